	.target	sm_90a

	.elftype	@"ET_EXEC"


//--------------------- .note.nv.tkinfo           --------------------------
	.section	.note.nv.tkinfo,"",@"SHT_NOTE"
	.sectionflags	@"SHF_NOTE_NV_TKINFO"
	.tkinfo
        /*0018*/ 	.word	0x00000002
        /*0030*/ 	.string	""
        /*0030*/ 	.string	"ptxas"
        /*0030*/ 	.string	"Cuda compilation tools, release 13.0, V13.0.88"
        /*0030*/ 	.string	"Build cuda_13.0.r13.0/compiler.36424714_0"
        /*0030*/ 	.string	"-arch sm_90a -m 64 "



//--------------------- .note.nv.cuinfo           --------------------------
	.section	.note.nv.cuinfo,"",@"SHT_NOTE"
	.sectionflags	@"SHF_NOTE_NV_CUINFO"
        /*0018*/ 	.short	0x0002
        /*001a*/ 	.short	0x005a
        /*001c*/ 	.short	0x0082
	.zero		2


//--------------------- .nv.info                  --------------------------
	.section	.nv.info,"",@"SHT_CUDA_INFO"
	.align	4


	//----- nvinfo : EIATTR_REGCOUNT
	.align		4
        /*0000*/ 	.byte	0x04, 0x2f
        /*0002*/ 	.short	(.L_12 - .L_11)
	.align		4
.L_11:
        /*0004*/ 	.word	index@(_ZN5flash25flash_bwd_dot_do_o_kernelILb1E23Flash_bwd_kernel_traitsILi96ELi64ELi128ELi8ELi2ELi4ELi4ELb0ELb0EN7cutlass10bfloat16_tE19Flash_kernel_traitsILi96ELi64ELi128ELi8ES3_EEEEvNS_16Flash_bwd_paramsE)
        /*0008*/ 	.word	0x0000002d


	//----- nvinfo : EIATTR_FRAME_SIZE
	.align		4
.L_12:
        /*000c*/ 	.byte	0x04, 0x11
        /*000e*/ 	.short	(.L_14 - .L_13)
	.align		4
.L_13:
        /*0010*/ 	.word	index@(_ZN5flash25flash_bwd_dot_do_o_kernelILb1E23Flash_bwd_kernel_traitsILi96ELi64ELi128ELi8ELi2ELi4ELi4ELb0ELb0EN7cutlass10bfloat16_tE19Flash_kernel_traitsILi96ELi64ELi128ELi8ES3_EEEEvNS_16Flash_bwd_paramsE)
        /*0014*/ 	.word	0x00000000


	//----- nvinfo : EIATTR_REGCOUNT
	.align		4
.L_14:
        /*0018*/ 	.byte	0x04, 0x2f
        /*001a*/ 	.short	(.L_16 - .L_15)
	.align		4
.L_15:
        /*001c*/ 	.word	index@(_ZN5flash25flash_bwd_dot_do_o_kernelILb0E23Flash_bwd_kernel_traitsILi96ELi64ELi128ELi8ELi2ELi4ELi4ELb0ELb0EN7cutlass10bfloat16_tE19Flash_kernel_traitsILi96ELi64ELi128ELi8ES3_EEEEvNS_16Flash_bwd_paramsE)
        /*0020*/ 	.word	0x0000002b


	//----- nvinfo : EIATTR_FRAME_SIZE
	.align		4
.L_16:
        /*0024*/ 	.byte	0x04, 0x11
        /*0026*/ 	.short	(.L_18 - .L_17)
	.align		4
.L_17:
        /*0028*/ 	.word	index@(_ZN5flash25flash_bwd_dot_do_o_kernelILb0E23Flash_bwd_kernel_traitsILi96ELi64ELi128ELi8ELi2ELi4ELi4ELb0ELb0EN7cutlass10bfloat16_tE19Flash_kernel_traitsILi96ELi64ELi128ELi8ES3_EEEEvNS_16Flash_bwd_paramsE)
        /*002c*/ 	.word	0x00000000


	//----- nvinfo : EIATTR_REGCOUNT
	.align		4
.L_18:
        /*0030*/ 	.byte	0x04, 0x2f
        /*0032*/ 	.short	(.L_20 - .L_19)
	.align		4
.L_19:
        /*0034*/ 	.word	index@(_ZN5flash44flash_bwd_dq_dk_dv_loop_seqk_parallel_kernelI23Flash_bwd_kernel_traitsILi96ELi64ELi128ELi8ELi2ELi4ELi4ELb0ELb0EN7cutlass10bfloat16_tE19Flash_kernel_traitsILi96ELi64ELi128ELi8ES3_EELb0ELb0ELb1ELb1ELb0ELb0ELb1EEEvNS_16Flash_bwd_paramsE)
        /*0038*/ 	.word	0x000000ff


	//----- nvinfo : EIATTR_FRAME_SIZE
	.align		4
.L_20:
        /*003c*/ 	.byte	0x04, 0x11
        /*003e*/ 	.short	(.L_22 - .L_21)
	.align		4
.L_21:
        /*0040*/ 	.word	index@(_ZN5flash44flash_bwd_dq_dk_dv_loop_seqk_parallel_kernelI23Flash_bwd_kernel_traitsILi96ELi64ELi128ELi8ELi2ELi4ELi4ELb0ELb0EN7cutlass10bfloat16_tE19Flash_kernel_traitsILi96ELi64ELi128ELi8ES3_EELb0ELb0ELb1ELb1ELb0ELb0ELb1EEEvNS_16Flash_bwd_paramsE)
        /*0044*/ 	.word	0x00000008


	//----- nvinfo : EIATTR_REGCOUNT
	.align		4
.L_22:
        /*0048*/ 	.byte	0x04, 0x2f
        /*004a*/ 	.short	(.L_24 - .L_23)
	.align		4
.L_23:
        /*004c*/ 	.word	index@(_ZN5flash44flash_bwd_dq_dk_dv_loop_seqk_parallel_kernelI23Flash_bwd_kernel_traitsILi96ELi64ELi128ELi8ELi2ELi4ELi4ELb0ELb0EN7cutlass10bfloat16_tE19Flash_kernel_traitsILi96ELi64ELi128ELi8ES3_EELb1ELb0ELb1ELb1ELb0ELb0ELb0EEEvNS_16Flash_bwd_paramsE)
        /*0050*/ 	.word	0x000000ff


	//----- nvinfo : EIATTR_FRAME_SIZE
	.align		4
.L_24:
        /*0054*/ 	.byte	0x04, 0x11
        /*0056*/ 	.short	(.L_26 - .L_25)
	.align		4
.L_25:
        /*0058*/ 	.word	index@(_ZN5flash44flash_bwd_dq_dk_dv_loop_seqk_parallel_kernelI23Flash_bwd_kernel_traitsILi96ELi64ELi128ELi8ELi2ELi4ELi4ELb0ELb0EN7cutlass10bfloat16_tE19Flash_kernel_traitsILi96ELi64ELi128ELi8ES3_EELb1ELb0ELb1ELb1ELb0ELb0ELb0EEEvNS_16Flash_bwd_paramsE)
        /*005c*/ 	.word	0x00000000


	//----- nvinfo : EIATTR_REGCOUNT
	.align		4
.L_26:
        /*0060*/ 	.byte	0x04, 0x2f
        /*0062*/ 	.short	(.L_28 - .L_27)
	.align		4
.L_27:
        /*0064*/ 	.word	index@(_ZN5flash44flash_bwd_dq_dk_dv_loop_seqk_parallel_kernelI23Flash_bwd_kernel_traitsILi96ELi64ELi128ELi8ELi2ELi4ELi4ELb0ELb0EN7cutlass10bfloat16_tE19Flash_kernel_traitsILi96ELi64ELi128ELi8ES3_EELb0ELb0ELb1ELb0ELb0ELb1ELb1EEEvNS_16Flash_bwd_paramsE)
        /*0068*/ 	.word	0x000000ff


	//----- nvinfo : EIATTR_FRAME_SIZE
	.align		4
.L_28:
        /*006c*/ 	.byte	0x04, 0x11
        /*006e*/ 	.short	(.L_30 - .L_29)
	.align		4
.L_29:
        /*0070*/ 	.word	index@(_ZN5flash44flash_bwd_dq_dk_dv_loop_seqk_parallel_kernelI23Flash_bwd_kernel_traitsILi96ELi64ELi128ELi8ELi2ELi4ELi4ELb0ELb0EN7cutlass10bfloat16_tE19Flash_kernel_traitsILi96ELi64ELi128ELi8ES3_EELb0ELb0ELb1ELb0ELb0ELb1ELb1EEEvNS_16Flash_bwd_paramsE)
        /*0074*/ 	.word	0x00000008


	//----- nvinfo : EIATTR_REGCOUNT
	.align		4
.L_30:
        /*0078*/ 	.byte	0x04, 0x2f
        /*007a*/ 	.short	(.L_32 - .L_31)
	.align		4
.L_31:
        /*007c*/ 	.word	index@(_ZN5flash44flash_bwd_dq_dk_dv_loop_seqk_parallel_kernelI23Flash_bwd_kernel_traitsILi96ELi64ELi128ELi8ELi2ELi4ELi4ELb0ELb0EN7cutlass10bfloat16_tE19Flash_kernel_traitsILi96ELi64ELi128ELi8ES3_EELb1ELb0ELb1ELb0ELb0ELb1ELb0EEEvNS_16Flash_bwd_paramsE)
        /*0080*/ 	.word	0x000000ff


	//----- nvinfo : EIATTR_FRAME_SIZE
	.align		4
.L_32:
        /*0084*/ 	.byte	0x04, 0x11
        /*0086*/ 	.short	(.L_34 - .L_33)
	.align		4
.L_33:
        /*0088*/ 	.word	index@(_ZN5flash44flash_bwd_dq_dk_dv_loop_seqk_parallel_kernelI23Flash_bwd_kernel_traitsILi96ELi64ELi128ELi8ELi2ELi4ELi4ELb0ELb0EN7cutlass10bfloat16_tE19Flash_kernel_traitsILi96ELi64ELi128ELi8ES3_EELb1ELb0ELb1ELb0ELb0ELb1ELb0EEEvNS_16Flash_bwd_paramsE)
        /*008c*/ 	.word	0x00000000


	//----- nvinfo : EIATTR_REGCOUNT
	.align		4
.L_34:
        /*0090*/ 	.byte	0x04, 0x2f
        /*0092*/ 	.short	(.L_36 - .L_35)
	.align		4
.L_35:
        /*0094*/ 	.word	index@(_ZN5flash44flash_bwd_dq_dk_dv_loop_seqk_parallel_kernelI23Flash_bwd_kernel_traitsILi96ELi64ELi128ELi8ELi2ELi4ELi4ELb0ELb0EN7cutlass10bfloat16_tE19Flash_kernel_traitsILi96ELi64ELi128ELi8ES3_EELb0ELb0ELb0ELb1ELb0ELb0ELb1EEEvNS_16Flash_bwd_paramsE)
        /*0098*/ 	.word	0x000000ff


	//----- nvinfo : EIATTR_FRAME_SIZE
	.align		4
.L_36:
        /*009c*/ 	.byte	0x04, 0x11
        /*009e*/ 	.short	(.L_38 - .L_37)
	.align		4
.L_37:
        /*00a0*/ 	.word	index@(_ZN5flash44flash_bwd_dq_dk_dv_loop_seqk_parallel_kernelI23Flash_bwd_kernel_traitsILi96ELi64ELi128ELi8ELi2ELi4ELi4ELb0ELb0EN7cutlass10bfloat16_tE19Flash_kernel_traitsILi96ELi64ELi128ELi8ES3_EELb0ELb0ELb0ELb1ELb0ELb0ELb1EEEvNS_16Flash_bwd_paramsE)
        /*00a4*/ 	.word	0x00000008


	//----- nvinfo : EIATTR_REGCOUNT
	.align		4
.L_38:
        /*00a8*/ 	.byte	0x04, 0x2f
        /*00aa*/ 	.short	(.L_40 - .L_39)
	.align		4
.L_39:
        /*00ac*/ 	.word	index@(_ZN5flash44flash_bwd_dq_dk_dv_loop_seqk_parallel_kernelI23Flash_bwd_kernel_traitsILi96ELi64ELi128ELi8ELi2ELi4ELi4ELb0ELb0EN7cutlass10bfloat16_tE19Flash_kernel_traitsILi96ELi64ELi128ELi8ES3_EELb1ELb0ELb0ELb1ELb0ELb0ELb0EEEvNS_16Flash_bwd_paramsE)
        /*00b0*/ 	.word	0x000000ff


	//----- nvinfo : EIATTR_FRAME_SIZE
	.align		4
.L_40:
        /*00b4*/ 	.byte	0x04, 0x11
        /*00b6*/ 	.short	(.L_42 - .L_41)
	.align		4
.L_41:
        /*00b8*/ 	.word	index@(_ZN5flash44flash_bwd_dq_dk_dv_loop_seqk_parallel_kernelI23Flash_bwd_kernel_traitsILi96ELi64ELi128ELi8ELi2ELi4ELi4ELb0ELb0EN7cutlass10bfloat16_tE19Flash_kernel_traitsILi96ELi64ELi128ELi8ES3_EELb1ELb0ELb0ELb1ELb0ELb0ELb0EEEvNS_16Flash_bwd_paramsE)
        /*00bc*/ 	.word	0x00000000


	//----- nvinfo : EIATTR_REGCOUNT
	.align		4
.L_42:
        /*00c0*/ 	.byte	0x04, 0x2f
        /*00c2*/ 	.short	(.L_44 - .L_43)
	.align		4
.L_43:
        /*00c4*/ 	.word	index@(_ZN5flash44flash_bwd_dq_dk_dv_loop_seqk_parallel_kernelI23Flash_bwd_kernel_traitsILi96ELi64ELi128ELi8ELi2ELi4ELi4ELb0ELb0EN7cutlass10bfloat16_tE19Flash_kernel_traitsILi96ELi64ELi128ELi8ES3_EELb0ELb0ELb0ELb0ELb1ELb1ELb1EEEvNS_16Flash_bwd_paramsE)
        /*00c8*/ 	.word	0x000000ff


	//----- nvinfo : EIATTR_FRAME_SIZE
	.align		4
.L_44:
        /*00cc*/ 	.byte	0x04, 0x11
        /*00ce*/ 	.short	(.L_46 - .L_45)
	.align		4
.L_45:
        /*00d0*/ 	.word	index@(_ZN5flash44flash_bwd_dq_dk_dv_loop_seqk_parallel_kernelI23Flash_bwd_kernel_traitsILi96ELi64ELi128ELi8ELi2ELi4ELi4ELb0ELb0EN7cutlass10bfloat16_tE19Flash_kernel_traitsILi96ELi64ELi128ELi8ES3_EELb0ELb0ELb0ELb0ELb1ELb1ELb1EEEvNS_16Flash_bwd_paramsE)
        /*00d4*/ 	.word	0x00000008


	//----- nvinfo : EIATTR_REGCOUNT
	.align		4
.L_46:
        /*00d8*/ 	.byte	0x04, 0x2f
        /*00da*/ 	.short	(.L_48 - .L_47)
	.align		4
.L_47:
        /*00dc*/ 	.word	index@(_ZN5flash44flash_bwd_dq_dk_dv_loop_seqk_parallel_kernelI23Flash_bwd_kernel_traitsILi96ELi64ELi128ELi8ELi2ELi4ELi4ELb0ELb0EN7cutlass10bfloat16_tE19Flash_kernel_traitsILi96ELi64ELi128ELi8ES3_EELb1ELb0ELb0ELb0ELb1ELb1ELb0EEEvNS_16Flash_bwd_paramsE)
        /*00e0*/ 	.word	0x000000ff


	//----- nvinfo : EIATTR_FRAME_SIZE
	.align		4
.L_48:
        /*00e4*/ 	.byte	0x04, 0x11
        /*00e6*/ 	.short	(.L_50 - .L_49)
	.align		4
.L_49:
        /*00e8*/ 	.word	index@(_ZN5flash44flash_bwd_dq_dk_dv_loop_seqk_parallel_kernelI23Flash_bwd_kernel_traitsILi96ELi64ELi128ELi8ELi2ELi4ELi4ELb0ELb0EN7cutlass10bfloat16_tE19Flash_kernel_traitsILi96ELi64ELi128ELi8ES3_EELb1ELb0ELb0ELb0ELb1ELb1ELb0EEEvNS_16Flash_bwd_paramsE)
        /*00ec*/ 	.word	0x00000000


	//----- nvinfo : EIATTR_REGCOUNT
	.align		4
.L_50:
        /*00f0*/ 	.byte	0x04, 0x2f
        /*00f2*/ 	.short	(.L_52 - .L_51)
	.align		4
.L_51:
        /*00f4*/ 	.word	index@(_ZN5flash44flash_bwd_dq_dk_dv_loop_seqk_parallel_kernelI23Flash_bwd_kernel_traitsILi96ELi64ELi128ELi8ELi2ELi4ELi4ELb0ELb0EN7cutlass10bfloat16_tE19Flash_kernel_traitsILi96ELi64ELi128ELi8ES3_EELb0ELb0ELb1ELb0ELb0ELb0ELb1EEEvNS_16Flash_bwd_paramsE)
        /*00f8*/ 	.word	0x000000ff


	//----- nvinfo : EIATTR_FRAME_SIZE
	.align		4
.L_52:
        /*00fc*/ 	.byte	0x04, 0x11
        /*00fe*/ 	.short	(.L_54 - .L_53)
	.align		4
.L_53:
        /*0100*/ 	.word	index@(_ZN5flash44flash_bwd_dq_dk_dv_loop_seqk_parallel_kernelI23Flash_bwd_kernel_traitsILi96ELi64ELi128ELi8ELi2ELi4ELi4ELb0ELb0EN7cutlass10bfloat16_tE19Flash_kernel_traitsILi96ELi64ELi128ELi8ES3_EELb0ELb0ELb1ELb0ELb0ELb0ELb1EEEvNS_16Flash_bwd_paramsE)
        /*0104*/ 	.word	0x00000000


	//----- nvinfo : EIATTR_REGCOUNT
	.align		4
.L_54:
        /*0108*/ 	.byte	0x04, 0x2f
        /*010a*/ 	.short	(.L_56 - .L_55)
	.align		4
.L_55:
        /*010c*/ 	.word	index@(_ZN5flash44flash_bwd_dq_dk_dv_loop_seqk_parallel_kernelI23Flash_bwd_kernel_traitsILi96ELi64ELi128ELi8ELi2ELi4ELi4ELb0ELb0EN7cutlass10bfloat16_tE19Flash_kernel_traitsILi96ELi64ELi128ELi8ES3_EELb1ELb0ELb1ELb0ELb0ELb0ELb0EEEvNS_16Flash_bwd_paramsE)
        /*0110*/ 	.word	0x000000ff


	//----- nvinfo : EIATTR_FRAME_SIZE
	.align		4
.L_56:
        /*0114*/ 	.byte	0x04, 0x11
        /*0116*/ 	.short	(.L_58 - .L_57)
	.align		4
.L_57:
        /*0118*/ 	.word	index@(_ZN5flash44flash_bwd_dq_dk_dv_loop_seqk_parallel_kernelI23Flash_bwd_kernel_traitsILi96ELi64ELi128ELi8ELi2ELi4ELi4ELb0ELb0EN7cutlass10bfloat16_tE19Flash_kernel_traitsILi96ELi64ELi128ELi8ES3_EELb1ELb0ELb1ELb0ELb0ELb0ELb0EEEvNS_16Flash_bwd_paramsE)
        /*011c*/ 	.word	0x00000000


	//----- nvinfo : EIATTR_REGCOUNT
	.align		4
.L_58:
        /*0120*/ 	.byte	0x04, 0x2f
        /*0122*/ 	.short	(.L_60 - .L_59)
	.align		4
.L_59:
        /*0124*/ 	.word	index@(_ZN5flash44flash_bwd_dq_dk_dv_loop_seqk_parallel_kernelI23Flash_bwd_kernel_traitsILi96ELi64ELi128ELi8ELi2ELi4ELi4ELb0ELb0EN7cutlass10bfloat16_tE19Flash_kernel_traitsILi96ELi64ELi128ELi8ES3_EELb0ELb0ELb0ELb0ELb0ELb0ELb1EEEvNS_16Flash_bwd_paramsE)
        /*0128*/ 	.word	0x000000ff


	//----- nvinfo : EIATTR_FRAME_SIZE
	.align		4
.L_60:
        /*012c*/ 	.byte	0x04, 0x11
        /*012e*/ 	.short	(.L_62 - .L_61)
	.align		4
.L_61:
        /*0130*/ 	.word	index@(_ZN5flash44flash_bwd_dq_dk_dv_loop_seqk_parallel_kernelI23Flash_bwd_kernel_traitsILi96ELi64ELi128ELi8ELi2ELi4ELi4ELb0ELb0EN7cutlass10bfloat16_tE19Flash_kernel_traitsILi96ELi64ELi128ELi8ES3_EELb0ELb0ELb0ELb0ELb0ELb0ELb1EEEvNS_16Flash_bwd_paramsE)
        /*0134*/ 	.word	0x00000008


	//----- nvinfo : EIATTR_REGCOUNT
	.align		4
.L_62:
        /*0138*/ 	.byte	0x04, 0x2f
        /*013a*/ 	.short	(.L_64 - .L_63)
	.align		4
.L_63:
        /*013c*/ 	.word	index@(_ZN5flash44flash_bwd_dq_dk_dv_loop_seqk_parallel_kernelI23Flash_bwd_kernel_traitsILi96ELi64ELi128ELi8ELi2ELi4ELi4ELb0ELb0EN7cutlass10bfloat16_tE19Flash_kernel_traitsILi96ELi64ELi128ELi8ES3_EELb1ELb0ELb0ELb0ELb0ELb0ELb0EEEvNS_16Flash_bwd_paramsE)
        /*0140*/ 	.word	0x000000fe


	//----- nvinfo : EIATTR_FRAME_SIZE
	.align		4
.L_64:
        /*0144*/ 	.byte	0x04, 0x11
        /*0146*/ 	.short	(.L_66 - .L_65)
	.align		4
.L_65:
        /*0148*/ 	.word	index@(_ZN5flash44flash_bwd_dq_dk_dv_loop_seqk_parallel_kernelI23Flash_bwd_kernel_traitsILi96ELi64ELi128ELi8ELi2ELi4ELi4ELb0ELb0EN7cutlass10bfloat16_tE19Flash_kernel_traitsILi96ELi64ELi128ELi8ES3_EELb1ELb0ELb0ELb0ELb0ELb0ELb0EEEvNS_16Flash_bwd_paramsE)
        /*014c*/ 	.word	0x00000000


	//----- nvinfo : EIATTR_REGCOUNT
	.align		4
.L_66:
        /*0150*/ 	.byte	0x04, 0x2f
        /*0152*/ 	.short	(.L_68 - .L_67)
	.align		4
.L_67:
        /*0154*/ 	.word	index@(_ZN5flash44flash_bwd_dq_dk_dv_loop_seqk_parallel_kernelI23Flash_bwd_kernel_traitsILi96ELi64ELi128ELi8ELi2ELi4ELi4ELb0ELb0EN7cutlass10bfloat16_tE19Flash_kernel_traitsILi96ELi64ELi128ELi8ES3_EELb0ELb0ELb0ELb0ELb0ELb1ELb1EEEvNS_16Flash_bwd_paramsE)
        /*0158*/ 	.word	0x000000ff


	//----- nvinfo : EIATTR_FRAME_SIZE
	.align		4
.L_68:
        /*015c*/ 	.byte	0x04, 0x11
        /*015e*/ 	.short	(.L_70 - .L_69)
	.align		4
.L_69:
        /*0160*/ 	.word	index@(_ZN5flash44flash_bwd_dq_dk_dv_loop_seqk_parallel_kernelI23Flash_bwd_kernel_traitsILi96ELi64ELi128ELi8ELi2ELi4ELi4ELb0ELb0EN7cutlass10bfloat16_tE19Flash_kernel_traitsILi96ELi64ELi128ELi8ES3_EELb0ELb0ELb0ELb0ELb0ELb1ELb1EEEvNS_16Flash_bwd_paramsE)
        /*0164*/ 	.word	0x00000008


	//----- nvinfo : EIATTR_REGCOUNT
	.align		4
.L_70:
        /*0168*/ 	.byte	0x04, 0x2f
        /*016a*/ 	.short	(.L_72 - .L_71)
	.align		4
.L_71:
        /*016c*/ 	.word	index@(_ZN5flash44flash_bwd_dq_dk_dv_loop_seqk_parallel_kernelI23Flash_bwd_kernel_traitsILi96ELi64ELi128ELi8ELi2ELi4ELi4ELb0ELb0EN7cutlass10bfloat16_tE19Flash_kernel_traitsILi96ELi64ELi128ELi8ES3_EELb1ELb0ELb0ELb0ELb0ELb1ELb0EEEvNS_16Flash_bwd_paramsE)
        /*0170*/ 	.word	0x000000ff


	//----- nvinfo : EIATTR_FRAME_SIZE
	.align		4
.L_72:
        /*0174*/ 	.byte	0x04, 0x11
        /*0176*/ 	.short	(.L_74 - .L_73)
	.align		4
.L_73:
        /*0178*/ 	.word	index@(_ZN5flash44flash_bwd_dq_dk_dv_loop_seqk_parallel_kernelI23Flash_bwd_kernel_traitsILi96ELi64ELi128ELi8ELi2ELi4ELi4ELb0ELb0EN7cutlass10bfloat16_tE19Flash_kernel_traitsILi96ELi64ELi128ELi8ES3_EELb1ELb0ELb0ELb0ELb0ELb1ELb0EEEvNS_16Flash_bwd_paramsE)
        /*017c*/ 	.word	0x00000000


	//----- nvinfo : EIATTR_REGCOUNT
	.align		4
.L_74:
        /*0180*/ 	.byte	0x04, 0x2f
        /*0182*/ 	.short	(.L_76 - .L_75)
	.align		4
.L_75:
        /*0184*/ 	.word	index@(_ZN5flash27flash_bwd_convert_dq_kernelI23Flash_bwd_kernel_traitsILi96ELi64ELi128ELi8ELi2ELi4ELi4ELb0ELb0EN7cutlass10bfloat16_tE19Flash_kernel_traitsILi96ELi64ELi128ELi8ES3_EEEEvNS_16Flash_bwd_paramsEi)
        /*0188*/ 	.word	0x00000038


	//----- nvinfo : EIATTR_FRAME_SIZE
	.align		4
.L_76:
        /*018c*/ 	.byte	0x04, 0x11
        /*018e*/ 	.short	(.L_78 - .L_77)
	.align		4
.L_77:
        /*0190*/ 	.word	index@(_ZN5flash27flash_bwd_convert_dq_kernelI23Flash_bwd_kernel_traitsILi96ELi64ELi128ELi8ELi2ELi4ELi4ELb0ELb0EN7cutlass10bfloat16_tE19Flash_kernel_traitsILi96ELi64ELi128ELi8ES3_EEEEvNS_16Flash_bwd_paramsEi)
        /*0194*/ 	.word	0x00000000


	//----- nvinfo : EIATTR_REGCOUNT
	.align		4
.L_78:
        /*0198*/ 	.byte	0x04, 0x2f
        /*019a*/ 	.short	(.L_80 - .L_79)
	.align		4
.L_79:
        /*019c*/ 	.word	index@(_ZN5flash25flash_bwd_dot_do_o_kernelILb1E23Flash_bwd_kernel_traitsILi96ELi64ELi128ELi8ELi2ELi4ELi4ELb1ELb0EN7cutlass10bfloat16_tE19Flash_kernel_traitsILi96ELi64ELi128ELi8ES3_EEEEvNS_16Flash_bwd_paramsE)
        /*01a0*/ 	.word	0x0000002d


	//----- nvinfo : EIATTR_FRAME_SIZE
	.align		4
.L_80:
        /*01a4*/ 	.byte	0x04, 0x11
        /*01a6*/ 	.short	(.L_82 - .L_81)
	.align		4
.L_81:
        /*01a8*/ 	.word	index@(_ZN5flash25flash_bwd_dot_do_o_kernelILb1E23Flash_bwd_kernel_traitsILi96ELi64ELi128ELi8ELi2ELi4ELi4ELb1ELb0EN7cutlass10bfloat16_tE19Flash_kernel_traitsILi96ELi64ELi128ELi8ES3_EEEEvNS_16Flash_bwd_paramsE)
        /*01ac*/ 	.word	0x00000000


	//----- nvinfo : EIATTR_REGCOUNT
	.align		4
.L_82:
        /*01b0*/ 	.byte	0x04, 0x2f
        /*01b2*/ 	.short	(.L_84 - .L_83)
	.align		4
.L_83:
        /*01b4*/ 	.word	index@(_ZN5flash25flash_bwd_dot_do_o_kernelILb0E23Flash_bwd_kernel_traitsILi96ELi64ELi128ELi8ELi2ELi4ELi4ELb1ELb0EN7cutlass10bfloat16_tE19Flash_kernel_traitsILi96ELi64ELi128ELi8ES3_EEEEvNS_16Flash_bwd_paramsE)
        /*01b8*/ 	.word	0x0000002b


	//----- nvinfo : EIATTR_FRAME_SIZE
	.align		4
.L_84:
        /*01bc*/ 	.byte	0x04, 0x11
        /*01be*/ 	.short	(.L_86 - .L_85)
	.align		4
.L_85:
        /*01c0*/ 	.word	index@(_ZN5flash25flash_bwd_dot_do_o_kernelILb0E23Flash_bwd_kernel_traitsILi96ELi64ELi128ELi8ELi2ELi4ELi4ELb1ELb0EN7cutlass10bfloat16_tE19Flash_kernel_traitsILi96ELi64ELi128ELi8ES3_EEEEvNS_16Flash_bwd_paramsE)
        /*01c4*/ 	.word	0x00000000


	//----- nvinfo : EIATTR_REGCOUNT
	.align		4
.L_86:
        /*01c8*/ 	.byte	0x04, 0x2f
        /*01ca*/ 	.short	(.L_88 - .L_87)
	.align		4
.L_87:
        /*01cc*/ 	.word	index@(_ZN5flash44flash_bwd_dq_dk_dv_loop_seqk_parallel_kernelI23Flash_bwd_kernel_traitsILi96ELi64ELi128ELi8ELi2ELi4ELi4ELb1ELb0EN7cutlass10bfloat16_tE19Flash_kernel_traitsILi96ELi64ELi128ELi8ES3_EELb0ELb0ELb1ELb1ELb0ELb0ELb1EEEvNS_16Flash_bwd_paramsE)
        /*01d0*/ 	.word	0x000000ff


	//----- nvinfo : EIATTR_FRAME_SIZE
	.align		4
.L_88:
        /*01d4*/ 	.byte	0x04, 0x11
        /*01d6*/ 	.short	(.L_90 - .L_89)
	.align		4
.L_89:
        /*01d8*/ 	.word	index@(_ZN5flash44flash_bwd_dq_dk_dv_loop_seqk_parallel_kernelI23Flash_bwd_kernel_traitsILi96ELi64ELi128ELi8ELi2ELi4ELi4ELb1ELb0EN7cutlass10bfloat16_tE19Flash_kernel_traitsILi96ELi64ELi128ELi8ES3_EELb0ELb0ELb1ELb1ELb0ELb0ELb1EEEvNS_16Flash_bwd_paramsE)
        /*01dc*/ 	.word	0x000000c0


	//----- nvinfo : EIATTR_REGCOUNT
	.align		4
.L_90:
        /*01e0*/ 	.byte	0x04, 0x2f
        /*01e2*/ 	.short	(.L_92 - .L_91)
	.align		4
.L_91:
        /*01e4*/ 	.word	index@(_ZN5flash44flash_bwd_dq_dk_dv_loop_seqk_parallel_kernelI23Flash_bwd_kernel_traitsILi96ELi64ELi128ELi8ELi2ELi4ELi4ELb1ELb0EN7cutlass10bfloat16_tE19Flash_kernel_traitsILi96ELi64ELi128ELi8ES3_EELb1ELb0ELb1ELb1ELb0ELb0ELb0EEEvNS_16Flash_bwd_paramsE)
        /*01e8*/ 	.word	0x000000ff


	//----- nvinfo : EIATTR_FRAME_SIZE
	.align		4
.L_92:
        /*01ec*/ 	.byte	0x04, 0x11
        /*01ee*/ 	.short	(.L_94 - .L_93)
	.align		4
.L_93:
        /*01f0*/ 	.word	index@(_ZN5flash44flash_bwd_dq_dk_dv_loop_seqk_parallel_kernelI23Flash_bwd_kernel_traitsILi96ELi64ELi128ELi8ELi2ELi4ELi4ELb1ELb0EN7cutlass10bfloat16_tE19Flash_kernel_traitsILi96ELi64ELi128ELi8ES3_EELb1ELb0ELb1ELb1ELb0ELb0ELb0EEEvNS_16Flash_bwd_paramsE)
        /*01f4*/ 	.word	0x00000040


	//----- nvinfo : EIATTR_REGCOUNT
	.align		4
.L_94:
        /*01f8*/ 	.byte	0x04, 0x2f
        /*01fa*/ 	.short	(.L_96 - .L_95)
	.align		4
.L_95:
        /*01fc*/ 	.word	index@(_ZN5flash44flash_bwd_dq_dk_dv_loop_seqk_parallel_kernelI23Flash_bwd_kernel_traitsILi96ELi64ELi128ELi8ELi2ELi4ELi4ELb1ELb0EN7cutlass10bfloat16_tE19Flash_kernel_traitsILi96ELi64ELi128ELi8ES3_EELb0ELb0ELb1ELb0ELb0ELb1ELb1EEEvNS_16Flash_bwd_paramsE)
        /*0200*/ 	.word	0x000000ff


	//----- nvinfo : EIATTR_FRAME_SIZE
	.align		4
.L_96:
        /*0204*/ 	.byte	0x04, 0x11
        /*0206*/ 	.short	(.L_98 - .L_97)
	.align		4
.L_97:
        /*0208*/ 	.word	index@(_ZN5flash44flash_bwd_dq_dk_dv_loop_seqk_parallel_kernelI23Flash_bwd_kernel_traitsILi96ELi64ELi128ELi8ELi2ELi4ELi4ELb1ELb0EN7cutlass10bfloat16_tE19Flash_kernel_traitsILi96ELi64ELi128ELi8ES3_EELb0ELb0ELb1ELb0ELb0ELb1ELb1EEEvNS_16Flash_bwd_paramsE)
        /*020c*/ 	.word	0x000000b0


	//----- nvinfo : EIATTR_REGCOUNT
	.align		4
.L_98:
        /*0210*/ 	.byte	0x04, 0x2f
        /*0212*/ 	.short	(.L_100 - .L_99)
	.align		4
.L_99:
        /*0214*/ 	.word	index@(_ZN5flash44flash_bwd_dq_dk_dv_loop_seqk_parallel_kernelI23Flash_bwd_kernel_traitsILi96ELi64ELi128ELi8ELi2ELi4ELi4ELb1ELb0EN7cutlass10bfloat16_tE19Flash_kernel_traitsILi96ELi64ELi128ELi8ES3_EELb1ELb0ELb1ELb0ELb0ELb1ELb0EEEvNS_16Flash_bwd_paramsE)
        /*0218*/ 	.word	0x000000ff


	//----- nvinfo : EIATTR_FRAME_SIZE
	.align		4
.L_100:
        /*021c*/ 	.byte	0x04, 0x11
        /*021e*/ 	.short	(.L_102 - .L_101)
	.align		4
.L_101:
        /*0220*/ 	.word	index@(_ZN5flash44flash_bwd_dq_dk_dv_loop_seqk_parallel_kernelI23Flash_bwd_kernel_traitsILi96ELi64ELi128ELi8ELi2ELi4ELi4ELb1ELb0EN7cutlass10bfloat16_tE19Flash_kernel_traitsILi96ELi64ELi128ELi8ES3_EELb1ELb0ELb1ELb0ELb0ELb1ELb0EEEvNS_16Flash_bwd_paramsE)
        /*0224*/ 	.word	0x00000030


	//----- nvinfo : EIATTR_REGCOUNT
	.align		4
.L_102:
        /*0228*/ 	.byte	0x04, 0x2f
        /*022a*/ 	.short	(.L_104 - .L_103)
	.align		4
.L_103:
        /*022c*/ 	.word	index@(_ZN5flash44flash_bwd_dq_dk_dv_loop_seqk_parallel_kernelI23Flash_bwd_kernel_traitsILi96ELi64ELi128ELi8ELi2ELi4ELi4ELb1ELb0EN7cutlass10bfloat16_tE19Flash_kernel_traitsILi96ELi64ELi128ELi8ES3_EELb0ELb0ELb0ELb1ELb0ELb0ELb1EEEvNS_16Flash_bwd_paramsE)
        /*0230*/ 	.word	0x000000ff


	//----- nvinfo : EIATTR_FRAME_SIZE
	.align		4
.L_104:
        /*0234*/ 	.byte	0x04, 0x11
        /*0236*/ 	.short	(.L_106 - .L_105)
	.align		4
.L_105:
        /*0238*/ 	.word	index@(_ZN5flash44flash_bwd_dq_dk_dv_loop_seqk_parallel_kernelI23Flash_bwd_kernel_traitsILi96ELi64ELi128ELi8ELi2ELi4ELi4ELb1ELb0EN7cutlass10bfloat16_tE19Flash_kernel_traitsILi96ELi64ELi128ELi8ES3_EELb0ELb0ELb0ELb1ELb0ELb0ELb1EEEvNS_16Flash_bwd_paramsE)
        /*023c*/ 	.word	0x000000c0


	//----- nvinfo : EIATTR_REGCOUNT
	.align		4
.L_106:
        /*0240*/ 	.byte	0x04, 0x2f
        /*0242*/ 	.short	(.L_108 - .L_107)
	.align		4
.L_107:
        /*0244*/ 	.word	index@(_ZN5flash44flash_bwd_dq_dk_dv_loop_seqk_parallel_kernelI23Flash_bwd_kernel_traitsILi96ELi64ELi128ELi8ELi2ELi4ELi4ELb1ELb0EN7cutlass10bfloat16_tE19Flash_kernel_traitsILi96ELi64ELi128ELi8ES3_EELb1ELb0ELb0ELb1ELb0ELb0ELb0EEEvNS_16Flash_bwd_paramsE)
        /*0248*/ 	.word	0x000000ff


	//----- nvinfo : EIATTR_FRAME_SIZE
	.align		4
.L_108:
        /*024c*/ 	.byte	0x04, 0x11
        /*024e*/ 	.short	(.L_110 - .L_109)
	.align		4
.L_109:
        /*0250*/ 	.word	index@(_ZN5flash44flash_bwd_dq_dk_dv_loop_seqk_parallel_kernelI23Flash_bwd_kernel_traitsILi96ELi64ELi128ELi8ELi2ELi4ELi4ELb1ELb0EN7cutlass10bfloat16_tE19Flash_kernel_traitsILi96ELi64ELi128ELi8ES3_EELb1ELb0ELb0ELb1ELb0ELb0ELb0EEEvNS_16Flash_bwd_paramsE)
        /*0254*/ 	.word	0x00000060


	//----- nvinfo : EIATTR_REGCOUNT
	.align		4
.L_110:
        /*0258*/ 	.byte	0x04, 0x2f
        /*025a*/ 	.short	(.L_112 - .L_111)
	.align		4
.L_111:
        /*025c*/ 	.word	index@(_ZN5flash44flash_bwd_dq_dk_dv_loop_seqk_parallel_kernelI23Flash_bwd_kernel_traitsILi96ELi64ELi128ELi8ELi2ELi4ELi4ELb1ELb0EN7cutlass10bfloat16_tE19Flash_kernel_traitsILi96ELi64ELi128ELi8ES3_EELb0ELb0ELb0ELb0ELb1ELb1ELb1EEEvNS_16Flash_bwd_paramsE)
        /*0260*/ 	.word	0x000000ff


	//----- nvinfo : EIATTR_FRAME_SIZE
	.align		4
.L_112:
        /*0264*/ 	.byte	0x04, 0x11
        /*0266*/ 	.short	(.L_114 - .L_113)
	.align		4
.L_113:
        /*0268*/ 	.word	index@(_ZN5flash44flash_bwd_dq_dk_dv_loop_seqk_parallel_kernelI23Flash_bwd_kernel_traitsILi96ELi64ELi128ELi8ELi2ELi4ELi4ELb1ELb0EN7cutlass10bfloat16_tE19Flash_kernel_traitsILi96ELi64ELi128ELi8ES3_EELb0ELb0ELb0ELb0ELb1ELb1ELb1EEEvNS_16Flash_bwd_paramsE)
        /*026c*/ 	.word	0x000000a0


	//----- nvinfo : EIATTR_REGCOUNT
	.align		4
.L_114:
        /*0270*/ 	.byte	0x04, 0x2f
        /*0272*/ 	.short	(.L_116 - .L_115)
	.align		4
.L_115:
        /*0274*/ 	.word	index@(_ZN5flash44flash_bwd_dq_dk_dv_loop_seqk_parallel_kernelI23Flash_bwd_kernel_traitsILi96ELi64ELi128ELi8ELi2ELi4ELi4ELb1ELb0EN7cutlass10bfloat16_tE19Flash_kernel_traitsILi96ELi64ELi128ELi8ES3_EELb1ELb0ELb0ELb0ELb1ELb1ELb0EEEvNS_16Flash_bwd_paramsE)
        /*0278*/ 	.word	0x000000ff


	//----- nvinfo : EIATTR_FRAME_SIZE
	.align		4
.L_116:
        /*027c*/ 	.byte	0x04, 0x11
        /*027e*/ 	.short	(.L_118 - .L_117)
	.align		4
.L_117:
        /*0280*/ 	.word	index@(_ZN5flash44flash_bwd_dq_dk_dv_loop_seqk_parallel_kernelI23Flash_bwd_kernel_traitsILi96ELi64ELi128ELi8ELi2ELi4ELi4ELb1ELb0EN7cutlass10bfloat16_tE19Flash_kernel_traitsILi96ELi64ELi128ELi8ES3_EELb1ELb0ELb0ELb0ELb1ELb1ELb0EEEvNS_16Flash_bwd_paramsE)
        /*0284*/ 	.word	0x00000038


	//----- nvinfo : EIATTR_REGCOUNT
	.align		4
.L_118:
        /*0288*/ 	.byte	0x04, 0x2f
        /*028a*/ 	.short	(.L_120 - .L_119)
	.align		4
.L_119:
        /*028c*/ 	.word	index@(_ZN5flash44flash_bwd_dq_dk_dv_loop_seqk_parallel_kernelI23Flash_bwd_kernel_traitsILi96ELi64ELi128ELi8ELi2ELi4ELi4ELb1ELb0EN7cutlass10bfloat16_tE19Flash_kernel_traitsILi96ELi64ELi128ELi8ES3_EELb0ELb0ELb1ELb0ELb0ELb0ELb1EEEvNS_16Flash_bwd_paramsE)
        /*0290*/ 	.word	0x000000ff


	//----- nvinfo : EIATTR_FRAME_SIZE
	.align		4
.L_120:
        /*0294*/ 	.byte	0x04, 0x11
        /*0296*/ 	.short	(.L_122 - .L_121)
	.align		4
.L_121:
        /*0298*/ 	.word	index@(_ZN5flash44flash_bwd_dq_dk_dv_loop_seqk_parallel_kernelI23Flash_bwd_kernel_traitsILi96ELi64ELi128ELi8ELi2ELi4ELi4ELb1ELb0EN7cutlass10bfloat16_tE19Flash_kernel_traitsILi96ELi64ELi128ELi8ES3_EELb0ELb0ELb1ELb0ELb0ELb0ELb1EEEvNS_16Flash_bwd_paramsE)
        /*029c*/ 	.word	0x000000b8


	//----- nvinfo : EIATTR_REGCOUNT
	.align		4
.L_122:
        /*02a0*/ 	.byte	0x04, 0x2f
        /*02a2*/ 	.short	(.L_124 - .L_123)
	.align		4
.L_123:
        /*02a4*/ 	.word	index@(_ZN5flash44flash_bwd_dq_dk_dv_loop_seqk_parallel_kernelI23Flash_bwd_kernel_traitsILi96ELi64ELi128ELi8ELi2ELi4ELi4ELb1ELb0EN7cutlass10bfloat16_tE19Flash_kernel_traitsILi96ELi64ELi128ELi8ES3_EELb1ELb0ELb1ELb0ELb0ELb0ELb0EEEvNS_16Flash_bwd_paramsE)
        /*02a8*/ 	.word	0x000000ff


	//----- nvinfo : EIATTR_FRAME_SIZE
	.align		4
.L_124:
        /*02ac*/ 	.byte	0x04, 0x11
        /*02ae*/ 	.short	(.L_126 - .L_125)
	.align		4
.L_125:
        /*02b0*/ 	.word	index@(_ZN5flash44flash_bwd_dq_dk_dv_loop_seqk_parallel_kernelI23Flash_bwd_kernel_traitsILi96ELi64ELi128ELi8ELi2ELi4ELi4ELb1ELb0EN7cutlass10bfloat16_tE19Flash_kernel_traitsILi96ELi64ELi128ELi8ES3_EELb1ELb0ELb1ELb0ELb0ELb0ELb0EEEvNS_16Flash_bwd_paramsE)
        /*02b4*/ 	.word	0x00000038


	//----- nvinfo : EIATTR_REGCOUNT
	.align		4
.L_126:
        /*02b8*/ 	.byte	0x04, 0x2f
        /*02ba*/ 	.short	(.L_128 - .L_127)
	.align		4
.L_127:
        /*02bc*/ 	.word	index@(_ZN5flash44flash_bwd_dq_dk_dv_loop_seqk_parallel_kernelI23Flash_bwd_kernel_traitsILi96ELi64ELi128ELi8ELi2ELi4ELi4ELb1ELb0EN7cutlass10bfloat16_tE19Flash_kernel_traitsILi96ELi64ELi128ELi8ES3_EELb0ELb0ELb0ELb0ELb0ELb0ELb1EEEvNS_16Flash_bwd_paramsE)
        /*02c0*/ 	.word	0x000000ff


	//----- nvinfo : EIATTR_FRAME_SIZE
	.align		4
.L_128:
        /*02c4*/ 	.byte	0x04, 0x11
        /*02c6*/ 	.short	(.L_130 - .L_129)
	.align		4
.L_129:
        /*02c8*/ 	.word	index@(_ZN5flash44flash_bwd_dq_dk_dv_loop_seqk_parallel_kernelI23Flash_bwd_kernel_traitsILi96ELi64ELi128ELi8ELi2ELi4ELi4ELb1ELb0EN7cutlass10bfloat16_tE19Flash_kernel_traitsILi96ELi64ELi128ELi8ES3_EELb0ELb0ELb0ELb0ELb0ELb0ELb1EEEvNS_16Flash_bwd_paramsE)
        /*02cc*/ 	.word	0x000000c0


	//----- nvinfo : EIATTR_REGCOUNT
	.align		4
.L_130:
        /*02d0*/ 	.byte	0x04, 0x2f
        /*02d2*/ 	.short	(.L_132 - .L_131)
	.align		4
.L_131:
        /*02d4*/ 	.word	index@(_ZN5flash44flash_bwd_dq_dk_dv_loop_seqk_parallel_kernelI23Flash_bwd_kernel_traitsILi96ELi64ELi128ELi8ELi2ELi4ELi4ELb1ELb0EN7cutlass10bfloat16_tE19Flash_kernel_traitsILi96ELi64ELi128ELi8ES3_EELb1ELb0ELb0ELb0ELb0ELb0ELb0EEEvNS_16Flash_bwd_paramsE)
        /*02d8*/ 	.word	0x000000ff


	//----- nvinfo : EIATTR_FRAME_SIZE
	.align		4
.L_132:
        /*02dc*/ 	.byte	0x04, 0x11
        /*02de*/ 	.short	(.L_134 - .L_133)
	.align		4
.L_133:
        /*02e0*/ 	.word	index@(_ZN5flash44flash_bwd_dq_dk_dv_loop_seqk_parallel_kernelI23Flash_bwd_kernel_traitsILi96ELi64ELi128ELi8ELi2ELi4ELi4ELb1ELb0EN7cutlass10bfloat16_tE19Flash_kernel_traitsILi96ELi64ELi128ELi8ES3_EELb1ELb0ELb0ELb0ELb0ELb0ELb0EEEvNS_16Flash_bwd_paramsE)
        /*02e4*/ 	.word	0x00000040


	//----- nvinfo : EIATTR_REGCOUNT
	.align		4
.L_134:
        /*02e8*/ 	.byte	0x04, 0x2f
        /*02ea*/ 	.short	(.L_136 - .L_135)
	.align		4
.L_135:
        /*02ec*/ 	.word	index@(_ZN5flash44flash_bwd_dq_dk_dv_loop_seqk_parallel_kernelI23Flash_bwd_kernel_traitsILi96ELi64ELi128ELi8ELi2ELi4ELi4ELb1ELb0EN7cutlass10bfloat16_tE19Flash_kernel_traitsILi96ELi64ELi128ELi8ES3_EELb0ELb0ELb0ELb0ELb0ELb1ELb1EEEvNS_16Flash_bwd_paramsE)
        /*02f0*/ 	.word	0x000000ff


	//----- nvinfo : EIATTR_FRAME_SIZE
	.align		4
.L_136:
        /*02f4*/ 	.byte	0x04, 0x11
        /*02f6*/ 	.short	(.L_138 - .L_137)
	.align		4
.L_137:
        /*02f8*/ 	.word	index@(_ZN5flash44flash_bwd_dq_dk_dv_loop_seqk_parallel_kernelI23Flash_bwd_kernel_traitsILi96ELi64ELi128ELi8ELi2ELi4ELi4ELb1ELb0EN7cutlass10bfloat16_tE19Flash_kernel_traitsILi96ELi64ELi128ELi8ES3_EELb0ELb0ELb0ELb0ELb0ELb1ELb1EEEvNS_16Flash_bwd_paramsE)
        /*02fc*/ 	.word	0x000000b0


	//----- nvinfo : EIATTR_REGCOUNT
	.align		4
.L_138:
        /*0300*/ 	.byte	0x04, 0x2f
        /*0302*/ 	.short	(.L_140 - .L_139)
	.align		4
.L_139:
        /*0304*/ 	.word	index@(_ZN5flash44flash_bwd_dq_dk_dv_loop_seqk_parallel_kernelI23Flash_bwd_kernel_traitsILi96ELi64ELi128ELi8ELi2ELi4ELi4ELb1ELb0EN7cutlass10bfloat16_tE19Flash_kernel_traitsILi96ELi64ELi128ELi8ES3_EELb1ELb0ELb0ELb0ELb0ELb1ELb0EEEvNS_16Flash_bwd_paramsE)
        /*0308*/ 	.word	0x000000ff


	//----- nvinfo : EIATTR_FRAME_SIZE
	.align		4
.L_140:
        /*030c*/ 	.byte	0x04, 0x11
        /*030e*/ 	.short	(.L_142 - .L_141)
	.align		4
.L_141:
        /*0310*/ 	.word	index@(_ZN5flash44flash_bwd_dq_dk_dv_loop_seqk_parallel_kernelI23Flash_bwd_kernel_traitsILi96ELi64ELi128ELi8ELi2ELi4ELi4ELb1ELb0EN7cutlass10bfloat16_tE19Flash_kernel_traitsILi96ELi64ELi128ELi8ES3_EELb1ELb0ELb0ELb0ELb0ELb1ELb0EEEvNS_16Flash_bwd_paramsE)
        /*0314*/ 	.word	0x00000030


	//----- nvinfo : EIATTR_REGCOUNT
	.align		4
.L_142:
        /*0318*/ 	.byte	0x04, 0x2f
        /*031a*/ 	.short	(.L_144 - .L_143)
	.align		4
.L_143:
        /*031c*/ 	.word	index@(_ZN5flash27flash_bwd_convert_dq_kernelI23Flash_bwd_kernel_traitsILi96ELi64ELi128ELi8ELi2ELi4ELi4ELb1ELb0EN7cutlass10bfloat16_tE19Flash_kernel_traitsILi96ELi64ELi128ELi8ES3_EEEEvNS_16Flash_bwd_paramsEi)
        /*0320*/ 	.word	0x00000038


	//----- nvinfo : EIATTR_FRAME_SIZE
	.align		4
.L_144:
        /*0324*/ 	.byte	0x04, 0x11
        /*0326*/ 	.short	(.L_146 - .L_145)
	.align		4
.L_145:
        /*0328*/ 	.word	index@(_ZN5flash27flash_bwd_convert_dq_kernelI23Flash_bwd_kernel_traitsILi96ELi64ELi128ELi8ELi2ELi4ELi4ELb1ELb0EN7cutlass10bfloat16_tE19Flash_kernel_traitsILi96ELi64ELi128ELi8ES3_EEEEvNS_16Flash_bwd_paramsEi)
        /*032c*/ 	.word	0x00000000


	//----- nvinfo : EIATTR_REGCOUNT
	.align		4
.L_146:
        /*0330*/ 	.byte	0x04, 0x2f
        /*0332*/ 	.short	(.L_148 - .L_147)
	.align		4
.L_147:
        /*0334*/ 	.word	index@(_ZN5flash44flash_bwd_dq_dk_dv_loop_seqk_parallel_kernelI23Flash_bwd_kernel_traitsILi96ELi64ELi128ELi8ELi2ELi4ELi4ELb1ELb0EN7cutlass10bfloat16_tE19Flash_kernel_traitsILi96ELi64ELi128ELi8ES3_EELb0ELb0ELb1ELb1ELb0ELb0ELb0EEEvNS_16Flash_bwd_paramsE)
        /*0338*/ 	.word	0x000000ff


	//----- nvinfo : EIATTR_FRAME_SIZE
	.align		4
.L_148:
        /*033c*/ 	.byte	0x04, 0x11
        /*033e*/ 	.short	(.L_150 - .L_149)
	.align		4
.L_149:
        /*0340*/ 	.word	index@(_ZN5flash44flash_bwd_dq_dk_dv_loop_seqk_parallel_kernelI23Flash_bwd_kernel_traitsILi96ELi64ELi128ELi8ELi2ELi4ELi4ELb1ELb0EN7cutlass10bfloat16_tE19Flash_kernel_traitsILi96ELi64ELi128ELi8ES3_EELb0ELb0ELb1ELb1ELb0ELb0ELb0EEEvNS_16Flash_bwd_paramsE)
        /*0344*/ 	.word	0x00000038


	//----- nvinfo : EIATTR_REGCOUNT
	.align		4
.L_150:
        /*0348*/ 	.byte	0x04, 0x2f
        /*034a*/ 	.short	(.L_152 - .L_151)
	.align		4
.L_151:
        /*034c*/ 	.word	index@(_ZN5flash44flash_bwd_dq_dk_dv_loop_seqk_parallel_kernelI23Flash_bwd_kernel_traitsILi96ELi64ELi128ELi8ELi2ELi4ELi4ELb1ELb0EN7cutlass10bfloat16_tE19Flash_kernel_traitsILi96ELi64ELi128ELi8ES3_EELb0ELb0ELb1ELb0ELb0ELb1ELb0EEEvNS_16Flash_bwd_paramsE)
        /*0350*/ 	.word	0x000000ff


	//----- nvinfo : EIATTR_FRAME_SIZE
	.align		4
.L_152:
        /*0354*/ 	.byte	0x04, 0x11
        /*0356*/ 	.short	(.L_154 - .L_153)
	.align		4
.L_153:
        /*0358*/ 	.word	index@(_ZN5flash44flash_bwd_dq_dk_dv_loop_seqk_parallel_kernelI23Flash_bwd_kernel_traitsILi96ELi64ELi128ELi8ELi2ELi4ELi4ELb1ELb0EN7cutlass10bfloat16_tE19Flash_kernel_traitsILi96ELi64ELi128ELi8ES3_EELb0ELb0ELb1ELb0ELb0ELb1ELb0EEEvNS_16Flash_bwd_paramsE)
        /*035c*/ 	.word	0x00000030


	//----- nvinfo : EIATTR_REGCOUNT
	.align		4
.L_154:
        /*0360*/ 	.byte	0x04, 0x2f
        /*0362*/ 	.short	(.L_156 - .L_155)
	.align		4
.L_155:
        /*0364*/ 	.word	index@(_ZN5flash44flash_bwd_dq_dk_dv_loop_seqk_parallel_kernelI23Flash_bwd_kernel_traitsILi96ELi64ELi128ELi8ELi2ELi4ELi4ELb1ELb0EN7cutlass10bfloat16_tE19Flash_kernel_traitsILi96ELi64ELi128ELi8ES3_EELb0ELb0ELb0ELb1ELb0ELb0ELb0EEEvNS_16Flash_bwd_paramsE)
        /*0368*/ 	.word	0x000000ff


	//----- nvinfo : EIATTR_FRAME_SIZE
	.align		4
.L_156:
        /*036c*/ 	.byte	0x04, 0x11
        /*036e*/ 	.short	(.L_158 - .L_157)
	.align		4
.L_157:
        /*0370*/ 	.word	index@(_ZN5flash44flash_bwd_dq_dk_dv_loop_seqk_parallel_kernelI23Flash_bwd_kernel_traitsILi96ELi64ELi128ELi8ELi2ELi4ELi4ELb1ELb0EN7cutlass10bfloat16_tE19Flash_kernel_traitsILi96ELi64ELi128ELi8ES3_EELb0ELb0ELb0ELb1ELb0ELb0ELb0EEEvNS_16Flash_bwd_paramsE)
        /*0374*/ 	.word	0x00000048


	//----- nvinfo : EIATTR_REGCOUNT
	.align		4
.L_158:
        /*0378*/ 	.byte	0x04, 0x2f
        /*037a*/ 	.short	(.L_160 - .L_159)
	.align		4
.L_159:
        /*037c*/ 	.word	index@(_ZN5flash44flash_bwd_dq_dk_dv_loop_seqk_parallel_kernelI23Flash_bwd_kernel_traitsILi96ELi64ELi128ELi8ELi2ELi4ELi4ELb1ELb0EN7cutlass10bfloat16_tE19Flash_kernel_traitsILi96ELi64ELi128ELi8ES3_EELb0ELb0ELb0ELb0ELb1ELb1ELb0EEEvNS_16Flash_bwd_paramsE)
        /*0380*/ 	.word	0x000000ff


	//----- nvinfo : EIATTR_FRAME_SIZE
	.align		4
.L_160:
        /*0384*/ 	.byte	0x04, 0x11
        /*0386*/ 	.short	(.L_162 - .L_161)
	.align		4
.L_161:
        /*0388*/ 	.word	index@(_ZN5flash44flash_bwd_dq_dk_dv_loop_seqk_parallel_kernelI23Flash_bwd_kernel_traitsILi96ELi64ELi128ELi8ELi2ELi4ELi4ELb1ELb0EN7cutlass10bfloat16_tE19Flash_kernel_traitsILi96ELi64ELi128ELi8ES3_EELb0ELb0ELb0ELb0ELb1ELb1ELb0EEEvNS_16Flash_bwd_paramsE)
        /*038c*/ 	.word	0x00000028


	//----- nvinfo : EIATTR_REGCOUNT
	.align		4
.L_162:
        /*0390*/ 	.byte	0x04, 0x2f
        /*0392*/ 	.short	(.L_164 - .L_163)
	.align		4
.L_163:
        /*0394*/ 	.word	index@(_ZN5flash44flash_bwd_dq_dk_dv_loop_seqk_parallel_kernelI23Flash_bwd_kernel_traitsILi96ELi64ELi128ELi8ELi2ELi4ELi4ELb1ELb0EN7cutlass10bfloat16_tE19Flash_kernel_traitsILi96ELi64ELi128ELi8ES3_EELb0ELb0ELb1ELb0ELb0ELb0ELb0EEEvNS_16Flash_bwd_paramsE)
        /*0398*/ 	.word	0x000000ff


	//----- nvinfo : EIATTR_FRAME_SIZE
	.align		4
.L_164:
        /*039c*/ 	.byte	0x04, 0x11
        /*039e*/ 	.short	(.L_166 - .L_165)
	.align		4
.L_165:
        /*03a0*/ 	.word	index@(_ZN5flash44flash_bwd_dq_dk_dv_loop_seqk_parallel_kernelI23Flash_bwd_kernel_traitsILi96ELi64ELi128ELi8ELi2ELi4ELi4ELb1ELb0EN7cutlass10bfloat16_tE19Flash_kernel_traitsILi96ELi64ELi128ELi8ES3_EELb0ELb0ELb1ELb0ELb0ELb0ELb0EEEvNS_16Flash_bwd_paramsE)
        /*03a4*/ 	.word	0x00000038


	//----- nvinfo : EIATTR_REGCOUNT
	.align		4
.L_166:
        /*03a8*/ 	.byte	0x04, 0x2f
        /*03aa*/ 	.short	(.L_168 - .L_167)
	.align		4
.L_167:
        /*03ac*/ 	.word	index@(_ZN5flash44flash_bwd_dq_dk_dv_loop_seqk_parallel_kernelI23Flash_bwd_kernel_traitsILi96ELi64ELi128ELi8ELi2ELi4ELi4ELb1ELb0EN7cutlass10bfloat16_tE19Flash_kernel_traitsILi96ELi64ELi128ELi8ES3_EELb0ELb0ELb0ELb0ELb0ELb0ELb0EEEvNS_16Flash_bwd_paramsE)
        /*03b0*/ 	.word	0x000000ff


	//----- nvinfo : EIATTR_FRAME_SIZE
	.align		4
.L_168:
        /*03b4*/ 	.byte	0x04, 0x11
        /*03b6*/ 	.short	(.L_170 - .L_169)
	.align		4
.L_169:
        /*03b8*/ 	.word	index@(_ZN5flash44flash_bwd_dq_dk_dv_loop_seqk_parallel_kernelI23Flash_bwd_kernel_traitsILi96ELi64ELi128ELi8ELi2ELi4ELi4ELb1ELb0EN7cutlass10bfloat16_tE19Flash_kernel_traitsILi96ELi64ELi128ELi8ES3_EELb0ELb0ELb0ELb0ELb0ELb0ELb0EEEvNS_16Flash_bwd_paramsE)
        /*03bc*/ 	.word	0x00000040


	//----- nvinfo : EIATTR_REGCOUNT
	.align		4
.L_170:
        /*03c0*/ 	.byte	0x04, 0x2f
        /*03c2*/ 	.short	(.L_172 - .L_171)
	.align		4
.L_171:
        /*03c4*/ 	.word	index@(_ZN5flash44flash_bwd_dq_dk_dv_loop_seqk_parallel_kernelI23Flash_bwd_kernel_traitsILi96ELi64ELi128ELi8ELi2ELi4ELi4ELb1ELb0EN7cutlass10bfloat16_tE19Flash_kernel_traitsILi96ELi64ELi128ELi8ES3_EELb0ELb0ELb0ELb0ELb0ELb1ELb0EEEvNS_16Flash_bwd_paramsE)
        /*03c8*/ 	.word	0x000000ff


	//----- nvinfo : EIATTR_FRAME_SIZE
	.align		4
.L_172:
        /*03cc*/ 	.byte	0x04, 0x11
        /*03ce*/ 	.short	(.L_174 - .L_173)
	.align		4
.L_173:
        /*03d0*/ 	.word	index@(_ZN5flash44flash_bwd_dq_dk_dv_loop_seqk_parallel_kernelI23Flash_bwd_kernel_traitsILi96ELi64ELi128ELi8ELi2ELi4ELi4ELb1ELb0EN7cutlass10bfloat16_tE19Flash_kernel_traitsILi96ELi64ELi128ELi8ES3_EELb0ELb0ELb0ELb0ELb0ELb1ELb0EEEvNS_16Flash_bwd_paramsE)
        /*03d4*/ 	.word	0x00000030


	//----- nvinfo : EIATTR_MIN_STACK_SIZE
	.align		4
.L_174:
        /*03d8*/ 	.byte	0x04, 0x12
        /*03da*/ 	.short	(.L_176 - .L_175)
	.align		4
.L_175:
        /*03dc*/ 	.word	index@(_ZN5flash44flash_bwd_dq_dk_dv_loop_seqk_parallel_kernelI23Flash_bwd_kernel_traitsILi96ELi64ELi128ELi8ELi2ELi4ELi4ELb1ELb0EN7cutlass10bfloat16_tE19Flash_kernel_traitsILi96ELi64ELi128ELi8ES3_EELb0ELb0ELb0ELb0ELb0ELb1ELb0EEEvNS_16Flash_bwd_paramsE)
        /*03e0*/ 	.word	0x00000030


	//----- nvinfo : EIATTR_MIN_STACK_SIZE
	.align		4
.L_176:
        /*03e4*/ 	.byte	0x04, 0x12
        /*03e6*/ 	.short	(.L_178 - .L_177)
	.align		4
.L_177:
        /*03e8*/ 	.word	index@(_ZN5flash44flash_bwd_dq_dk_dv_loop_seqk_parallel_kernelI23Flash_bwd_kernel_traitsILi96ELi64ELi128ELi8ELi2ELi4ELi4ELb1ELb0EN7cutlass10bfloat16_tE19Flash_kernel_traitsILi96ELi64ELi128ELi8ES3_EELb0ELb0ELb0ELb0ELb0ELb0ELb0EEEvNS_16Flash_bwd_paramsE)
        /*03ec*/ 	.word	0x00000040


	//----- nvinfo : EIATTR_MIN_STACK_SIZE
	.align		4
.L_178:
        /*03f0*/ 	.byte	0x04, 0x12
        /*03f2*/ 	.short	(.L_180 - .L_179)
	.align		4
.L_179:
        /*03f4*/ 	.word	index@(_ZN5flash44flash_bwd_dq_dk_dv_loop_seqk_parallel_kernelI23Flash_bwd_kernel_traitsILi96ELi64ELi128ELi8ELi2ELi4ELi4ELb1ELb0EN7cutlass10bfloat16_tE19Flash_kernel_traitsILi96ELi64ELi128ELi8ES3_EELb0ELb0ELb1ELb0ELb0ELb0ELb0EEEvNS_16Flash_bwd_paramsE)
        /*03f8*/ 	.word	0x00000038


	//----- nvinfo : EIATTR_MIN_STACK_SIZE
	.align		4
.L_180:
        /*03fc*/ 	.byte	0x04, 0x12
        /*03fe*/ 	.short	(.L_182 - .L_181)
	.align		4
.L_181:
        /*0400*/ 	.word	index@(_ZN5flash44flash_bwd_dq_dk_dv_loop_seqk_parallel_kernelI23Flash_bwd_kernel_traitsILi96ELi64ELi128ELi8ELi2ELi4ELi4ELb1ELb0EN7cutlass10bfloat16_tE19Flash_kernel_traitsILi96ELi64ELi128ELi8ES3_EELb0ELb0ELb0ELb0ELb1ELb1ELb0EEEvNS_16Flash_bwd_paramsE)
        /*0404*/ 	.word	0x00000028


	//----- nvinfo : EIATTR_MIN_STACK_SIZE
	.align		4
.L_182:
        /*0408*/ 	.byte	0x04, 0x12
        /*040a*/ 	.short	(.L_184 - .L_183)
	.align		4
.L_183:
        /*040c*/ 	.word	index@(_ZN5flash44flash_bwd_dq_dk_dv_loop_seqk_parallel_kernelI23Flash_bwd_kernel_traitsILi96ELi64ELi128ELi8ELi2ELi4ELi4ELb1ELb0EN7cutlass10bfloat16_tE19Flash_kernel_traitsILi96ELi64ELi128ELi8ES3_EELb0ELb0ELb0ELb1ELb0ELb0ELb0EEEvNS_16Flash_bwd_paramsE)
        /*0410*/ 	.word	0x00000048


	//----- nvinfo : EIATTR_MIN_STACK_SIZE
	.align		4
.L_184:
        /*0414*/ 	.byte	0x04, 0x12
        /*0416*/ 	.short	(.L_186 - .L_185)
	.align		4
.L_185:
        /*0418*/ 	.word	index@(_ZN5flash44flash_bwd_dq_dk_dv_loop_seqk_parallel_kernelI23Flash_bwd_kernel_traitsILi96ELi64ELi128ELi8ELi2ELi4ELi4ELb1ELb0EN7cutlass10bfloat16_tE19Flash_kernel_traitsILi96ELi64ELi128ELi8ES3_EELb0ELb0ELb1ELb0ELb0ELb1ELb0EEEvNS_16Flash_bwd_paramsE)
        /*041c*/ 	.word	0x00000030


	//----- nvinfo : EIATTR_MIN_STACK_SIZE
	.align		4
.L_186:
        /*0420*/ 	.byte	0x04, 0x12
        /*0422*/ 	.short	(.L_188 - .L_187)
	.align		4
.L_187:
        /*0424*/ 	.word	index@(_ZN5flash44flash_bwd_dq_dk_dv_loop_seqk_parallel_kernelI23Flash_bwd_kernel_traitsILi96ELi64ELi128ELi8ELi2ELi4ELi4ELb1ELb0EN7cutlass10bfloat16_tE19Flash_kernel_traitsILi96ELi64ELi128ELi8ES3_EELb0ELb0ELb1ELb1ELb0ELb0ELb0EEEvNS_16Flash_bwd_paramsE)
        /*0428*/ 	.word	0x00000038


	//----- nvinfo : EIATTR_MIN_STACK_SIZE
	.align		4
.L_188:
        /*042c*/ 	.byte	0x04, 0x12
        /*042e*/ 	.short	(.L_190 - .L_189)
	.align		4
.L_189:
        /*0430*/ 	.word	index@(_ZN5flash27flash_bwd_convert_dq_kernelI23Flash_bwd_kernel_traitsILi96ELi64ELi128ELi8ELi2ELi4ELi4ELb1ELb0EN7cutlass10bfloat16_tE19Flash_kernel_traitsILi96ELi64ELi128ELi8ES3_EEEEvNS_16Flash_bwd_paramsEi)
        /*0434*/ 	.word	0x00000000


	//----- nvinfo : EIATTR_MIN_STACK_SIZE
	.align		4
.L_190:
        /*0438*/ 	.byte	0x04, 0x12
        /*043a*/ 	.short	(.L_192 - .L_191)
	.align		4
.L_191:
        /*043c*/ 	.word	index@(_ZN5flash44flash_bwd_dq_dk_dv_loop_seqk_parallel_kernelI23Flash_bwd_kernel_traitsILi96ELi64ELi128ELi8ELi2ELi4ELi4ELb1ELb0EN7cutlass10bfloat16_tE19Flash_kernel_traitsILi96ELi64ELi128ELi8ES3_EELb1ELb0ELb0ELb0ELb0ELb1ELb0EEEvNS_16Flash_bwd_paramsE)
        /*0440*/ 	.word	0x00000030


	//----- nvinfo : EIATTR_MIN_STACK_SIZE
	.align		4
.L_192:
        /*0444*/ 	.byte	0x04, 0x12
        /*0446*/ 	.short	(.L_194 - .L_193)
	.align		4
.L_193:
        /*0448*/ 	.word	index@(_ZN5flash44flash_bwd_dq_dk_dv_loop_seqk_parallel_kernelI23Flash_bwd_kernel_traitsILi96ELi64ELi128ELi8ELi2ELi4ELi4ELb1ELb0EN7cutlass10bfloat16_tE19Flash_kernel_traitsILi96ELi64ELi128ELi8ES3_EELb0ELb0ELb0ELb0ELb0ELb1ELb1EEEvNS_16Flash_bwd_paramsE)
        /*044c*/ 	.word	0x000000b0


	//----- nvinfo : EIATTR_MIN_STACK_SIZE
	.align		4
.L_194:
        /*0450*/ 	.byte	0x04, 0x12
        /*0452*/ 	.short	(.L_196 - .L_195)
	.align		4
.L_195:
        /*0454*/ 	.word	index@(_ZN5flash44flash_bwd_dq_dk_dv_loop_seqk_parallel_kernelI23Flash_bwd_kernel_traitsILi96ELi64ELi128ELi8ELi2ELi4ELi4ELb1ELb0EN7cutlass10bfloat16_tE19Flash_kernel_traitsILi96ELi64ELi128ELi8ES3_EELb1ELb0ELb0ELb0ELb0ELb0ELb0EEEvNS_16Flash_bwd_paramsE)
        /*0458*/ 	.word	0x00000040


	//----- nvinfo : EIATTR_MIN_STACK_SIZE
	.align		4
.L_196:
        /*045c*/ 	.byte	0x04, 0x12
        /*045e*/ 	.short	(.L_198 - .L_197)
	.align		4
.L_197:
        /*0460*/ 	.word	index@(_ZN5flash44flash_bwd_dq_dk_dv_loop_seqk_parallel_kernelI23Flash_bwd_kernel_traitsILi96ELi64ELi128ELi8ELi2ELi4ELi4ELb1ELb0EN7cutlass10bfloat16_tE19Flash_kernel_traitsILi96ELi64ELi128ELi8ES3_EELb0ELb0ELb0ELb0ELb0ELb0ELb1EEEvNS_16Flash_bwd_paramsE)
        /*0464*/ 	.word	0x000000c0


	//----- nvinfo : EIATTR_MIN_STACK_SIZE
	.align		4
.L_198:
        /*0468*/ 	.byte	0x04, 0x12
        /*046a*/ 	.short	(.L_200 - .L_199)
	.align		4
.L_199:
        /*046c*/ 	.word	index@(_ZN5flash44flash_bwd_dq_dk_dv_loop_seqk_parallel_kernelI23Flash_bwd_kernel_traitsILi96ELi64ELi128ELi8ELi2ELi4ELi4ELb1ELb0EN7cutlass10bfloat16_tE19Flash_kernel_traitsILi96ELi64ELi128ELi8ES3_EELb1ELb0ELb1ELb0ELb0ELb0ELb0EEEvNS_16Flash_bwd_paramsE)
        /*0470*/ 	.word	0x00000038


	//----- nvinfo : EIATTR_MIN_STACK_SIZE
	.align		4
.L_200:
        /*0474*/ 	.byte	0x04, 0x12
        /*0476*/ 	.short	(.L_202 - .L_201)
	.align		4
.L_201:
        /*0478*/ 	.word	index@(_ZN5flash44flash_bwd_dq_dk_dv_loop_seqk_parallel_kernelI23Flash_bwd_kernel_traitsILi96ELi64ELi128ELi8ELi2ELi4ELi4ELb1ELb0EN7cutlass10bfloat16_tE19Flash_kernel_traitsILi96ELi64ELi128ELi8ES3_EELb0ELb0ELb1ELb0ELb0ELb0ELb1EEEvNS_16Flash_bwd_paramsE)
        /*047c*/ 	.word	0x000000b8


	//----- nvinfo : EIATTR_MIN_STACK_SIZE
	.align		4
.L_202:
        /*0480*/ 	.byte	0x04, 0x12
        /*0482*/ 	.short	(.L_204 - .L_203)
	.align		4
.L_203:
        /*0484*/ 	.word	index@(_ZN5flash44flash_bwd_dq_dk_dv_loop_seqk_parallel_kernelI23Flash_bwd_kernel_traitsILi96ELi64ELi128ELi8ELi2ELi4ELi4ELb1ELb0EN7cutlass10bfloat16_tE19Flash_kernel_traitsILi96ELi64ELi128ELi8ES3_EELb1ELb0ELb0ELb0ELb1ELb1ELb0EEEvNS_16Flash_bwd_paramsE)
        /*0488*/ 	.word	0x00000038


	//----- nvinfo : EIATTR_MIN_STACK_SIZE
	.align		4
.L_204:
        /*048c*/ 	.byte	0x04, 0x12
        /*048e*/ 	.short	(.L_206 - .L_205)
	.align		4
.L_205:
        /*0490*/ 	.word	index@(_ZN5flash44flash_bwd_dq_dk_dv_loop_seqk_parallel_kernelI23Flash_bwd_kernel_traitsILi96ELi64ELi128ELi8ELi2ELi4ELi4ELb1ELb0EN7cutlass10bfloat16_tE19Flash_kernel_traitsILi96ELi64ELi128ELi8ES3_EELb0ELb0ELb0ELb0ELb1ELb1ELb1EEEvNS_16Flash_bwd_paramsE)
        /*0494*/ 	.word	0x000000a0


	//----- nvinfo : EIATTR_MIN_STACK_SIZE
	.align		4
.L_206:
        /*0498*/ 	.byte	0x04, 0x12
        /*049a*/ 	.short	(.L_208 - .L_207)
	.align		4
.L_207:
        /*049c*/ 	.word	index@(_ZN5flash44flash_bwd_dq_dk_dv_loop_seqk_parallel_kernelI23Flash_bwd_kernel_traitsILi96ELi64ELi128ELi8ELi2ELi4ELi4ELb1ELb0EN7cutlass10bfloat16_tE19Flash_kernel_traitsILi96ELi64ELi128ELi8ES3_EELb1ELb0ELb0ELb1ELb0ELb0ELb0EEEvNS_16Flash_bwd_paramsE)
        /*04a0*/ 	.word	0x00000060


	//----- nvinfo : EIATTR_MIN_STACK_SIZE
	.align		4
.L_208:
        /*04a4*/ 	.byte	0x04, 0x12
        /*04a6*/ 	.short	(.L_210 - .L_209)
	.align		4
.L_209:
        /*04a8*/ 	.word	index@(_ZN5flash44flash_bwd_dq_dk_dv_loop_seqk_parallel_kernelI23Flash_bwd_kernel_traitsILi96ELi64ELi128ELi8ELi2ELi4ELi4ELb1ELb0EN7cutlass10bfloat16_tE19Flash_kernel_traitsILi96ELi64ELi128ELi8ES3_EELb0ELb0ELb0ELb1ELb0ELb0ELb1EEEvNS_16Flash_bwd_paramsE)
        /*04ac*/ 	.word	0x000000c0


	//----- nvinfo : EIATTR_MIN_STACK_SIZE
	.align		4
.L_210:
        /*04b0*/ 	.byte	0x04, 0x12
        /*04b2*/ 	.short	(.L_212 - .L_211)
	.align		4
.L_211:
        /*04b4*/ 	.word	index@(_ZN5flash44flash_bwd_dq_dk_dv_loop_seqk_parallel_kernelI23Flash_bwd_kernel_traitsILi96ELi64ELi128ELi8ELi2ELi4ELi4ELb1ELb0EN7cutlass10bfloat16_tE19Flash_kernel_traitsILi96ELi64ELi128ELi8ES3_EELb1ELb0ELb1ELb0ELb0ELb1ELb0EEEvNS_16Flash_bwd_paramsE)
        /*04b8*/ 	.word	0x00000030


	//----- nvinfo : EIATTR_MIN_STACK_SIZE
	.align		4
.L_212:
        /*04bc*/ 	.byte	0x04, 0x12
        /*04be*/ 	.short	(.L_214 - .L_213)
	.align		4
.L_213:
        /*04c0*/ 	.word	index@(_ZN5flash44flash_bwd_dq_dk_dv_loop_seqk_parallel_kernelI23Flash_bwd_kernel_traitsILi96ELi64ELi128ELi8ELi2ELi4ELi4ELb1ELb0EN7cutlass10bfloat16_tE19Flash_kernel_traitsILi96ELi64ELi128ELi8ES3_EELb0ELb0ELb1ELb0ELb0ELb1ELb1EEEvNS_16Flash_bwd_paramsE)
        /*04c4*/ 	.word	0x000000b0


	//----- nvinfo : EIATTR_MIN_STACK_SIZE
	.align		4
.L_214:
        /*04c8*/ 	.byte	0x04, 0x12
        /*04ca*/ 	.short	(.L_216 - .L_215)
	.align		4
.L_215:
        /*04cc*/ 	.word	index@(_ZN5flash44flash_bwd_dq_dk_dv_loop_seqk_parallel_kernelI23Flash_bwd_kernel_traitsILi96ELi64ELi128ELi8ELi2ELi4ELi4ELb1ELb0EN7cutlass10bfloat16_tE19Flash_kernel_traitsILi96ELi64ELi128ELi8ES3_EELb1ELb0ELb1ELb1ELb0ELb0ELb0EEEvNS_16Flash_bwd_paramsE)
        /*04d0*/ 	.word	0x00000040


	//----- nvinfo : EIATTR_MIN_STACK_SIZE
	.align		4
.L_216:
        /*04d4*/ 	.byte	0x04, 0x12
        /*04d6*/ 	.short	(.L_218 - .L_217)
	.align		4
.L_217:
        /*04d8*/ 	.word	index@(_ZN5flash44flash_bwd_dq_dk_dv_loop_seqk_parallel_kernelI23Flash_bwd_kernel_traitsILi96ELi64ELi128ELi8ELi2ELi4ELi4ELb1ELb0EN7cutlass10bfloat16_tE19Flash_kernel_traitsILi96ELi64ELi128ELi8ES3_EELb0ELb0ELb1ELb1ELb0ELb0ELb1EEEvNS_16Flash_bwd_paramsE)
        /*04dc*/ 	.word	0x000000c0


	//----- nvinfo : EIATTR_MIN_STACK_SIZE
	.align		4
.L_218:
        /*04e0*/ 	.byte	0x04, 0x12
        /*04e2*/ 	.short	(.L_220 - .L_219)
	.align		4
.L_219:
        /*04e4*/ 	.word	index@(_ZN5flash25flash_bwd_dot_do_o_kernelILb0E23Flash_bwd_kernel_traitsILi96ELi64ELi128ELi8ELi2ELi4ELi4ELb1ELb0EN7cutlass10bfloat16_tE19Flash_kernel_traitsILi96ELi64ELi128ELi8ES3_EEEEvNS_16Flash_bwd_paramsE)
        /*04e8*/ 	.word	0x00000000


	//----- nvinfo : EIATTR_MIN_STACK_SIZE
	.align		4
.L_220:
        /*04ec*/ 	.byte	0x04, 0x12
        /*04ee*/ 	.short	(.L_222 - .L_221)
	.align		4
.L_221:
        /*04f0*/ 	.word	index@(_ZN5flash25flash_bwd_dot_do_o_kernelILb1E23Flash_bwd_kernel_traitsILi96ELi64ELi128ELi8ELi2ELi4ELi4ELb1ELb0EN7cutlass10bfloat16_tE19Flash_kernel_traitsILi96ELi64ELi128ELi8ES3_EEEEvNS_16Flash_bwd_paramsE)
        /*04f4*/ 	.word	0x00000000


	//----- nvinfo : EIATTR_MIN_STACK_SIZE
	.align		4
.L_222:
        /*04f8*/ 	.byte	0x04, 0x12
        /*04fa*/ 	.short	(.L_224 - .L_223)
	.align		4
.L_223:
        /*04fc*/ 	.word	index@(_ZN5flash27flash_bwd_convert_dq_kernelI23Flash_bwd_kernel_traitsILi96ELi64ELi128ELi8ELi2ELi4ELi4ELb0ELb0EN7cutlass10bfloat16_tE19Flash_kernel_traitsILi96ELi64ELi128ELi8ES3_EEEEvNS_16Flash_bwd_paramsEi)
        /*0500*/ 	.word	0x00000000


	//----- nvinfo : EIATTR_MIN_STACK_SIZE
	.align		4
.L_224:
        /*0504*/ 	.byte	0x04, 0x12
        /*0506*/ 	.short	(.L_226 - .L_225)
	.align		4
.L_225:
        /*0508*/ 	.word	index@(_ZN5flash44flash_bwd_dq_dk_dv_loop_seqk_parallel_kernelI23Flash_bwd_kernel_traitsILi96ELi64ELi128ELi8ELi2ELi4ELi4ELb0ELb0EN7cutlass10bfloat16_tE19Flash_kernel_traitsILi96ELi64ELi128ELi8ES3_EELb1ELb0ELb0ELb0ELb0ELb1ELb0EEEvNS_16Flash_bwd_paramsE)
        /*050c*/ 	.word	0x00000000


	//----- nvinfo : EIATTR_MIN_STACK_SIZE
	.align		4
.L_226:
        /*0510*/ 	.byte	0x04, 0x12
        /*0512*/ 	.short	(.L_228 - .L_227)
	.align		4
.L_227:
        /*0514*/ 	.word	index@(_ZN5flash44flash_bwd_dq_dk_dv_loop_seqk_parallel_kernelI23Flash_bwd_kernel_traitsILi96ELi64ELi128ELi8ELi2ELi4ELi4ELb0ELb0EN7cutlass10bfloat16_tE19Flash_kernel_traitsILi96ELi64ELi128ELi8ES3_EELb0ELb0ELb0ELb0ELb0ELb1ELb1EEEvNS_16Flash_bwd_paramsE)
        /*0518*/ 	.word	0x00000008


	//----- nvinfo : EIATTR_MIN_STACK_SIZE
	.align		4
.L_228:
        /*051c*/ 	.byte	0x04, 0x12
        /*051e*/ 	.short	(.L_230 - .L_229)
	.align		4
.L_229:
        /*0520*/ 	.word	index@(_ZN5flash44flash_bwd_dq_dk_dv_loop_seqk_parallel_kernelI23Flash_bwd_kernel_traitsILi96ELi64ELi128ELi8ELi2ELi4ELi4ELb0ELb0EN7cutlass10bfloat16_tE19Flash_kernel_traitsILi96ELi64ELi128ELi8ES3_EELb1ELb0ELb0ELb0ELb0ELb0ELb0EEEvNS_16Flash_bwd_paramsE)
        /*0524*/ 	.word	0x00000000


	//----- nvinfo : EIATTR_MIN_STACK_SIZE
	.align		4
.L_230:
        /*0528*/ 	.byte	0x04, 0x12
        /*052a*/ 	.short	(.L_232 - .L_231)
	.align		4
.L_231:
        /*052c*/ 	.word	index@(_ZN5flash44flash_bwd_dq_dk_dv_loop_seqk_parallel_kernelI23Flash_bwd_kernel_traitsILi96ELi64ELi128ELi8ELi2ELi4ELi4ELb0ELb0EN7cutlass10bfloat16_tE19Flash_kernel_traitsILi96ELi64ELi128ELi8ES3_EELb0ELb0ELb0ELb0ELb0ELb0ELb1EEEvNS_16Flash_bwd_paramsE)
        /*0530*/ 	.word	0x00000008


	//----- nvinfo : EIATTR_MIN_STACK_SIZE
	.align		4
.L_232:
        /*0534*/ 	.byte	0x04, 0x12
        /*0536*/ 	.short	(.L_234 - .L_233)
	.align		4
.L_233:
        /*0538*/ 	.word	index@(_ZN5flash44flash_bwd_dq_dk_dv_loop_seqk_parallel_kernelI23Flash_bwd_kernel_traitsILi96ELi64ELi128ELi8ELi2ELi4ELi4ELb0ELb0EN7cutlass10bfloat16_tE19Flash_kernel_traitsILi96ELi64ELi128ELi8ES3_EELb1ELb0ELb1ELb0ELb0ELb0ELb0EEEvNS_16Flash_bwd_paramsE)
        /*053c*/ 	.word	0x00000000


	//----- nvinfo : EIATTR_MIN_STACK_SIZE
	.align		4
.L_234:
        /*0540*/ 	.byte	0x04, 0x12
        /*0542*/ 	.short	(.L_236 - .L_235)
	.align		4
.L_235:
        /*0544*/ 	.word	index@(_ZN5flash44flash_bwd_dq_dk_dv_loop_seqk_parallel_kernelI23Flash_bwd_kernel_traitsILi96ELi64ELi128ELi8ELi2ELi4ELi4ELb0ELb0EN7cutlass10bfloat16_tE19Flash_kernel_traitsILi96ELi64ELi128ELi8ES3_EELb0ELb0ELb1ELb0ELb0ELb0ELb1EEEvNS_16Flash_bwd_paramsE)
        /*0548*/ 	.word	0x00000000


	//----- nvinfo : EIATTR_MIN_STACK_SIZE
	.align		4
.L_236:
        /*054c*/ 	.byte	0x04, 0x12
        /*054e*/ 	.short	(.L_238 - .L_237)
	.align		4
.L_237:
        /*0550*/ 	.word	index@(_ZN5flash44flash_bwd_dq_dk_dv_loop_seqk_parallel_kernelI23Flash_bwd_kernel_traitsILi96ELi64ELi128ELi8ELi2ELi4ELi4ELb0ELb0EN7cutlass10bfloat16_tE19Flash_kernel_traitsILi96ELi64ELi128ELi8ES3_EELb1ELb0ELb0ELb0ELb1ELb1ELb0EEEvNS_16Flash_bwd_paramsE)
        /*0554*/ 	.word	0x00000000


	//----- nvinfo : EIATTR_MIN_STACK_SIZE
	.align		4
.L_238:
        /*0558*/ 	.byte	0x04, 0x12
        /*055a*/ 	.short	(.L_240 - .L_239)
	.align		4
.L_239:
        /*055c*/ 	.word	index@(_ZN5flash44flash_bwd_dq_dk_dv_loop_seqk_parallel_kernelI23Flash_bwd_kernel_traitsILi96ELi64ELi128ELi8ELi2ELi4ELi4ELb0ELb0EN7cutlass10bfloat16_tE19Flash_kernel_traitsILi96ELi64ELi128ELi8ES3_EELb0ELb0ELb0ELb0ELb1ELb1ELb1EEEvNS_16Flash_bwd_paramsE)
        /*0560*/ 	.word	0x00000008


	//----- nvinfo : EIATTR_MIN_STACK_SIZE
	.align		4
.L_240:
        /*0564*/ 	.byte	0x04, 0x12
        /*0566*/ 	.short	(.L_242 - .L_241)
	.align		4
.L_241:
        /*0568*/ 	.word	index@(_ZN5flash44flash_bwd_dq_dk_dv_loop_seqk_parallel_kernelI23Flash_bwd_kernel_traitsILi96ELi64ELi128ELi8ELi2ELi4ELi4ELb0ELb0EN7cutlass10bfloat16_tE19Flash_kernel_traitsILi96ELi64ELi128ELi8ES3_EELb1ELb0ELb0ELb1ELb0ELb0ELb0EEEvNS_16Flash_bwd_paramsE)
        /*056c*/ 	.word	0x00000000


	//----- nvinfo : EIATTR_MIN_STACK_SIZE
	.align		4
.L_242:
        /*0570*/ 	.byte	0x04, 0x12
        /*0572*/ 	.short	(.L_244 - .L_243)
	.align		4
.L_243:
        /*0574*/ 	.word	index@(_ZN5flash44flash_bwd_dq_dk_dv_loop_seqk_parallel_kernelI23Flash_bwd_kernel_traitsILi96ELi64ELi128ELi8ELi2ELi4ELi4ELb0ELb0EN7cutlass10bfloat16_tE19Flash_kernel_traitsILi96ELi64ELi128ELi8ES3_EELb0ELb0ELb0ELb1ELb0ELb0ELb1EEEvNS_16Flash_bwd_paramsE)
        /*0578*/ 	.word	0x00000008


	//----- nvinfo : EIATTR_MIN_STACK_SIZE
	.align		4
.L_244:
        /*057c*/ 	.byte	0x04, 0x12
        /*057e*/ 	.short	(.L_246 - .L_245)
	.align		4
.L_245:
        /*0580*/ 	.word	index@(_ZN5flash44flash_bwd_dq_dk_dv_loop_seqk_parallel_kernelI23Flash_bwd_kernel_traitsILi96ELi64ELi128ELi8ELi2ELi4ELi4ELb0ELb0EN7cutlass10bfloat16_tE19Flash_kernel_traitsILi96ELi64ELi128ELi8ES3_EELb1ELb0ELb1ELb0ELb0ELb1ELb0EEEvNS_16Flash_bwd_paramsE)
        /*0584*/ 	.word	0x00000000


	//----- nvinfo : EIATTR_MIN_STACK_SIZE
	.align		4
.L_246:
        /*0588*/ 	.byte	0x04, 0x12
        /*058a*/ 	.short	(.L_248 - .L_247)
	.align		4
.L_247:
        /*058c*/ 	.word	index@(_ZN5flash44flash_bwd_dq_dk_dv_loop_seqk_parallel_kernelI23Flash_bwd_kernel_traitsILi96ELi64ELi128ELi8ELi2ELi4ELi4ELb0ELb0EN7cutlass10bfloat16_tE19Flash_kernel_traitsILi96ELi64ELi128ELi8ES3_EELb0ELb0ELb1ELb0ELb0ELb1ELb1EEEvNS_16Flash_bwd_paramsE)
        /*0590*/ 	.word	0x00000008


	//----- nvinfo : EIATTR_MIN_STACK_SIZE
	.align		4
.L_248:
        /*0594*/ 	.byte	0x04, 0x12
        /*0596*/ 	.short	(.L_250 - .L_249)
	.align		4
.L_249:
        /*0598*/ 	.word	index@(_ZN5flash44flash_bwd_dq_dk_dv_loop_seqk_parallel_kernelI23Flash_bwd_kernel_traitsILi96ELi64ELi128ELi8ELi2ELi4ELi4ELb0ELb0EN7cutlass10bfloat16_tE19Flash_kernel_traitsILi96ELi64ELi128ELi8ES3_EELb1ELb0ELb1ELb1ELb0ELb0ELb0EEEvNS_16Flash_bwd_paramsE)
        /*059c*/ 	.word	0x00000000


	//----- nvinfo : EIATTR_MIN_STACK_SIZE
	.align		4
.L_250:
        /*05a0*/ 	.byte	0x04, 0x12
        /*05a2*/ 	.short	(.L_252 - .L_251)
	.align		4
.L_251:
        /*05a4*/ 	.word	index@(_ZN5flash44flash_bwd_dq_dk_dv_loop_seqk_parallel_kernelI23Flash_bwd_kernel_traitsILi96ELi64ELi128ELi8ELi2ELi4ELi4ELb0ELb0EN7cutlass10bfloat16_tE19Flash_kernel_traitsILi96ELi64ELi128ELi8ES3_EELb0ELb0ELb1ELb1ELb0ELb0ELb1EEEvNS_16Flash_bwd_paramsE)
        /*05a8*/ 	.word	0x00000008


	//----- nvinfo : EIATTR_MIN_STACK_SIZE
	.align		4
.L_252:
        /*05ac*/ 	.byte	0x04, 0x12
        /*05ae*/ 	.short	(.L_254 - .L_253)
	.align		4
.L_253:
        /*05b0*/ 	.word	index@(_ZN5flash25flash_bwd_dot_do_o_kernelILb0E23Flash_bwd_kernel_traitsILi96ELi64ELi128ELi8ELi2ELi4ELi4ELb0ELb0EN7cutlass10bfloat16_tE19Flash_kernel_traitsILi96ELi64ELi128ELi8ES3_EEEEvNS_16Flash_bwd_paramsE)
        /*05b4*/ 	.word	0x00000000


	//----- nvinfo : EIATTR_MIN_STACK_SIZE
	.align		4
.L_254:
        /*05b8*/ 	.byte	0x04, 0x12
        /*05ba*/ 	.short	(.L_256 - .L_255)
	.align		4
.L_255:
        /*05bc*/ 	.word	index@(_ZN5flash25flash_bwd_dot_do_o_kernelILb1E23Flash_bwd_kernel_traitsILi96ELi64ELi128ELi8ELi2ELi4ELi4ELb0ELb0EN7cutlass10bfloat16_tE19Flash_kernel_traitsILi96ELi64ELi128ELi8ES3_EEEEvNS_16Flash_bwd_paramsE)
        /*05c0*/ 	.word	0x00000000
.L_256:


//--------------------- .nv.compat                --------------------------
	.section	.nv.compat,"",@"SHT_CUDA_COMPAT_INFO"
	.align	4
        /*0000*/ 	.byte	0x02, 0x09, 0x01, 0x00, 0x02, 0x02, 0x01, 0x00, 0x02, 0x05, 0x05, 0x00, 0x03, 0x07, 0x01, 0x01
        /*0010*/ 	.byte	0x02, 0x03, 0x00, 0x00, 0x02, 0x06, 0x01, 0x00, 0x04, 0x0b, 0x08, 0x00, 0x00, 0x00, 0x00, 0x00
        /*0020*/ 	.byte	0x00, 0x00, 0x00, 0x00


//--------------------- .nv.info._ZN5flash44flash_bwd_dq_dk_dv_loop_seqk_parallel_kernelI23Flash_bwd_kernel_traitsILi96ELi64ELi128ELi8ELi2ELi4ELi4ELb1ELb0EN7cutlass10bfloat16_tE19Flash_kernel_traitsILi96ELi64ELi128ELi8ES3_EELb0ELb0ELb0ELb0ELb0ELb1ELb0EEEvNS_16Flash_bwd_paramsE --------------------------
	.section	.nv.info._ZN5flash44flash_bwd_dq_dk_dv_loop_seqk_parallel_kernelI23Flash_bwd_kernel_traitsILi96ELi64ELi128ELi8ELi2ELi4ELi4ELb1ELb0EN7cutlass10bfloat16_tE19Flash_kernel_traitsILi96ELi64ELi128ELi8ES3_EELb0ELb0ELb0ELb0ELb0ELb1ELb0EEEvNS_16Flash_bwd_paramsE,"",@"SHT_CUDA_INFO"
	.sectionflags	@""
	.align	4


	//----- nvinfo : EIATTR_CUDA_API_VERSION
	.align		4
        /*0000*/ 	.byte	0x04, 0x37
        /*0002*/ 	.short	(.L_258 - .L_257)
.L_257:
        /*0004*/ 	.word	0x00000082


	//----- nvinfo : EIATTR_KPARAM_INFO
	.align		4
.L_258:
        /*0008*/ 	.byte	0x04, 0x17
        /*000a*/ 	.short	(.L_260 - .L_259)
.L_259:
        /*000c*/ 	.word	0x00000000
        /*0010*/ 	.short	0x0000
        /*0012*/ 	.short	0x0000
        /*0014*/ 	.byte	0x00, 0xf0, 0x01, 0x0a


	//----- nvinfo : EIATTR_SPARSE_MMA_MASK
	.align		4
.L_260:
        /*0018*/ 	.byte	0x03, 0x50
        /*001a*/ 	.short	0x0000


	//----- nvinfo : EIATTR_MAXREG_COUNT
	.align		4
        /*001c*/ 	.byte	0x03, 0x1b
        /*001e*/ 	.short	0x00ff


	//----- nvinfo : EIATTR_NUM_BARRIERS
	.align		4
        /*0020*/ 	.byte	0x02, 0x4c
        /*0022*/ 	.byte	0x01
	.zero		1


	//----- nvinfo : EIATTR_ANNOTATIONS
	.align		4
        /*0024*/ 	.byte	0x04, 0x55
        /*0026*/ 	.short	(.L_262 - .L_261)


	//   ....[0]....
.L_261:
        /*0028*/ 	.word	0x00000001
        /*002c*/ 	.byte	0xa0, 0x00, 0x00, 0x00, 0x01, 0x00, 0x00, 0x00, 0xc0, 0x03, 0x00, 0x00, 0x01, 0x00, 0x00, 0x00
        /* <DEDUP_REMOVED lines=12> */
        /*00fc*/ 	.byte	0x60, 0x80, 0x00, 0x00


	//----- nvinfo : EIATTR_MERCURY_ISA_VERSION
	.align		4
.L_262:
        /*0100*/ 	.byte	0x03, 0x5f
        /*0102*/ 	.short	0x0101


	//----- nvinfo : EIATTR_EXIT_INSTR_OFFSETS
	.align		4
        /*0104*/ 	.byte	0x04, 0x1c
        /*0106*/ 	.short	(.L_264 - .L_263)


	//   ....[0]....
.L_263:
        /*0108*/ 	.word	0x000000c0


	//   ....[1]....
        /*010c*/ 	.word	0x000080e0


	//----- nvinfo : EIATTR_CRS_STACK_SIZE
	.align		4
.L_264:
        /*0110*/ 	.byte	0x04, 0x1e
        /*0112*/ 	.short	(.L_266 - .L_265)
.L_265:
        /*0114*/ 	.word	0x00000000


	//----- nvinfo : EIATTR_CBANK_PARAM_SIZE
	.align		4
.L_266:
        /*0118*/ 	.byte	0x03, 0x19
        /*011a*/ 	.short	0x0280


	//----- nvinfo : EIATTR_PARAM_CBANK
	.align		4
        /*011c*/ 	.byte	0x04, 0x0a
        /*011e*/ 	.short	(.L_268 - .L_267)
	.align		4
.L_267:
        /*0120*/ 	.word	index@(.nv.constant0._ZN5flash44flash_bwd_dq_dk_dv_loop_seqk_parallel_kernelI23Flash_bwd_kernel_traitsILi96ELi64ELi128ELi8ELi2ELi4ELi4ELb1ELb0EN7cutlass10bfloat16_tE19Flash_kernel_traitsILi96ELi64ELi128ELi8ES3_EELb0ELb0ELb0ELb0ELb0ELb1ELb0EEEvNS_16Flash_bwd_paramsE)
        /*0124*/ 	.short	0x0210
        /*0126*/ 	.short	0x0280


	//----- nvinfo : EIATTR_SW_WAR
	.align		4
.L_268:
        /*0128*/ 	.byte	0x04, 0x36
        /*012a*/ 	.short	(.L_270 - .L_269)
.L_269:
        /*012c*/ 	.word	0x00000008
.L_270:


//--------------------- .nv.info._ZN5flash44flash_bwd_dq_dk_dv_loop_seqk_parallel_kernelI23Flash_bwd_kernel_traitsILi96ELi64ELi128ELi8ELi2ELi4ELi4ELb1ELb0EN7cutlass10bfloat16_tE19Flash_kernel_traitsILi96ELi64ELi128ELi8ES3_EELb0ELb0ELb0ELb0ELb0ELb0ELb0EEEvNS_16Flash_bwd_paramsE --------------------------
	.section	.nv.info._ZN5flash44flash_bwd_dq_dk_dv_loop_seqk_parallel_kernelI23Flash_bwd_kernel_traitsILi96ELi64ELi128ELi8ELi2ELi4ELi4ELb1ELb0EN7cutlass10bfloat16_tE19Flash_kernel_traitsILi96ELi64ELi128ELi8ES3_EELb0ELb0ELb0ELb0ELb0ELb0ELb0EEEvNS_16Flash_bwd_paramsE,"",@"SHT_CUDA_INFO"
	.sectionflags	@""
	.align	4


	//----- nvinfo : EIATTR_CUDA_API_VERSION
	.align		4
        /*0000*/ 	.byte	0x04, 0x37
        /*0002*/ 	.short	(.L_272 - .L_271)
.L_271:
        /*0004*/ 	.word	0x00000082


	//----- nvinfo : EIATTR_KPARAM_INFO
	.align		4
.L_272:
        /*0008*/ 	.byte	0x04, 0x17
        /*000a*/ 	.short	(.L_274 - .L_273)
.L_273:
        /*000c*/ 	.word	0x00000000
        /*0010*/ 	.short	0x0000
        /*0012*/ 	.short	0x0000
        /*0014*/ 	.byte	0x00, 0xf0, 0x01, 0x0a


	//----- nvinfo : EIATTR_SPARSE_MMA_MASK
	.align		4
.L_274:
        /*0018*/ 	.byte	0x03, 0x50
        /*001a*/ 	.short	0x0000


	//----- nvinfo : EIATTR_MAXREG_COUNT
	.align		4
        /*001c*/ 	.byte	0x03, 0x1b
        /*001e*/ 	.short	0x00ff


	//----- nvinfo : EIATTR_NUM_BARRIERS
	.align		4
        /*0020*/ 	.byte	0x02, 0x4c
        /*0022*/ 	.byte	0x01
	.zero		1


	//----- nvinfo : EIATTR_ANNOTATIONS
	.align		4
        /*0024*/ 	.byte	0x04, 0x55
        /*0026*/ 	.short	(.L_276 - .L_275)


	//   ....[0]....
.L_275:
        /* <DEDUP_REMOVED lines=26> */


	//----- nvinfo : EIATTR_MERCURY_ISA_VERSION
	.align		4
.L_276:
        /*01b0*/ 	.byte	0x03, 0x5f
        /*01b2*/ 	.short	0x0101


	//----- nvinfo : EIATTR_EXIT_INSTR_OFFSETS
	.align		4
        /*01b4*/ 	.byte	0x04, 0x1c
        /*01b6*/ 	.short	(.L_278 - .L_277)


	//   ....[0]....
.L_277:
        /*01b8*/ 	.word	0x000000a0


	//   ....[1]....
        /*01bc*/ 	.word	0x00009320


	//----- nvinfo : EIATTR_CRS_STACK_SIZE
	.align		4
.L_278:
        /*01c0*/ 	.byte	0x04, 0x1e
        /*01c2*/ 	.short	(.L_280 - .L_279)
.L_279:
        /*01c4*/ 	.word	0x00000000


	//----- nvinfo : EIATTR_CBANK_PARAM_SIZE
	.align		4
.L_280:
        /*01c8*/ 	.byte	0x03, 0x19
        /*01ca*/ 	.short	0x0280


	//----- nvinfo : EIATTR_PARAM_CBANK
	.align		4
        /*01cc*/ 	.byte	0x04, 0x0a
        /*01ce*/ 	.short	(.L_282 - .L_281)
	.align		4
.L_281:
        /*01d0*/ 	.word	index@(.nv.constant0._ZN5flash44flash_bwd_dq_dk_dv_loop_seqk_parallel_kernelI23Flash_bwd_kernel_traitsILi96ELi64ELi128ELi8ELi2ELi4ELi4ELb1ELb0EN7cutlass10bfloat16_tE19Flash_kernel_traitsILi96ELi64ELi128ELi8ES3_EELb0ELb0ELb0ELb0ELb0ELb0ELb0EEEvNS_16Flash_bwd_paramsE)
        /*01d4*/ 	.short	0x0210
        /*01d6*/ 	.short	0x0280


	//----- nvinfo : EIATTR_SW_WAR
	.align		4
.L_282:
        /*01d8*/ 	.byte	0x04, 0x36
        /*01da*/ 	.short	(.L_284 - .L_283)
.L_283:
        /*01dc*/ 	.word	0x00000008
.L_284:


//--------------------- .nv.info._ZN5flash44flash_bwd_dq_dk_dv_loop_seqk_parallel_kernelI23Flash_bwd_kernel_traitsILi96ELi64ELi128ELi8ELi2ELi4ELi4ELb1ELb0EN7cutlass10bfloat16_tE19Flash_kernel_traitsILi96ELi64ELi128ELi8ES3_EELb0ELb0ELb1ELb0ELb0ELb0ELb0EEEvNS_16Flash_bwd_paramsE --------------------------
	.section	.nv.info._ZN5flash44flash_bwd_dq_dk_dv_loop_seqk_parallel_kernelI23Flash_bwd_kernel_traitsILi96ELi64ELi128ELi8ELi2ELi4ELi4ELb1ELb0EN7cutlass10bfloat16_tE19Flash_kernel_traitsILi96ELi64ELi128ELi8ES3_EELb0ELb0ELb1ELb0ELb0ELb0ELb0EEEvNS_16Flash_bwd_paramsE,"",@"SHT_CUDA_INFO"
	.sectionflags	@""
	.align	4


	//----- nvinfo : EIATTR_CUDA_API_VERSION
	.align		4
        /*0000*/ 	.byte	0x04, 0x37
        /*0002*/ 	.short	(.L_286 - .L_285)
.L_285:
        /*0004*/ 	.word	0x00000082


	//----- nvinfo : EIATTR_KPARAM_INFO
	.align		4
.L_286:
        /*0008*/ 	.byte	0x04, 0x17
        /*000a*/ 	.short	(.L_288 - .L_287)
.L_287:
        /*000c*/ 	.word	0x00000000
        /*0010*/ 	.short	0x0000
        /*0012*/ 	.short	0x0000
        /*0014*/ 	.byte	0x00, 0xf0, 0x01, 0x0a


	//----- nvinfo : EIATTR_SPARSE_MMA_MASK
	.align		4
.L_288:
        /*0018*/ 	.byte	0x03, 0x50
        /*001a*/ 	.short	0x0000


	//----- nvinfo : EIATTR_MAXREG_COUNT
	.align		4
        /*001c*/ 	.byte	0x03, 0x1b
        /*001e*/ 	.short	0x00ff


	//----- nvinfo : EIATTR_NUM_BARRIERS
	.align		4
        /*0020*/ 	.byte	0x02, 0x4c
        /*0022*/ 	.byte	0x01
	.zero		1


	//----- nvinfo : EIATTR_ANNOTATIONS
	.align		4
        /*0024*/ 	.byte	0x04, 0x55
        /*0026*/ 	.short	(.L_290 - .L_289)


	//   ....[0]....
.L_289:
        /* <DEDUP_REMOVED lines=23> */
        /*018c*/ 	.byte	0x20, 0x81, 0x00, 0x00, 0x01, 0x00, 0x00, 0x00, 0x10, 0x95, 0x00, 0x00


	//----- nvinfo : EIATTR_MERCURY_ISA_VERSION
	.align		4
.L_290:
        /*0198*/ 	.byte	0x03, 0x5f
        /*019a*/ 	.short	0x0101


	//----- nvinfo : EIATTR_EXIT_INSTR_OFFSETS
	.align		4
        /*019c*/ 	.byte	0x04, 0x1c
        /*019e*/ 	.short	(.L_292 - .L_291)


	//   ....[0]....
.L_291:
        /*01a0*/ 	.word	0x000000c0


	//   ....[1]....
        /*01a4*/ 	.word	0x00009590


	//----- nvinfo : EIATTR_CRS_STACK_SIZE
	.align		4
.L_292:
        /*01a8*/ 	.byte	0x04, 0x1e
        /*01aa*/ 	.short	(.L_294 - .L_293)
.L_293:
        /*01ac*/ 	.word	0x00000000


	//----- nvinfo : EIATTR_CBANK_PARAM_SIZE
	.align		4
.L_294:
        /*01b0*/ 	.byte	0x03, 0x19
        /*01b2*/ 	.short	0x0280


	//----- nvinfo : EIATTR_PARAM_CBANK
	.align		4
        /*01b4*/ 	.byte	0x04, 0x0a
        /*01b6*/ 	.short	(.L_296 - .L_295)
	.align		4
.L_295:
        /*01b8*/ 	.word	index@(.nv.constant0._ZN5flash44flash_bwd_dq_dk_dv_loop_seqk_parallel_kernelI23Flash_bwd_kernel_traitsILi96ELi64ELi128ELi8ELi2ELi4ELi4ELb1ELb0EN7cutlass10bfloat16_tE19Flash_kernel_traitsILi96ELi64ELi128ELi8ES3_EELb0ELb0ELb1ELb0ELb0ELb0ELb0EEEvNS_16Flash_bwd_paramsE)
        /*01bc*/ 	.short	0x0210
        /*01be*/ 	.short	0x0280


	//----- nvinfo : EIATTR_SW_WAR
	.align		4
.L_296:
        /*01c0*/ 	.byte	0x04, 0x36
        /*01c2*/ 	.short	(.L_298 - .L_297)
.L_297:
        /*01c4*/ 	.word	0x00000008
.L_298:


//--------------------- .nv.info._ZN5flash44flash_bwd_dq_dk_dv_loop_seqk_parallel_kernelI23Flash_bwd_kernel_traitsILi96ELi64ELi128ELi8ELi2ELi4ELi4ELb1ELb0EN7cutlass10bfloat16_tE19Flash_kernel_traitsILi96ELi64ELi128ELi8ES3_EELb0ELb0ELb0ELb0ELb1ELb1ELb0EEEvNS_16Flash_bwd_paramsE --------------------------
	.section	.nv.info._ZN5flash44flash_bwd_dq_dk_dv_loop_seqk_parallel_kernelI23Flash_bwd_kernel_traitsILi96ELi64ELi128ELi8ELi2ELi4ELi4ELb1ELb0EN7cutlass10bfloat16_tE19Flash_kernel_traitsILi96ELi64ELi128ELi8ES3_EELb0ELb0ELb0ELb0ELb1ELb1ELb0EEEvNS_16Flash_bwd_paramsE,"",@"SHT_CUDA_INFO"
	.sectionflags	@""
	.align	4


	//----- nvinfo : EIATTR_CUDA_API_VERSION
	.align		4
        /*0000*/ 	.byte	0x04, 0x37
        /*0002*/ 	.short	(.L_300 - .L_299)
.L_299:
        /*0004*/ 	.word	0x00000082


	//----- nvinfo : EIATTR_KPARAM_INFO
	.align		4
.L_300:
        /*0008*/ 	.byte	0x04, 0x17
        /*000a*/ 	.short	(.L_302 - .L_301)
.L_301:
        /*000c*/ 	.word	0x00000000
        /*0010*/ 	.short	0x0000
        /*0012*/ 	.short	0x0000
        /*0014*/ 	.byte	0x00, 0xf0, 0x01, 0x0a


	//----- nvinfo : EIATTR_SPARSE_MMA_MASK
	.align		4
.L_302:
        /*0018*/ 	.byte	0x03, 0x50
        /*001a*/ 	.short	0x0000


	//----- nvinfo : EIATTR_MAXREG_COUNT
	.align		4
        /*001c*/ 	.byte	0x03, 0x1b
        /*001e*/ 	.short	0x00ff


	//----- nvinfo : EIATTR_NUM_BARRIERS
	.align		4
        /*0020*/ 	.byte	0x02, 0x4c
        /*0022*/ 	.byte	0x01
	.zero		1


	//----- nvinfo : EIATTR_ANNOTATIONS
	.align		4
        /*0024*/ 	.byte	0x04, 0x55
        /*0026*/ 	.short	(.L_304 - .L_303)


	//   ....[0]....
.L_303:
        /* <DEDUP_REMOVED lines=12> */


	//----- nvinfo : EIATTR_MERCURY_ISA_VERSION
	.align		4
.L_304:
        /*00d0*/ 	.byte	0x03, 0x5f
        /*00d2*/ 	.short	0x0101


	//----- nvinfo : EIATTR_EXIT_INSTR_OFFSETS
	.align		4
        /*00d4*/ 	.byte	0x04, 0x1c
        /*00d6*/ 	.short	(.L_306 - .L_305)


	//   ....[0]....
.L_305:
        /*00d8*/ 	.word	0x000000a0


	//   ....[1]....
        /*00dc*/ 	.word	0x000061c0


	//----- nvinfo : EIATTR_CBANK_PARAM_SIZE
	.align		4
.L_306:
        /*00e0*/ 	.byte	0x03, 0x19
        /*00e2*/ 	.short	0x0280


	//----- nvinfo : EIATTR_PARAM_CBANK
	.align		4
        /*00e4*/ 	.byte	0x04, 0x0a
        /*00e6*/ 	.short	(.L_308 - .L_307)
	.align		4
.L_307:
        /*00e8*/ 	.word	index@(.nv.constant0._ZN5flash44flash_bwd_dq_dk_dv_loop_seqk_parallel_kernelI23Flash_bwd_kernel_traitsILi96ELi64ELi128ELi8ELi2ELi4ELi4ELb1ELb0EN7cutlass10bfloat16_tE19Flash_kernel_traitsILi96ELi64ELi128ELi8ES3_EELb0ELb0ELb0ELb0ELb1ELb1ELb0EEEvNS_16Flash_bwd_paramsE)
        /*00ec*/ 	.short	0x0210
        /*00ee*/ 	.short	0x0280


	//----- nvinfo : EIATTR_SW_WAR
	.align		4
.L_308:
        /*00f0*/ 	.byte	0x04, 0x36
        /*00f2*/ 	.short	(.L_310 - .L_309)
.L_309:
        /*00f4*/ 	.word	0x00000008
.L_310:


//--------------------- .nv.info._ZN5flash44flash_bwd_dq_dk_dv_loop_seqk_parallel_kernelI23Flash_bwd_kernel_traitsILi96ELi64ELi128ELi8ELi2ELi4ELi4ELb1ELb0EN7cutlass10bfloat16_tE19Flash_kernel_traitsILi96ELi64ELi128ELi8ES3_EELb0ELb0ELb0ELb1ELb0ELb0ELb0EEEvNS_16Flash_bwd_paramsE --------------------------
	.section	.nv.info._ZN5flash44flash_bwd_dq_dk_dv_loop_seqk_parallel_kernelI23Flash_bwd_kernel_traitsILi96ELi64ELi128ELi8ELi2ELi4ELi4ELb1ELb0EN7cutlass10bfloat16_tE19Flash_kernel_traitsILi96ELi64ELi128ELi8ES3_EELb0ELb0ELb0ELb1ELb0ELb0ELb0EEEvNS_16Flash_bwd_paramsE,"",@"SHT_CUDA_INFO"
	.sectionflags	@""
	.align	4


	//----- nvinfo : EIATTR_CUDA_API_VERSION
	.align		4
        /*0000*/ 	.byte	0x04, 0x37
        /*0002*/ 	.short	(.L_312 - .L_311)
.L_311:
        /*0004*/ 	.word	0x00000082


	//----- nvinfo : EIATTR_KPARAM_INFO
	.align		4
.L_312:
        /*0008*/ 	.byte	0x04, 0x17
        /*000a*/ 	.short	(.L_314 - .L_313)
.L_313:
        /*000c*/ 	.word	0x00000000
        /*0010*/ 	.short	0x0000
        /*0012*/ 	.short	0x0000
        /*0014*/ 	.byte	0x00, 0xf0, 0x01, 0x0a


	//----- nvinfo : EIATTR_SPARSE_MMA_MASK
	.align		4
.L_314:
        /*0018*/ 	.byte	0x03, 0x50
        /*001a*/ 	.short	0x0000


	//----- nvinfo : EIATTR_MAXREG_COUNT
	.align		4
        /*001c*/ 	.byte	0x03, 0x1b
        /*001e*/ 	.short	0x00ff


	//----- nvinfo : EIATTR_NUM_BARRIERS
	.align		4
        /*0020*/ 	.byte	0x02, 0x4c
        /*0022*/ 	.byte	0x01
	.zero		1


	//----- nvinfo : EIATTR_ANNOTATIONS
	.align		4
        /*0024*/ 	.byte	0x04, 0x55
        /*0026*/ 	.short	(.L_316 - .L_315)


	//   ....[0]....
.L_315:
        /* <DEDUP_REMOVED lines=28> */


	//----- nvinfo : EIATTR_MERCURY_ISA_VERSION
	.align		4
.L_316:
        /*01d8*/ 	.byte	0x03, 0x5f
        /*01da*/ 	.short	0x0101


	//----- nvinfo : EIATTR_EXIT_INSTR_OFFSETS
	.align		4
        /*01dc*/ 	.byte	0x04, 0x1c
        /*01de*/ 	.short	(.L_318 - .L_317)


	//   ....[0]....
.L_317:
        /*01e0*/ 	.word	0x000000c0


	//   ....[1]....
        /*01e4*/ 	.word	0x00009ad0


	//----- nvinfo : EIATTR_CRS_STACK_SIZE
	.align		4
.L_318:
        /*01e8*/ 	.byte	0x04, 0x1e
        /*01ea*/ 	.short	(.L_320 - .L_319)
.L_319:
        /*01ec*/ 	.word	0x00000000


	//----- nvinfo : EIATTR_CBANK_PARAM_SIZE
	.align		4
.L_320:
        /*01f0*/ 	.byte	0x03, 0x19
        /*01f2*/ 	.short	0x0280


	//----- nvinfo : EIATTR_PARAM_CBANK
	.align		4
        /*01f4*/ 	.byte	0x04, 0x0a
        /*01f6*/ 	.short	(.L_322 - .L_321)
	.align		4
.L_321:
        /*01f8*/ 	.word	index@(.nv.constant0._ZN5flash44flash_bwd_dq_dk_dv_loop_seqk_parallel_kernelI23Flash_bwd_kernel_traitsILi96ELi64ELi128ELi8ELi2ELi4ELi4ELb1ELb0EN7cutlass10bfloat16_tE19Flash_kernel_traitsILi96ELi64ELi128ELi8ES3_EELb0ELb0ELb0ELb1ELb0ELb0ELb0EEEvNS_16Flash_bwd_paramsE)
        /*01fc*/ 	.short	0x0210
        /*01fe*/ 	.short	0x0280


	//----- nvinfo : EIATTR_SW_WAR
	.align		4
.L_322:
        /*0200*/ 	.byte	0x04, 0x36
        /*0202*/ 	.short	(.L_324 - .L_323)
.L_323:
        /*0204*/ 	.word	0x00000008
.L_324:


//--------------------- .nv.info._ZN5flash44flash_bwd_dq_dk_dv_loop_seqk_parallel_kernelI23Flash_bwd_kernel_traitsILi96ELi64ELi128ELi8ELi2ELi4ELi4ELb1ELb0EN7cutlass10bfloat16_tE19Flash_kernel_traitsILi96ELi64ELi128ELi8ES3_EELb0ELb0ELb1ELb0ELb0ELb1ELb0EEEvNS_16Flash_bwd_paramsE --------------------------
	.section	.nv.info._ZN5flash44flash_bwd_dq_dk_dv_loop_seqk_parallel_kernelI23Flash_bwd_kernel_traitsILi96ELi64ELi128ELi8ELi2ELi4ELi4ELb1ELb0EN7cutlass10bfloat16_tE19Flash_kernel_traitsILi96ELi64ELi128ELi8ES3_EELb0ELb0ELb1ELb0ELb0ELb1ELb0EEEvNS_16Flash_bwd_paramsE,"",@"SHT_CUDA_INFO"
	.sectionflags	@""
	.align	4


	//----- nvinfo : EIATTR_CUDA_API_VERSION
	.align		4
        /*0000*/ 	.byte	0x04, 0x37
        /*0002*/ 	.short	(.L_326 - .L_325)
.L_325:
        /*0004*/ 	.word	0x00000082


	//----- nvinfo : EIATTR_KPARAM_INFO
	.align		4
.L_326:
        /*0008*/ 	.byte	0x04, 0x17
        /*000a*/ 	.short	(.L_328 - .L_327)
.L_327:
        /*000c*/ 	.word	0x00000000
        /*0010*/ 	.short	0x0000
        /*0012*/ 	.short	0x0000
        /*0014*/ 	.byte	0x00, 0xf0, 0x01, 0x0a


	//----- nvinfo : EIATTR_SPARSE_MMA_MASK
	.align		4
.L_328:
        /*0018*/ 	.byte	0x03, 0x50
        /*001a*/ 	.short	0x0000


	//----- nvinfo : EIATTR_MAXREG_COUNT
	.align		4
        /*001c*/ 	.byte	0x03, 0x1b
        /*001e*/ 	.short	0x00ff


	//----- nvinfo : EIATTR_NUM_BARRIERS
	.align		4
        /*0020*/ 	.byte	0x02, 0x4c
        /*0022*/ 	.byte	0x01
	.zero		1


	//----- nvinfo : EIATTR_ANNOTATIONS
	.align		4
        /*0024*/ 	.byte	0x04, 0x55
        /*0026*/ 	.short	(.L_330 - .L_329)


	//   ....[0]....
.L_329:
        /* <DEDUP_REMOVED lines=15> */


	//----- nvinfo : EIATTR_MERCURY_ISA_VERSION
	.align		4
.L_330:
        /*0100*/ 	.byte	0x03, 0x5f
        /*0102*/ 	.short	0x0101


	//----- nvinfo : EIATTR_EXIT_INSTR_OFFSETS
	.align		4
        /*0104*/ 	.byte	0x04, 0x1c
        /*0106*/ 	.short	(.L_332 - .L_331)


	//   ....[0]....
.L_331:
        /*0108*/ 	.word	0x000000c0


	//   ....[1]....
        /*010c*/ 	.word	0x000084a0


	//----- nvinfo : EIATTR_CRS_STACK_SIZE
	.align		4
.L_332:
        /*0110*/ 	.byte	0x04, 0x1e
        /*0112*/ 	.short	(.L_334 - .L_333)
.L_333:
        /*0114*/ 	.word	0x00000000


	//----- nvinfo : EIATTR_CBANK_PARAM_SIZE
	.align		4
.L_334:
        /*0118*/ 	.byte	0x03, 0x19
        /*011a*/ 	.short	0x0280


	//----- nvinfo : EIATTR_PARAM_CBANK
	.align		4
        /*011c*/ 	.byte	0x04, 0x0a
        /*011e*/ 	.short	(.L_336 - .L_335)
	.align		4
.L_335:
        /*0120*/ 	.word	index@(.nv.constant0._ZN5flash44flash_bwd_dq_dk_dv_loop_seqk_parallel_kernelI23Flash_bwd_kernel_traitsILi96ELi64ELi128ELi8ELi2ELi4ELi4ELb1ELb0EN7cutlass10bfloat16_tE19Flash_kernel_traitsILi96ELi64ELi128ELi8ES3_EELb0ELb0ELb1ELb0ELb0ELb1ELb0EEEvNS_16Flash_bwd_paramsE)
        /*0124*/ 	.short	0x0210
        /*0126*/ 	.short	0x0280


	//----- nvinfo : EIATTR_SW_WAR
	.align		4
.L_336:
        /*0128*/ 	.byte	0x04, 0x36
        /*012a*/ 	.short	(.L_338 - .L_337)
.L_337:
        /*012c*/ 	.word	0x00000008
.L_338:


//--------------------- .nv.info._ZN5flash44flash_bwd_dq_dk_dv_loop_seqk_parallel_kernelI23Flash_bwd_kernel_traitsILi96ELi64ELi128ELi8ELi2ELi4ELi4ELb1ELb0EN7cutlass10bfloat16_tE19Flash_kernel_traitsILi96ELi64ELi128ELi8ES3_EELb0ELb0ELb1ELb1ELb0ELb0ELb0EEEvNS_16Flash_bwd_paramsE --------------------------
	.section	.nv.info._ZN5flash44flash_bwd_dq_dk_dv_loop_seqk_parallel_kernelI23Flash_bwd_kernel_traitsILi96ELi64ELi128ELi8ELi2ELi4ELi4ELb1ELb0EN7cutlass10bfloat16_tE19Flash_kernel_traitsILi96ELi64ELi128ELi8ES3_EELb0ELb0ELb1ELb1ELb0ELb0ELb0EEEvNS_16Flash_bwd_paramsE,"",@"SHT_CUDA_INFO"
	.sectionflags	@""
	.align	4


	//----- nvinfo : EIATTR_CUDA_API_VERSION
	.align		4
        /*0000*/ 	.byte	0x04, 0x37
        /*0002*/ 	.short	(.L_340 - .L_339)
.L_339:
        /*0004*/ 	.word	0x00000082


	//----- nvinfo : EIATTR_KPARAM_INFO
	.align		4
.L_340:
        /*0008*/ 	.byte	0x04, 0x17
        /*000a*/ 	.short	(.L_342 - .L_341)
.L_341:
        /*000c*/ 	.word	0x00000000
        /*0010*/ 	.short	0x0000
        /*0012*/ 	.short	0x0000
        /*0014*/ 	.byte	0x00, 0xf0, 0x01, 0x0a


	//----- nvinfo : EIATTR_SPARSE_MMA_MASK
	.align		4
.L_342:
        /*0018*/ 	.byte	0x03, 0x50
        /*001a*/ 	.short	0x0000


	//----- nvinfo : EIATTR_MAXREG_COUNT
	.align		4
        /*001c*/ 	.byte	0x03, 0x1b
        /*001e*/ 	.short	0x00ff


	//----- nvinfo : EIATTR_NUM_BARRIERS
	.align		4
        /*0020*/ 	.byte	0x02, 0x4c
        /*0022*/ 	.byte	0x01
	.zero		1


	//----- nvinfo : EIATTR_ANNOTATIONS
	.align		4
        /*0024*/ 	.byte	0x04, 0x55
        /*0026*/ 	.short	(.L_344 - .L_343)


	//   ....[0]....
.L_343:
        /* <DEDUP_REMOVED lines=25> */


	//----- nvinfo : EIATTR_MERCURY_ISA_VERSION
	.align		4
.L_344:
        /*01a8*/ 	.byte	0x03, 0x5f
        /*01aa*/ 	.short	0x0101


	//----- nvinfo : EIATTR_EXIT_INSTR_OFFSETS
	.align		4
        /*01ac*/ 	.byte	0x04, 0x1c
        /*01ae*/ 	.short	(.L_346 - .L_345)


	//   ....[0]....
.L_345:
        /*01b0*/ 	.word	0x000000c0


	//   ....[1]....
        /*01b4*/ 	.word	0x00009df0


	//----- nvinfo : EIATTR_CRS_STACK_SIZE
	.align		4
.L_346:
        /*01b8*/ 	.byte	0x04, 0x1e
        /*01ba*/ 	.short	(.L_348 - .L_347)
.L_347:
        /*01bc*/ 	.word	0x00000000


	//----- nvinfo : EIATTR_CBANK_PARAM_SIZE
	.align		4
.L_348:
        /*01c0*/ 	.byte	0x03, 0x19
        /*01c2*/ 	.short	0x0280


	//----- nvinfo : EIATTR_PARAM_CBANK
	.align		4
        /*01c4*/ 	.byte	0x04, 0x0a
        /*01c6*/ 	.short	(.L_350 - .L_349)
	.align		4
.L_349:
        /*01c8*/ 	.word	index@(.nv.constant0._ZN5flash44flash_bwd_dq_dk_dv_loop_seqk_parallel_kernelI23Flash_bwd_kernel_traitsILi96ELi64ELi128ELi8ELi2ELi4ELi4ELb1ELb0EN7cutlass10bfloat16_tE19Flash_kernel_traitsILi96ELi64ELi128ELi8ES3_EELb0ELb0ELb1ELb1ELb0ELb0ELb0EEEvNS_16Flash_bwd_paramsE)
        /*01cc*/ 	.short	0x0210
        /*01ce*/ 	.short	0x0280


	//----- nvinfo : EIATTR_SW_WAR
	.align		4
.L_350:
        /*01d0*/ 	.byte	0x04, 0x36
        /*01d2*/ 	.short	(.L_352 - .L_351)
.L_351:
        /*01d4*/ 	.word	0x00000008
.L_352:


//--------------------- .nv.info._ZN5flash27flash_bwd_convert_dq_kernelI23Flash_bwd_kernel_traitsILi96ELi64ELi128ELi8ELi2ELi4ELi4ELb1ELb0EN7cutlass10bfloat16_tE19Flash_kernel_traitsILi96ELi64ELi128ELi8ES3_EEEEvNS_16Flash_bwd_paramsEi --------------------------
	.section	.nv.info._ZN5flash27flash_bwd_convert_dq_kernelI23Flash_bwd_kernel_traitsILi96ELi64ELi128ELi8ELi2ELi4ELi4ELb1ELb0EN7cutlass10bfloat16_tE19Flash_kernel_traitsILi96ELi64ELi128ELi8ES3_EEEEvNS_16Flash_bwd_paramsEi,"",@"SHT_CUDA_INFO"
	.sectionflags	@""
	.align	4


	//----- nvinfo : EIATTR_CUDA_API_VERSION
	.align		4
        /*0000*/ 	.byte	0x04, 0x37
        /*0002*/ 	.short	(.L_354 - .L_353)
.L_353:
        /*0004*/ 	.word	0x00000082


	//----- nvinfo : EIATTR_KPARAM_INFO
	.align		4
.L_354:
        /*0008*/ 	.byte	0x04, 0x17
        /*000a*/ 	.short	(.L_356 - .L_355)
.L_355:
        /*000c*/ 	.word	0x00000000
        /*0010*/ 	.short	0x0001
        /*0012*/ 	.short	0x0280
        /*0014*/ 	.byte	0x00, 0xf0, 0x11, 0x00


	//----- nvinfo : EIATTR_KPARAM_INFO
	.align		4
.L_356:
        /*0018*/ 	.byte	0x04, 0x17
        /*001a*/ 	.short	(.L_358 - .L_357)
.L_357:
        /*001c*/ 	.word	0x00000000
        /*0020*/ 	.short	0x0000
        /*0022*/ 	.short	0x0000
        /*0024*/ 	.byte	0x00, 0xf0, 0x01, 0x0a


	//----- nvinfo : EIATTR_SPARSE_MMA_MASK
	.align		4
.L_358:
        /*0028*/ 	.byte	0x03, 0x50
        /*002a*/ 	.short	0x0000


	//----- nvinfo : EIATTR_MAXREG_COUNT
	.align		4
        /*002c*/ 	.byte	0x03, 0x1b
        /*002e*/ 	.short	0x00ff


	//----- nvinfo : EIATTR_NUM_BARRIERS
	.align		4
        /*0030*/ 	.byte	0x02, 0x4c
        /*0032*/ 	.byte	0x01
	.zero		1


	//----- nvinfo : EIATTR_MERCURY_ISA_VERSION
	.align		4
        /*0034*/ 	.byte	0x03, 0x5f
        /*0036*/ 	.short	0x0101


	//----- nvinfo : EIATTR_EXIT_INSTR_OFFSETS
	.align		4
        /*0038*/ 	.byte	0x04, 0x1c
        /*003a*/ 	.short	(.L_360 - .L_359)


	//   ....[0]....
.L_359:
        /*003c*/ 	.word	0x00000160


	//   ....[1]....
        /*0040*/ 	.word	0x00001550


	//   ....[2]....
        /*0044*/ 	.word	0x000017b0


	//   ....[3]....
        /*0048*/ 	.word	0x000017e0


	//----- nvinfo : EIATTR_CBANK_PARAM_SIZE
	.align		4
.L_360:
        /*004c*/ 	.byte	0x03, 0x19
        /*004e*/ 	.short	0x0284


	//----- nvinfo : EIATTR_PARAM_CBANK
	.align		4
        /*0050*/ 	.byte	0x04, 0x0a
        /*0052*/ 	.short	(.L_362 - .L_361)
	.align		4
.L_361:
        /*0054*/ 	.word	index@(.nv.constant0._ZN5flash27flash_bwd_convert_dq_kernelI23Flash_bwd_kernel_traitsILi96ELi64ELi128ELi8ELi2ELi4ELi4ELb1ELb0EN7cutlass10bfloat16_tE19Flash_kernel_traitsILi96ELi64ELi128ELi8ES3_EEEEvNS_16Flash_bwd_paramsEi)
        /*0058*/ 	.short	0x0210
        /*005a*/ 	.short	0x0284


	//----- nvinfo : EIATTR_SW_WAR
	.align		4
.L_362:
        /*005c*/ 	.byte	0x04, 0x36
        /*005e*/ 	.short	(.L_364 - .L_363)
.L_363:
        /*0060*/ 	.word	0x00000008
.L_364:


//--------------------- .nv.info._ZN5flash44flash_bwd_dq_dk_dv_loop_seqk_parallel_kernelI23Flash_bwd_kernel_traitsILi96ELi64ELi128ELi8ELi2ELi4ELi4ELb1ELb0EN7cutlass10bfloat16_tE19Flash_kernel_traitsILi96ELi64ELi128ELi8ES3_EELb1ELb0ELb0ELb0ELb0ELb1ELb0EEEvNS_16Flash_bwd_paramsE --------------------------
	.section	.nv.info._ZN5flash44flash_bwd_dq_dk_dv_loop_seqk_parallel_kernelI23Flash_bwd_kernel_traitsILi96ELi64ELi128ELi8ELi2ELi4ELi4ELb1ELb0EN7cutlass10bfloat16_tE19Flash_kernel_traitsILi96ELi64ELi128ELi8ES3_EELb1ELb0ELb0ELb0ELb0ELb1ELb0EEEvNS_16Flash_bwd_paramsE,"",@"SHT_CUDA_INFO"
	.sectionflags	@""
	.align	4


	//----- nvinfo : EIATTR_CUDA_API_VERSION
	.align		4
        /*0000*/ 	.byte	0x04, 0x37
        /*0002*/ 	.short	(.L_366 - .L_365)
.L_365:
        /*0004*/ 	.word	0x00000082


	//----- nvinfo : EIATTR_KPARAM_INFO
	.align		4
.L_366:
        /*0008*/ 	.byte	0x04, 0x17
        /*000a*/ 	.short	(.L_368 - .L_367)
.L_367:
        /*000c*/ 	.word	0x00000000
        /*0010*/ 	.short	0x0000
        /*0012*/ 	.short	0x0000
        /*0014*/ 	.byte	0x00, 0xf0, 0x01, 0x0a


	//----- nvinfo : EIATTR_SPARSE_MMA_MASK
	.align		4
.L_368:
        /*0018*/ 	.byte	0x03, 0x50
        /*001a*/ 	.short	0x0000


	//----- nvinfo : EIATTR_MAXREG_COUNT
	.align		4
        /*001c*/ 	.byte	0x03, 0x1b
        /*001e*/ 	.short	0x00ff


	//----- nvinfo : EIATTR_NUM_BARRIERS
	.align		4
        /*0020*/ 	.byte	0x02, 0x4c
        /*0022*/ 	.byte	0x01
	.zero		1


	//----- nvinfo : EIATTR_ANNOTATIONS
	.align		4
        /*0024*/ 	.byte	0x04, 0x55
        /*0026*/ 	.short	(.L_370 - .L_369)


	//   ....[0]....
.L_369:
        /* <DEDUP_REMOVED lines=14> */


	//----- nvinfo : EIATTR_MERCURY_ISA_VERSION
	.align		4
.L_370:
        /*00f0*/ 	.byte	0x03, 0x5f
        /*00f2*/ 	.short	0x0101


	//----- nvinfo : EIATTR_EXIT_INSTR_OFFSETS
	.align		4
        /*00f4*/ 	.byte	0x04, 0x1c
        /*00f6*/ 	.short	(.L_372 - .L_371)


	//   ....[0]....
.L_371:
        /*00f8*/ 	.word	0x000000c0


	//   ....[1]....
        /*00fc*/ 	.word	0x00009470


	//----- nvinfo : EIATTR_CRS_STACK_SIZE
	.align		4
.L_372:
        /*0100*/ 	.byte	0x04, 0x1e
        /*0102*/ 	.short	(.L_374 - .L_373)
.L_373:
        /*0104*/ 	.word	0x00000000


	//----- nvinfo : EIATTR_CBANK_PARAM_SIZE
	.align		4
.L_374:
        /*0108*/ 	.byte	0x03, 0x19
        /*010a*/ 	.short	0x0280


	//----- nvinfo : EIATTR_PARAM_CBANK
	.align		4
        /*010c*/ 	.byte	0x04, 0x0a
        /*010e*/ 	.short	(.L_376 - .L_375)
	.align		4
.L_375:
        /*0110*/ 	.word	index@(.nv.constant0._ZN5flash44flash_bwd_dq_dk_dv_loop_seqk_parallel_kernelI23Flash_bwd_kernel_traitsILi96ELi64ELi128ELi8ELi2ELi4ELi4ELb1ELb0EN7cutlass10bfloat16_tE19Flash_kernel_traitsILi96ELi64ELi128ELi8ES3_EELb1ELb0ELb0ELb0ELb0ELb1ELb0EEEvNS_16Flash_bwd_paramsE)
        /*0114*/ 	.short	0x0210
        /*0116*/ 	.short	0x0280


	//----- nvinfo : EIATTR_SW_WAR
	.align		4
.L_376:
        /*0118*/ 	.byte	0x04, 0x36
        /*011a*/ 	.short	(.L_378 - .L_377)
.L_377:
        /*011c*/ 	.word	0x00000008
.L_378:


//--------------------- .nv.info._ZN5flash44flash_bwd_dq_dk_dv_loop_seqk_parallel_kernelI23Flash_bwd_kernel_traitsILi96ELi64ELi128ELi8ELi2ELi4ELi4ELb1ELb0EN7cutlass10bfloat16_tE19Flash_kernel_traitsILi96ELi64ELi128ELi8ES3_EELb0ELb0ELb0ELb0ELb0ELb1ELb1EEEvNS_16Flash_bwd_paramsE --------------------------
	.section	.nv.info._ZN5flash44flash_bwd_dq_dk_dv_loop_seqk_parallel_kernelI23Flash_bwd_kernel_traitsILi96ELi64ELi128ELi8ELi2ELi4ELi4ELb1ELb0EN7cutlass10bfloat16_tE19Flash_kernel_traitsILi96ELi64ELi128ELi8ES3_EELb0ELb0ELb0ELb0ELb0ELb1ELb1EEEvNS_16Flash_bwd_paramsE,"",@"SHT_CUDA_INFO"
	.sectionflags	@""
	.align	4


	//----- nvinfo : EIATTR_CUDA_API_VERSION
	.align		4
        /*0000*/ 	.byte	0x04, 0x37
        /*0002*/ 	.short	(.L_380 - .L_379)
.L_379:
        /*0004*/ 	.word	0x00000082


	//----- nvinfo : EIATTR_KPARAM_INFO
	.align		4
.L_380:
        /*0008*/ 	.byte	0x04, 0x17
        /*000a*/ 	.short	(.L_382 - .L_381)
.L_381:
        /*000c*/ 	.word	0x00000000
        /*0010*/ 	.short	0x0000
        /*0012*/ 	.short	0x0000
        /*0014*/ 	.byte	0x00, 0xf0, 0x01, 0x0a


	//----- nvinfo : EIATTR_SPARSE_MMA_MASK
	.align		4
.L_382:
        /*0018*/ 	.byte	0x03, 0x50
        /*001a*/ 	.short	0x0000


	//----- nvinfo : EIATTR_MAXREG_COUNT
	.align		4
        /*001c*/ 	.byte	0x03, 0x1b
        /*001e*/ 	.short	0x00ff


	//----- nvinfo : EIATTR_NUM_BARRIERS
	.align		4
        /*0020*/ 	.byte	0x02, 0x4c
        /*0022*/ 	.byte	0x01
	.zero		1


	//----- nvinfo : EIATTR_ANNOTATIONS
	.align		4
        /*0024*/ 	.byte	0x04, 0x55
        /*0026*/ 	.short	(.L_384 - .L_383)


	//   ....[0]....
.L_383:
        /* <DEDUP_REMOVED lines=51> */


	//----- nvinfo : EIATTR_MERCURY_ISA_VERSION
	.align		4
.L_384:
        /*0340*/ 	.byte	0x03, 0x5f
        /*0342*/ 	.short	0x0101


	//----- nvinfo : EIATTR_EXIT_INSTR_OFFSETS
	.align		4
        /*0344*/ 	.byte	0x04, 0x1c
        /*0346*/ 	.short	(.L_386 - .L_385)


	//   ....[0]....
.L_385:
        /*0348*/ 	.word	0x000000c0


	//   ....[1]....
        /*034c*/ 	.word	0x00009280


	//----- nvinfo : EIATTR_CRS_STACK_SIZE
	.align		4
.L_386:
        /*0350*/ 	.byte	0x04, 0x1e
        /*0352*/ 	.short	(.L_388 - .L_387)
.L_387:
        /*0354*/ 	.word	0x00000000


	//----- nvinfo : EIATTR_CBANK_PARAM_SIZE
	.align		4
.L_388:
        /*0358*/ 	.byte	0x03, 0x19
        /*035a*/ 	.short	0x0280


	//----- nvinfo : EIATTR_PARAM_CBANK
	.align		4
        /*035c*/ 	.byte	0x04, 0x0a
        /*035e*/ 	.short	(.L_390 - .L_389)
	.align		4
.L_389:
        /*0360*/ 	.word	index@(.nv.constant0._ZN5flash44flash_bwd_dq_dk_dv_loop_seqk_parallel_kernelI23Flash_bwd_kernel_traitsILi96ELi64ELi128ELi8ELi2ELi4ELi4ELb1ELb0EN7cutlass10bfloat16_tE19Flash_kernel_traitsILi96ELi64ELi128ELi8ES3_EELb0ELb0ELb0ELb0ELb0ELb1ELb1EEEvNS_16Flash_bwd_paramsE)
        /*0364*/ 	.short	0x0210
        /*0366*/ 	.short	0x0280


	//----- nvinfo : EIATTR_SW_WAR
	.align		4
.L_390:
        /*0368*/ 	.byte	0x04, 0x36
        /*036a*/ 	.short	(.L_392 - .L_391)
.L_391:
        /*036c*/ 	.word	0x00000008
.L_392:


//--------------------- .nv.info._ZN5flash44flash_bwd_dq_dk_dv_loop_seqk_parallel_kernelI23Flash_bwd_kernel_traitsILi96ELi64ELi128ELi8ELi2ELi4ELi4ELb1ELb0EN7cutlass10bfloat16_tE19Flash_kernel_traitsILi96ELi64ELi128ELi8ES3_EELb1ELb0ELb0ELb0ELb0ELb0ELb0EEEvNS_16Flash_bwd_paramsE --------------------------
	.section	.nv.info._ZN5flash44flash_bwd_dq_dk_dv_loop_seqk_parallel_kernelI23Flash_bwd_kernel_traitsILi96ELi64ELi128ELi8ELi2ELi4ELi4ELb1ELb0EN7cutlass10bfloat16_tE19Flash_kernel_traitsILi96ELi64ELi128ELi8ES3_EELb1ELb0ELb0ELb0ELb0ELb0ELb0EEEvNS_16Flash_bwd_paramsE,"",@"SHT_CUDA_INFO"
	.sectionflags	@""
	.align	4


	//----- nvinfo : EIATTR_CUDA_API_VERSION
	.align		4
        /*0000*/ 	.byte	0x04, 0x37
        /*0002*/ 	.short	(.L_394 - .L_393)
.L_393:
        /*0004*/ 	.word	0x00000082


	//----- nvinfo : EIATTR_KPARAM_INFO
	.align		4
.L_394:
        /*0008*/ 	.byte	0x04, 0x17
        /*000a*/ 	.short	(.L_396 - .L_395)
.L_395:
        /*000c*/ 	.word	0x00000000
        /*0010*/ 	.short	0x0000
        /*0012*/ 	.short	0x0000
        /*0014*/ 	.byte	0x00, 0xf0, 0x01, 0x0a


	//----- nvinfo : EIATTR_SPARSE_MMA_MASK
	.align		4
.L_396:
        /*0018*/ 	.byte	0x03, 0x50
        /*001a*/ 	.short	0x0000


	//----- nvinfo : EIATTR_MAXREG_COUNT
	.align		4
        /*001c*/ 	.byte	0x03, 0x1b
        /*001e*/ 	.short	0x00ff


	//----- nvinfo : EIATTR_NUM_BARRIERS
	.align		4
        /*0020*/ 	.byte	0x02, 0x4c
        /*0022*/ 	.byte	0x01
	.zero		1


	//----- nvinfo : EIATTR_ANNOTATIONS
	.align		4
        /*0024*/ 	.byte	0x04, 0x55
        /*0026*/ 	.short	(.L_398 - .L_397)


	//   ....[0]....
.L_397:
        /* <DEDUP_REMOVED lines=25> */


	//----- nvinfo : EIATTR_MERCURY_ISA_VERSION
	.align		4
.L_398:
        /*01a0*/ 	.byte	0x03, 0x5f
        /*01a2*/ 	.short	0x0101


	//----- nvinfo : EIATTR_EXIT_INSTR_OFFSETS
	.align		4
        /*01a4*/ 	.byte	0x04, 0x1c
        /*01a6*/ 	.short	(.L_400 - .L_399)


	//   ....[0]....
.L_399:
        /*01a8*/ 	.word	0x000000c0


	//   ....[1]....
        /*01ac*/ 	.word	0x0000a660


	//----- nvinfo : EIATTR_CRS_STACK_SIZE
	.align		4
.L_400:
        /*01b0*/ 	.byte	0x04, 0x1e
        /*01b2*/ 	.short	(.L_402 - .L_401)
.L_401:
        /*01b4*/ 	.word	0x00000000


	//----- nvinfo : EIATTR_CBANK_PARAM_SIZE
	.align		4
.L_402:
        /*01b8*/ 	.byte	0x03, 0x19
        /*01ba*/ 	.short	0x0280


	//----- nvinfo : EIATTR_PARAM_CBANK
	.align		4
        /*01bc*/ 	.byte	0x04, 0x0a
        /*01be*/ 	.short	(.L_404 - .L_403)
	.align		4
.L_403:
        /*01c0*/ 	.word	index@(.nv.constant0._ZN5flash44flash_bwd_dq_dk_dv_loop_seqk_parallel_kernelI23Flash_bwd_kernel_traitsILi96ELi64ELi128ELi8ELi2ELi4ELi4ELb1ELb0EN7cutlass10bfloat16_tE19Flash_kernel_traitsILi96ELi64ELi128ELi8ES3_EELb1ELb0ELb0ELb0ELb0ELb0ELb0EEEvNS_16Flash_bwd_paramsE)
        /*01c4*/ 	.short	0x0210
        /*01c6*/ 	.short	0x0280


	//----- nvinfo : EIATTR_SW_WAR
	.align		4
.L_404:
        /*01c8*/ 	.byte	0x04, 0x36
        /*01ca*/ 	.short	(.L_406 - .L_405)
.L_405:
        /*01cc*/ 	.word	0x00000008
.L_406:


//--------------------- .nv.info._ZN5flash44flash_bwd_dq_dk_dv_loop_seqk_parallel_kernelI23Flash_bwd_kernel_traitsILi96ELi64ELi128ELi8ELi2ELi4ELi4ELb1ELb0EN7cutlass10bfloat16_tE19Flash_kernel_traitsILi96ELi64ELi128ELi8ES3_EELb0ELb0ELb0ELb0ELb0ELb0ELb1EEEvNS_16Flash_bwd_paramsE --------------------------
	.section	.nv.info._ZN5flash44flash_bwd_dq_dk_dv_loop_seqk_parallel_kernelI23Flash_bwd_kernel_traitsILi96ELi64ELi128ELi8ELi2ELi4ELi4ELb1ELb0EN7cutlass10bfloat16_tE19Flash_kernel_traitsILi96ELi64ELi128ELi8ES3_EELb0ELb0ELb0ELb0ELb0ELb0ELb1EEEvNS_16Flash_bwd_paramsE,"",@"SHT_CUDA_INFO"
	.sectionflags	@""
	.align	4


	//----- nvinfo : EIATTR_CUDA_API_VERSION
	.align		4
        /*0000*/ 	.byte	0x04, 0x37
        /*0002*/ 	.short	(.L_408 - .L_407)
.L_407:
        /*0004*/ 	.word	0x00000082


	//----- nvinfo : EIATTR_KPARAM_INFO
	.align		4
.L_408:
        /*0008*/ 	.byte	0x04, 0x17
        /*000a*/ 	.short	(.L_410 - .L_409)
.L_409:
        /*000c*/ 	.word	0x00000000
        /*0010*/ 	.short	0x0000
        /*0012*/ 	.short	0x0000
        /*0014*/ 	.byte	0x00, 0xf0, 0x01, 0x0a


	//----- nvinfo : EIATTR_SPARSE_MMA_MASK
	.align		4
.L_410:
        /*0018*/ 	.byte	0x03, 0x50
        /*001a*/ 	.short	0x0000


	//----- nvinfo : EIATTR_MAXREG_COUNT
	.align		4
        /*001c*/ 	.byte	0x03, 0x1b
        /*001e*/ 	.short	0x00ff


	//----- nvinfo : EIATTR_NUM_BARRIERS
	.align		4
        /*0020*/ 	.byte	0x02, 0x4c
        /*0022*/ 	.byte	0x01
	.zero		1


	//----- nvinfo : EIATTR_ANNOTATIONS
	.align		4
        /*0024*/ 	.byte	0x04, 0x55
        /*0026*/ 	.short	(.L_412 - .L_411)


	//   ....[0]....
.L_411:
        /* <DEDUP_REMOVED lines=65> */


	//----- nvinfo : EIATTR_MERCURY_ISA_VERSION
	.align		4
.L_412:
        /*0420*/ 	.byte	0x03, 0x5f
        /*0422*/ 	.short	0x0101


	//----- nvinfo : EIATTR_EXIT_INSTR_OFFSETS
	.align		4
        /*0424*/ 	.byte	0x04, 0x1c
        /*0426*/ 	.short	(.L_414 - .L_413)


	//   ....[0]....
.L_413:
        /*0428*/ 	.word	0x000000c0


	//   ....[1]....
        /*042c*/ 	.word	0x0000a320


	//----- nvinfo : EIATTR_CRS_STACK_SIZE
	.align		4
.L_414:
        /*0430*/ 	.byte	0x04, 0x1e
        /*0432*/ 	.short	(.L_416 - .L_415)
.L_415:
        /*0434*/ 	.word	0x00000000


	//----- nvinfo : EIATTR_CBANK_PARAM_SIZE
	.align		4
.L_416:
        /*0438*/ 	.byte	0x03, 0x19
        /*043a*/ 	.short	0x0280


	//----- nvinfo : EIATTR_PARAM_CBANK
	.align		4
        /*043c*/ 	.byte	0x04, 0x0a
        /*043e*/ 	.short	(.L_418 - .L_417)
	.align		4
.L_417:
        /*0440*/ 	.word	index@(.nv.constant0._ZN5flash44flash_bwd_dq_dk_dv_loop_seqk_parallel_kernelI23Flash_bwd_kernel_traitsILi96ELi64ELi128ELi8ELi2ELi4ELi4ELb1ELb0EN7cutlass10bfloat16_tE19Flash_kernel_traitsILi96ELi64ELi128ELi8ES3_EELb0ELb0ELb0ELb0ELb0ELb0ELb1EEEvNS_16Flash_bwd_paramsE)
        /*0444*/ 	.short	0x0210
        /*0446*/ 	.short	0x0280


	//----- nvinfo : EIATTR_SW_WAR
	.align		4
.L_418:
        /*0448*/ 	.byte	0x04, 0x36
        /*044a*/ 	.short	(.L_420 - .L_419)
.L_419:
        /*044c*/ 	.word	0x00000008
.L_420:


//--------------------- .nv.info._ZN5flash44flash_bwd_dq_dk_dv_loop_seqk_parallel_kernelI23Flash_bwd_kernel_traitsILi96ELi64ELi128ELi8ELi2ELi4ELi4ELb1ELb0EN7cutlass10bfloat16_tE19Flash_kernel_traitsILi96ELi64ELi128ELi8ES3_EELb1ELb0ELb1ELb0ELb0ELb0ELb0EEEvNS_16Flash_bwd_paramsE --------------------------
	.section	.nv.info._ZN5flash44flash_bwd_dq_dk_dv_loop_seqk_parallel_kernelI23Flash_bwd_kernel_traitsILi96ELi64ELi128ELi8ELi2ELi4ELi4ELb1ELb0EN7cutlass10bfloat16_tE19Flash_kernel_traitsILi96ELi64ELi128ELi8ES3_EELb1ELb0ELb1ELb0ELb0ELb0ELb0EEEvNS_16Flash_bwd_paramsE,"",@"SHT_CUDA_INFO"
	.sectionflags	@""
	.align	4


	//----- nvinfo : EIATTR_CUDA_API_VERSION
	.align		4
        /*0000*/ 	.byte	0x04, 0x37
        /*0002*/ 	.short	(.L_422 - .L_421)
.L_421:
        /*0004*/ 	.word	0x00000082


	//----- nvinfo : EIATTR_KPARAM_INFO
	.align		4
.L_422:
        /*0008*/ 	.byte	0x04, 0x17
        /*000a*/ 	.short	(.L_424 - .L_423)
.L_423:
        /*000c*/ 	.word	0x00000000
        /*0010*/ 	.short	0x0000
        /*0012*/ 	.short	0x0000
        /*0014*/ 	.byte	0x00, 0xf0, 0x01, 0x0a


	//----- nvinfo : EIATTR_SPARSE_MMA_MASK
	.align		4
.L_424:
        /*0018*/ 	.byte	0x03, 0x50
        /*001a*/ 	.short	0x0000


	//----- nvinfo : EIATTR_MAXREG_COUNT
	.align		4
        /*001c*/ 	.byte	0x03, 0x1b
        /*001e*/ 	.short	0x00ff


	//----- nvinfo : EIATTR_NUM_BARRIERS
	.align		4
        /*0020*/ 	.byte	0x02, 0x4c
        /*0022*/ 	.byte	0x01
	.zero		1


	//----- nvinfo : EIATTR_ANNOTATIONS
	.align		4
        /*0024*/ 	.byte	0x04, 0x55
        /*0026*/ 	.short	(.L_426 - .L_425)


	//   ....[0]....
.L_425:
        /* <DEDUP_REMOVED lines=26> */


	//----- nvinfo : EIATTR_MERCURY_ISA_VERSION
	.align		4
.L_426:
        /*01b0*/ 	.byte	0x03, 0x5f
        /*01b2*/ 	.short	0x0101


	//----- nvinfo : EIATTR_EXIT_INSTR_OFFSETS
	.align		4
        /*01b4*/ 	.byte	0x04, 0x1c
        /*01b6*/ 	.short	(.L_428 - .L_427)


	//   ....[0]....
.L_427:
        /*01b8*/ 	.word	0x000000c0


	//   ....[1]....
        /*01bc*/ 	.word	0x0000aaf0


	//----- nvinfo : EIATTR_CRS_STACK_SIZE
	.align		4
.L_428:
        /*01c0*/ 	.byte	0x04, 0x1e
        /*01c2*/ 	.short	(.L_430 - .L_429)
.L_429:
        /*01c4*/ 	.word	0x00000000


	//----- nvinfo : EIATTR_CBANK_PARAM_SIZE
	.align		4
.L_430:
        /*01c8*/ 	.byte	0x03, 0x19
        /*01ca*/ 	.short	0x0280


	//----- nvinfo : EIATTR_PARAM_CBANK
	.align		4
        /*01cc*/ 	.byte	0x04, 0x0a
        /*01ce*/ 	.short	(.L_432 - .L_431)
	.align		4
.L_431:
        /*01d0*/ 	.word	index@(.nv.constant0._ZN5flash44flash_bwd_dq_dk_dv_loop_seqk_parallel_kernelI23Flash_bwd_kernel_traitsILi96ELi64ELi128ELi8ELi2ELi4ELi4ELb1ELb0EN7cutlass10bfloat16_tE19Flash_kernel_traitsILi96ELi64ELi128ELi8ES3_EELb1ELb0ELb1ELb0ELb0ELb0ELb0EEEvNS_16Flash_bwd_paramsE)
        /*01d4*/ 	.short	0x0210
        /*01d6*/ 	.short	0x0280


	//----- nvinfo : EIATTR_SW_WAR
	.align		4
.L_432:
        /*01d8*/ 	.byte	0x04, 0x36
        /*01da*/ 	.short	(.L_434 - .L_433)
.L_433:
        /*01dc*/ 	.word	0x00000008
.L_434:


//--------------------- .nv.info._ZN5flash44flash_bwd_dq_dk_dv_loop_seqk_parallel_kernelI23Flash_bwd_kernel_traitsILi96ELi64ELi128ELi8ELi2ELi4ELi4ELb1ELb0EN7cutlass10bfloat16_tE19Flash_kernel_traitsILi96ELi64ELi128ELi8ES3_EELb0ELb0ELb1ELb0ELb0ELb0ELb1EEEvNS_16Flash_bwd_paramsE --------------------------
	.section	.nv.info._ZN5flash44flash_bwd_dq_dk_dv_loop_seqk_parallel_kernelI23Flash_bwd_kernel_traitsILi96ELi64ELi128ELi8ELi2ELi4ELi4ELb1ELb0EN7cutlass10bfloat16_tE19Flash_kernel_traitsILi96ELi64ELi128ELi8ES3_EELb0ELb0ELb1ELb0ELb0ELb0ELb1EEEvNS_16Flash_bwd_paramsE,"",@"SHT_CUDA_INFO"
	.sectionflags	@""
	.align	4


	//----- nvinfo : EIATTR_CUDA_API_VERSION
	.align		4
        /*0000*/ 	.byte	0x04, 0x37
        /*0002*/ 	.short	(.L_436 - .L_435)
.L_435:
        /*0004*/ 	.word	0x00000082


	//----- nvinfo : EIATTR_KPARAM_INFO
	.align		4
.L_436:
        /*0008*/ 	.byte	0x04, 0x17
        /*000a*/ 	.short	(.L_438 - .L_437)
.L_437:
        /*000c*/ 	.word	0x00000000
        /*0010*/ 	.short	0x0000
        /*0012*/ 	.short	0x0000
        /*0014*/ 	.byte	0x00, 0xf0, 0x01, 0x0a


	//----- nvinfo : EIATTR_SPARSE_MMA_MASK
	.align		4
.L_438:
        /*0018*/ 	.byte	0x03, 0x50
        /*001a*/ 	.short	0x0000


	//----- nvinfo : EIATTR_MAXREG_COUNT
	.align		4
        /*001c*/ 	.byte	0x03, 0x1b
        /*001e*/ 	.short	0x00ff


	//----- nvinfo : EIATTR_NUM_BARRIERS
	.align		4
        /*0020*/ 	.byte	0x02, 0x4c
        /*0022*/ 	.byte	0x01
	.zero		1


	//----- nvinfo : EIATTR_ANNOTATIONS
	.align		4
        /*0024*/ 	.byte	0x04, 0x55
        /*0026*/ 	.short	(.L_440 - .L_439)


	//   ....[0]....
.L_439:
        /* <DEDUP_REMOVED lines=59> */


	//----- nvinfo : EIATTR_MERCURY_ISA_VERSION
	.align		4
.L_440:
        /*03c8*/ 	.byte	0x03, 0x5f
        /*03ca*/ 	.short	0x0101


	//----- nvinfo : EIATTR_EXIT_INSTR_OFFSETS
	.align		4
        /*03cc*/ 	.byte	0x04, 0x1c
        /*03ce*/ 	.short	(.L_442 - .L_441)


	//   ....[0]....
.L_441:
        /*03d0*/ 	.word	0x000000c0


	//   ....[1]....
        /*03d4*/ 	.word	0x0000a580


	//----- nvinfo : EIATTR_CRS_STACK_SIZE
	.align		4
.L_442:
        /*03d8*/ 	.byte	0x04, 0x1e
        /*03da*/ 	.short	(.L_444 - .L_443)
.L_443:
        /*03dc*/ 	.word	0x00000000


	//----- nvinfo : EIATTR_CBANK_PARAM_SIZE
	.align		4
.L_444:
        /*03e0*/ 	.byte	0x03, 0x19
        /*03e2*/ 	.short	0x0280


	//----- nvinfo : EIATTR_PARAM_CBANK
	.align		4
        /*03e4*/ 	.byte	0x04, 0x0a
        /*03e6*/ 	.short	(.L_446 - .L_445)
	.align		4
.L_445:
        /*03e8*/ 	.word	index@(.nv.constant0._ZN5flash44flash_bwd_dq_dk_dv_loop_seqk_parallel_kernelI23Flash_bwd_kernel_traitsILi96ELi64ELi128ELi8ELi2ELi4ELi4ELb1ELb0EN7cutlass10bfloat16_tE19Flash_kernel_traitsILi96ELi64ELi128ELi8ES3_EELb0ELb0ELb1ELb0ELb0ELb0ELb1EEEvNS_16Flash_bwd_paramsE)
        /*03ec*/ 	.short	0x0210
        /*03ee*/ 	.short	0x0280


	//----- nvinfo : EIATTR_SW_WAR
	.align		4
.L_446:
        /*03f0*/ 	.byte	0x04, 0x36
        /*03f2*/ 	.short	(.L_448 - .L_447)
.L_447:
        /*03f4*/ 	.word	0x00000008
.L_448:


//--------------------- .nv.info._ZN5flash44flash_bwd_dq_dk_dv_loop_seqk_parallel_kernelI23Flash_bwd_kernel_traitsILi96ELi64ELi128ELi8ELi2ELi4ELi4ELb1ELb0EN7cutlass10bfloat16_tE19Flash_kernel_traitsILi96ELi64ELi128ELi8ES3_EELb1ELb0ELb0ELb0ELb1ELb1ELb0EEEvNS_16Flash_bwd_paramsE --------------------------
	.section	.nv.info._ZN5flash44flash_bwd_dq_dk_dv_loop_seqk_parallel_kernelI23Flash_bwd_kernel_traitsILi96ELi64ELi128ELi8ELi2ELi4ELi4ELb1ELb0EN7cutlass10bfloat16_tE19Flash_kernel_traitsILi96ELi64ELi128ELi8ES3_EELb1ELb0ELb0ELb0ELb1ELb1ELb0EEEvNS_16Flash_bwd_paramsE,"",@"SHT_CUDA_INFO"
	.sectionflags	@""
	.align	4


	//----- nvinfo : EIATTR_CUDA_API_VERSION
	.align		4
        /*0000*/ 	.byte	0x04, 0x37
        /*0002*/ 	.short	(.L_450 - .L_449)
.L_449:
        /*0004*/ 	.word	0x00000082


	//----- nvinfo : EIATTR_KPARAM_INFO
	.align		4
.L_450:
        /*0008*/ 	.byte	0x04, 0x17
        /*000a*/ 	.short	(.L_452 - .L_451)
.L_451:
        /*000c*/ 	.word	0x00000000
        /*0010*/ 	.short	0x0000
        /*0012*/ 	.short	0x0000
        /*0014*/ 	.byte	0x00, 0xf0, 0x01, 0x0a


	//----- nvinfo : EIATTR_SPARSE_MMA_MASK
	.align		4
.L_452:
        /*0018*/ 	.byte	0x03, 0x50
        /*001a*/ 	.short	0x0000


	//----- nvinfo : EIATTR_MAXREG_COUNT
	.align		4
        /*001c*/ 	.byte	0x03, 0x1b
        /*001e*/ 	.short	0x00ff


	//----- nvinfo : EIATTR_NUM_BARRIERS
	.align		4
        /*0020*/ 	.byte	0x02, 0x4c
        /*0022*/ 	.byte	0x01
	.zero		1


	//----- nvinfo : EIATTR_ANNOTATIONS
	.align		4
        /*0024*/ 	.byte	0x04, 0x55
        /*0026*/ 	.short	(.L_454 - .L_453)


	//   ....[0]....
.L_453:
        /* <DEDUP_REMOVED lines=18> */


	//----- nvinfo : EIATTR_MERCURY_ISA_VERSION
	.align		4
.L_454:
        /*0138*/ 	.byte	0x03, 0x5f
        /*013a*/ 	.short	0x0101


	//----- nvinfo : EIATTR_EXIT_INSTR_OFFSETS
	.align		4
        /*013c*/ 	.byte	0x04, 0x1c
        /*013e*/ 	.short	(.L_456 - .L_455)


	//   ....[0]....
.L_455:
        /*0140*/ 	.word	0x000000a0


	//   ....[1]....
        /*0144*/ 	.word	0x00007720


	//----- nvinfo : EIATTR_CBANK_PARAM_SIZE
	.align		4
.L_456:
        /*0148*/ 	.byte	0x03, 0x19
        /*014a*/ 	.short	0x0280


	//----- nvinfo : EIATTR_PARAM_CBANK
	.align		4
        /*014c*/ 	.byte	0x04, 0x0a
        /*014e*/ 	.short	(.L_458 - .L_457)
	.align		4
.L_457:
        /*0150*/ 	.word	index@(.nv.constant0._ZN5flash44flash_bwd_dq_dk_dv_loop_seqk_parallel_kernelI23Flash_bwd_kernel_traitsILi96ELi64ELi128ELi8ELi2ELi4ELi4ELb1ELb0EN7cutlass10bfloat16_tE19Flash_kernel_traitsILi96ELi64ELi128ELi8ES3_EELb1ELb0ELb0ELb0ELb1ELb1ELb0EEEvNS_16Flash_bwd_paramsE)
        /*0154*/ 	.short	0x0210
        /*0156*/ 	.short	0x0280


	//----- nvinfo : EIATTR_SW_WAR
	.align		4
.L_458:
        /*0158*/ 	.byte	0x04, 0x36
        /*015a*/ 	.short	(.L_460 - .L_459)
.L_459:
        /*015c*/ 	.word	0x00000008
.L_460:


//--------------------- .nv.info._ZN5flash44flash_bwd_dq_dk_dv_loop_seqk_parallel_kernelI23Flash_bwd_kernel_traitsILi96ELi64ELi128ELi8ELi2ELi4ELi4ELb1ELb0EN7cutlass10bfloat16_tE19Flash_kernel_traitsILi96ELi64ELi128ELi8ES3_EELb0ELb0ELb0ELb0ELb1ELb1ELb1EEEvNS_16Flash_bwd_paramsE --------------------------
	.section	.nv.info._ZN5flash44flash_bwd_dq_dk_dv_loop_seqk_parallel_kernelI23Flash_bwd_kernel_traitsILi96ELi64ELi128ELi8ELi2ELi4ELi4ELb1ELb0EN7cutlass10bfloat16_tE19Flash_kernel_traitsILi96ELi64ELi128ELi8ES3_EELb0ELb0ELb0ELb0ELb1ELb1ELb1EEEvNS_16Flash_bwd_paramsE,"",@"SHT_CUDA_INFO"
	.sectionflags	@""
	.align	4


	//----- nvinfo : EIATTR_CUDA_API_VERSION
	.align		4
        /*0000*/ 	.byte	0x04, 0x37
        /*0002*/ 	.short	(.L_462 - .L_461)
.L_461:
        /*0004*/ 	.word	0x00000082


	//----- nvinfo : EIATTR_KPARAM_INFO
	.align		4
.L_462:
        /*0008*/ 	.byte	0x04, 0x17
        /*000a*/ 	.short	(.L_464 - .L_463)
.L_463:
        /*000c*/ 	.word	0x00000000
        /*0010*/ 	.short	0x0000
        /*0012*/ 	.short	0x0000
        /*0014*/ 	.byte	0x00, 0xf0, 0x01, 0x0a


	//----- nvinfo : EIATTR_SPARSE_MMA_MASK
	.align		4
.L_464:
        /*0018*/ 	.byte	0x03, 0x50
        /*001a*/ 	.short	0x0000


	//----- nvinfo : EIATTR_MAXREG_COUNT
	.align		4
        /*001c*/ 	.byte	0x03, 0x1b
        /*001e*/ 	.short	0x00ff


	//----- nvinfo : EIATTR_NUM_BARRIERS
	.align		4
        /*0020*/ 	.byte	0x02, 0x4c
        /*0022*/ 	.byte	0x01
	.zero		1


	//----- nvinfo : EIATTR_ANNOTATIONS
	.align		4
        /*0024*/ 	.byte	0x04, 0x55
        /*0026*/ 	.short	(.L_466 - .L_465)


	//   ....[0]....
.L_465:
        /* <DEDUP_REMOVED lines=47> */


	//----- nvinfo : EIATTR_MERCURY_ISA_VERSION
	.align		4
.L_466:
        /*0308*/ 	.byte	0x03, 0x5f
        /*030a*/ 	.short	0x0101


	//----- nvinfo : EIATTR_EXIT_INSTR_OFFSETS
	.align		4
        /*030c*/ 	.byte	0x04, 0x1c
        /*030e*/ 	.short	(.L_468 - .L_467)


	//   ....[0]....
.L_467:
        /*0310*/ 	.word	0x000000a0


	//   ....[1]....
        /*0314*/ 	.word	0x00007060


	//----- nvinfo : EIATTR_CBANK_PARAM_SIZE
	.align		4
.L_468:
        /*0318*/ 	.byte	0x03, 0x19
        /*031a*/ 	.short	0x0280


	//----- nvinfo : EIATTR_PARAM_CBANK
	.align		4
        /*031c*/ 	.byte	0x04, 0x0a
        /*031e*/ 	.short	(.L_470 - .L_469)
	.align		4
.L_469:
        /*0320*/ 	.word	index@(.nv.constant0._ZN5flash44flash_bwd_dq_dk_dv_loop_seqk_parallel_kernelI23Flash_bwd_kernel_traitsILi96ELi64ELi128ELi8ELi2ELi4ELi4ELb1ELb0EN7cutlass10bfloat16_tE19Flash_kernel_traitsILi96ELi64ELi128ELi8ES3_EELb0ELb0ELb0ELb0ELb1ELb1ELb1EEEvNS_16Flash_bwd_paramsE)
        /*0324*/ 	.short	0x0210
        /*0326*/ 	.short	0x0280


	//----- nvinfo : EIATTR_SW_WAR
	.align		4
.L_470:
        /*0328*/ 	.byte	0x04, 0x36
        /*032a*/ 	.short	(.L_472 - .L_471)
.L_471:
        /*032c*/ 	.word	0x00000008
.L_472:


//--------------------- .nv.info._ZN5flash44flash_bwd_dq_dk_dv_loop_seqk_parallel_kernelI23Flash_bwd_kernel_traitsILi96ELi64ELi128ELi8ELi2ELi4ELi4ELb1ELb0EN7cutlass10bfloat16_tE19Flash_kernel_traitsILi96ELi64ELi128ELi8ES3_EELb1ELb0ELb0ELb1ELb0ELb0ELb0EEEvNS_16Flash_bwd_paramsE --------------------------
	.section	.nv.info._ZN5flash44flash_bwd_dq_dk_dv_loop_seqk_parallel_kernelI23Flash_bwd_kernel_traitsILi96ELi64ELi128ELi8ELi2ELi4ELi4ELb1ELb0EN7cutlass10bfloat16_tE19Flash_kernel_traitsILi96ELi64ELi128ELi8ES3_EELb1ELb0ELb0ELb1ELb0ELb0ELb0EEEvNS_16Flash_bwd_paramsE,"",@"SHT_CUDA_INFO"
	.sectionflags	@""
	.align	4


	//----- nvinfo : EIATTR_CUDA_API_VERSION
	.align		4
        /*0000*/ 	.byte	0x04, 0x37
        /*0002*/ 	.short	(.L_474 - .L_473)
.L_473:
        /*0004*/ 	.word	0x00000082


	//----- nvinfo : EIATTR_KPARAM_INFO
	.align		4
.L_474:
        /*0008*/ 	.byte	0x04, 0x17
        /*000a*/ 	.short	(.L_476 - .L_475)
.L_475:
        /*000c*/ 	.word	0x00000000
        /*0010*/ 	.short	0x0000
        /*0012*/ 	.short	0x0000
        /*0014*/ 	.byte	0x00, 0xf0, 0x01, 0x0a


	//----- nvinfo : EIATTR_SPARSE_MMA_MASK
	.align		4
.L_476:
        /*0018*/ 	.byte	0x03, 0x50
        /*001a*/ 	.short	0x0000


	//----- nvinfo : EIATTR_MAXREG_COUNT
	.align		4
        /*001c*/ 	.byte	0x03, 0x1b
        /*001e*/ 	.short	0x00ff


	//----- nvinfo : EIATTR_NUM_BARRIERS
	.align		4
        /*0020*/ 	.byte	0x02, 0x4c
        /*0022*/ 	.byte	0x01
	.zero		1


	//----- nvinfo : EIATTR_ANNOTATIONS
	.align		4
        /*0024*/ 	.byte	0x04, 0x55
        /*0026*/ 	.short	(.L_478 - .L_477)


	//   ....[0]....
.L_477:
        /* <DEDUP_REMOVED lines=40> */


	//----- nvinfo : EIATTR_MERCURY_ISA_VERSION
	.align		4
.L_478:
        /*0290*/ 	.byte	0x03, 0x5f
        /*0292*/ 	.short	0x0101


	//----- nvinfo : EIATTR_EXIT_INSTR_OFFSETS
	.align		4
        /*0294*/ 	.byte	0x04, 0x1c
        /*0296*/ 	.short	(.L_480 - .L_479)


	//   ....[0]....
.L_479:
        /*0298*/ 	.word	0x000000c0


	//   ....[1]....
        /*029c*/ 	.word	0x0000b060


	//----- nvinfo : EIATTR_CRS_STACK_SIZE
	.align		4
.L_480:
        /*02a0*/ 	.byte	0x04, 0x1e
        /*02a2*/ 	.short	(.L_482 - .L_481)
.L_481:
        /*02a4*/ 	.word	0x00000000


	//----- nvinfo : EIATTR_CBANK_PARAM_SIZE
	.align		4
.L_482:
        /*02a8*/ 	.byte	0x03, 0x19
        /*02aa*/ 	.short	0x0280


	//----- nvinfo : EIATTR_PARAM_CBANK
	.align		4
        /*02ac*/ 	.byte	0x04, 0x0a
        /*02ae*/ 	.short	(.L_484 - .L_483)
	.align		4
.L_483:
        /*02b0*/ 	.word	index@(.nv.constant0._ZN5flash44flash_bwd_dq_dk_dv_loop_seqk_parallel_kernelI23Flash_bwd_kernel_traitsILi96ELi64ELi128ELi8ELi2ELi4ELi4ELb1ELb0EN7cutlass10bfloat16_tE19Flash_kernel_traitsILi96ELi64ELi128ELi8ES3_EELb1ELb0ELb0ELb1ELb0ELb0ELb0EEEvNS_16Flash_bwd_paramsE)
        /*02b4*/ 	.short	0x0210
        /*02b6*/ 	.short	0x0280


	//----- nvinfo : EIATTR_SW_WAR
	.align		4
.L_484:
        /*02b8*/ 	.byte	0x04, 0x36
        /*02ba*/ 	.short	(.L_486 - .L_485)
.L_485:
        /*02bc*/ 	.word	0x00000008
.L_486:


//--------------------- .nv.info._ZN5flash44flash_bwd_dq_dk_dv_loop_seqk_parallel_kernelI23Flash_bwd_kernel_traitsILi96ELi64ELi128ELi8ELi2ELi4ELi4ELb1ELb0EN7cutlass10bfloat16_tE19Flash_kernel_traitsILi96ELi64ELi128ELi8ES3_EELb0ELb0ELb0ELb1ELb0ELb0ELb1EEEvNS_16Flash_bwd_paramsE --------------------------
	.section	.nv.info._ZN5flash44flash_bwd_dq_dk_dv_loop_seqk_parallel_kernelI23Flash_bwd_kernel_traitsILi96ELi64ELi128ELi8ELi2ELi4ELi4ELb1ELb0EN7cutlass10bfloat16_tE19Flash_kernel_traitsILi96ELi64ELi128ELi8ES3_EELb0ELb0ELb0ELb1ELb0ELb0ELb1EEEvNS_16Flash_bwd_paramsE,"",@"SHT_CUDA_INFO"
	.sectionflags	@""
	.align	4


	//----- nvinfo : EIATTR_CUDA_API_VERSION
	.align		4
        /*0000*/ 	.byte	0x04, 0x37
        /*0002*/ 	.short	(.L_488 - .L_487)
.L_487:
        /*0004*/ 	.word	0x00000082


	//----- nvinfo : EIATTR_KPARAM_INFO
	.align		4
.L_488:
        /*0008*/ 	.byte	0x04, 0x17
        /*000a*/ 	.short	(.L_490 - .L_489)
.L_489:
        /*000c*/ 	.word	0x00000000
        /*0010*/ 	.short	0x0000
        /*0012*/ 	.short	0x0000
        /*0014*/ 	.byte	0x00, 0xf0, 0x01, 0x0a


	//----- nvinfo : EIATTR_SPARSE_MMA_MASK
	.align		4
.L_490:
        /*0018*/ 	.byte	0x03, 0x50
        /*001a*/ 	.short	0x0000


	//----- nvinfo : EIATTR_MAXREG_COUNT
	.align		4
        /*001c*/ 	.byte	0x03, 0x1b
        /*001e*/ 	.short	0x00ff


	//----- nvinfo : EIATTR_NUM_BARRIERS
	.align		4
        /*0020*/ 	.byte	0x02, 0x4c
        /*0022*/ 	.byte	0x01
	.zero		1


	//----- nvinfo : EIATTR_ANNOTATIONS
	.align		4
        /*0024*/ 	.byte	0x04, 0x55
        /*0026*/ 	.short	(.L_492 - .L_491)


	//   ....[0]....
.L_491:
        /* <DEDUP_REMOVED lines=61> */


	//----- nvinfo : EIATTR_MERCURY_ISA_VERSION
	.align		4
.L_492:
        /*03e0*/ 	.byte	0x03, 0x5f
        /*03e2*/ 	.short	0x0101


	//----- nvinfo : EIATTR_EXIT_INSTR_OFFSETS
	.align		4
        /*03e4*/ 	.byte	0x04, 0x1c
        /*03e6*/ 	.short	(.L_494 - .L_493)


	//   ....[0]....
.L_493:
        /*03e8*/ 	.word	0x000000c0


	//   ....[1]....
        /*03ec*/ 	.word	0x0000a910


	//----- nvinfo : EIATTR_CRS_STACK_SIZE
	.align		4
.L_494:
        /*03f0*/ 	.byte	0x04, 0x1e
        /*03f2*/ 	.short	(.L_496 - .L_495)
.L_495:
        /*03f4*/ 	.word	0x00000000


	//----- nvinfo : EIATTR_CBANK_PARAM_SIZE
	.align		4
.L_496:
        /*03f8*/ 	.byte	0x03, 0x19
        /*03fa*/ 	.short	0x0280


	//----- nvinfo : EIATTR_PARAM_CBANK
	.align		4
        /*03fc*/ 	.byte	0x04, 0x0a
        /*03fe*/ 	.short	(.L_498 - .L_497)
	.align		4
.L_497:
        /*0400*/ 	.word	index@(.nv.constant0._ZN5flash44flash_bwd_dq_dk_dv_loop_seqk_parallel_kernelI23Flash_bwd_kernel_traitsILi96ELi64ELi128ELi8ELi2ELi4ELi4ELb1ELb0EN7cutlass10bfloat16_tE19Flash_kernel_traitsILi96ELi64ELi128ELi8ES3_EELb0ELb0ELb0ELb1ELb0ELb0ELb1EEEvNS_16Flash_bwd_paramsE)
        /*0404*/ 	.short	0x0210
        /*0406*/ 	.short	0x0280


	//----- nvinfo : EIATTR_SW_WAR
	.align		4
.L_498:
        /*0408*/ 	.byte	0x04, 0x36
        /*040a*/ 	.short	(.L_500 - .L_499)
.L_499:
        /*040c*/ 	.word	0x00000008
.L_500:


//--------------------- .nv.info._ZN5flash44flash_bwd_dq_dk_dv_loop_seqk_parallel_kernelI23Flash_bwd_kernel_traitsILi96ELi64ELi128ELi8ELi2ELi4ELi4ELb1ELb0EN7cutlass10bfloat16_tE19Flash_kernel_traitsILi96ELi64ELi128ELi8ES3_EELb1ELb0ELb1ELb0ELb0ELb1ELb0EEEvNS_16Flash_bwd_paramsE --------------------------
	.section	.nv.info._ZN5flash44flash_bwd_dq_dk_dv_loop_seqk_parallel_kernelI23Flash_bwd_kernel_traitsILi96ELi64ELi128ELi8ELi2ELi4ELi4ELb1ELb0EN7cutlass10bfloat16_tE19Flash_kernel_traitsILi96ELi64ELi128ELi8ES3_EELb1ELb0ELb1ELb0ELb0ELb1ELb0EEEvNS_16Flash_bwd_paramsE,"",@"SHT_CUDA_INFO"
	.sectionflags	@""
	.align	4


	//----- nvinfo : EIATTR_CUDA_API_VERSION
	.align		4
        /*0000*/ 	.byte	0x04, 0x37
        /*0002*/ 	.short	(.L_502 - .L_501)
.L_501:
        /*0004*/ 	.word	0x00000082


	//----- nvinfo : EIATTR_KPARAM_INFO
	.align		4
.L_502:
        /*0008*/ 	.byte	0x04, 0x17
        /*000a*/ 	.short	(.L_504 - .L_503)
.L_503:
        /*000c*/ 	.word	0x00000000
        /*0010*/ 	.short	0x0000
        /*0012*/ 	.short	0x0000
        /*0014*/ 	.byte	0x00, 0xf0, 0x01, 0x0a


	//----- nvinfo : EIATTR_SPARSE_MMA_MASK
	.align		4
.L_504:
        /*0018*/ 	.byte	0x03, 0x50
        /*001a*/ 	.short	0x0000


	//----- nvinfo : EIATTR_MAXREG_COUNT
	.align		4
        /*001c*/ 	.byte	0x03, 0x1b
        /*001e*/ 	.short	0x00ff


	//----- nvinfo : EIATTR_NUM_BARRIERS
	.align		4
        /*0020*/ 	.byte	0x02, 0x4c
        /*0022*/ 	.byte	0x01
	.zero		1


	//----- nvinfo : EIATTR_ANNOTATIONS
	.align		4
        /*0024*/ 	.byte	0x04, 0x55
        /*0026*/ 	.short	(.L_506 - .L_505)


	//   ....[0]....
.L_505:
        /* <DEDUP_REMOVED lines=13> */


	//----- nvinfo : EIATTR_MERCURY_ISA_VERSION
	.align		4
.L_506:
        /*00e8*/ 	.byte	0x03, 0x5f
        /*00ea*/ 	.short	0x0101


	//----- nvinfo : EIATTR_EXIT_INSTR_OFFSETS
	.align		4
        /*00ec*/ 	.byte	0x04, 0x1c
        /*00ee*/ 	.short	(.L_508 - .L_507)


	//   ....[0]....
.L_507:
        /*00f0*/ 	.word	0x000000c0


	//   ....[1]....
        /*00f4*/ 	.word	0x00009940


	//----- nvinfo : EIATTR_CRS_STACK_SIZE
	.align		4
.L_508:
        /*00f8*/ 	.byte	0x04, 0x1e
        /*00fa*/ 	.short	(.L_510 - .L_509)
.L_509:
        /*00fc*/ 	.word	0x00000000


	//----- nvinfo : EIATTR_CBANK_PARAM_SIZE
	.align		4
.L_510:
        /*0100*/ 	.byte	0x03, 0x19
        /*0102*/ 	.short	0x0280


	//----- nvinfo : EIATTR_PARAM_CBANK
	.align		4
        /*0104*/ 	.byte	0x04, 0x0a
        /*0106*/ 	.short	(.L_512 - .L_511)
	.align		4
.L_511:
        /*0108*/ 	.word	index@(.nv.constant0._ZN5flash44flash_bwd_dq_dk_dv_loop_seqk_parallel_kernelI23Flash_bwd_kernel_traitsILi96ELi64ELi128ELi8ELi2ELi4ELi4ELb1ELb0EN7cutlass10bfloat16_tE19Flash_kernel_traitsILi96ELi64ELi128ELi8ES3_EELb1ELb0ELb1ELb0ELb0ELb1ELb0EEEvNS_16Flash_bwd_paramsE)
        /*010c*/ 	.short	0x0210
        /*010e*/ 	.short	0x0280


	//----- nvinfo : EIATTR_SW_WAR
	.align		4
.L_512:
        /*0110*/ 	.byte	0x04, 0x36
        /*0112*/ 	.short	(.L_514 - .L_513)
.L_513:
        /*0114*/ 	.word	0x00000008
.L_514:


//--------------------- .nv.info._ZN5flash44flash_bwd_dq_dk_dv_loop_seqk_parallel_kernelI23Flash_bwd_kernel_traitsILi96ELi64ELi128ELi8ELi2ELi4ELi4ELb1ELb0EN7cutlass10bfloat16_tE19Flash_kernel_traitsILi96ELi64ELi128ELi8ES3_EELb0ELb0ELb1ELb0ELb0ELb1ELb1EEEvNS_16Flash_bwd_paramsE --------------------------
	.section	.nv.info._ZN5flash44flash_bwd_dq_dk_dv_loop_seqk_parallel_kernelI23Flash_bwd_kernel_traitsILi96ELi64ELi128ELi8ELi2ELi4ELi4ELb1ELb0EN7cutlass10bfloat16_tE19Flash_kernel_traitsILi96ELi64ELi128ELi8ES3_EELb0ELb0ELb1ELb0ELb0ELb1ELb1EEEvNS_16Flash_bwd_paramsE,"",@"SHT_CUDA_INFO"
	.sectionflags	@""
	.align	4


	//----- nvinfo : EIATTR_CUDA_API_VERSION
	.align		4
        /*0000*/ 	.byte	0x04, 0x37
        /*0002*/ 	.short	(.L_516 - .L_515)
.L_515:
        /*0004*/ 	.word	0x00000082


	//----- nvinfo : EIATTR_KPARAM_INFO
	.align		4
.L_516:
        /*0008*/ 	.byte	0x04, 0x17
        /*000a*/ 	.short	(.L_518 - .L_517)
.L_517:
        /*000c*/ 	.word	0x00000000
        /*0010*/ 	.short	0x0000
        /*0012*/ 	.short	0x0000
        /*0014*/ 	.byte	0x00, 0xf0, 0x01, 0x0a


	//----- nvinfo : EIATTR_SPARSE_MMA_MASK
	.align		4
.L_518:
        /*0018*/ 	.byte	0x03, 0x50
        /*001a*/ 	.short	0x0000


	//----- nvinfo : EIATTR_MAXREG_COUNT
	.align		4
        /*001c*/ 	.byte	0x03, 0x1b
        /*001e*/ 	.short	0x00ff


	//----- nvinfo : EIATTR_NUM_BARRIERS
	.align		4
        /*0020*/ 	.byte	0x02, 0x4c
        /*0022*/ 	.byte	0x01
	.zero		1


	//----- nvinfo : EIATTR_ANNOTATIONS
	.align		4
        /*0024*/ 	.byte	0x04, 0x55
        /*0026*/ 	.short	(.L_520 - .L_519)


	//   ....[0]....
.L_519:
        /* <DEDUP_REMOVED lines=49> */


	//----- nvinfo : EIATTR_MERCURY_ISA_VERSION
	.align		4
.L_520:
        /*0320*/ 	.byte	0x03, 0x5f
        /*0322*/ 	.short	0x0101


	//----- nvinfo : EIATTR_EXIT_INSTR_OFFSETS
	.align		4
        /*0324*/ 	.byte	0x04, 0x1c
        /*0326*/ 	.short	(.L_522 - .L_521)


	//   ....[0]....
.L_521:
        /*0328*/ 	.word	0x000000c0


	//   ....[1]....
        /*032c*/ 	.word	0x00009530


	//----- nvinfo : EIATTR_CRS_STACK_SIZE
	.align		4
.L_522:
        /*0330*/ 	.byte	0x04, 0x1e
        /*0332*/ 	.short	(.L_524 - .L_523)
.L_523:
        /*0334*/ 	.word	0x00000000


	//----- nvinfo : EIATTR_CBANK_PARAM_SIZE
	.align		4
.L_524:
        /*0338*/ 	.byte	0x03, 0x19
        /*033a*/ 	.short	0x0280


	//----- nvinfo : EIATTR_PARAM_CBANK
	.align		4
        /*033c*/ 	.byte	0x04, 0x0a
        /*033e*/ 	.short	(.L_526 - .L_525)
	.align		4
.L_525:
        /*0340*/ 	.word	index@(.nv.constant0._ZN5flash44flash_bwd_dq_dk_dv_loop_seqk_parallel_kernelI23Flash_bwd_kernel_traitsILi96ELi64ELi128ELi8ELi2ELi4ELi4ELb1ELb0EN7cutlass10bfloat16_tE19Flash_kernel_traitsILi96ELi64ELi128ELi8ES3_EELb0ELb0ELb1ELb0ELb0ELb1ELb1EEEvNS_16Flash_bwd_paramsE)
        /*0344*/ 	.short	0x0210
        /*0346*/ 	.short	0x0280


	//----- nvinfo : EIATTR_SW_WAR
	.align		4
.L_526:
        /*0348*/ 	.byte	0x04, 0x36
        /*034a*/ 	.short	(.L_528 - .L_527)
.L_527:
        /*034c*/ 	.word	0x00000008
.L_528:


//--------------------- .nv.info._ZN5flash44flash_bwd_dq_dk_dv_loop_seqk_parallel_kernelI23Flash_bwd_kernel_traitsILi96ELi64ELi128ELi8ELi2ELi4ELi4ELb1ELb0EN7cutlass10bfloat16_tE19Flash_kernel_traitsILi96ELi64ELi128ELi8ES3_EELb1ELb0ELb1ELb1ELb0ELb0ELb0EEEvNS_16Flash_bwd_paramsE --------------------------
	.section	.nv.info._ZN5flash44flash_bwd_dq_dk_dv_loop_seqk_parallel_kernelI23Flash_bwd_kernel_traitsILi96ELi64ELi128ELi8ELi2ELi4ELi4ELb1ELb0EN7cutlass10bfloat16_tE19Flash_kernel_traitsILi96ELi64ELi128ELi8ES3_EELb1ELb0ELb1ELb1ELb0ELb0ELb0EEEvNS_16Flash_bwd_paramsE,"",@"SHT_CUDA_INFO"
	.sectionflags	@""
	.align	4


	//----- nvinfo : EIATTR_CUDA_API_VERSION
	.align		4
        /*0000*/ 	.byte	0x04, 0x37
        /*0002*/ 	.short	(.L_530 - .L_529)
.L_529:
        /*0004*/ 	.word	0x00000082


	//----- nvinfo : EIATTR_KPARAM_INFO
	.align		4
.L_530:
        /*0008*/ 	.byte	0x04, 0x17
        /*000a*/ 	.short	(.L_532 - .L_531)
.L_531:
        /*000c*/ 	.word	0x00000000
        /*0010*/ 	.short	0x0000
        /*0012*/ 	.short	0x0000
        /*0014*/ 	.byte	0x00, 0xf0, 0x01, 0x0a


	//----- nvinfo : EIATTR_SPARSE_MMA_MASK
	.align		4
.L_532:
        /*0018*/ 	.byte	0x03, 0x50
        /*001a*/ 	.short	0x0000


	//----- nvinfo : EIATTR_MAXREG_COUNT
	.align		4
        /*001c*/ 	.byte	0x03, 0x1b
        /*001e*/ 	.short	0x00ff


	//----- nvinfo : EIATTR_NUM_BARRIERS
	.align		4
        /*0020*/ 	.byte	0x02, 0x4c
        /*0022*/ 	.byte	0x01
	.zero		1


	//----- nvinfo : EIATTR_ANNOTATIONS
	.align		4
        /*0024*/ 	.byte	0x04, 0x55
        /*0026*/ 	.short	(.L_534 - .L_533)


	//   ....[0]....
.L_533:
        /* <DEDUP_REMOVED lines=26> */


	//----- nvinfo : EIATTR_MERCURY_ISA_VERSION
	.align		4
.L_534:
        /*01b8*/ 	.byte	0x03, 0x5f
        /*01ba*/ 	.short	0x0101


	//----- nvinfo : EIATTR_EXIT_INSTR_OFFSETS
	.align		4
        /*01bc*/ 	.byte	0x04, 0x1c
        /*01be*/ 	.short	(.L_536 - .L_535)


	//   ....[0]....
.L_535:
        /*01c0*/ 	.word	0x000000c0


	//   ....[1]....
        /*01c4*/ 	.word	0x0000b150


	//----- nvinfo : EIATTR_CRS_STACK_SIZE
	.align		4
.L_536:
        /*01c8*/ 	.byte	0x04, 0x1e
        /*01ca*/ 	.short	(.L_538 - .L_537)
.L_537:
        /*01cc*/ 	.word	0x00000000


	//----- nvinfo : EIATTR_CBANK_PARAM_SIZE
	.align		4
.L_538:
        /*01d0*/ 	.byte	0x03, 0x19
        /*01d2*/ 	.short	0x0280


	//----- nvinfo : EIATTR_PARAM_CBANK
	.align		4
        /*01d4*/ 	.byte	0x04, 0x0a
        /*01d6*/ 	.short	(.L_540 - .L_539)
	.align		4
.L_539:
        /*01d8*/ 	.word	index@(.nv.constant0._ZN5flash44flash_bwd_dq_dk_dv_loop_seqk_parallel_kernelI23Flash_bwd_kernel_traitsILi96ELi64ELi128ELi8ELi2ELi4ELi4ELb1ELb0EN7cutlass10bfloat16_tE19Flash_kernel_traitsILi96ELi64ELi128ELi8ES3_EELb1ELb0ELb1ELb1ELb0ELb0ELb0EEEvNS_16Flash_bwd_paramsE)
        /*01dc*/ 	.short	0x0210
        /*01de*/ 	.short	0x0280


	//----- nvinfo : EIATTR_SW_WAR
	.align		4
.L_540:
        /*01e0*/ 	.byte	0x04, 0x36
        /*01e2*/ 	.short	(.L_542 - .L_541)
.L_541:
        /*01e4*/ 	.word	0x00000008
.L_542:


//--------------------- .nv.info._ZN5flash44flash_bwd_dq_dk_dv_loop_seqk_parallel_kernelI23Flash_bwd_kernel_traitsILi96ELi64ELi128ELi8ELi2ELi4ELi4ELb1ELb0EN7cutlass10bfloat16_tE19Flash_kernel_traitsILi96ELi64ELi128ELi8ES3_EELb0ELb0ELb1ELb1ELb0ELb0ELb1EEEvNS_16Flash_bwd_paramsE --------------------------
	.section	.nv.info._ZN5flash44flash_bwd_dq_dk_dv_loop_seqk_parallel_kernelI23Flash_bwd_kernel_traitsILi96ELi64ELi128ELi8ELi2ELi4ELi4ELb1ELb0EN7cutlass10bfloat16_tE19Flash_kernel_traitsILi96ELi64ELi128ELi8ES3_EELb0ELb0ELb1ELb1ELb0ELb0ELb1EEEvNS_16Flash_bwd_paramsE,"",@"SHT_CUDA_INFO"
	.sectionflags	@""
	.align	4


	//----- nvinfo : EIATTR_CUDA_API_VERSION
	.align		4
        /*0000*/ 	.byte	0x04, 0x37
        /*0002*/ 	.short	(.L_544 - .L_543)
.L_543:
        /*0004*/ 	.word	0x00000082


	//----- nvinfo : EIATTR_KPARAM_INFO
	.align		4
.L_544:
        /*0008*/ 	.byte	0x04, 0x17
        /*000a*/ 	.short	(.L_546 - .L_545)
.L_545:
        /*000c*/ 	.word	0x00000000
        /*0010*/ 	.short	0x0000
        /*0012*/ 	.short	0x0000
        /*0014*/ 	.byte	0x00, 0xf0, 0x01, 0x0a


	//----- nvinfo : EIATTR_SPARSE_MMA_MASK
	.align		4
.L_546:
        /*0018*/ 	.byte	0x03, 0x50
        /*001a*/ 	.short	0x0000


	//----- nvinfo : EIATTR_MAXREG_COUNT
	.align		4
        /*001c*/ 	.byte	0x03, 0x1b
        /*001e*/ 	.short	0x00ff


	//----- nvinfo : EIATTR_NUM_BARRIERS
	.align		4
        /*0020*/ 	.byte	0x02, 0x4c
        /*0022*/ 	.byte	0x01
	.zero		1


	//----- nvinfo : EIATTR_ANNOTATIONS
	.align		4
        /*0024*/ 	.byte	0x04, 0x55
        /*0026*/ 	.short	(.L_548 - .L_547)


	//   ....[0]....
.L_547:
        /* <DEDUP_REMOVED lines=60> */


	//----- nvinfo : EIATTR_MERCURY_ISA_VERSION
	.align		4
.L_548:
        /*03d8*/ 	.byte	0x03, 0x5f
        /*03da*/ 	.short	0x0101


	//----- nvinfo : EIATTR_EXIT_INSTR_OFFSETS
	.align		4
        /*03dc*/ 	.byte	0x04, 0x1c
        /*03de*/ 	.short	(.L_550 - .L_549)


	//   ....[0]....
.L_549:
        /*03e0*/ 	.word	0x000000c0


	//   ....[1]....
        /*03e4*/ 	.word	0x0000ac00


	//----- nvinfo : EIATTR_CRS_STACK_SIZE
	.align		4
.L_550:
        /*03e8*/ 	.byte	0x04, 0x1e
        /*03ea*/ 	.short	(.L_552 - .L_551)
.L_551:
        /*03ec*/ 	.word	0x00000000


	//----- nvinfo : EIATTR_CBANK_PARAM_SIZE
	.align		4
.L_552:
        /*03f0*/ 	.byte	0x03, 0x19
        /*03f2*/ 	.short	0x0280


	//----- nvinfo : EIATTR_PARAM_CBANK
	.align		4
        /*03f4*/ 	.byte	0x04, 0x0a
        /*03f6*/ 	.short	(.L_554 - .L_553)
	.align		4
.L_553:
        /*03f8*/ 	.word	index@(.nv.constant0._ZN5flash44flash_bwd_dq_dk_dv_loop_seqk_parallel_kernelI23Flash_bwd_kernel_traitsILi96ELi64ELi128ELi8ELi2ELi4ELi4ELb1ELb0EN7cutlass10bfloat16_tE19Flash_kernel_traitsILi96ELi64ELi128ELi8ES3_EELb0ELb0ELb1ELb1ELb0ELb0ELb1EEEvNS_16Flash_bwd_paramsE)
        /*03fc*/ 	.short	0x0210
        /*03fe*/ 	.short	0x0280


	//----- nvinfo : EIATTR_SW_WAR
	.align		4
.L_554:
        /*0400*/ 	.byte	0x04, 0x36
        /*0402*/ 	.short	(.L_556 - .L_555)
.L_555:
        /*0404*/ 	.word	0x00000008
.L_556:


//--------------------- .nv.info._ZN5flash25flash_bwd_dot_do_o_kernelILb0E23Flash_bwd_kernel_traitsILi96ELi64ELi128ELi8ELi2ELi4ELi4ELb1ELb0EN7cutlass10bfloat16_tE19Flash_kernel_traitsILi96ELi64ELi128ELi8ES3_EEEEvNS_16Flash_bwd_paramsE --------------------------
	.section	.nv.info._ZN5flash25flash_bwd_dot_do_o_kernelILb0E23Flash_bwd_kernel_traitsILi96ELi64ELi128ELi8ELi2ELi4ELi4ELb1ELb0EN7cutlass10bfloat16_tE19Flash_kernel_traitsILi96ELi64ELi128ELi8ES3_EEEEvNS_16Flash_bwd_paramsE,"",@"SHT_CUDA_INFO"
	.sectionflags	@""
	.align	4


	//----- nvinfo : EIATTR_CUDA_API_VERSION
	.align		4
        /*0000*/ 	.byte	0x04, 0x37
        /*0002*/ 	.short	(.L_558 - .L_557)
.L_557:
        /*0004*/ 	.word	0x00000082


	//----- nvinfo : EIATTR_KPARAM_INFO
	.align		4
.L_558:
        /*0008*/ 	.byte	0x04, 0x17
        /*000a*/ 	.short	(.L_560 - .L_559)
.L_559:
        /*000c*/ 	.word	0x00000000
        /*0010*/ 	.short	0x0000
        /*0012*/ 	.short	0x0000
        /*0014*/ 	.byte	0x00, 0xf0, 0x01, 0x0a


	//----- nvinfo : EIATTR_SPARSE_MMA_MASK
	.align		4
.L_560:
        /*0018*/ 	.byte	0x03, 0x50
        /*001a*/ 	.short	0x0000


	//----- nvinfo : EIATTR_MAXREG_COUNT
	.align		4
        /*001c*/ 	.byte	0x03, 0x1b
        /*001e*/ 	.short	0x00ff


	//----- nvinfo : EIATTR_MERCURY_ISA_VERSION
	.align		4
        /*0020*/ 	.byte	0x03, 0x5f
        /*0022*/ 	.short	0x0101


	//----- nvinfo : EIATTR_COOP_GROUP_MASK_REGIDS
	.align		4
        /*0024*/ 	.byte	0x04, 0x29
        /*0026*/ 	.short	(.L_562 - .L_561)


	//   ....[0]....
.L_561:
        /*0028*/ 	.word	0xffffffff


	//   ....[1]....
        /*002c*/ 	.word	0xffffffff


	//----- nvinfo : EIATTR_COOP_GROUP_INSTR_OFFSETS
	.align		4
.L_562:
        /*0030*/ 	.byte	0x04, 0x28
        /*0032*/ 	.short	(.L_564 - .L_563)


	//   ....[0]....
.L_563:
        /*0034*/ 	.word	0x00000dc0


	//   ....[1]....
        /*0038*/ 	.word	0x00000de0


	//----- nvinfo : EIATTR_EXIT_INSTR_OFFSETS
	.align		4
.L_564:
        /*003c*/ 	.byte	0x04, 0x1c
        /*003e*/ 	.short	(.L_566 - .L_565)


	//   ....[0]....
.L_565:
        /*0040*/ 	.word	0x00000130


	//   ....[1]....
        /*0044*/ 	.word	0x00000e10


	//   ....[2]....
        /*0048*/ 	.word	0x00000e80


	//----- nvinfo : EIATTR_CRS_STACK_SIZE
	.align		4
.L_566:
        /*004c*/ 	.byte	0x04, 0x1e
        /*004e*/ 	.short	(.L_568 - .L_567)
.L_567:
        /*0050*/ 	.word	0x00000000


	//----- nvinfo : EIATTR_CBANK_PARAM_SIZE
	.align		4
.L_568:
        /*0054*/ 	.byte	0x03, 0x19
        /*0056*/ 	.short	0x0280


	//----- nvinfo : EIATTR_PARAM_CBANK
	.align		4
        /*0058*/ 	.byte	0x04, 0x0a
        /*005a*/ 	.short	(.L_570 - .L_569)
	.align		4
.L_569:
        /*005c*/ 	.word	index@(.nv.constant0._ZN5flash25flash_bwd_dot_do_o_kernelILb0E23Flash_bwd_kernel_traitsILi96ELi64ELi128ELi8ELi2ELi4ELi4ELb1ELb0EN7cutlass10bfloat16_tE19Flash_kernel_traitsILi96ELi64ELi128ELi8ES3_EEEEvNS_16Flash_bwd_paramsE)
        /*0060*/ 	.short	0x0210
        /*0062*/ 	.short	0x0280


	//----- nvinfo : EIATTR_SW_WAR
	.align		4
.L_570:
        /*0064*/ 	.byte	0x04, 0x36
        /*0066*/ 	.short	(.L_572 - .L_571)
.L_571:
        /*0068*/ 	.word	0x00000008
.L_572:


//--------------------- .nv.info._ZN5flash25flash_bwd_dot_do_o_kernelILb1E23Flash_bwd_kernel_traitsILi96ELi64ELi128ELi8ELi2ELi4ELi4ELb1ELb0EN7cutlass10bfloat16_tE19Flash_kernel_traitsILi96ELi64ELi128ELi8ES3_EEEEvNS_16Flash_bwd_paramsE --------------------------
	.section	.nv.info._ZN5flash25flash_bwd_dot_do_o_kernelILb1E23Flash_bwd_kernel_traitsILi96ELi64ELi128ELi8ELi2ELi4ELi4ELb1ELb0EN7cutlass10bfloat16_tE19Flash_kernel_traitsILi96ELi64ELi128ELi8ES3_EEEEvNS_16Flash_bwd_paramsE,"",@"SHT_CUDA_INFO"
	.sectionflags	@""
	.align	4


	//----- nvinfo : EIATTR_CUDA_API_VERSION
	.align		4
        /*0000*/ 	.byte	0x04, 0x37
        /*0002*/ 	.short	(.L_574 - .L_573)
.L_573:
        /*0004*/ 	.word	0x00000082


	//----- nvinfo : EIATTR_KPARAM_INFO
	.align		4
.L_574:
        /*0008*/ 	.byte	0x04, 0x17
        /*000a*/ 	.short	(.L_576 - .L_575)
.L_575:
        /*000c*/ 	.word	0x00000000
        /*0010*/ 	.short	0x0000
        /*0012*/ 	.short	0x0000
        /*0014*/ 	.byte	0x00, 0xf0, 0x01, 0x0a


	//----- nvinfo : EIATTR_SPARSE_MMA_MASK
	.align		4
.L_576:
        /*0018*/ 	.byte	0x03, 0x50
        /*001a*/ 	.short	0x0000


	//----- nvinfo : EIATTR_MAXREG_COUNT
	.align		4
        /*001c*/ 	.byte	0x03, 0x1b
        /*001e*/ 	.short	0x00ff


	//----- nvinfo : EIATTR_MERCURY_ISA_VERSION
	.align		4
        /*0020*/ 	.byte	0x03, 0x5f
        /*0022*/ 	.short	0x0101


	//----- nvinfo : EIATTR_COOP_GROUP_MASK_REGIDS
	.align		4
        /*0024*/ 	.byte	0x04, 0x29
        /*0026*/ 	.short	(.L_578 - .L_577)


	//   ....[0]....
.L_577:
        /*0028*/ 	.word	0xffffffff


	//   ....[1]....
        /*002c*/ 	.word	0xffffffff


	//----- nvinfo : EIATTR_COOP_GROUP_INSTR_OFFSETS
	.align		4
.L_578:
        /*0030*/ 	.byte	0x04, 0x28
        /*0032*/ 	.short	(.L_580 - .L_579)


	//   ....[0]....
.L_579:
        /*0034*/ 	.word	0x000010e0


	//   ....[1]....
        /*0038*/ 	.word	0x00001130


	//----- nvinfo : EIATTR_EXIT_INSTR_OFFSETS
	.align		4
.L_580:
        /*003c*/ 	.byte	0x04, 0x1c
        /*003e*/ 	.short	(.L_582 - .L_581)


	//   ....[0]....
.L_581:
        /*0040*/ 	.word	0x00000130


	//   ....[1]....
        /*0044*/ 	.word	0x000011e0


	//----- nvinfo : EIATTR_CRS_STACK_SIZE
	.align		4
.L_582:
        /*0048*/ 	.byte	0x04, 0x1e
        /*004a*/ 	.short	(.L_584 - .L_583)
.L_583:
        /*004c*/ 	.word	0x00000000


	//----- nvinfo : EIATTR_CBANK_PARAM_SIZE
	.align		4
.L_584:
        /*0050*/ 	.byte	0x03, 0x19
        /*0052*/ 	.short	0x0280


	//----- nvinfo : EIATTR_PARAM_CBANK
	.align		4
        /*0054*/ 	.byte	0x04, 0x0a
        /*0056*/ 	.short	(.L_586 - .L_585)
	.align		4
.L_585:
        /*0058*/ 	.word	index@(.nv.constant0._ZN5flash25flash_bwd_dot_do_o_kernelILb1E23Flash_bwd_kernel_traitsILi96ELi64ELi128ELi8ELi2ELi4ELi4ELb1ELb0EN7cutlass10bfloat16_tE19Flash_kernel_traitsILi96ELi64ELi128ELi8ES3_EEEEvNS_16Flash_bwd_paramsE)
        /*005c*/ 	.short	0x0210
        /*005e*/ 	.short	0x0280


	//----- nvinfo : EIATTR_SW_WAR
	.align		4
.L_586:
        /*0060*/ 	.byte	0x04, 0x36
        /*0062*/ 	.short	(.L_588 - .L_587)
.L_587:
        /*0064*/ 	.word	0x00000008
.L_588:


//--------------------- .nv.info._ZN5flash27flash_bwd_convert_dq_kernelI23Flash_bwd_kernel_traitsILi96ELi64ELi128ELi8ELi2ELi4ELi4ELb0ELb0EN7cutlass10bfloat16_tE19Flash_kernel_traitsILi96ELi64ELi128ELi8ES3_EEEEvNS_16Flash_bwd_paramsEi --------------------------
	.section	.nv.info._ZN5flash27flash_bwd_convert_dq_kernelI23Flash_bwd_kernel_traitsILi96ELi64ELi128ELi8ELi2ELi4ELi4ELb0ELb0EN7cutlass10bfloat16_tE19Flash_kernel_traitsILi96ELi64ELi128ELi8ES3_EEEEvNS_16Flash_bwd_paramsEi,"",@"SHT_CUDA_INFO"
	.sectionflags	@""
	.align	4


	//----- nvinfo : EIATTR_CUDA_API_VERSION
	.align		4
        /*0000*/ 	.byte	0x04, 0x37
        /*0002*/ 	.short	(.L_590 - .L_589)
.L_589:
        /*0004*/ 	.word	0x00000082


	//----- nvinfo : EIATTR_KPARAM_INFO
	.align		4
.L_590:
        /*0008*/ 	.byte	0x04, 0x17
        /*000a*/ 	.short	(.L_592 - .L_591)
.L_591:
        /*000c*/ 	.word	0x00000000
        /*0010*/ 	.short	0x0001
        /*0012*/ 	.short	0x0280
        /*0014*/ 	.byte	0x00, 0xf0, 0x11, 0x00


	//----- nvinfo : EIATTR_KPARAM_INFO
	.align		4
.L_592:
        /*0018*/ 	.byte	0x04, 0x17
        /*001a*/ 	.short	(.L_594 - .L_593)
.L_593:
        /*001c*/ 	.word	0x00000000
        /*0020*/ 	.short	0x0000
        /*0022*/ 	.short	0x0000
        /*0024*/ 	.byte	0x00, 0xf0, 0x01, 0x0a


	//----- nvinfo : EIATTR_SPARSE_MMA_MASK
	.align		4
.L_594:
        /*0028*/ 	.byte	0x03, 0x50
        /*002a*/ 	.short	0x0000


	//----- nvinfo : EIATTR_MAXREG_COUNT
	.align		4
        /*002c*/ 	.byte	0x03, 0x1b
        /*002e*/ 	.short	0x00ff


	//----- nvinfo : EIATTR_NUM_BARRIERS
	.align		4
        /*0030*/ 	.byte	0x02, 0x4c
        /*0032*/ 	.byte	0x01
	.zero		1


	//----- nvinfo : EIATTR_MERCURY_ISA_VERSION
	.align		4
        /*0034*/ 	.byte	0x03, 0x5f
        /*0036*/ 	.short	0x0101


	//----- nvinfo : EIATTR_EXIT_INSTR_OFFSETS
	.align		4
        /*0038*/ 	.byte	0x04, 0x1c
        /*003a*/ 	.short	(.L_596 - .L_595)


	//   ....[0]....
.L_595:
        /*003c*/ 	.word	0x00000160


	//   ....[1]....
        /*0040*/ 	.word	0x00001550


	//   ....[2]....
        /*0044*/ 	.word	0x000017b0


	//   ....[3]....
        /*0048*/ 	.word	0x000017e0


	//----- nvinfo : EIATTR_CBANK_PARAM_SIZE
	.align		4
.L_596:
        /*004c*/ 	.byte	0x03, 0x19
        /*004e*/ 	.short	0x0284


	//----- nvinfo : EIATTR_PARAM_CBANK
	.align		4
        /*0050*/ 	.byte	0x04, 0x0a
        /*0052*/ 	.short	(.L_598 - .L_597)
	.align		4
.L_597:
        /*0054*/ 	.word	index@(.nv.constant0._ZN5flash27flash_bwd_convert_dq_kernelI23Flash_bwd_kernel_traitsILi96ELi64ELi128ELi8ELi2ELi4ELi4ELb0ELb0EN7cutlass10bfloat16_tE19Flash_kernel_traitsILi96ELi64ELi128ELi8ES3_EEEEvNS_16Flash_bwd_paramsEi)
        /*0058*/ 	.short	0x0210
        /*005a*/ 	.short	0x0284


	//----- nvinfo : EIATTR_SW_WAR
	.align		4
.L_598:
        /*005c*/ 	.byte	0x04, 0x36
        /*005e*/ 	.short	(.L_600 - .L_599)
.L_599:
        /*0060*/ 	.word	0x00000008
.L_600:


//--------------------- .nv.info._ZN5flash44flash_bwd_dq_dk_dv_loop_seqk_parallel_kernelI23Flash_bwd_kernel_traitsILi96ELi64ELi128ELi8ELi2ELi4ELi4ELb0ELb0EN7cutlass10bfloat16_tE19Flash_kernel_traitsILi96ELi64ELi128ELi8ES3_EELb1ELb0ELb0ELb0ELb0ELb1ELb0EEEvNS_16Flash_bwd_paramsE --------------------------
	.section	.nv.info._ZN5flash44flash_bwd_dq_dk_dv_loop_seqk_parallel_kernelI23Flash_bwd_kernel_traitsILi96ELi64ELi128ELi8ELi2ELi4ELi4ELb0ELb0EN7cutlass10bfloat16_tE19Flash_kernel_traitsILi96ELi64ELi128ELi8ES3_EELb1ELb0ELb0ELb0ELb0ELb1ELb0EEEvNS_16Flash_bwd_paramsE,"",@"SHT_CUDA_INFO"
	.sectionflags	@""
	.align	4


	//----- nvinfo : EIATTR_CUDA_API_VERSION
	.align		4
        /*0000*/ 	.byte	0x04, 0x37
        /*0002*/ 	.short	(.L_602 - .L_601)
.L_601:
        /*0004*/ 	.word	0x00000082


	//----- nvinfo : EIATTR_KPARAM_INFO
	.align		4
.L_602:
        /*0008*/ 	.byte	0x04, 0x17
        /*000a*/ 	.short	(.L_604 - .L_603)
.L_603:
        /*000c*/ 	.word	0x00000000
        /*0010*/ 	.short	0x0000
        /*0012*/ 	.short	0x0000
        /*0014*/ 	.byte	0x00, 0xf0, 0x01, 0x0a


	//----- nvinfo : EIATTR_SPARSE_MMA_MASK
	.align		4
.L_604:
        /*0018*/ 	.byte	0x03, 0x50
        /*001a*/ 	.short	0x0000


	//----- nvinfo : EIATTR_MAXREG_COUNT
	.align		4
        /*001c*/ 	.byte	0x03, 0x1b
        /*001e*/ 	.short	0x00ff


	//----- nvinfo : EIATTR_NUM_BARRIERS
	.align		4
        /*0020*/ 	.byte	0x02, 0x4c
        /*0022*/ 	.byte	0x01
	.zero		1


	//----- nvinfo : EIATTR_MERCURY_ISA_VERSION
	.align		4
        /*0024*/ 	.byte	0x03, 0x5f
        /*0026*/ 	.short	0x0101


	//----- nvinfo : EIATTR_EXIT_INSTR_OFFSETS
	.align		4
        /*0028*/ 	.byte	0x04, 0x1c
        /*002a*/ 	.short	(.L_606 - .L_605)


	//   ....[0]....
.L_605:
        /*002c*/ 	.word	0x00000080


	//   ....[1]....
        /*0030*/ 	.word	0x00008960


	//----- nvinfo : EIATTR_CRS_STACK_SIZE
	.align		4
.L_606:
        /*0034*/ 	.byte	0x04, 0x1e
        /*0036*/ 	.short	(.L_608 - .L_607)
.L_607:
        /*0038*/ 	.word	0x00000000


	//----- nvinfo : EIATTR_CBANK_PARAM_SIZE
	.align		4
.L_608:
        /*003c*/ 	.byte	0x03, 0x19
        /*003e*/ 	.short	0x0280


	//----- nvinfo : EIATTR_PARAM_CBANK
	.align		4
        /*0040*/ 	.byte	0x04, 0x0a
        /*0042*/ 	.short	(.L_610 - .L_609)
	.align		4
.L_609:
        /*0044*/ 	.word	index@(.nv.constant0._ZN5flash44flash_bwd_dq_dk_dv_loop_seqk_parallel_kernelI23Flash_bwd_kernel_traitsILi96ELi64ELi128ELi8ELi2ELi4ELi4ELb0ELb0EN7cutlass10bfloat16_tE19Flash_kernel_traitsILi96ELi64ELi128ELi8ES3_EELb1ELb0ELb0ELb0ELb0ELb1ELb0EEEvNS_16Flash_bwd_paramsE)
        /*0048*/ 	.short	0x0210
        /*004a*/ 	.short	0x0280


	//----- nvinfo : EIATTR_SW_WAR
	.align		4
.L_610:
        /*004c*/ 	.byte	0x04, 0x36
        /*004e*/ 	.short	(.L_612 - .L_611)
.L_611:
        /*0050*/ 	.word	0x00000008
.L_612:


//--------------------- .nv.info._ZN5flash44flash_bwd_dq_dk_dv_loop_seqk_parallel_kernelI23Flash_bwd_kernel_traitsILi96ELi64ELi128ELi8ELi2ELi4ELi4ELb0ELb0EN7cutlass10bfloat16_tE19Flash_kernel_traitsILi96ELi64ELi128ELi8ES3_EELb0ELb0ELb0ELb0ELb0ELb1ELb1EEEvNS_16Flash_bwd_paramsE --------------------------
	.section	.nv.info._ZN5flash44flash_bwd_dq_dk_dv_loop_seqk_parallel_kernelI23Flash_bwd_kernel_traitsILi96ELi64ELi128ELi8ELi2ELi4ELi4ELb0ELb0EN7cutlass10bfloat16_tE19Flash_kernel_traitsILi96ELi64ELi128ELi8ES3_EELb0ELb0ELb0ELb0ELb0ELb1ELb1EEEvNS_16Flash_bwd_paramsE,"",@"SHT_CUDA_INFO"
	.sectionflags	@""
	.align	4


	//----- nvinfo : EIATTR_CUDA_API_VERSION
	.align		4
        /*0000*/ 	.byte	0x04, 0x37
        /*0002*/ 	.short	(.L_614 - .L_613)
.L_613:
        /*0004*/ 	.word	0x00000082


	//----- nvinfo : EIATTR_KPARAM_INFO
	.align		4
.L_614:
        /*0008*/ 	.byte	0x04, 0x17
        /*000a*/ 	.short	(.L_616 - .L_615)
.L_615:
        /*000c*/ 	.word	0x00000000
        /*0010*/ 	.short	0x0000
        /*0012*/ 	.short	0x0000
        /*0014*/ 	.byte	0x00, 0xf0, 0x01, 0x0a


	//----- nvinfo : EIATTR_SPARSE_MMA_MASK
	.align		4
.L_616:
        /*0018*/ 	.byte	0x03, 0x50
        /*001a*/ 	.short	0x0000


	//----- nvinfo : EIATTR_MAXREG_COUNT
	.align		4
        /*001c*/ 	.byte	0x03, 0x1b
        /*001e*/ 	.short	0x00ff


	//----- nvinfo : EIATTR_NUM_BARRIERS
	.align		4
        /*0020*/ 	.byte	0x02, 0x4c
        /*0022*/ 	.byte	0x01
	.zero		1


	//----- nvinfo : EIATTR_ANNOTATIONS
	.align		4
        /*0024*/ 	.byte	0x04, 0x55
        /*0026*/ 	.short	(.L_618 - .L_617)


	//   ....[0]....
.L_617:
        /*0028*/ 	.word	0x00000001
        /*002c*/ 	.byte	0xa0, 0x00, 0x00, 0x00, 0x01, 0x00, 0x00, 0x00, 0x70, 0x05, 0x00, 0x00, 0x01, 0x00, 0x00, 0x00
        /*003c*/ 	.byte	0x20, 0x1a, 0x00, 0x00, 0x01, 0x00, 0x00, 0x00, 0x60, 0x8a, 0x00, 0x00


	//----- nvinfo : EIATTR_MERCURY_ISA_VERSION
	.align		4
.L_618:
        /*0048*/ 	.byte	0x03, 0x5f
        /*004a*/ 	.short	0x0101


	//----- nvinfo : EIATTR_EXIT_INSTR_OFFSETS
	.align		4
        /*004c*/ 	.byte	0x04, 0x1c
        /*004e*/ 	.short	(.L_620 - .L_619)


	//   ....[0]....
.L_619:
        /*0050*/ 	.word	0x000000c0


	//   ....[1]....
        /*0054*/ 	.word	0x00008ae0


	//----- nvinfo : EIATTR_CRS_STACK_SIZE
	.align		4
.L_620:
        /*0058*/ 	.byte	0x04, 0x1e
        /*005a*/ 	.short	(.L_622 - .L_621)
.L_621:
        /*005c*/ 	.word	0x00000000


	//----- nvinfo : EIATTR_CBANK_PARAM_SIZE
	.align		4
.L_622:
        /*0060*/ 	.byte	0x03, 0x19
        /*0062*/ 	.short	0x0280


	//----- nvinfo : EIATTR_PARAM_CBANK
	.align		4
        /*0064*/ 	.byte	0x04, 0x0a
        /*0066*/ 	.short	(.L_624 - .L_623)
	.align		4
.L_623:
        /*0068*/ 	.word	index@(.nv.constant0._ZN5flash44flash_bwd_dq_dk_dv_loop_seqk_parallel_kernelI23Flash_bwd_kernel_traitsILi96ELi64ELi128ELi8ELi2ELi4ELi4ELb0ELb0EN7cutlass10bfloat16_tE19Flash_kernel_traitsILi96ELi64ELi128ELi8ES3_EELb0ELb0ELb0ELb0ELb0ELb1ELb1EEEvNS_16Flash_bwd_paramsE)
        /*006c*/ 	.short	0x0210
        /*006e*/ 	.short	0x0280


	//----- nvinfo : EIATTR_SW_WAR
	.align		4
.L_624:
        /*0070*/ 	.byte	0x04, 0x36
        /*0072*/ 	.short	(.L_626 - .L_625)
.L_625:
        /*0074*/ 	.word	0x00000008
.L_626:


//--------------------- .nv.info._ZN5flash44flash_bwd_dq_dk_dv_loop_seqk_parallel_kernelI23Flash_bwd_kernel_traitsILi96ELi64ELi128ELi8ELi2ELi4ELi4ELb0ELb0EN7cutlass10bfloat16_tE19Flash_kernel_traitsILi96ELi64ELi128ELi8ES3_EELb1ELb0ELb0ELb0ELb0ELb0ELb0EEEvNS_16Flash_bwd_paramsE --------------------------
	.section	.nv.info._ZN5flash44flash_bwd_dq_dk_dv_loop_seqk_parallel_kernelI23Flash_bwd_kernel_traitsILi96ELi64ELi128ELi8ELi2ELi4ELi4ELb0ELb0EN7cutlass10bfloat16_tE19Flash_kernel_traitsILi96ELi64ELi128ELi8ES3_EELb1ELb0ELb0ELb0ELb0ELb0ELb0EEEvNS_16Flash_bwd_paramsE,"",@"SHT_CUDA_INFO"
	.sectionflags	@""
	.align	4


	//----- nvinfo : EIATTR_CUDA_API_VERSION
	.align		4
        /*0000*/ 	.byte	0x04, 0x37
        /*0002*/ 	.short	(.L_628 - .L_627)
.L_627:
        /*0004*/ 	.word	0x00000082


	//----- nvinfo : EIATTR_KPARAM_INFO
	.align		4
.L_628:
        /*0008*/ 	.byte	0x04, 0x17
        /*000a*/ 	.short	(.L_630 - .L_629)
.L_629:
        /*000c*/ 	.word	0x00000000
        /*0010*/ 	.short	0x0000
        /*0012*/ 	.short	0x0000
        /*0014*/ 	.byte	0x00, 0xf0, 0x01, 0x0a


	//----- nvinfo : EIATTR_SPARSE_MMA_MASK
	.align		4
.L_630:
        /*0018*/ 	.byte	0x03, 0x50
        /*001a*/ 	.short	0x0000


	//----- nvinfo : EIATTR_MAXREG_COUNT
	.align		4
        /*001c*/ 	.byte	0x03, 0x1b
        /*001e*/ 	.short	0x00ff


	//----- nvinfo : EIATTR_NUM_BARRIERS
	.align		4
        /*0020*/ 	.byte	0x02, 0x4c
        /*0022*/ 	.byte	0x01
	.zero		1


	//----- nvinfo : EIATTR_MERCURY_ISA_VERSION
	.align		4
        /*0024*/ 	.byte	0x03, 0x5f
        /*0026*/ 	.short	0x0101


	//----- nvinfo : EIATTR_EXIT_INSTR_OFFSETS
	.align		4
        /*0028*/ 	.byte	0x04, 0x1c
        /*002a*/ 	.short	(.L_632 - .L_631)


	//   ....[0]....
.L_631:
        /*002c*/ 	.word	0x00000080


	//   ....[1]....
        /*0030*/ 	.word	0x00009a90


	//----- nvinfo : EIATTR_CRS_STACK_SIZE
	.align		4
.L_632:
        /*0034*/ 	.byte	0x04, 0x1e
        /*0036*/ 	.short	(.L_634 - .L_633)
.L_633:
        /*0038*/ 	.word	0x00000000


	//----- nvinfo : EIATTR_CBANK_PARAM_SIZE
	.align		4
.L_634:
        /*003c*/ 	.byte	0x03, 0x19
        /*003e*/ 	.short	0x0280


	//----- nvinfo : EIATTR_PARAM_CBANK
	.align		4
        /*0040*/ 	.byte	0x04, 0x0a
        /*0042*/ 	.short	(.L_636 - .L_635)
	.align		4
.L_635:
        /*0044*/ 	.word	index@(.nv.constant0._ZN5flash44flash_bwd_dq_dk_dv_loop_seqk_parallel_kernelI23Flash_bwd_kernel_traitsILi96ELi64ELi128ELi8ELi2ELi4ELi4ELb0ELb0EN7cutlass10bfloat16_tE19Flash_kernel_traitsILi96ELi64ELi128ELi8ES3_EELb1ELb0ELb0ELb0ELb0ELb0ELb0EEEvNS_16Flash_bwd_paramsE)
        /*0048*/ 	.short	0x0210
        /*004a*/ 	.short	0x0280


	//----- nvinfo : EIATTR_SW_WAR
	.align		4
.L_636:
        /*004c*/ 	.byte	0x04, 0x36
        /*004e*/ 	.short	(.L_638 - .L_637)
.L_637:
        /*0050*/ 	.word	0x00000008
.L_638:


//--------------------- .nv.info._ZN5flash44flash_bwd_dq_dk_dv_loop_seqk_parallel_kernelI23Flash_bwd_kernel_traitsILi96ELi64ELi128ELi8ELi2ELi4ELi4ELb0ELb0EN7cutlass10bfloat16_tE19Flash_kernel_traitsILi96ELi64ELi128ELi8ES3_EELb0ELb0ELb0ELb0ELb0ELb0ELb1EEEvNS_16Flash_bwd_paramsE --------------------------
	.section	.nv.info._ZN5flash44flash_bwd_dq_dk_dv_loop_seqk_parallel_kernelI23Flash_bwd_kernel_traitsILi96ELi64ELi128ELi8ELi2ELi4ELi4ELb0ELb0EN7cutlass10bfloat16_tE19Flash_kernel_traitsILi96ELi64ELi128ELi8ES3_EELb0ELb0ELb0ELb0ELb0ELb0ELb1EEEvNS_16Flash_bwd_paramsE,"",@"SHT_CUDA_INFO"
	.sectionflags	@""
	.align	4


	//----- nvinfo : EIATTR_CUDA_API_VERSION
	.align		4
        /*0000*/ 	.byte	0x04, 0x37
        /*0002*/ 	.short	(.L_640 - .L_639)
.L_639:
        /*0004*/ 	.word	0x00000082


	//----- nvinfo : EIATTR_KPARAM_INFO
	.align		4
.L_640:
        /*0008*/ 	.byte	0x04, 0x17
        /*000a*/ 	.short	(.L_642 - .L_641)
.L_641:
        /*000c*/ 	.word	0x00000000
        /*0010*/ 	.short	0x0000
        /*0012*/ 	.short	0x0000
        /*0014*/ 	.byte	0x00, 0xf0, 0x01, 0x0a


	//----- nvinfo : EIATTR_SPARSE_MMA_MASK
	.align		4
.L_642:
        /*0018*/ 	.byte	0x03, 0x50
        /*001a*/ 	.short	0x0000


	//----- nvinfo : EIATTR_MAXREG_COUNT
	.align		4
        /*001c*/ 	.byte	0x03, 0x1b
        /*001e*/ 	.short	0x00ff


	//----- nvinfo : EIATTR_NUM_BARRIERS
	.align		4
        /*0020*/ 	.byte	0x02, 0x4c
        /*0022*/ 	.byte	0x01
	.zero		1


	//----- nvinfo : EIATTR_ANNOTATIONS
	.align		4
        /*0024*/ 	.byte	0x04, 0x55
        /*0026*/ 	.short	(.L_644 - .L_643)


	//   ....[0]....
.L_643:
        /*0028*/ 	.word	0x00000001
        /*002c*/ 	.byte	0xa0, 0x00, 0x00, 0x00, 0x01, 0x00, 0x00, 0x00, 0xc0, 0x9a, 0x00, 0x00


	//----- nvinfo : EIATTR_MERCURY_ISA_VERSION
	.align		4
.L_644:
        /*0038*/ 	.byte	0x03, 0x5f
        /*003a*/ 	.short	0x0101


	//----- nvinfo : EIATTR_EXIT_INSTR_OFFSETS
	.align		4
        /*003c*/ 	.byte	0x04, 0x1c
        /*003e*/ 	.short	(.L_646 - .L_645)


	//   ....[0]....
.L_645:
        /*0040*/ 	.word	0x000000c0


	//   ....[1]....
        /*0044*/ 	.word	0x00009b40


	//----- nvinfo : EIATTR_CRS_STACK_SIZE
	.align		4
.L_646:
        /*0048*/ 	.byte	0x04, 0x1e
        /*004a*/ 	.short	(.L_648 - .L_647)
.L_647:
        /*004c*/ 	.word	0x00000000


	//----- nvinfo : EIATTR_CBANK_PARAM_SIZE
	.align		4
.L_648:
        /*0050*/ 	.byte	0x03, 0x19
        /*0052*/ 	.short	0x0280


	//----- nvinfo : EIATTR_PARAM_CBANK
	.align		4
        /*0054*/ 	.byte	0x04, 0x0a
        /*0056*/ 	.short	(.L_650 - .L_649)
	.align		4
.L_649:
        /*0058*/ 	.word	index@(.nv.constant0._ZN5flash44flash_bwd_dq_dk_dv_loop_seqk_parallel_kernelI23Flash_bwd_kernel_traitsILi96ELi64ELi128ELi8ELi2ELi4ELi4ELb0ELb0EN7cutlass10bfloat16_tE19Flash_kernel_traitsILi96ELi64ELi128ELi8ES3_EELb0ELb0ELb0ELb0ELb0ELb0ELb1EEEvNS_16Flash_bwd_paramsE)
        /*005c*/ 	.short	0x0210
        /*005e*/ 	.short	0x0280


	//----- nvinfo : EIATTR_SW_WAR
	.align		4
.L_650:
        /*0060*/ 	.byte	0x04, 0x36
        /*0062*/ 	.short	(.L_652 - .L_651)
.L_651:
        /*0064*/ 	.word	0x00000008
.L_652:


//--------------------- .nv.info._ZN5flash44flash_bwd_dq_dk_dv_loop_seqk_parallel_kernelI23Flash_bwd_kernel_traitsILi96ELi64ELi128ELi8ELi2ELi4ELi4ELb0ELb0EN7cutlass10bfloat16_tE19Flash_kernel_traitsILi96ELi64ELi128ELi8ES3_EELb1ELb0ELb1ELb0ELb0ELb0ELb0EEEvNS_16Flash_bwd_paramsE --------------------------
	.section	.nv.info._ZN5flash44flash_bwd_dq_dk_dv_loop_seqk_parallel_kernelI23Flash_bwd_kernel_traitsILi96ELi64ELi128ELi8ELi2ELi4ELi4ELb0ELb0EN7cutlass10bfloat16_tE19Flash_kernel_traitsILi96ELi64ELi128ELi8ES3_EELb1ELb0ELb1ELb0ELb0ELb0ELb0EEEvNS_16Flash_bwd_paramsE,"",@"SHT_CUDA_INFO"
	.sectionflags	@""
	.align	4


	//----- nvinfo : EIATTR_CUDA_API_VERSION
	.align		4
        /*0000*/ 	.byte	0x04, 0x37
        /*0002*/ 	.short	(.L_654 - .L_653)
.L_653:
        /*0004*/ 	.word	0x00000082


	//----- nvinfo : EIATTR_KPARAM_INFO
	.align		4
.L_654:
        /*0008*/ 	.byte	0x04, 0x17
        /*000a*/ 	.short	(.L_656 - .L_655)
.L_655:
        /*000c*/ 	.word	0x00000000
        /*0010*/ 	.short	0x0000
        /*0012*/ 	.short	0x0000
        /*0014*/ 	.byte	0x00, 0xf0, 0x01, 0x0a


	//----- nvinfo : EIATTR_SPARSE_MMA_MASK
	.align		4
.L_656:
        /*0018*/ 	.byte	0x03, 0x50
        /*001a*/ 	.short	0x0000


	//----- nvinfo : EIATTR_MAXREG_COUNT
	.align		4
        /*001c*/ 	.byte	0x03, 0x1b
        /*001e*/ 	.short	0x00ff


	//----- nvinfo : EIATTR_NUM_BARRIERS
	.align		4
        /*0020*/ 	.byte	0x02, 0x4c
        /*0022*/ 	.byte	0x01
	.zero		1


	//----- nvinfo : EIATTR_MERCURY_ISA_VERSION
	.align		4
        /*0024*/ 	.byte	0x03, 0x5f
        /*0026*/ 	.short	0x0101


	//----- nvinfo : EIATTR_EXIT_INSTR_OFFSETS
	.align		4
        /*0028*/ 	.byte	0x04, 0x1c
        /*002a*/ 	.short	(.L_658 - .L_657)


	//   ....[0]....
.L_657:
        /*002c*/ 	.word	0x000000a0


	//   ....[1]....
        /*0030*/ 	.word	0x0000a590


	//----- nvinfo : EIATTR_CRS_STACK_SIZE
	.align		4
.L_658:
        /*0034*/ 	.byte	0x04, 0x1e
        /*0036*/ 	.short	(.L_660 - .L_659)
.L_659:
        /*0038*/ 	.word	0x00000000


	//----- nvinfo : EIATTR_CBANK_PARAM_SIZE
	.align		4
.L_660:
        /*003c*/ 	.byte	0x03, 0x19
        /*003e*/ 	.short	0x0280


	//----- nvinfo : EIATTR_PARAM_CBANK
	.align		4
        /*0040*/ 	.byte	0x04, 0x0a
        /*0042*/ 	.short	(.L_662 - .L_661)
	.align		4
.L_661:
        /*0044*/ 	.word	index@(.nv.constant0._ZN5flash44flash_bwd_dq_dk_dv_loop_seqk_parallel_kernelI23Flash_bwd_kernel_traitsILi96ELi64ELi128ELi8ELi2ELi4ELi4ELb0ELb0EN7cutlass10bfloat16_tE19Flash_kernel_traitsILi96ELi64ELi128ELi8ES3_EELb1ELb0ELb1ELb0ELb0ELb0ELb0EEEvNS_16Flash_bwd_paramsE)
        /*0048*/ 	.short	0x0210
        /*004a*/ 	.short	0x0280


	//----- nvinfo : EIATTR_SW_WAR
	.align		4
.L_662:
        /*004c*/ 	.byte	0x04, 0x36
        /*004e*/ 	.short	(.L_664 - .L_663)
.L_663:
        /*0050*/ 	.word	0x00000008
.L_664:


//--------------------- .nv.info._ZN5flash44flash_bwd_dq_dk_dv_loop_seqk_parallel_kernelI23Flash_bwd_kernel_traitsILi96ELi64ELi128ELi8ELi2ELi4ELi4ELb0ELb0EN7cutlass10bfloat16_tE19Flash_kernel_traitsILi96ELi64ELi128ELi8ES3_EELb0ELb0ELb1ELb0ELb0ELb0ELb1EEEvNS_16Flash_bwd_paramsE --------------------------
	.section	.nv.info._ZN5flash44flash_bwd_dq_dk_dv_loop_seqk_parallel_kernelI23Flash_bwd_kernel_traitsILi96ELi64ELi128ELi8ELi2ELi4ELi4ELb0ELb0EN7cutlass10bfloat16_tE19Flash_kernel_traitsILi96ELi64ELi128ELi8ES3_EELb0ELb0ELb1ELb0ELb0ELb0ELb1EEEvNS_16Flash_bwd_paramsE,"",@"SHT_CUDA_INFO"
	.sectionflags	@""
	.align	4


	//----- nvinfo : EIATTR_CUDA_API_VERSION
	.align		4
        /*0000*/ 	.byte	0x04, 0x37
        /*0002*/ 	.short	(.L_666 - .L_665)
.L_665:
        /*0004*/ 	.word	0x00000082


	//----- nvinfo : EIATTR_KPARAM_INFO
	.align		4
.L_666:
        /*0008*/ 	.byte	0x04, 0x17
        /*000a*/ 	.short	(.L_668 - .L_667)
.L_667:
        /*000c*/ 	.word	0x00000000
        /*0010*/ 	.short	0x0000
        /*0012*/ 	.short	0x0000
        /*0014*/ 	.byte	0x00, 0xf0, 0x01, 0x0a


	//----- nvinfo : EIATTR_SPARSE_MMA_MASK
	.align		4
.L_668:
        /*0018*/ 	.byte	0x03, 0x50
        /*001a*/ 	.short	0x0000


	//----- nvinfo : EIATTR_MAXREG_COUNT
	.align		4
        /*001c*/ 	.byte	0x03, 0x1b
        /*001e*/ 	.short	0x00ff


	//----- nvinfo : EIATTR_NUM_BARRIERS
	.align		4
        /*0020*/ 	.byte	0x02, 0x4c
        /*0022*/ 	.byte	0x01
	.zero		1


	//----- nvinfo : EIATTR_MERCURY_ISA_VERSION
	.align		4
        /*0024*/ 	.byte	0x03, 0x5f
        /*0026*/ 	.short	0x0101


	//----- nvinfo : EIATTR_EXIT_INSTR_OFFSETS
	.align		4
        /*0028*/ 	.byte	0x04, 0x1c
        /*002a*/ 	.short	(.L_670 - .L_669)


	//   ....[0]....
.L_669:
        /*002c*/ 	.word	0x000000a0


	//   ....[1]....
        /*0030*/ 	.word	0x00009ee0


	//----- nvinfo : EIATTR_CRS_STACK_SIZE
	.align		4
.L_670:
        /*0034*/ 	.byte	0x04, 0x1e
        /*0036*/ 	.short	(.L_672 - .L_671)
.L_671:
        /*0038*/ 	.word	0x00000000


	//----- nvinfo : EIATTR_CBANK_PARAM_SIZE
	.align		4
.L_672:
        /*003c*/ 	.byte	0x03, 0x19
        /*003e*/ 	.short	0x0280


	//----- nvinfo : EIATTR_PARAM_CBANK
	.align		4
        /*0040*/ 	.byte	0x04, 0x0a
        /*0042*/ 	.short	(.L_674 - .L_673)
	.align		4
.L_673:
        /*0044*/ 	.word	index@(.nv.constant0._ZN5flash44flash_bwd_dq_dk_dv_loop_seqk_parallel_kernelI23Flash_bwd_kernel_traitsILi96ELi64ELi128ELi8ELi2ELi4ELi4ELb0ELb0EN7cutlass10bfloat16_tE19Flash_kernel_traitsILi96ELi64ELi128ELi8ES3_EELb0ELb0ELb1ELb0ELb0ELb0ELb1EEEvNS_16Flash_bwd_paramsE)
        /*0048*/ 	.short	0x0210
        /*004a*/ 	.short	0x0280


	//----- nvinfo : EIATTR_SW_WAR
	.align		4
.L_674:
        /*004c*/ 	.byte	0x04, 0x36
        /*004e*/ 	.short	(.L_676 - .L_675)
.L_675:
        /*0050*/ 	.word	0x00000008
.L_676:


//--------------------- .nv.info._ZN5flash44flash_bwd_dq_dk_dv_loop_seqk_parallel_kernelI23Flash_bwd_kernel_traitsILi96ELi64ELi128ELi8ELi2ELi4ELi4ELb0ELb0EN7cutlass10bfloat16_tE19Flash_kernel_traitsILi96ELi64ELi128ELi8ES3_EELb1ELb0ELb0ELb0ELb1ELb1ELb0EEEvNS_16Flash_bwd_paramsE --------------------------
	.section	.nv.info._ZN5flash44flash_bwd_dq_dk_dv_loop_seqk_parallel_kernelI23Flash_bwd_kernel_traitsILi96ELi64ELi128ELi8ELi2ELi4ELi4ELb0ELb0EN7cutlass10bfloat16_tE19Flash_kernel_traitsILi96ELi64ELi128ELi8ES3_EELb1ELb0ELb0ELb0ELb1ELb1ELb0EEEvNS_16Flash_bwd_paramsE,"",@"SHT_CUDA_INFO"
	.sectionflags	@""
	.align	4


	//----- nvinfo : EIATTR_CUDA_API_VERSION
	.align		4
        /*0000*/ 	.byte	0x04, 0x37
        /*0002*/ 	.short	(.L_678 - .L_677)
.L_677:
        /*0004*/ 	.word	0x00000082


	//----- nvinfo : EIATTR_KPARAM_INFO
	.align		4
.L_678:
        /*0008*/ 	.byte	0x04, 0x17
        /*000a*/ 	.short	(.L_680 - .L_679)
.L_679:
        /*000c*/ 	.word	0x00000000
        /*0010*/ 	.short	0x0000
        /*0012*/ 	.short	0x0000
        /*0014*/ 	.byte	0x00, 0xf0, 0x01, 0x0a


	//----- nvinfo : EIATTR_SPARSE_MMA_MASK
	.align		4
.L_680:
        /*0018*/ 	.byte	0x03, 0x50
        /*001a*/ 	.short	0x0000


	//----- nvinfo : EIATTR_MAXREG_COUNT
	.align		4
        /*001c*/ 	.byte	0x03, 0x1b
        /*001e*/ 	.short	0x00ff


	//----- nvinfo : EIATTR_NUM_BARRIERS
	.align		4
        /*0020*/ 	.byte	0x02, 0x4c
        /*0022*/ 	.byte	0x01
	.zero		1


	//----- nvinfo : EIATTR_MERCURY_ISA_VERSION
	.align		4
        /*0024*/ 	.byte	0x03, 0x5f
        /*0026*/ 	.short	0x0101


	//----- nvinfo : EIATTR_EXIT_INSTR_OFFSETS
	.align		4
        /*0028*/ 	.byte	0x04, 0x1c
        /*002a*/ 	.short	(.L_682 - .L_681)


	//   ....[0]....
.L_681:
        /*002c*/ 	.word	0x00000090


	//   ....[1]....
        /*0030*/ 	.word	0x00007300


	//----- nvinfo : EIATTR_CBANK_PARAM_SIZE
	.align		4
.L_682:
        /*0034*/ 	.byte	0x03, 0x19
        /*0036*/ 	.short	0x0280


	//----- nvinfo : EIATTR_PARAM_CBANK
	.align		4
        /*0038*/ 	.byte	0x04, 0x0a
        /*003a*/ 	.short	(.L_684 - .L_683)
	.align		4
.L_683:
        /*003c*/ 	.word	index@(.nv.constant0._ZN5flash44flash_bwd_dq_dk_dv_loop_seqk_parallel_kernelI23Flash_bwd_kernel_traitsILi96ELi64ELi128ELi8ELi2ELi4ELi4ELb0ELb0EN7cutlass10bfloat16_tE19Flash_kernel_traitsILi96ELi64ELi128ELi8ES3_EELb1ELb0ELb0ELb0ELb1ELb1ELb0EEEvNS_16Flash_bwd_paramsE)
        /*0040*/ 	.short	0x0210
        /*0042*/ 	.short	0x0280


	//----- nvinfo : EIATTR_SW_WAR
	.align		4
.L_684:
        /*0044*/ 	.byte	0x04, 0x36
        /*0046*/ 	.short	(.L_686 - .L_685)
.L_685:
        /*0048*/ 	.word	0x00000008
.L_686:


//--------------------- .nv.info._ZN5flash44flash_bwd_dq_dk_dv_loop_seqk_parallel_kernelI23Flash_bwd_kernel_traitsILi96ELi64ELi128ELi8ELi2ELi4ELi4ELb0ELb0EN7cutlass10bfloat16_tE19Flash_kernel_traitsILi96ELi64ELi128ELi8ES3_EELb0ELb0ELb0ELb0ELb1ELb1ELb1EEEvNS_16Flash_bwd_paramsE --------------------------
	.section	.nv.info._ZN5flash44flash_bwd_dq_dk_dv_loop_seqk_parallel_kernelI23Flash_bwd_kernel_traitsILi96ELi64ELi128ELi8ELi2ELi4ELi4ELb0ELb0EN7cutlass10bfloat16_tE19Flash_kernel_traitsILi96ELi64ELi128ELi8ES3_EELb0ELb0ELb0ELb0ELb1ELb1ELb1EEEvNS_16Flash_bwd_paramsE,"",@"SHT_CUDA_INFO"
	.sectionflags	@""
	.align	4


	//----- nvinfo : EIATTR_CUDA_API_VERSION
	.align		4
        /*0000*/ 	.byte	0x04, 0x37
        /*0002*/ 	.short	(.L_688 - .L_687)
.L_687:
        /*0004*/ 	.word	0x00000082


	//----- nvinfo : EIATTR_KPARAM_INFO
	.align		4
.L_688:
        /*0008*/ 	.byte	0x04, 0x17
        /*000a*/ 	.short	(.L_690 - .L_689)
.L_689:
        /*000c*/ 	.word	0x00000000
        /*0010*/ 	.short	0x0000
        /*0012*/ 	.short	0x0000
        /*0014*/ 	.byte	0x00, 0xf0, 0x01, 0x0a


	//----- nvinfo : EIATTR_SPARSE_MMA_MASK
	.align		4
.L_690:
        /*0018*/ 	.byte	0x03, 0x50
        /*001a*/ 	.short	0x0000


	//----- nvinfo : EIATTR_MAXREG_COUNT
	.align		4
        /*001c*/ 	.byte	0x03, 0x1b
        /*001e*/ 	.short	0x00ff


	//----- nvinfo : EIATTR_NUM_BARRIERS
	.align		4
        /*0020*/ 	.byte	0x02, 0x4c
        /*0022*/ 	.byte	0x01
	.zero		1


	//----- nvinfo : EIATTR_ANNOTATIONS
	.align		4
        /*0024*/ 	.byte	0x04, 0x55
        /*0026*/ 	.short	(.L_692 - .L_691)


	//   ....[0]....
.L_691:
        /*0028*/ 	.word	0x00000001
        /*002c*/ 	.byte	0xd0, 0x03, 0x00, 0x00, 0x01, 0x00, 0x00, 0x00, 0x10, 0x12, 0x00, 0x00, 0x01, 0x00, 0x00, 0x00
        /*003c*/ 	.byte	0x30, 0x12, 0x00, 0x00, 0x01, 0x00, 0x00, 0x00, 0xc0, 0x17, 0x00, 0x00, 0x01, 0x00, 0x00, 0x00
        /*004c*/ 	.byte	0xe0, 0x5a, 0x00, 0x00


	//----- nvinfo : EIATTR_MERCURY_ISA_VERSION
	.align		4
.L_692:
        /*0050*/ 	.byte	0x03, 0x5f
        /*0052*/ 	.short	0x0101


	//----- nvinfo : EIATTR_EXIT_INSTR_OFFSETS
	.align		4
        /*0054*/ 	.byte	0x04, 0x1c
        /*0056*/ 	.short	(.L_694 - .L_693)


	//   ....[0]....
.L_693:
        /*0058*/ 	.word	0x000000a0


	//   ....[1]....
        /*005c*/ 	.word	0x00006990


	//----- nvinfo : EIATTR_CBANK_PARAM_SIZE
	.align		4
.L_694:
        /*0060*/ 	.byte	0x03, 0x19
        /*0062*/ 	.short	0x0280


	//----- nvinfo : EIATTR_PARAM_CBANK
	.align		4
        /*0064*/ 	.byte	0x04, 0x0a
        /*0066*/ 	.short	(.L_696 - .L_695)
	.align		4
.L_695:
        /*0068*/ 	.word	index@(.nv.constant0._ZN5flash44flash_bwd_dq_dk_dv_loop_seqk_parallel_kernelI23Flash_bwd_kernel_traitsILi96ELi64ELi128ELi8ELi2ELi4ELi4ELb0ELb0EN7cutlass10bfloat16_tE19Flash_kernel_traitsILi96ELi64ELi128ELi8ES3_EELb0ELb0ELb0ELb0ELb1ELb1ELb1EEEvNS_16Flash_bwd_paramsE)
        /*006c*/ 	.short	0x0210
        /*006e*/ 	.short	0x0280


	//----- nvinfo : EIATTR_SW_WAR
	.align		4
.L_696:
        /*0070*/ 	.byte	0x04, 0x36
        /*0072*/ 	.short	(.L_698 - .L_697)
.L_697:
        /*0074*/ 	.word	0x00000008
.L_698:


//--------------------- .nv.info._ZN5flash44flash_bwd_dq_dk_dv_loop_seqk_parallel_kernelI23Flash_bwd_kernel_traitsILi96ELi64ELi128ELi8ELi2ELi4ELi4ELb0ELb0EN7cutlass10bfloat16_tE19Flash_kernel_traitsILi96ELi64ELi128ELi8ES3_EELb1ELb0ELb0ELb1ELb0ELb0ELb0EEEvNS_16Flash_bwd_paramsE --------------------------
	.section	.nv.info._ZN5flash44flash_bwd_dq_dk_dv_loop_seqk_parallel_kernelI23Flash_bwd_kernel_traitsILi96ELi64ELi128ELi8ELi2ELi4ELi4ELb0ELb0EN7cutlass10bfloat16_tE19Flash_kernel_traitsILi96ELi64ELi128ELi8ES3_EELb1ELb0ELb0ELb1ELb0ELb0ELb0EEEvNS_16Flash_bwd_paramsE,"",@"SHT_CUDA_INFO"
	.sectionflags	@""
	.align	4


	//----- nvinfo : EIATTR_CUDA_API_VERSION
	.align		4
        /*0000*/ 	.byte	0x04, 0x37
        /*0002*/ 	.short	(.L_700 - .L_699)
.L_699:
        /*0004*/ 	.word	0x00000082


	//----- nvinfo : EIATTR_KPARAM_INFO
	.align		4
.L_700:
        /*0008*/ 	.byte	0x04, 0x17
        /*000a*/ 	.short	(.L_702 - .L_701)
.L_701:
        /*000c*/ 	.word	0x00000000
        /*0010*/ 	.short	0x0000
        /*0012*/ 	.short	0x0000
        /*0014*/ 	.byte	0x00, 0xf0, 0x01, 0x0a


	//----- nvinfo : EIATTR_SPARSE_MMA_MASK
	.align		4
.L_702:
        /*0018*/ 	.byte	0x03, 0x50
        /*001a*/ 	.short	0x0000


	//----- nvinfo : EIATTR_MAXREG_COUNT
	.align		4
        /*001c*/ 	.byte	0x03, 0x1b
        /*001e*/ 	.short	0x00ff


	//----- nvinfo : EIATTR_NUM_BARRIERS
	.align		4
        /*0020*/ 	.byte	0x02, 0x4c
        /*0022*/ 	.byte	0x01
	.zero		1


	//----- nvinfo : EIATTR_MERCURY_ISA_VERSION
	.align		4
        /*0024*/ 	.byte	0x03, 0x5f
        /*0026*/ 	.short	0x0101


	//----- nvinfo : EIATTR_EXIT_INSTR_OFFSETS
	.align		4
        /*0028*/ 	.byte	0x04, 0x1c
        /*002a*/ 	.short	(.L_704 - .L_703)


	//   ....[0]....
.L_703:
        /*002c*/ 	.word	0x000000a0


	//   ....[1]....
        /*0030*/ 	.word	0x0000ab00


	//----- nvinfo : EIATTR_CRS_STACK_SIZE
	.align		4
.L_704:
        /*0034*/ 	.byte	0x04, 0x1e
        /*0036*/ 	.short	(.L_706 - .L_705)
.L_705:
        /*0038*/ 	.word	0x00000000


	//----- nvinfo : EIATTR_CBANK_PARAM_SIZE
	.align		4
.L_706:
        /*003c*/ 	.byte	0x03, 0x19
        /*003e*/ 	.short	0x0280


	//----- nvinfo : EIATTR_PARAM_CBANK
	.align		4
        /*0040*/ 	.byte	0x04, 0x0a
        /*0042*/ 	.short	(.L_708 - .L_707)
	.align		4
.L_707:
        /*0044*/ 	.word	index@(.nv.constant0._ZN5flash44flash_bwd_dq_dk_dv_loop_seqk_parallel_kernelI23Flash_bwd_kernel_traitsILi96ELi64ELi128ELi8ELi2ELi4ELi4ELb0ELb0EN7cutlass10bfloat16_tE19Flash_kernel_traitsILi96ELi64ELi128ELi8ES3_EELb1ELb0ELb0ELb1ELb0ELb0ELb0EEEvNS_16Flash_bwd_paramsE)
        /*0048*/ 	.short	0x0210
        /*004a*/ 	.short	0x0280


	//----- nvinfo : EIATTR_SW_WAR
	.align		4
.L_708:
        /*004c*/ 	.byte	0x04, 0x36
        /*004e*/ 	.short	(.L_710 - .L_709)
.L_709:
        /*0050*/ 	.word	0x00000008
.L_710:


//--------------------- .nv.info._ZN5flash44flash_bwd_dq_dk_dv_loop_seqk_parallel_kernelI23Flash_bwd_kernel_traitsILi96ELi64ELi128ELi8ELi2ELi4ELi4ELb0ELb0EN7cutlass10bfloat16_tE19Flash_kernel_traitsILi96ELi64ELi128ELi8ES3_EELb0ELb0ELb0ELb1ELb0ELb0ELb1EEEvNS_16Flash_bwd_paramsE --------------------------
	.section	.nv.info._ZN5flash44flash_bwd_dq_dk_dv_loop_seqk_parallel_kernelI23Flash_bwd_kernel_traitsILi96ELi64ELi128ELi8ELi2ELi4ELi4ELb0ELb0EN7cutlass10bfloat16_tE19Flash_kernel_traitsILi96ELi64ELi128ELi8ES3_EELb0ELb0ELb0ELb1ELb0ELb0ELb1EEEvNS_16Flash_bwd_paramsE,"",@"SHT_CUDA_INFO"
	.sectionflags	@""
	.align	4


	//----- nvinfo : EIATTR_CUDA_API_VERSION
	.align		4
        /*0000*/ 	.byte	0x04, 0x37
        /*0002*/ 	.short	(.L_712 - .L_711)
.L_711:
        /*0004*/ 	.word	0x00000082


	//----- nvinfo : EIATTR_KPARAM_INFO
	.align		4
.L_712:
        /*0008*/ 	.byte	0x04, 0x17
        /*000a*/ 	.short	(.L_714 - .L_713)
.L_713:
        /*000c*/ 	.word	0x00000000
        /*0010*/ 	.short	0x0000
        /*0012*/ 	.short	0x0000
        /*0014*/ 	.byte	0x00, 0xf0, 0x01, 0x0a


	//----- nvinfo : EIATTR_SPARSE_MMA_MASK
	.align		4
.L_714:
        /*0018*/ 	.byte	0x03, 0x50
        /*001a*/ 	.short	0x0000


	//----- nvinfo : EIATTR_MAXREG_COUNT
	.align		4
        /*001c*/ 	.byte	0x03, 0x1b
        /*001e*/ 	.short	0x00ff


	//----- nvinfo : EIATTR_NUM_BARRIERS
	.align		4
        /*0020*/ 	.byte	0x02, 0x4c
        /*0022*/ 	.byte	0x01
	.zero		1


	//----- nvinfo : EIATTR_ANNOTATIONS
	.align		4
        /*0024*/ 	.byte	0x04, 0x55
        /*0026*/ 	.short	(.L_716 - .L_715)


	//   ....[0]....
.L_715:
        /*0028*/ 	.word	0x00000001
        /*002c*/ 	.byte	0xa0, 0x00, 0x00, 0x00, 0x01, 0x00, 0x00, 0x00, 0xc0, 0x07, 0x00, 0x00, 0x01, 0x00, 0x00, 0x00
        /*003c*/ 	.byte	0x80, 0x25, 0x00, 0x00, 0x01, 0x00, 0x00, 0x00, 0xf0, 0xa0, 0x00, 0x00


	//----- nvinfo : EIATTR_MERCURY_ISA_VERSION
	.align		4
.L_716:
        /*0048*/ 	.byte	0x03, 0x5f
        /*004a*/ 	.short	0x0101


	//----- nvinfo : EIATTR_EXIT_INSTR_OFFSETS
	.align		4
        /*004c*/ 	.byte	0x04, 0x1c
        /*004e*/ 	.short	(.L_718 - .L_717)


	//   ....[0]....
.L_717:
        /*0050*/ 	.word	0x000000c0


	//   ....[1]....
        /*0054*/ 	.word	0x0000a170


	//----- nvinfo : EIATTR_CRS_STACK_SIZE
	.align		4
.L_718:
        /*0058*/ 	.byte	0x04, 0x1e
        /*005a*/ 	.short	(.L_720 - .L_719)
.L_719:
        /*005c*/ 	.word	0x00000000


	//----- nvinfo : EIATTR_CBANK_PARAM_SIZE
	.align		4
.L_720:
        /*0060*/ 	.byte	0x03, 0x19
        /*0062*/ 	.short	0x0280


	//----- nvinfo : EIATTR_PARAM_CBANK
	.align		4
        /*0064*/ 	.byte	0x04, 0x0a
        /*0066*/ 	.short	(.L_722 - .L_721)
	.align		4
.L_721:
        /*0068*/ 	.word	index@(.nv.constant0._ZN5flash44flash_bwd_dq_dk_dv_loop_seqk_parallel_kernelI23Flash_bwd_kernel_traitsILi96ELi64ELi128ELi8ELi2ELi4ELi4ELb0ELb0EN7cutlass10bfloat16_tE19Flash_kernel_traitsILi96ELi64ELi128ELi8ES3_EELb0ELb0ELb0ELb1ELb0ELb0ELb1EEEvNS_16Flash_bwd_paramsE)
        /*006c*/ 	.short	0x0210
        /*006e*/ 	.short	0x0280


	//----- nvinfo : EIATTR_SW_WAR
	.align		4
.L_722:
        /*0070*/ 	.byte	0x04, 0x36
        /*0072*/ 	.short	(.L_724 - .L_723)
.L_723:
        /*0074*/ 	.word	0x00000008
.L_724:


//--------------------- .nv.info._ZN5flash44flash_bwd_dq_dk_dv_loop_seqk_parallel_kernelI23Flash_bwd_kernel_traitsILi96ELi64ELi128ELi8ELi2ELi4ELi4ELb0ELb0EN7cutlass10bfloat16_tE19Flash_kernel_traitsILi96ELi64ELi128ELi8ES3_EELb1ELb0ELb1ELb0ELb0ELb1ELb0EEEvNS_16Flash_bwd_paramsE --------------------------
	.section	.nv.info._ZN5flash44flash_bwd_dq_dk_dv_loop_seqk_parallel_kernelI23Flash_bwd_kernel_traitsILi96ELi64ELi128ELi8ELi2ELi4ELi4ELb0ELb0EN7cutlass10bfloat16_tE19Flash_kernel_traitsILi96ELi64ELi128ELi8ES3_EELb1ELb0ELb1ELb0ELb0ELb1ELb0EEEvNS_16Flash_bwd_paramsE,"",@"SHT_CUDA_INFO"
	.sectionflags	@""
	.align	4


	//----- nvinfo : EIATTR_CUDA_API_VERSION
	.align		4
        /*0000*/ 	.byte	0x04, 0x37
        /*0002*/ 	.short	(.L_726 - .L_725)
.L_725:
        /*0004*/ 	.word	0x00000082


	//----- nvinfo : EIATTR_KPARAM_INFO
	.align		4
.L_726:
        /*0008*/ 	.byte	0x04, 0x17
        /*000a*/ 	.short	(.L_728 - .L_727)
.L_727:
        /*000c*/ 	.word	0x00000000
        /*0010*/ 	.short	0x0000
        /*0012*/ 	.short	0x0000
        /*0014*/ 	.byte	0x00, 0xf0, 0x01, 0x0a


	//----- nvinfo : EIATTR_SPARSE_MMA_MASK
	.align		4
.L_728:
        /*0018*/ 	.byte	0x03, 0x50
        /*001a*/ 	.short	0x0000


	//----- nvinfo : EIATTR_MAXREG_COUNT
	.align		4
        /*001c*/ 	.byte	0x03, 0x1b
        /*001e*/ 	.short	0x00ff


	//----- nvinfo : EIATTR_NUM_BARRIERS
	.align		4
        /*0020*/ 	.byte	0x02, 0x4c
        /*0022*/ 	.byte	0x01
	.zero		1


	//----- nvinfo : EIATTR_MERCURY_ISA_VERSION
	.align		4
        /*0024*/ 	.byte	0x03, 0x5f
        /*0026*/ 	.short	0x0101


	//----- nvinfo : EIATTR_EXIT_INSTR_OFFSETS
	.align		4
        /*0028*/ 	.byte	0x04, 0x1c
        /*002a*/ 	.short	(.L_730 - .L_729)


	//   ....[0]....
.L_729:
        /*002c*/ 	.word	0x000000a0


	//   ....[1]....
        /*0030*/ 	.word	0x00009580


	//----- nvinfo : EIATTR_CRS_STACK_SIZE
	.align		4
.L_730:
        /*0034*/ 	.byte	0x04, 0x1e
        /*0036*/ 	.short	(.L_732 - .L_731)
.L_731:
        /*0038*/ 	.word	0x00000000


	//----- nvinfo : EIATTR_CBANK_PARAM_SIZE
	.align		4
.L_732:
        /*003c*/ 	.byte	0x03, 0x19
        /*003e*/ 	.short	0x0280


	//----- nvinfo : EIATTR_PARAM_CBANK
	.align		4
        /*0040*/ 	.byte	0x04, 0x0a
        /*0042*/ 	.short	(.L_734 - .L_733)
	.align		4
.L_733:
        /*0044*/ 	.word	index@(.nv.constant0._ZN5flash44flash_bwd_dq_dk_dv_loop_seqk_parallel_kernelI23Flash_bwd_kernel_traitsILi96ELi64ELi128ELi8ELi2ELi4ELi4ELb0ELb0EN7cutlass10bfloat16_tE19Flash_kernel_traitsILi96ELi64ELi128ELi8ES3_EELb1ELb0ELb1ELb0ELb0ELb1ELb0EEEvNS_16Flash_bwd_paramsE)
        /*0048*/ 	.short	0x0210
        /*004a*/ 	.short	0x0280


	//----- nvinfo : EIATTR_SW_WAR
	.align		4
.L_734:
        /*004c*/ 	.byte	0x04, 0x36
        /*004e*/ 	.short	(.L_736 - .L_735)
.L_735:
        /*0050*/ 	.word	0x00000008
.L_736:


//--------------------- .nv.info._ZN5flash44flash_bwd_dq_dk_dv_loop_seqk_parallel_kernelI23Flash_bwd_kernel_traitsILi96ELi64ELi128ELi8ELi2ELi4ELi4ELb0ELb0EN7cutlass10bfloat16_tE19Flash_kernel_traitsILi96ELi64ELi128ELi8ES3_EELb0ELb0ELb1ELb0ELb0ELb1ELb1EEEvNS_16Flash_bwd_paramsE --------------------------
	.section	.nv.info._ZN5flash44flash_bwd_dq_dk_dv_loop_seqk_parallel_kernelI23Flash_bwd_kernel_traitsILi96ELi64ELi128ELi8ELi2ELi4ELi4ELb0ELb0EN7cutlass10bfloat16_tE19Flash_kernel_traitsILi96ELi64ELi128ELi8ES3_EELb0ELb0ELb1ELb0ELb0ELb1ELb1EEEvNS_16Flash_bwd_paramsE,"",@"SHT_CUDA_INFO"
	.sectionflags	@""
	.align	4


	//----- nvinfo : EIATTR_CUDA_API_VERSION
	.align		4
        /*0000*/ 	.byte	0x04, 0x37
        /*0002*/ 	.short	(.L_738 - .L_737)
.L_737:
        /*0004*/ 	.word	0x00000082


	//----- nvinfo : EIATTR_KPARAM_INFO
	.align		4
.L_738:
        /*0008*/ 	.byte	0x04, 0x17
        /*000a*/ 	.short	(.L_740 - .L_739)
.L_739:
        /*000c*/ 	.word	0x00000000
        /*0010*/ 	.short	0x0000
        /*0012*/ 	.short	0x0000
        /*0014*/ 	.byte	0x00, 0xf0, 0x01, 0x0a


	//----- nvinfo : EIATTR_SPARSE_MMA_MASK
	.align		4
.L_740:
        /*0018*/ 	.byte	0x03, 0x50
        /*001a*/ 	.short	0x0000


	//----- nvinfo : EIATTR_MAXREG_COUNT
	.align		4
        /*001c*/ 	.byte	0x03, 0x1b
        /*001e*/ 	.short	0x00ff


	//----- nvinfo : EIATTR_NUM_BARRIERS
	.align		4
        /*0020*/ 	.byte	0x02, 0x4c
        /*0022*/ 	.byte	0x01
	.zero		1


	//----- nvinfo : EIATTR_ANNOTATIONS
	.align		4
        /*0024*/ 	.byte	0x04, 0x55
        /*0026*/ 	.short	(.L_742 - .L_741)


	//   ....[0]....
.L_741:
        /*0028*/ 	.word	0x00000001
        /*002c*/ 	.byte	0xa0, 0x00, 0x00, 0x00, 0x01, 0x00, 0x00, 0x00, 0x20, 0x8e, 0x00, 0x00


	//----- nvinfo : EIATTR_MERCURY_ISA_VERSION
	.align		4
.L_742:
        /*0038*/ 	.byte	0x03, 0x5f
        /*003a*/ 	.short	0x0101


	//----- nvinfo : EIATTR_EXIT_INSTR_OFFSETS
	.align		4
        /*003c*/ 	.byte	0x04, 0x1c
        /*003e*/ 	.short	(.L_744 - .L_743)


	//   ....[0]....
.L_743:
        /*0040*/ 	.word	0x000000c0


	//   ....[1]....
        /*0044*/ 	.word	0x00008ea0


	//----- nvinfo : EIATTR_CRS_STACK_SIZE
	.align		4
.L_744:
        /*0048*/ 	.byte	0x04, 0x1e
        /*004a*/ 	.short	(.L_746 - .L_745)
.L_745:
        /*004c*/ 	.word	0x00000000


	//----- nvinfo : EIATTR_CBANK_PARAM_SIZE
	.align		4
.L_746:
        /*0050*/ 	.byte	0x03, 0x19
        /*0052*/ 	.short	0x0280


	//----- nvinfo : EIATTR_PARAM_CBANK
	.align		4
        /*0054*/ 	.byte	0x04, 0x0a
        /*0056*/ 	.short	(.L_748 - .L_747)
	.align		4
.L_747:
        /*0058*/ 	.word	index@(.nv.constant0._ZN5flash44flash_bwd_dq_dk_dv_loop_seqk_parallel_kernelI23Flash_bwd_kernel_traitsILi96ELi64ELi128ELi8ELi2ELi4ELi4ELb0ELb0EN7cutlass10bfloat16_tE19Flash_kernel_traitsILi96ELi64ELi128ELi8ES3_EELb0ELb0ELb1ELb0ELb0ELb1ELb1EEEvNS_16Flash_bwd_paramsE)
        /*005c*/ 	.short	0x0210
        /*005e*/ 	.short	0x0280


	//----- nvinfo : EIATTR_SW_WAR
	.align		4
.L_748:
        /*0060*/ 	.byte	0x04, 0x36
        /*0062*/ 	.short	(.L_750 - .L_749)
.L_749:
        /*0064*/ 	.word	0x00000008
.L_750:


//--------------------- .nv.info._ZN5flash44flash_bwd_dq_dk_dv_loop_seqk_parallel_kernelI23Flash_bwd_kernel_traitsILi96ELi64ELi128ELi8ELi2ELi4ELi4ELb0ELb0EN7cutlass10bfloat16_tE19Flash_kernel_traitsILi96ELi64ELi128ELi8ES3_EELb1ELb0ELb1ELb1ELb0ELb0ELb0EEEvNS_16Flash_bwd_paramsE --------------------------
	.section	.nv.info._ZN5flash44flash_bwd_dq_dk_dv_loop_seqk_parallel_kernelI23Flash_bwd_kernel_traitsILi96ELi64ELi128ELi8ELi2ELi4ELi4ELb0ELb0EN7cutlass10bfloat16_tE19Flash_kernel_traitsILi96ELi64ELi128ELi8ES3_EELb1ELb0ELb1ELb1ELb0ELb0ELb0EEEvNS_16Flash_bwd_paramsE,"",@"SHT_CUDA_INFO"
	.sectionflags	@""
	.align	4


	//----- nvinfo : EIATTR_CUDA_API_VERSION
	.align		4
        /*0000*/ 	.byte	0x04, 0x37
        /*0002*/ 	.short	(.L_752 - .L_751)
.L_751:
        /*0004*/ 	.word	0x00000082


	//----- nvinfo : EIATTR_KPARAM_INFO
	.align		4
.L_752:
        /*0008*/ 	.byte	0x04, 0x17
        /*000a*/ 	.short	(.L_754 - .L_753)
.L_753:
        /*000c*/ 	.word	0x00000000
        /*0010*/ 	.short	0x0000
        /*0012*/ 	.short	0x0000
        /*0014*/ 	.byte	0x00, 0xf0, 0x01, 0x0a


	//----- nvinfo : EIATTR_SPARSE_MMA_MASK
	.align		4
.L_754:
        /*0018*/ 	.byte	0x03, 0x50
        /*001a*/ 	.short	0x0000


	//----- nvinfo : EIATTR_MAXREG_COUNT
	.align		4
        /*001c*/ 	.byte	0x03, 0x1b
        /*001e*/ 	.short	0x00ff


	//----- nvinfo : EIATTR_NUM_BARRIERS
	.align		4
        /*0020*/ 	.byte	0x02, 0x4c
        /*0022*/ 	.byte	0x01
	.zero		1


	//----- nvinfo : EIATTR_MERCURY_ISA_VERSION
	.align		4
        /*0024*/ 	.byte	0x03, 0x5f
        /*0026*/ 	.short	0x0101


	//----- nvinfo : EIATTR_EXIT_INSTR_OFFSETS
	.align		4
        /*0028*/ 	.byte	0x04, 0x1c
        /*002a*/ 	.short	(.L_756 - .L_755)


	//   ....[0]....
.L_755:
        /*002c*/ 	.word	0x000000a0


	//   ....[1]....
        /*0030*/ 	.word	0x0000ae80


	//----- nvinfo : EIATTR_CRS_STACK_SIZE
	.align		4
.L_756:
        /*0034*/ 	.byte	0x04, 0x1e
        /*0036*/ 	.short	(.L_758 - .L_757)
.L_757:
        /*0038*/ 	.word	0x00000000


	//----- nvinfo : EIATTR_CBANK_PARAM_SIZE
	.align		4
.L_758:
        /*003c*/ 	.byte	0x03, 0x19
        /*003e*/ 	.short	0x0280


	//----- nvinfo : EIATTR_PARAM_CBANK
	.align		4
        /*0040*/ 	.byte	0x04, 0x0a
        /*0042*/ 	.short	(.L_760 - .L_759)
	.align		4
.L_759:
        /*0044*/ 	.word	index@(.nv.constant0._ZN5flash44flash_bwd_dq_dk_dv_loop_seqk_parallel_kernelI23Flash_bwd_kernel_traitsILi96ELi64ELi128ELi8ELi2ELi4ELi4ELb0ELb0EN7cutlass10bfloat16_tE19Flash_kernel_traitsILi96ELi64ELi128ELi8ES3_EELb1ELb0ELb1ELb1ELb0ELb0ELb0EEEvNS_16Flash_bwd_paramsE)
        /*0048*/ 	.short	0x0210
        /*004a*/ 	.short	0x0280


	//----- nvinfo : EIATTR_SW_WAR
	.align		4
.L_760:
        /*004c*/ 	.byte	0x04, 0x36
        /*004e*/ 	.short	(.L_762 - .L_761)
.L_761:
        /*0050*/ 	.word	0x00000008
.L_762:


//--------------------- .nv.info._ZN5flash44flash_bwd_dq_dk_dv_loop_seqk_parallel_kernelI23Flash_bwd_kernel_traitsILi96ELi64ELi128ELi8ELi2ELi4ELi4ELb0ELb0EN7cutlass10bfloat16_tE19Flash_kernel_traitsILi96ELi64ELi128ELi8ES3_EELb0ELb0ELb1ELb1ELb0ELb0ELb1EEEvNS_16Flash_bwd_paramsE --------------------------
	.section	.nv.info._ZN5flash44flash_bwd_dq_dk_dv_loop_seqk_parallel_kernelI23Flash_bwd_kernel_traitsILi96ELi64ELi128ELi8ELi2ELi4ELi4ELb0ELb0EN7cutlass10bfloat16_tE19Flash_kernel_traitsILi96ELi64ELi128ELi8ES3_EELb0ELb0ELb1ELb1ELb0ELb0ELb1EEEvNS_16Flash_bwd_paramsE,"",@"SHT_CUDA_INFO"
	.sectionflags	@""
	.align	4


	//----- nvinfo : EIATTR_CUDA_API_VERSION
	.align		4
        /*0000*/ 	.byte	0x04, 0x37
        /*0002*/ 	.short	(.L_764 - .L_763)
.L_763:
        /*0004*/ 	.word	0x00000082


	//----- nvinfo : EIATTR_KPARAM_INFO
	.align		4
.L_764:
        /*0008*/ 	.byte	0x04, 0x17
        /*000a*/ 	.short	(.L_766 - .L_765)
.L_765:
        /*000c*/ 	.word	0x00000000
        /*0010*/ 	.short	0x0000
        /*0012*/ 	.short	0x0000
        /*0014*/ 	.byte	0x00, 0xf0, 0x01, 0x0a


	//----- nvinfo : EIATTR_SPARSE_MMA_MASK
	.align		4
.L_766:
        /*0018*/ 	.byte	0x03, 0x50
        /*001a*/ 	.short	0x0000


	//----- nvinfo : EIATTR_MAXREG_COUNT
	.align		4
        /*001c*/ 	.byte	0x03, 0x1b
        /*001e*/ 	.short	0x00ff


	//----- nvinfo : EIATTR_NUM_BARRIERS
	.align		4
        /*0020*/ 	.byte	0x02, 0x4c
        /*0022*/ 	.byte	0x01
	.zero		1


	//----- nvinfo : EIATTR_ANNOTATIONS
	.align		4
        /*0024*/ 	.byte	0x04, 0x55
        /*0026*/ 	.short	(.L_768 - .L_767)


	//   ....[0]....
.L_767:
        /*0028*/ 	.word	0x00000001
        /*002c*/ 	.byte	0xa0, 0x00, 0x00, 0x00, 0x01, 0x00, 0x00, 0x00, 0x60, 0xa4, 0x00, 0x00


	//----- nvinfo : EIATTR_MERCURY_ISA_VERSION
	.align		4
.L_768:
        /*0038*/ 	.byte	0x03, 0x5f
        /*003a*/ 	.short	0x0101


	//----- nvinfo : EIATTR_EXIT_INSTR_OFFSETS
	.align		4
        /*003c*/ 	.byte	0x04, 0x1c
        /*003e*/ 	.short	(.L_770 - .L_769)


	//   ....[0]....
.L_769:
        /*0040*/ 	.word	0x000000c0


	//   ....[1]....
        /*0044*/ 	.word	0x0000a4e0


	//----- nvinfo : EIATTR_CRS_STACK_SIZE
	.align		4
.L_770:
        /*0048*/ 	.byte	0x04, 0x1e
        /*004a*/ 	.short	(.L_772 - .L_771)
.L_771:
        /*004c*/ 	.word	0x00000000


	//----- nvinfo : EIATTR_CBANK_PARAM_SIZE
	.align		4
.L_772:
        /*0050*/ 	.byte	0x03, 0x19
        /*0052*/ 	.short	0x0280


	//----- nvinfo : EIATTR_PARAM_CBANK
	.align		4
        /*0054*/ 	.byte	0x04, 0x0a
        /*0056*/ 	.short	(.L_774 - .L_773)
	.align		4
.L_773:
        /*0058*/ 	.word	index@(.nv.constant0._ZN5flash44flash_bwd_dq_dk_dv_loop_seqk_parallel_kernelI23Flash_bwd_kernel_traitsILi96ELi64ELi128ELi8ELi2ELi4ELi4ELb0ELb0EN7cutlass10bfloat16_tE19Flash_kernel_traitsILi96ELi64ELi128ELi8ES3_EELb0ELb0ELb1ELb1ELb0ELb0ELb1EEEvNS_16Flash_bwd_paramsE)
        /*005c*/ 	.short	0x0210
        /*005e*/ 	.short	0x0280


	//----- nvinfo : EIATTR_SW_WAR
	.align		4
.L_774:
        /*0060*/ 	.byte	0x04, 0x36
        /*0062*/ 	.short	(.L_776 - .L_775)
.L_775:
        /*0064*/ 	.word	0x00000008
.L_776:


//--------------------- .nv.info._ZN5flash25flash_bwd_dot_do_o_kernelILb0E23Flash_bwd_kernel_traitsILi96ELi64ELi128ELi8ELi2ELi4ELi4ELb0ELb0EN7cutlass10bfloat16_tE19Flash_kernel_traitsILi96ELi64ELi128ELi8ES3_EEEEvNS_16Flash_bwd_paramsE --------------------------
	.section	.nv.info._ZN5flash25flash_bwd_dot_do_o_kernelILb0E23Flash_bwd_kernel_traitsILi96ELi64ELi128ELi8ELi2ELi4ELi4ELb0ELb0EN7cutlass10bfloat16_tE19Flash_kernel_traitsILi96ELi64ELi128ELi8ES3_EEEEvNS_16Flash_bwd_paramsE,"",@"SHT_CUDA_INFO"
	.sectionflags	@""
	.align	4


	//----- nvinfo : EIATTR_CUDA_API_VERSION
	.align		4
        /*0000*/ 	.byte	0x04, 0x37
        /*0002*/ 	.short	(.L_778 - .L_777)
.L_777:
        /*0004*/ 	.word	0x00000082


	//----- nvinfo : EIATTR_KPARAM_INFO
	.align		4
.L_778:
        /*0008*/ 	.byte	0x04, 0x17
        /*000a*/ 	.short	(.L_780 - .L_779)
.L_779:
        /*000c*/ 	.word	0x00000000
        /*0010*/ 	.short	0x0000
        /*0012*/ 	.short	0x0000
        /*0014*/ 	.byte	0x00, 0xf0, 0x01, 0x0a


	//----- nvinfo : EIATTR_SPARSE_MMA_MASK
	.align		4
.L_780:
        /*0018*/ 	.byte	0x03, 0x50
        /*001a*/ 	.short	0x0000


	//----- nvinfo : EIATTR_MAXREG_COUNT
	.align		4
        /*001c*/ 	.byte	0x03, 0x1b
        /*001e*/ 	.short	0x00ff


	//----- nvinfo : EIATTR_MERCURY_ISA_VERSION
	.align		4
        /*0020*/ 	.byte	0x03, 0x5f
        /*0022*/ 	.short	0x0101


	//----- nvinfo : EIATTR_COOP_GROUP_MASK_REGIDS
	.align		4
        /*0024*/ 	.byte	0x04, 0x29
        /*0026*/ 	.short	(.L_782 - .L_781)


	//   ....[0]....
.L_781:
        /*0028*/ 	.word	0xffffffff


	//   ....[1]....
        /*002c*/ 	.word	0xffffffff


	//----- nvinfo : EIATTR_COOP_GROUP_INSTR_OFFSETS
	.align		4
.L_782:
        /*0030*/ 	.byte	0x04, 0x28
        /*0032*/ 	.short	(.L_784 - .L_783)


	//   ....[0]....
.L_783:
        /*0034*/ 	.word	0x00000dc0


	//   ....[1]....
        /*0038*/ 	.word	0x00000de0


	//----- nvinfo : EIATTR_EXIT_INSTR_OFFSETS
	.align		4
.L_784:
        /*003c*/ 	.byte	0x04, 0x1c
        /*003e*/ 	.short	(.L_786 - .L_785)


	//   ....[0]....
.L_785:
        /*0040*/ 	.word	0x00000130


	//   ....[1]....
        /*0044*/ 	.word	0x00000e10


	//   ....[2]....
        /*0048*/ 	.word	0x00000e80


	//----- nvinfo : EIATTR_CRS_STACK_SIZE
	.align		4
.L_786:
        /*004c*/ 	.byte	0x04, 0x1e
        /*004e*/ 	.short	(.L_788 - .L_787)
.L_787:
        /*0050*/ 	.word	0x00000000


	//----- nvinfo : EIATTR_CBANK_PARAM_SIZE
	.align		4
.L_788:
        /*0054*/ 	.byte	0x03, 0x19
        /*0056*/ 	.short	0x0280


	//----- nvinfo : EIATTR_PARAM_CBANK
	.align		4
        /*0058*/ 	.byte	0x04, 0x0a
        /*005a*/ 	.short	(.L_790 - .L_789)
	.align		4
.L_789:
        /*005c*/ 	.word	index@(.nv.constant0._ZN5flash25flash_bwd_dot_do_o_kernelILb0E23Flash_bwd_kernel_traitsILi96ELi64ELi128ELi8ELi2ELi4ELi4ELb0ELb0EN7cutlass10bfloat16_tE19Flash_kernel_traitsILi96ELi64ELi128ELi8ES3_EEEEvNS_16Flash_bwd_paramsE)
        /*0060*/ 	.short	0x0210
        /*0062*/ 	.short	0x0280


	//----- nvinfo : EIATTR_SW_WAR
	.align		4
.L_790:
        /*0064*/ 	.byte	0x04, 0x36
        /*0066*/ 	.short	(.L_792 - .L_791)
.L_791:
        /*0068*/ 	.word	0x00000008
.L_792:


//--------------------- .nv.info._ZN5flash25flash_bwd_dot_do_o_kernelILb1E23Flash_bwd_kernel_traitsILi96ELi64ELi128ELi8ELi2ELi4ELi4ELb0ELb0EN7cutlass10bfloat16_tE19Flash_kernel_traitsILi96ELi64ELi128ELi8ES3_EEEEvNS_16Flash_bwd_paramsE --------------------------
	.section	.nv.info._ZN5flash25flash_bwd_dot_do_o_kernelILb1E23Flash_bwd_kernel_traitsILi96ELi64ELi128ELi8ELi2ELi4ELi4ELb0ELb0EN7cutlass10bfloat16_tE19Flash_kernel_traitsILi96ELi64ELi128ELi8ES3_EEEEvNS_16Flash_bwd_paramsE,"",@"SHT_CUDA_INFO"
	.sectionflags	@""
	.align	4


	//----- nvinfo : EIATTR_CUDA_API_VERSION
	.align		4
        /*0000*/ 	.byte	0x04, 0x37
        /*0002*/ 	.short	(.L_794 - .L_793)
.L_793:
        /*0004*/ 	.word	0x00000082


	//----- nvinfo : EIATTR_KPARAM_INFO
	.align		4
.L_794:
        /*0008*/ 	.byte	0x04, 0x17
        /*000a*/ 	.short	(.L_796 - .L_795)
.L_795:
        /*000c*/ 	.word	0x00000000
        /*0010*/ 	.short	0x0000
        /*0012*/ 	.short	0x0000
        /*0014*/ 	.byte	0x00, 0xf0, 0x01, 0x0a


	//----- nvinfo : EIATTR_SPARSE_MMA_MASK
	.align		4
.L_796:
        /*0018*/ 	.byte	0x03, 0x50
        /*001a*/ 	.short	0x0000


	//----- nvinfo : EIATTR_MAXREG_COUNT
	.align		4
        /*001c*/ 	.byte	0x03, 0x1b
        /*001e*/ 	.short	0x00ff


	//----- nvinfo : EIATTR_MERCURY_ISA_VERSION
	.align		4
        /*0020*/ 	.byte	0x03, 0x5f
        /*0022*/ 	.short	0x0101


	//----- nvinfo : EIATTR_COOP_GROUP_MASK_REGIDS
	.align		4
        /*0024*/ 	.byte	0x04, 0x29
        /*0026*/ 	.short	(.L_798 - .L_797)


	//   ....[0]....
.L_797:
        /*0028*/ 	.word	0xffffffff


	//   ....[1]....
        /*002c*/ 	.word	0xffffffff


	//----- nvinfo : EIATTR_COOP_GROUP_INSTR_OFFSETS
	.align		4
.L_798:
        /*0030*/ 	.byte	0x04, 0x28
        /*0032*/ 	.short	(.L_800 - .L_799)


	//   ....[0]....
.L_799:
        /*0034*/ 	.word	0x000010e0


	//   ....[1]....
        /*0038*/ 	.word	0x00001130


	//----- nvinfo : EIATTR_EXIT_INSTR_OFFSETS
	.align		4
.L_800:
        /*003c*/ 	.byte	0x04, 0x1c
        /*003e*/ 	.short	(.L_802 - .L_801)


	//   ....[0]....
.L_801:
        /*0040*/ 	.word	0x00000130


	//   ....[1]....
        /*0044*/ 	.word	0x000011e0


	//----- nvinfo : EIATTR_CRS_STACK_SIZE
	.align		4
.L_802:
        /*0048*/ 	.byte	0x04, 0x1e
        /*004a*/ 	.short	(.L_804 - .L_803)
.L_803:
        /*004c*/ 	.word	0x00000000


	//----- nvinfo : EIATTR_CBANK_PARAM_SIZE
	.align		4
.L_804:
        /*0050*/ 	.byte	0x03, 0x19
        /*0052*/ 	.short	0x0280


	//----- nvinfo : EIATTR_PARAM_CBANK
	.align		4
        /*0054*/ 	.byte	0x04, 0x0a
        /*0056*/ 	.short	(.L_806 - .L_805)
	.align		4
.L_805:
        /*0058*/ 	.word	index@(.nv.constant0._ZN5flash25flash_bwd_dot_do_o_kernelILb1E23Flash_bwd_kernel_traitsILi96ELi64ELi128ELi8ELi2ELi4ELi4ELb0ELb0EN7cutlass10bfloat16_tE19Flash_kernel_traitsILi96ELi64ELi128ELi8ES3_EEEEvNS_16Flash_bwd_paramsE)
        /*005c*/ 	.short	0x0210
        /*005e*/ 	.short	0x0280


	//----- nvinfo : EIATTR_SW_WAR
	.align		4
.L_806:
        /*0060*/ 	.byte	0x04, 0x36
        /*0062*/ 	.short	(.L_808 - .L_807)
.L_807:
        /*0064*/ 	.word	0x00000008
.L_808:


//--------------------- .nv.callgraph             --------------------------
	.section	.nv.callgraph,"",@"SHT_CUDA_CALLGRAPH"
	.align	4
	.sectionentsize	8
	.align		4
        /*0000*/ 	.word	0x00000000
	.align		4
        /*0004*/ 	.word	0xffffffff
	.align		4
        /*0008*/ 	.word	0x00000000
	.align		4
        /*000c*/ 	.word	0xfffffffe
	.align		4
        /*0010*/ 	.word	0x00000000
	.align		4
        /*0014*/ 	.word	0xfffffffd
	.align		4
        /*0018*/ 	.word	0x00000000
	.align		4
        /*001c*/ 	.word	0xfffffffc


//--------------------- .nv.constant4             --------------------------
	.section	.nv.constant4,"a",@progbits
	.align	8
	.align		8
.nv.constant4:
        /*0000*/ 	.dword	_ZN65_INTERNAL_960262eb_29_flash_bwd_hdim96_bf16_sm80_cu_0106449f_29124cuda3std3__45__cpo5beginE
	.align		8
        /*0008*/ 	.dword	_ZN65_INTERNAL_960262eb_29_flash_bwd_hdim96_bf16_sm80_cu_0106449f_29124cuda3std3__45__cpo3endE
	.align		8
        /*0010*/ 	.dword	_ZN65_INTERNAL_960262eb_29_flash_bwd_hdim96_bf16_sm80_cu_0106449f_29124cuda3std3__45__cpo6cbeginE
	.align		8
        /*0018*/ 	.dword	_ZN65_INTERNAL_960262eb_29_flash_bwd_hdim96_bf16_sm80_cu_0106449f_29124cuda3std3__45__cpo4cendE
	.align		8
        /*0020*/ 	.dword	_ZN65_INTERNAL_960262eb_29_flash_bwd_hdim96_bf16_sm80_cu_0106449f_29124cuda3std3__467_GLOBAL__N__960262eb_29_flash_bwd_hdim96_bf16_sm80_cu_0106449f_29126ignoreE
	.align		8
        /*0028*/ 	.dword	_ZN65_INTERNAL_960262eb_29_flash_bwd_hdim96_bf16_sm80_cu_0106449f_29124cuda3std3__419piecewise_constructE
	.align		8
        /*0030*/ 	.dword	_ZN65_INTERNAL_960262eb_29_flash_bwd_hdim96_bf16_sm80_cu_0106449f_29124cuda3std3__48in_placeE
	.align		8
        /*0038*/ 	.dword	_ZN65_INTERNAL_960262eb_29_flash_bwd_hdim96_bf16_sm80_cu_0106449f_29124cuda3std6ranges3__45__cpo4swapE
	.align		8
        /*0040*/ 	.dword	_ZN65_INTERNAL_960262eb_29_flash_bwd_hdim96_bf16_sm80_cu_0106449f_29124cuda3std6ranges3__45__cpo9iter_moveE
	.align		8
        /*0048*/ 	.dword	_ZN65_INTERNAL_960262eb_29_flash_bwd_hdim96_bf16_sm80_cu_0106449f_29124cute7productE
	.align		8
        /*0050*/ 	.dword	_ZN65_INTERNAL_960262eb_29_flash_bwd_hdim96_bf16_sm80_cu_0106449f_29124cute1_E


//--------------------- .text._ZN5flash44flash_bwd_dq_dk_dv_loop_seqk_parallel_kernelI23Flash_bwd_kernel_traitsILi96ELi64ELi128ELi8ELi2ELi4ELi4ELb1ELb0EN7cutlass10bfloat16_tE19Flash_kernel_traitsILi96ELi64ELi128ELi8ES3_EELb0ELb0ELb0ELb0ELb0ELb1ELb0EEEvNS_16Flash_bwd_paramsE --------------------------
	.section	.text._ZN5flash44flash_bwd_dq_dk_dv_loop_seqk_parallel_kernelI23Flash_bwd_kernel_traitsILi96ELi64ELi128ELi8ELi2ELi4ELi4ELb1ELb0EN7cutlass10bfloat16_tE19Flash_kernel_traitsILi96ELi64ELi128ELi8ES3_EELb0ELb0ELb0ELb0ELb0ELb1ELb0EEEvNS_16Flash_bwd_paramsE,"ax",@progbits
	.align	128
        .global         _ZN5flash44flash_bwd_dq_dk_dv_loop_seqk_parallel_kernelI23Flash_bwd_kernel_traitsILi96ELi64ELi128ELi8ELi2ELi4ELi4ELb1ELb0EN7cutlass10bfloat16_tE19Flash_kernel_traitsILi96ELi64ELi128ELi8ES3_EELb0ELb0ELb0ELb0ELb0ELb1ELb0EEEvNS_16Flash_bwd_paramsE
        .type           _ZN5flash44flash_bwd_dq_dk_dv_loop_seqk_parallel_kernelI23Flash_bwd_kernel_traitsILi96ELi64ELi128ELi8ELi2ELi4ELi4ELb1ELb0EN7cutlass10bfloat16_tE19Flash_kernel_traitsILi96ELi64ELi128ELi8ES3_EELb0ELb0ELb0ELb0ELb0ELb1ELb0EEEvNS_16Flash_bwd_paramsE,@function
        .size           _ZN5flash44flash_bwd_dq_dk_dv_loop_seqk_parallel_kernelI23Flash_bwd_kernel_traitsILi96ELi64ELi128ELi8ELi2ELi4ELi4ELb1ELb0EN7cutlass10bfloat16_tE19Flash_kernel_traitsILi96ELi64ELi128ELi8ES3_EELb0ELb0ELb0ELb0ELb0ELb1ELb0EEEvNS_16Flash_bwd_paramsE,(.L_x_1278 - _ZN5flash44flash_bwd_dq_dk_dv_loop_seqk_parallel_kernelI23Flash_bwd_kernel_traitsILi96ELi64ELi128ELi8ELi2ELi4ELi4ELb1ELb0EN7cutlass10bfloat16_tE19Flash_kernel_traitsILi96ELi64ELi128ELi8ES3_EELb0ELb0ELb0ELb0ELb0ELb1ELb0EEEvNS_16Flash_bwd_paramsE)
        .other          _ZN5flash44flash_bwd_dq_dk_dv_loop_seqk_parallel_kernelI23Flash_bwd_kernel_traitsILi96ELi64ELi128ELi8ELi2ELi4ELi4ELb1ELb0EN7cutlass10bfloat16_tE19Flash_kernel_traitsILi96ELi64ELi128ELi8ES3_EELb0ELb0ELb0ELb0ELb0ELb1ELb0EEEvNS_16Flash_bwd_paramsE,@"STO_CUDA_ENTRY STV_DEFAULT"
_ZN5flash44flash_bwd_dq_dk_dv_loop_seqk_parallel_kernelI23Flash_bwd_kernel_traitsILi96ELi64ELi128ELi8ELi2ELi4ELi4ELb1ELb0EN7cutlass10bfloat16_tE19Flash_kernel_traitsILi96ELi64ELi128ELi8ES3_EELb0ELb0ELb0ELb0ELb0ELb1ELb0EEEvNS_16Flash_bwd_paramsE:
.text._ZN5flash44flash_bwd_dq_dk_dv_loop_seqk_parallel_kernelI23Flash_bwd_kernel_traitsILi96ELi64ELi128ELi8ELi2ELi4ELi4ELb1ELb0EN7cutlass10bfloat16_tE19Flash_kernel_traitsILi96ELi64ELi128ELi8ES3_EELb0ELb0ELb0ELb0ELb0ELb1ELb0EEEvNS_16Flash_bwd_paramsE:
[----:B------:R-:W1:Y:S08]  /*0000*/  LDC R1, c[0x0][0x28] ;  /* 0x00000a00ff017b82 */ /* 0x000e700000000800 */
[----:B------:R-:W2:Y:S01]  /*0010*/  S2UR UR35, SR_CTAID.X ;  /* 0x00000000002379c3 */ /* 0x000ea20000002500 */
[----:B------:R-:W-:Y:S01]  /*0020*/  ULDC UR4, c[0x0][0x2c8] ;  /* 0x0000b20000047ab9 */ /* 0x000fe20000000800 */
[----:B-1----:R-:W-:Y:S01]  /*0030*/  VIADD R1, R1, 0xffffffd0 ;  /* 0xffffffd001017836 */ /* 0x002fe20000000000 */
[----:B------:R-:W-:-:S04]  /*0040*/  UIADD3 UR5, UR4, 0x7f, URZ ;  /* 0x0000007f04057890 */ /* 0x000fc8000fffe03f */
[----:B------:R-:W-:-:S04]  /*0050*/  USHF.R.S32.HI UR4, URZ, 0x1f, UR5 ;  /* 0x0000001f3f047899 */ /* 0x000fc80008011405 */
[----:B------:R-:W-:-:S04]  /*0060*/  ULEA.HI UR4, UR4, UR5, URZ, 0x7 ;  /* 0x0000000504047291 */ /* 0x000fc8000f8f383f */
[----:B------:R-:W-:-:S06]  /*0070*/  USHF.R.S32.HI UR6, URZ, 0x7, UR4 ;  /* 0x000000073f067899 */ /* 0x000fcc0008011404 */
[----:B------:R-:W-:Y:S01]  /*0080*/  MOV R0, UR6 ;  /* 0x0000000600007c02 */ /* 0x000fe20008000f00 */
[----:B--2---:R-:W-:-:S04]  /*0090*/  UISETP.GE.AND UP0, UPT, UR35, UR6, UPT ;  /* 0x000000062300728c */ /* 0x004fc8000bf06270 */
[----:B------:R1:W-:Y:S02]  /*00a0*/  STL [R1+0x2c], R0 ;  /* 0x00002c0001007387 */ /* 0x0003e40000100800 */
[----:B------:R-:W-:-:S13]  /*00b0*/  PLOP3.LUT P0, PT, PT, PT, UP0, 0x80, 0x0 ;  /* 0x000000000000781c */ /* 0x000fda0003f0f008 */
[----:B------:R-:W-:Y:S05]  /*00c0*/  @P0 EXIT ;  /* 0x000000000000094d */ /* 0x000fea0003800000 */
[----:B------:R-:W2:Y:S01]  /*00d0*/  S2R R21, SR_TID.X ;  /* 0x0000000000157919 */ /* 0x000ea20000002100 */
[----:B------:R-:W3:Y:S01]  /*00e0*/  S2UR UR45, SR_CTAID.Y ;  /* 0x00000000002d79c3 */ /* 0x000ee20000002600 */
[----:B------:R-:W-:Y:S01]  /*00f0*/  UMOV UR5, 0x400 ;  /* 0x0000040000057882 */ /* 0x000fe20000000000 */
[----:B------:R-:W-:Y:S01]  /*0100*/  IMAD.MOV.U32 R228, RZ, RZ, 0x20 ;  /* 0x00000020ffe47424 */ /* 0x000fe200078e00ff */
[----:B------:R-:W-:Y:S01]  /*0110*/  UMOV UR61, 0xffffd000 ;  /* 0xffffd000003d7882 */ /* 0x000fe20000000000 */
[----:B------:R-:W-:Y:S02]  /*0120*/  IMAD.MOV.U32 R231, RZ, RZ, -0x10 ;  /* 0xfffffff0ffe77424 */ /* 0x000fe400078e00ff */
[----:B------:R-:W-:Y:S02]  /*0130*/  IMAD.MOV.U32 R226, RZ, RZ, -0x40 ;  /* 0xffffffc0ffe27424 */ /* 0x000fe400078e00ff */
[----:B------:R-:W4:Y:S08]  /*0140*/  S2UR UR4, SR_CgaCtaId ;  /* 0x00000000000479c3 */ /* 0x000f300000008800 */
[----:B------:R-:W5:Y:S01]  /*0150*/  S2UR UR58, SR_CTAID.Z ;  /* 0x00000000003a79c3 */ /* 0x000f620000002700 */
[----:B---3--:R-:W-:Y:S01]  /*0160*/  USHF.L.U32 UR6, UR45, 0x7, URZ ;  /* 0x000000072d067899 */ /* 0x008fe2000800063f */
[----:B--2---:R-:W-:Y:S01]  /*0170*/  SHF.R.S32.HI R15, RZ, 0x1f, R21 ;  /* 0x0000001fff0f7819 */ /* 0x004fe20000011415 */
[----:B----4-:R-:W-:-:S03]  /*0180*/  ULEA UR4, UR4, UR5, 0x18 ;  /* 0x0000000504047291 */ /* 0x010fc6000f8ec03f */
[CC--:B------:R-:W-:Y:S02]  /*0190*/  LEA.HI R6, R15.reuse, R21.reuse, RZ, 0x5 ;  /* 0x000000150f067211 */ /* 0x0c0fe400078f28ff */
[CC--:B------:R-:W-:Y:S02]  /*01a0*/  LEA.HI R14, R15.reuse, R21.reuse, RZ, 0x4 ;  /* 0x000000150f0e7211 */ /* 0x0c0fe400078f20ff */
[----:B-1----:R-:W-:Y:S01]  /*01b0*/  LOP3.LUT R0, R6, 0xffffffe0, RZ, 0xc0, !PT ;  /* 0xffffffe006007812 */ /* 0x002fe200078ec0ff */
[----:B-----5:R-:W-:Y:S01]  /*01c0*/  USHF.R.S32.HI UR5, URZ, 0x1f, UR58 ;  /* 0x0000001f3f057899 */ /* 0x020fe2000801143a */
[----:B------:R-:W-:Y:S02]  /*01d0*/  SHF.R.S32.HI R4, RZ, 0x4, R14 ;  /* 0x00000004ff047819 */ /* 0x000fe4000001140e */
[----:B------:R-:W-:Y:S01]  /*01e0*/  LEA.HI R19, R15, R21, RZ, 0x3 ;  /* 0x000000150f137211 */ /* 0x000fe200078f18ff */
[----:B------:R-:W-:Y:S01]  /*01f0*/  IMAD.IADD R0, R21, 0x1, -R0 ;  /* 0x0000000115007824 */ /* 0x000fe200078e0a00 */
[----:B------:R-:W-:-:S02]  /*0200*/  LEA.HI R2, R14, R4, RZ, 0x1 ;  /* 0x000000040e027211 */ /* 0x000fc400078f08ff */
[----:B------:R-:W-:Y:S02]  /*0210*/  LEA.HI R13, R15, R21, RZ, 0x2 ;  /* 0x000000150f0d7211 */ /* 0x000fe400078f10ff */
[----:B------:R-:W-:Y:S02]  /*0220*/  LOP3.LUT R2, R2, 0xfffffffe, RZ, 0xc0, !PT ;  /* 0xfffffffe02027812 */ /* 0x000fe400078ec0ff */
[----:B------:R-:W-:Y:S02]  /*0230*/  SHF.R.S32.HI R3, RZ, 0x1f, R0 ;  /* 0x0000001fff037819 */ /* 0x000fe40000011400 */
[----:B------:R-:W-:Y:S01]  /*0240*/  SHF.R.S32.HI R5, RZ, 0x3, R19 ;  /* 0x00000003ff057819 */ /* 0x000fe20000011413 */
[----:B------:R-:W-:Y:S01]  /*0250*/  IMAD.IADD R17, R4, 0x1, -R2 ;  /* 0x0000000104117824 */ /* 0x000fe200078e0a02 */
[----:B------:R-:W-:Y:S02]  /*0260*/  LEA.HI R22, R3, R0, RZ, 0x2 ;  /* 0x0000000003167211 */ /* 0x000fe400078f10ff */
[--C-:B------:R-:W-:Y:S01]  /*0270*/  SHF.R.S32.HI R0, RZ, 0x5, R6.reuse ;  /* 0x00000005ff007819 */ /* 0x100fe20000011406 */
[----:B------:R-:W-:Y:S01]  /*0280*/  IMAD.SHL.U32 R5, R5, 0x40, RZ ;  /* 0x0000004005057824 */ /* 0x000fe200078e00ff */
[----:B------:R-:W-:-:S02]  /*0290*/  SHF.R.S32.HI R2, RZ, 0x1f, R6 ;  /* 0x0000001fff027819 */ /* 0x000fc40000011406 */
[----:B------:R-:W-:Y:S02]  /*02a0*/  LOP3.LUT R4, R19, 0xfffffff8, RZ, 0xc0, !PT ;  /* 0xfffffff813047812 */ /* 0x000fe400078ec0ff */
[----:B------:R-:W-:Y:S02]  /*02b0*/  LOP3.LUT R7, R13, 0xfffffffc, RZ, 0xc0, !PT ;  /* 0xfffffffc0d077812 */ /* 0x000fe400078ec0ff */
[----:B------:R-:W-:Y:S01]  /*02c0*/  SHF.R.S32.HI R252, RZ, 0x2, R13 ;  /* 0x00000002fffc7819 */ /* 0x000fe2000001140d */
[C---:B------:R-:W-:Y:S01]  /*02d0*/  IMAD.IADD R9, R21.reuse, 0x1, -R4 ;  /* 0x0000000115097824 */ /* 0x040fe200078e0a04 */
[-C--:B------:R-:W-:Y:S01]  /*02e0*/  LEA.HI R3, R6, R0.reuse, RZ, 0x1 ;  /* 0x0000000006037211 */ /* 0x080fe200078f08ff */
[----:B------:R-:W-:Y:S01]  /*02f0*/  IMAD.IADD R11, R21, 0x1, -R7 ;  /* 0x00000001150b7824 */ /* 0x000fe200078e0a07 */
[----:B------:R-:W-:Y:S02]  /*0300*/  LEA.HI R2, R2, R0, RZ, 0x2 ;  /* 0x0000000002027211 */ /* 0x000fe400078f10ff */
[----:B------:R-:W-:Y:S01]  /*0310*/  LEA.HI R6, R13, R252, RZ, 0x1 ;  /* 0x000000fc0d067211 */ /* 0x000fe200078f08ff */
[----:B------:R-:W-:Y:S01]  /*0320*/  IMAD.SHL.U32 R24, R11, 0x8, RZ ;  /* 0x000000080b187824 */ /* 0x000fe200078e00ff */
[----:B------:R-:W-:-:S02]  /*0330*/  LOP3.LUT R4, R3, 0xfffffffe, RZ, 0xc0, !PT ;  /* 0xfffffffe03047812 */ /* 0x000fc400078ec0ff */
[----:B------:R-:W-:Y:S02]  /*0340*/  LOP3.LUT R3, R2, 0xfffffffc, RZ, 0xc0, !PT ;  /* 0xfffffffc02037812 */ /* 0x000fe400078ec0ff */
[----:B------:R-:W-:Y:S01]  /*0350*/  LOP3.LUT R6, R6, 0x7fffffe, RZ, 0xc0, !PT ;  /* 0x07fffffe06067812 */ /* 0x000fe200078ec0ff */
[C---:B------:R-:W-:Y:S01]  /*0360*/  IMAD.IADD R20, R0.reuse, 0x1, -R4 ;  /* 0x0000000100147824 */ /* 0x040fe200078e0a04 */
[----:B------:R-:W-:Y:S01]  /*0370*/  LOP3.LUT R2, R5, 0xc0, RZ, 0xc0, !PT ;  /* 0x000000c005027812 */ /* 0x000fe200078ec0ff */
[----:B------:R-:W-:Y:S01]  /*0380*/  IMAD.IADD R12, R0, 0x1, -R3 ;  /* 0x00000001000c7824 */ /* 0x000fe200078e0a03 */
[----:B------:R-:W-:Y:S01]  /*0390*/  LEA.HI R10, R9, R9, RZ, 0x1 ;  /* 0x00000009090a7211 */ /* 0x000fe200078f08ff */
[----:B------:R-:W-:Y:S01]  /*03a0*/  IMAD.IADD R5, R252, 0x1, -R6 ;  /* 0x00000001fc057824 */ /* 0x000fe200078e0a06 */
[----:B------:R-:W-:Y:S01]  /*03b0*/  SHF.R.U32.HI R3, RZ, 0x3, R2 ;  /* 0x00000003ff037819 */ /* 0x000fe20000011602 */
[----:B------:R-:W-:Y:S01]  /*03c0*/  STL [R1+0x20], R24 ;  /* 0x0000201801007387 */ /* 0x000fe20000100800 */
[----:B------:R-:W-:Y:S01]  /*03d0*/  LOP3.LUT R2, R2, 0x18, R24, 0xf8, !PT ;  /* 0x0000001802027812 */ /* 0x000fe200078ef818 */
[----:B------:R-:W-:Y:S01]  /*03e0*/  IMAD R7, R0, 0x8, R5 ;  /* 0x0000000800077824 */ /* 0x000fe200078e0205 */
[----:B------:R-:W-:-:S02]  /*03f0*/  LEA.HI R8, R15, R21, RZ, 0x6 ;  /* 0x000000150f087211 */ /* 0x000fc400078f30ff */
[----:B------:R-:W-:Y:S02]  /*0400*/  LOP3.LUT R6, R2, R3, RZ, 0x3c, !PT ;  /* 0x0000000302067212 */ /* 0x000fe400078e3cff */
[----:B------:R-:W-:Y:S02]  /*0410*/  LOP3.LUT R0, R14, 0xfffffff0, RZ, 0xc0, !PT ;  /* 0xfffffff00e007812 */ /* 0x000fe400078ec0ff */
[----:B------:R-:W-:Y:S01]  /*0420*/  LOP3.LUT R2, R10, 0x3fffffe, RZ, 0xc0, !PT ;  /* 0x03fffffe0a027812 */ /* 0x000fe200078ec0ff */
[----:B------:R-:W-:Y:S01]  /*0430*/  IMAD.U32 R6, R7, 0x20, R6 ;  /* 0x0000002007067824 */ /* 0x000fe200078e0006 */
[----:B------:R-:W-:Y:S01]  /*0440*/  SHF.R.S32.HI R8, RZ, 0x6, R8 ;  /* 0x00000006ff087819 */ /* 0x000fe20000011408 */
[----:B------:R-:W-:Y:S01]  /*0450*/  IMAD.IADD R0, R21, 0x1, -R0 ;  /* 0x0000000115007824 */ /* 0x000fe200078e0a00 */
[----:B------:R-:W-:Y:S01]  /*0460*/  SHF.R.S32.HI R4, RZ, 0x1f, R13 ;  /* 0x0000001fff047819 */ /* 0x000fe2000001140d */
[----:B------:R-:W-:Y:S01]  /*0470*/  IMAD.IADD R5, R9, 0x1, -R2 ;  /* 0x0000000109057824 */ /* 0x000fe200078e0a02 */
[----:B------:R1:W-:Y:S01]  /*0480*/  STL [R1+0x8], R6 ;  /* 0x0000080601007387 */ /* 0x0003e20000100800 */
[----:B------:R-:W-:Y:S01]  /*0490*/  IMAD R3, R8, 0x4, R17 ;  /* 0x0000000408037824 */ /* 0x000fe200078e0211 */
[----:B------:R-:W-:-:S02]  /*04a0*/  LEA.HI R4, R4, R252, RZ, 0x3 ;  /* 0x000000fc04047211 */ /* 0x000fc400078f18ff */
[-C--:B------:R-:W-:Y:S01]  /*04b0*/  LEA.HI R2, R0, R0.reuse, RZ, 0x1 ;  /* 0x0000000000027211 */ /* 0x080fe200078f08ff */
[----:B------:R-:W-:Y:S01]  /*04c0*/  IMAD R222, R3, 0x8, R5 ;  /* 0x0000000803de7824 */ /* 0x000fe200078e0205 */
[----:B------:R-:W-:Y:S02]  /*04d0*/  SHF.R.S32.HI R7, RZ, 0x1f, R0 ;  /* 0x0000001fff077819 */ /* 0x000fe40000011400 */
[----:B------:R-:W-:Y:S02]  /*04e0*/  LOP3.LUT R3, R4, 0xfffffff8, RZ, 0xc0, !PT ;  /* 0xfffffff804037812 */ /* 0x000fe400078ec0ff */
[--C-:B------:R-:W-:Y:S02]  /*04f0*/  SHF.R.S32.HI R5, RZ, 0x1, R2.reuse ;  /* 0x00000001ff057819 */ /* 0x100fe40000011402 */
[----:B------:R-:W-:Y:S02]  /*0500*/  SHF.R.S32.HI R4, RZ, 0x1f, R2 ;  /* 0x0000001fff047819 */ /* 0x000fe40000011402 */
[----:B------:R-:W-:-:S02]  /*0510*/  LEA.HI R7, R7, R0, RZ, 0x3 ;  /* 0x0000000007077211 */ /* 0x000fc400078f18ff */
[----:B------:R-:W-:-:S04]  /*0520*/  LEA.HI R4, R4, R5, RZ, 0x2 ;  /* 0x0000000504047211 */ /* 0x000fc800078f10ff */
[----:B------:R-:W-:Y:S02]  /*0530*/  LOP3.LUT R4, R4, 0xfffffffc, RZ, 0xc0, !PT ;  /* 0xfffffffc04047812 */ /* 0x000fe400078ec0ff */
[----:B-1----:R-:W-:Y:S01]  /*0540*/  LOP3.LUT R6, R2, 0x7fffffe, RZ, 0xc0, !PT ;  /* 0x07fffffe02067812 */ /* 0x002fe200078ec0ff */
[----:B------:R-:W-:Y:S01]  /*0550*/  IMAD.IADD R2, R252, 0x1, -R3 ;  /* 0x00000001fc027824 */ /* 0x000fe200078e0a03 */
[----:B------:R-:W-:Y:S01]  /*0560*/  LOP3.LUT R3, R7, 0xfffffff8, RZ, 0xc0, !PT ;  /* 0xfffffff807037812 */ /* 0x000fe200078ec0ff */
[----:B------:R-:W-:Y:S02]  /*0570*/  IMAD.IADD R14, R5, 0x1, -R4 ;  /* 0x00000001050e7824 */ /* 0x000fe400078e0a04 */
[----:B------:R-:W-:Y:S01]  /*0580*/  IMAD.IADD R18, R0, 0x1, -R6 ;  /* 0x0000000100127824 */ /* 0x000fe200078e0a06 */
[----:B------:R-:W-:Y:S01]  /*0590*/  LOP3.LUT R6, R2, 0x1, RZ, 0xc0, !PT ;  /* 0x0000000102067812 */ /* 0x000fe200078ec0ff */
[----:B------:R-:W-:Y:S01]  /*05a0*/  IMAD.IADD R16, R0, 0x1, -R3 ;  /* 0x0000000100107824 */ /* 0x000fe200078e0a03 */
[----:B------:R-:W-:Y:S01]  /*05b0*/  LEA.HI R0, R15, R21, RZ, 0x7 ;  /* 0x000000150f007211 */ /* 0x000fe200078f38ff */
[----:B------:R-:W-:Y:S01]  /*05c0*/  IMAD.SHL.U32 R21, R21, 0x2, RZ ;  /* 0x0000000215157824 */ /* 0x000fe200078e00ff */
[----:B------:R-:W-:Y:S01]  /*05d0*/  ISETP.NE.U32.AND P5, PT, R6, 0x1, PT ;  /* 0x000000010600780c */ /* 0x000fe20003fa5070 */
[----:B------:R-:W-:Y:S01]  /*05e0*/  IMAD.SHL.U32 R6, R8, 0x20, RZ ;  /* 0x0000002008067824 */ /* 0x000fe200078e00ff */
[----:B------:R-:W-:Y:S01]  /*05f0*/  SHF.R.S32.HI R13, RZ, 0x7, R0 ;  /* 0x00000007ff0d7819 */ /* 0x000fe20000011400 */
[----:B------:R-:W-:Y:S01]  /*0600*/  IMAD.SHL.U32 R3, R9, 0x40, RZ ;  /* 0x0000004009037824 */ /* 0x000fe200078e00ff */
[----:B------:R-:W-:Y:S01]  /*0610*/  SHF.R.S32.HI R0, RZ, 0x1, R10 ;  /* 0x00000001ff007819 */ /* 0x000fe2000001140a */
[----:B------:R-:W-:Y:S01]  /*0620*/  IMAD.SHL.U32 R9, R11, 0x2, RZ ;  /* 0x000000020b097824 */ /* 0x000fe200078e00ff */
[----:B------:R-:W-:Y:S01]  /*0630*/  LOP3.LUT R4, R6, 0x6, R21, 0xf8, !PT ;  /* 0x0000000606047812 */ /* 0x000fe200078ef815 */
[----:B------:R-:W-:Y:S01]  /*0640*/  IMAD.SHL.U32 R5, R12, 0x10, RZ ;  /* 0x000000100c057824 */ /* 0x000fe200078e00ff */
[----:B------:R-:W-:-:S02]  /*0650*/  LEA.HI R11, R2, R2, RZ, 0x1 ;  /* 0x00000002020b7211 */ /* 0x000fc400078f08ff */
[----:B------:R-:W-:Y:S01]  /*0660*/  LOP3.LUT P6, RZ, R0, 0x2, RZ, 0xc0, !PT ;  /* 0x0000000200ff7812 */ /* 0x000fe200078cc0ff */
[----:B------:R1:W-:Y:S01]  /*0670*/  STL [R1+0x1c], R4 ;  /* 0x00001c0401007387 */ /* 0x0003e20000100800 */
[----:B------:R-:W-:Y:S02]  /*0680*/  LOP3.LUT R8, R3, 0x1c0, RZ, 0xc0, !PT ;  /* 0x000001c003087812 */ /* 0x000fe400078ec0ff */
[----:B------:R-:W-:Y:S02]  /*0690*/  LOP3.LUT P4, RZ, R2, 0x2, RZ, 0xc0, !PT ;  /* 0x0000000202ff7812 */ /* 0x000fe4000788c0ff */
[----:B------:R-:W-:Y:S02]  /*06a0*/  SHF.R.S32.HI R3, RZ, 0x3, R7 ;  /* 0x00000003ff037819 */ /* 0x000fe40000011407 */
[----:B------:R-:W-:Y:S02]  /*06b0*/  R2P PR, R16, 0x6 ;  /* 0x0000000610007804 */ /* 0x000fe40000000000 */
[----:B------:R-:W-:Y:S01]  /*06c0*/  SEL R231, R231, 0x10, !P5 ;  /* 0x00000010e7e77807 */ /* 0x000fe20006800000 */
[----:B------:R-:W-:Y:S01]  /*06d0*/  IMAD R18, R3, 0x8, R18 ;  /* 0x0000000803127824 */ /* 0x000fe200078e0212 */
[----:B------:R-:W-:Y:S01]  /*06e0*/  SEL R223, R228, 0xffffffe0, !P6 ;  /* 0xffffffe0e4df7807 */ /* 0x000fe20007000000 */
[----:B------:R-:W-:Y:S01]  /*06f0*/  IMAD R224, R12, 0x2, R3 ;  /* 0x000000020ce07824 */ /* 0x000fe200078e0203 */
[----:B------:R-:W-:Y:S01]  /*0700*/  SEL R225, R228, 0xffffffe0, !P1 ;  /* 0xffffffe0e4e17807 */ /* 0x000fe20004800000 */
[----:B------:R-:W-:Y:S01]  /*0710*/  IMAD R12, R12, 0x200, R9 ;  /* 0x000002000c0c7824 */ /* 0x000fe200078e0209 */
[----:B------:R-:W-:-:S02]  /*0720*/  SEL R226, R226, 0x40, P2 ;  /* 0x00000040e2e27807 */ /* 0x000fc40001000000 */
[----:B------:R-:W-:-:S04]  /*0730*/  LOP3.LUT P0, RZ, R14, 0x2, RZ, 0xc0, !PT ;  /* 0x000000020eff7812 */ /* 0x000fc8000780c0ff */
[----:B------:R-:W-:Y:S01]  /*0740*/  SEL R228, R228, 0xffffffe0, !P0 ;  /* 0xffffffe0e4e47807 */ /* 0x000fe20004000000 */
[----:B-1----:R-:W-:Y:S01]  /*0750*/  IMAD.SHL.U32 R4, R0, 0x40, RZ ;  /* 0x0000004000047824 */ /* 0x002fe200078e00ff */
[----:B------:R-:W-:-:S05]  /*0760*/  LOP3.LUT R0, R11, 0x3fffffe, RZ, 0xc0, !PT ;  /* 0x03fffffe0b007812 */ /* 0x000fca00078ec0ff */
[C---:B------:R-:W-:Y:S02]  /*0770*/  IMAD.IADD R15, R2.reuse, 0x1, -R0 ;  /* 0x00000001020f7824 */ /* 0x040fe400078e0a00 */
[----:B------:R-:W-:Y:S01]  /*0780*/  IMAD.SHL.U32 R0, R2, 0x40, RZ ;  /* 0x0000004002007824 */ /* 0x000fe200078e00ff */
[----:B------:R-:W-:Y:S01]  /*0790*/  LOP3.LUT R2, R4, 0xc0, RZ, 0xc0, !PT ;  /* 0x000000c004027812 */ /* 0x000fe200078ec0ff */
[----:B------:R-:W-:Y:S01]  /*07a0*/  IMAD R12, R15, 0x20, R12 ;  /* 0x000000200f0c7824 */ /* 0x000fe200078e020c */
[----:B------:R-:W-:Y:S02]  /*07b0*/  LOP3.LUT R4, R8, 0x30, R5, 0xf8, !PT ;  /* 0x0000003008047812 */ /* 0x000fe400078ef805 */
[----:B------:R-:W-:Y:S02]  /*07c0*/  LOP3.LUT R0, R0, 0x1c0, RZ, 0xc0, !PT ;  /* 0x000001c000007812 */ /* 0x000fe400078ec0ff */
[--C-:B------:R-:W-:Y:S02]  /*07d0*/  LOP3.LUT R10, R4, 0x8, R19.reuse, 0xf8, !PT ;  /* 0x00000008040a7812 */ /* 0x100fe400078ef813 */
[----:B------:R-:W-:-:S02]  /*07e0*/  LOP3.LUT R7, R2, 0x8, R19, 0xf8, !PT ;  /* 0x0000000802077812 */ /* 0x000fc400078ef813 */
[----:B------:R-:W-:Y:S02]  /*07f0*/  SHF.R.U32.HI R4, RZ, 0x3, R2 ;  /* 0x00000003ff047819 */ /* 0x000fe40000011602 */
[----:B------:R-:W-:Y:S02]  /*0800*/  LOP3.LUT R3, R0, 0x20, R6, 0xf8, !PT ;  /* 0x0000002000037812 */ /* 0x000fe400078ef806 */
[----:B------:R-:W-:Y:S01]  /*0810*/  SHF.R.U32.HI R2, RZ, 0x3, R0 ;  /* 0x00000003ff027819 */ /* 0x000fe20000011600 */
[----:B------:R-:W-:Y:S01]  /*0820*/  IMAD R0, R13, 0x1000, R9 ;  /* 0x000010000d007824 */ /* 0x000fe200078e0209 */
[----:B------:R-:W-:Y:S02]  /*0830*/  LOP3.LUT R4, R7, R4, RZ, 0x3c, !PT ;  /* 0x0000000407047212 */ /* 0x000fe400078e3cff */
[----:B------:R-:W-:Y:S01]  /*0840*/  LOP3.LUT R2, R3, R2, RZ, 0x3c, !PT ;  /* 0x0000000203027212 */ /* 0x000fe200078e3cff */
[----:B------:R-:W-:Y:S01]  /*0850*/  IMAD R0, R20, 0x400, R0 ;  /* 0x0000040014007824 */ /* 0x000fe200078e0200 */
[----:B------:R-:W-:Y:S01]  /*0860*/  SHF.R.U32.HI R5, RZ, 0x3, R8 ;  /* 0x00000003ff057819 */ /* 0x000fe20000011608 */
[----:B------:R-:W-:-:S02]  /*0870*/  IMAD.U32 R222, R222, 0x20, R4 ;  /* 0x00000020dede7824 */ /* 0x000fc400078e0004 */
[----:B------:R-:W-:Y:S01]  /*0880*/  IMAD.IADD R234, R2, 0x1, R0 ;  /* 0x0000000102ea7824 */ /* 0x000fe200078e0200 */
[----:B------:R-:W-:Y:S01]  /*0890*/  LOP3.LUT R5, R10, R5, RZ, 0x3c, !PT ;  /* 0x000000050a057212 */ /* 0x000fe200078e3cff */
[----:B------:R-:W-:Y:S01]  /*08a0*/  IMAD.SHL.U32 R0, R13, 0x8, RZ ;  /* 0x000000080d007824 */ /* 0x000fe200078e00ff */
[----:B------:R-:W-:Y:S01]  /*08b0*/  LEA R222, R222, UR4, 0x1 ;  /* 0x00000004dede7c11 */ /* 0x000fe2000f8e08ff */
[----:B------:R-:W-:Y:S01]  /*08c0*/  IMAD.SHL.U32 R4, R16, 0x40, RZ ;  /* 0x0000004010047824 */ /* 0x000fe200078e00ff */
[----:B------:R-:W-:Y:S01]  /*08d0*/  LEA R234, R234, UR4, 0x1 ;  /* 0x00000004eaea7c11 */ /* 0x000fe2000f8e08ff */
[----:B------:R-:W-:Y:S01]  /*08e0*/  IMAD.SHL.U32 R2, R14, 0x40, RZ ;  /* 0x000000400e027824 */ /* 0x000fe200078e00ff */
[----:B------:R-:W-:Y:S01]  /*08f0*/  LOP3.LUT R7, R0, 0x8, RZ, 0xc0, !PT ;  /* 0x0000000800077812 */ /* 0x000fe200078ec0ff */
[C---:B------:R-:W-:Y:S01]  /*0900*/  IMAD.SHL.U32 R3, R17.reuse, 0x8, RZ ;  /* 0x0000000811037824 */ /* 0x040fe200078e00ff */
[----:B------:R-:W-:Y:S01]  /*0910*/  SHF.R.S32.HI R0, RZ, 0x1, R11 ;  /* 0x00000001ff007819 */ /* 0x000fe2000001140b */
[C---:B------:R-:W-:Y:S01]  /*0920*/  IMAD.SHL.U32 R10, R17.reuse, 0x10, RZ ;  /* 0x00000010110a7824 */ /* 0x040fe200078e00ff */
[----:B------:R-:W-:Y:S01]  /*0930*/  LOP3.LUT R4, R4, 0x1c0, RZ, 0xc0, !PT ;  /* 0x000001c004047812 */ /* 0x000fe200078ec0ff */
[----:B------:R-:W-:Y:S01]  /*0940*/  IMAD R5, R17, 0x200, R5 ;  /* 0x0000020011057824 */ /* 0x000fe200078e0205 */
[C---:B------:R-:W-:Y:S01]  /*0950*/  LOP3.LUT P3, RZ, R0.reuse, 0x2, RZ, 0xc0, !PT ;  /* 0x0000000200ff7812 */ /* 0x040fe2000786c0ff */
[----:B------:R-:W-:Y:S01]  /*0960*/  IMAD.SHL.U32 R0, R0, 0x40, RZ ;  /* 0x0000004000007824 */ /* 0x000fe200078e00ff */
[----:B------:R-:W-:Y:S01]  /*0970*/  LOP3.LUT R2, R2, 0xc0, RZ, 0xc0, !PT ;  /* 0x000000c002027812 */ /* 0x000fe200078ec0ff */
[C---:B------:R-:W-:Y:S01]  /*0980*/  VIADD R233, R234.reuse, 0x20 ;  /* 0x00000020eae97836 */ /* 0x040fe20000000000 */
[----:B------:R-:W-:Y:S01]  /*0990*/  LOP3.LUT R3, R3, 0x8, RZ, 0xc0, !PT ;  /* 0x0000000803037812 */ /* 0x000fe200078ec0ff */
[----:B------:R-:W-:Y:S01]  /*09a0*/  @P4 VIADD R233, R234, 0xffffffe0 ;  /* 0xffffffe0eae94836 */ /* 0x000fe20000000000 */
[----:B------:R-:W-:Y:S01]  /*09b0*/  LOP3.LUT R0, R0, 0xc0, RZ, 0xc0, !PT ;  /* 0x000000c000007812 */ /* 0x000fe200078ec0ff */
[----:B------:R-:W-:Y:S01]  /*09c0*/  IMAD.IADD R232, R234, 0x1, R231 ;  /* 0x00000001eae87824 */ /* 0x000fe200078e02e7 */
[----:B------:R-:W-:Y:S01]  /*09d0*/  SHF.R.U32.HI R9, RZ, 0x3, R4 ;  /* 0x00000003ff097819 */ /* 0x000fe20000011604 */
[----:B------:R-:W-:Y:S01]  /*09e0*/  IMAD.IADD R223, R223, 0x1, R222 ;  /* 0x00000001dfdf7824 */ /* 0x000fe200078e02de */
[----:B------:R-:W-:Y:S01]  /*09f0*/  SHF.R.U32.HI R6, RZ, 0x3, R2 ;  /* 0x00000003ff067819 */ /* 0x000fe20000011602 */
[----:B------:R-:W-:Y:S01]  /*0a00*/  IMAD.IADD R231, R231, 0x1, R233 ;  /* 0x00000001e7e77824 */ /* 0x000fe200078e02e9 */
[----:B------:R-:W-:-:S02]  /*0a10*/  SHF.R.U32.HI R8, RZ, 0x3, R0 ;  /* 0x00000003ff087819 */ /* 0x000fc40000011600 */
[----:B------:R-:W-:Y:S02]  /*0a20*/  LOP3.LUT R10, R7, 0x10, R10, 0xf8, !PT ;  /* 0x00000010070a7812 */ /* 0x000fe400078ef80a */
[--C-:B------:R-:W-:Y:S02]  /*0a30*/  LOP3.LUT R9, R9, R4, R3.reuse, 0x1e, !PT ;  /* 0x0000000409097212 */ /* 0x100fe400078e1e03 */
[----:B------:R-:W-:Y:S02]  /*0a40*/  LOP3.LUT R3, R6, R2, R3, 0x1e, !PT ;  /* 0x0000000206037212 */ /* 0x000fe400078e1e03 */
[----:B------:R-:W-:Y:S01]  /*0a50*/  SHF.R.S32.HI R4, RZ, 0x2, R22 ;  /* 0x00000002ff047819 */ /* 0x000fe20000011416 */
[----:B------:R-:W-:Y:S01]  /*0a60*/  IMAD.U32 R224, R224, 0x200, R9 ;  /* 0x00000200e0e07824 */ /* 0x000fe200078e0009 */
[----:B------:R-:W-:Y:S01]  /*0a70*/  LOP3.LUT R8, R8, R0, R7, 0x1e, !PT ;  /* 0x0000000008087212 */ /* 0x000fe200078e1e07 */
[----:B------:R-:W-:Y:S01]  /*0a80*/  IMAD.SHL.U32 R0, R18, 0x20, RZ ;  /* 0x0000002012007824 */ /* 0x000fe200078e00ff */
[----:B------:R-:W-:Y:S01]  /*0a90*/  LOP3.LUT R2, R6, R10, R2, 0x1e, !PT ;  /* 0x0000000a06027212 */ /* 0x000fe200078e1e02 */
[----:B------:R-:W-:-:S02]  /*0aa0*/  IMAD R23, R20, 0x10, R4 ;  /* 0x0000001014177824 */ /* 0x000fc400078e0204 */
[----:B------:R-:W-:Y:S02]  /*0ab0*/  IMAD R4, R20, 0x200, R0 ;  /* 0x0000020014047824 */ /* 0x000fe400078e0200 */
[----:B------:R-:W-:Y:S01]  /*0ac0*/  IMAD.IADD R229, R0, 0x1, R2 ;  /* 0x0000000100e57824 */ /* 0x000fe200078e0202 */
[----:B------:R-:W-:Y:S01]  /*0ad0*/  STL [R1+0x28], R23 ;  /* 0x0000281701007387 */ /* 0x000fe20000100800 */
[----:B------:R-:W-:Y:S01]  /*0ae0*/  IMAD.U32 R0, RZ, RZ, UR6 ;  /* 0x00000006ff007e24 */ /* 0x000fe2000f8e00ff */
[----:B------:R-:W-:Y:S01]  /*0af0*/  USHF.R.S32.HI UR6, URZ, 0x1f, UR58 ;  /* 0x0000001f3f067899 */ /* 0x000fe2000801143a */
[----:B------:R-:W-:Y:S02]  /*0b00*/  IMAD.IADD R230, R4, 0x1, R3 ;  /* 0x0000000104e67824 */ /* 0x000fe400078e0203 */
[----:B------:R-:W-:Y:S01]  /*0b10*/  IMAD.U32 R3, RZ, RZ, UR5 ;  /* 0x00000005ff037e24 */ /* 0x000fe2000f8e00ff */
[----:B------:R-:W-:Y:S01]  /*0b20*/  USHF.R.S32.HI UR5, URZ, 0x1f, UR45 ;  /* 0x0000001f3f057899 */ /* 0x000fe2000801142d */
[----:B------:R-:W-:Y:S01]  /*0b30*/  IMAD.IADD R8, R8, 0x1, R12 ;  /* 0x0000000108087824 */ /* 0x000fe200078e020c */
[----:B------:R-:W-:Y:S01]  /*0b40*/  LEA R3, R5, UR4, 0x1 ;  /* 0x0000000405037c11 */ /* 0x000fe2000f8e08ff */
[----:B------:R-:W-:-:S02]  /*0b50*/  IMAD.U32 R0, RZ, RZ, UR6 ;  /* 0x00000006ff007e24 */ /* 0x000fc4000f8e00ff */
[----:B------:R-:W-:Y:S02]  /*0b60*/  VIADD R0, R23, 0xffffffc0 ;  /* 0xffffffc017007836 */ /* 0x000fe40000000000 */
[----:B------:R-:W-:Y:S01]  /*0b70*/  IMAD.U32 R2, RZ, RZ, UR5 ;  /* 0x00000005ff027e24 */ /* 0x000fe2000f8e00ff */
[----:B------:R-:W-:Y:S01]  /*0b80*/  UIADD3 UR5, UR4, 0xf000, URZ ;  /* 0x0000f00004057890 */ /* 0x000fe2000fffe03f */
[----:B------:R-:W-:Y:S01]  /*0b90*/  IMAD.U32 R2, RZ, RZ, UR6 ;  /* 0x00000006ff027e24 */ /* 0x000fe2000f8e00ff */
[----:B------:R-:W-:Y:S01]  /*0ba0*/  SHF.R.S32.HI R2, RZ, 0x1f, R0 ;  /* 0x0000001fff027819 */ /* 0x000fe20000011400 */
[----:B------:R-:W-:-:S03]  /*0bb0*/  UIADD3 UR6, UR4, 0x9000, URZ ;  /* 0x0000900004067890 */ /* 0x000fc6000fffe03f */
[C---:B------:R-:W-:Y:S01]  /*0bc0*/  SHF.L.U64.HI R2, R0.reuse, 0x2, R2 ;  /* 0x0000000200027819 */ /* 0x040fe20000010202 */
[----:B------:R-:W-:Y:S01]  /*0bd0*/  IMAD.SHL.U32 R0, R0, 0x4, RZ ;  /* 0x0000000400007824 */ /* 0x000fe200078e00ff */
[----:B------:R-:W-:-:S03]  /*0be0*/  LEA R224, R224, UR5, 0x1 ;  /* 0x00000005e0e07c11 */ /* 0x000fc6000f8e08ff */
[----:B------:R1:W-:Y:S02]  /*0bf0*/  STL [R1+0x18], R2 ;  /* 0x0000180201007387 */ /* 0x0003e40000100800 */
[C---:B------:R-:W-:Y:S02]  /*0c00*/  IMAD.IADD R225, R224.reuse, 0x1, R225 ;  /* 0x00000001e0e17824 */ /* 0x040fe400078e02e1 */
[----:B------:R2:W-:Y:S01]  /*0c10*/  STL [R1+0x14], R0 ;  /* 0x0000140001007387 */ /* 0x0005e20000100800 */
[--C-:B------:R-:W-:Y:S02]  /*0c20*/  IMAD.IADD R227, R224, 0x1, R226.reuse ;  /* 0x00000001e0e37824 */ /* 0x100fe400078e02e2 */
[----:B------:R-:W-:Y:S01]  /*0c30*/  IMAD.IADD R226, R225, 0x1, R226 ;  /* 0x00000001e1e27824 */ /* 0x000fe200078e02e2 */
[----:B-1----:R-:W-:Y:S01]  /*0c40*/  LEA R2, R8, UR6, 0x1 ;  /* 0x0000000608027c11 */ /* 0x002fe2000f8e08ff */
[----:B------:R-:W-:-:S04]  /*0c50*/  ULDC.64 UR6, c[0x0][0x208] ;  /* 0x0000820000067ab9 */ /* 0x000fc80000000a00 */
[C---:B--2---:R-:W-:Y:S01]  /*0c60*/  VIADD R0, R2.reuse, 0x20 ;  /* 0x0000002002007836 */ /* 0x044fe20000000000 */
[----:B------:R1:W-:Y:S01]  /*0c70*/  STL [R1], R2 ;  /* 0x0000000201007387 */ /* 0x0003e20000100800 */
[----:B------:R-:W-:-:S05]  /*0c80*/  @P3 VIADD R0, R2, 0xffffffe0 ;  /* 0xffffffe002003836 */ /* 0x000fca0000000000 */
[----:B------:R1:W-:Y:S02]  /*0c90*/  STL [R1+0x4], R0 ;  /* 0x0000040001007387 */ /* 0x0003e40000100800 */
.L_x_28:
[----:B------:R-:W-:Y:S01]  /*0ca0*/  ULDC.64 UR8, c[0x0][0x308] ;  /* 0x0000c20000087ab9 */ /* 0x000fe20000000a00 */
[----:B------:R-:W-:Y:S01]  /*0cb0*/  ULDC.64 UR10, c[0x0][0x300] ;  /* 0x0000c000000a7ab9 */ /* 0x000fe20000000a00 */
[----:B------:R-:W-:Y:S02]  /*0cc0*/  UISETP.NE.U32.AND UP3, UPT, UR8, URZ, UPT ;  /* 0x0000003f0800728c */ /* 0x000fe4000bf65070 */
[----:B------:R-:W-:Y:S02]  /*0cd0*/  UISETP.NE.U32.AND UP4, UPT, UR10, URZ, UPT ;  /* 0x0000003f0a00728c */ /* 0x000fe4000bf85070 */
[----:B------:R-:W-:Y:S02]  /*0ce0*/  UISETP.NE.AND.EX UP3, UPT, UR9, URZ, UPT, UP3 ;  /* 0x0000003f0900728c */ /* 0x000fe4000bf65330 */
[----:B------:R-:W-:Y:S02]  /*0cf0*/  UISETP.NE.AND.EX UP4, UPT, UR11, URZ, UPT, UP4 ;  /* 0x0000003f0b00728c */ /* 0x000fe4000bf85340 */
[----:B------:R-:W-:-:S02]  /*0d00*/  USHF.R.S32.HI UR59, URZ, 0x1f, UR45 ;  /* 0x0000001f3f3b7899 */ /* 0x000fc4000801142d */
[----:B------:R-:W-:Y:S01]  /*0d10*/  USHF.L.U32 UR16, UR45, 0x2, URZ ;  /* 0x000000022d107899 */ /* 0x000fe2000800063f */
[----:B------:R-:W-:Y:S01]  /*0d20*/  PLOP3.LUT P0, PT, PT, PT, UP3, 0x80, 0x0 ;  /* 0x000000000000781c */ /* 0x000fe20003f0f038 */
[----:B------:R-:W-:Y:S01]  /*0d30*/  USHF.L.U64.HI UR5, UR45, 0x2, UR59 ;  /* 0x000000022d057899 */ /* 0x000fe2000801023b */
[----:B------:R-:W-:Y:S01]  /*0d40*/  PLOP3.LUT P1, PT, PT, PT, UP4, 0x80, 0x0 ;  /* 0x000000000000781c */ /* 0x000fe20003f2f048 */
[----:B------:R-:W-:Y:S01]  /*0d50*/  ULDC.64 UR12, c[0x0][0x2f0] ;  /* 0x0000bc00000c7ab9 */ /* 0x000fe20000000a00 */
[----:B------:R-:W-:Y:S02]  /*0d60*/  @UP3 UIADD3 UR8, UP0, UR16, UR8, URZ ;  /* 0x0000000810083290 */ /* 0x000fe4000ff1e03f */
[----:B------:R-:W-:Y:S02]  /*0d70*/  @UP4 UIADD3 UR10, UP1, UR16, UR10, URZ ;  /* 0x0000000a100a4290 */ /* 0x000fe4000ff3e03f */
[----:B------:R-:W-:Y:S02]  /*0d80*/  UIADD3 UR15, UP2, UR16, UR12, URZ ;  /* 0x0000000c100f7290 */ /* 0x000fe4000ff5e03f */
[----:B------:R-:W-:Y:S01]  /*0d90*/  @UP3 UIADD3.X UR9, UR5, UR9, URZ, UP0, !UPT ;  /* 0x0000000905093290 */ /* 0x000fe200087fe43f */
[----:B-123--:R-:W-:Y:S01]  /*0da0*/  IMAD.U32 R4, RZ, RZ, UR8 ;  /* 0x00000008ff047e24 */ /* 0x00efe2000f8e00ff */
[----:B------:R-:W-:Y:S01]  /*0db0*/  UISETP.NE.U32.AND UP0, UPT, UR12, URZ, UPT ;  /* 0x0000003f0c00728c */ /* 0x000fe2000bf05070 */
[----:B------:R-:W-:Y:S01]  /*0dc0*/  IMAD.U32 R6, RZ, RZ, UR10 ;  /* 0x0000000aff067e24 */ /* 0x000fe2000f8e00ff */
[----:B------:R-:W-:-:S02]  /*0dd0*/  @UP4 UIADD3.X UR11, UR5, UR11, URZ, UP1, !UPT ;  /* 0x0000000b050b4290 */ /* 0x000fc40008ffe43f */
[----:B------:R-:W-:Y:S01]  /*0de0*/  UIADD3.X UR14, UR5, UR13, URZ, UP2, !UPT ;  /* 0x0000000d050e7290 */ /* 0x000fe200097fe43f */
[----:B------:R-:W-:Y:S01]  /*0df0*/  IMAD.U32 R5, RZ, RZ, UR9 ;  /* 0x00000009ff057e24 */ /* 0x000fe2000f8e00ff */
[----:B------:R-:W-:Y:S01]  /*0e00*/  UISETP.NE.AND.EX UP2, UPT, UR13, URZ, UPT, UP0 ;  /* 0x0000003f0d00728c */ /* 0x000fe2000bf45300 */
[----:B------:R-:W-:Y:S02]  /*0e10*/  ULDC.U8 UR17, c[0x0][0x3c2] ;  /* 0x0000f08000117ab9 */ /* 0x000fe40000000000 */
[----:B------:R-:W-:Y:S01]  /*0e20*/  ULDC.64 UR12, c[0x0][0x2f8] ;  /* 0x0000be00000c7ab9 */ /* 0x000fe20000000a00 */
[----:B------:R-:W-:Y:S01]  /*0e30*/  UISETP.NE.AND UP1, UPT, UR17, URZ, UPT ;  /* 0x0000003f1100728c */ /* 0x000fe2000bf25270 */
[----:B------:R-:W-:Y:S01]  /*0e40*/  IMAD.U32 R7, RZ, RZ, UR11 ;  /* 0x0000000bff077e24 */ /* 0x000fe2000f8e00ff */
[----:B------:R-:W-:Y:S01]  /*0e50*/  UISETP.EQ.U32.AND UP4, UPT, UR12, URZ, UPT ;  /* 0x0000003f0c00728c */ /* 0x000fe2000bf82070 */
[----:B------:R-:W-:-:S03]  /*0e60*/  PLOP3.LUT P3, PT, PT, PT, UP2, 0x80, 0x0 ;  /* 0x000000000000781c */ /* 0x000fc60003f6f028 */
[----:B------:R-:W-:Y:S01]  /*0e70*/  UISETP.EQ.OR.EX UP4, UPT, UR13, URZ, !UP1, UP4 ;  /* 0x0000003f0d00728c */ /* 0x000fe2000cf82740 */
[----:B------:R-:W2:Y:S01]  /*0e80*/  @P1 LDG.E R8, desc[UR6][R6.64] ;  /* 0x0000000606081981 */ /* 0x000ea2000c1e1900 */
[----:B------:R-:W-:-:S04]  /*0e90*/  UIADD3 UR8, UP0, UR16, UR12, URZ ;  /* 0x0000000c10087290 */ /* 0x000fc8000ff1e03f */
[----:B------:R-:W-:Y:S01]  /*0ea0*/  PLOP3.LUT P2, PT, PT, PT, UP4, 0x80, 0x0 ;  /* 0x000000000000781c */ /* 0x000fe20003f4f048 */
[----:B------:R-:W-:Y:S01]  /*0eb0*/  UIADD3.X UR5, UR5, UR13, URZ, UP0, !UPT ;  /* 0x0000000d05057290 */ /* 0x000fe200087fe43f */
[----:B------:R3:W4:Y:S02]  /*0ec0*/  @P0 LDG.E R6, desc[UR6][R4.64] ;  /* 0x0000000604060981 */ /* 0x000724000c1e1900 */
[----:B---3--:R-:W-:Y:S02]  /*0ed0*/  IMAD.U32 R4, RZ, RZ, UR15 ;  /* 0x0000000fff047e24 */ /* 0x008fe4000f8e00ff */
[----:B------:R-:W-:-:S05]  /*0ee0*/  IMAD.U32 R5, RZ, RZ, UR14 ;  /* 0x0000000eff057e24 */ /* 0x000fca000f8e00ff */
[----:B------:R-:W3:Y:S04]  /*0ef0*/  @P3 LDG.E R7, desc[UR6][R4.64] ;  /* 0x0000000604073981 */ /* 0x000ee8000c1e1900 */
[----:B-1----:R1:W5:Y:S02]  /*0f00*/  @P3 LDG.E R0, desc[UR6][R4.64+0x4] ;  /* 0x0000040604003981 */ /* 0x002364000c1e1900 */
[----:B-1----:R-:W-:Y:S01]  /*0f10*/  IMAD.U32 R4, RZ, RZ, UR8 ;  /* 0x00000008ff047e24 */ /* 0x002fe2000f8e00ff */
[----:B------:R-:W-:Y:S01]  /*0f20*/  UMOV UR34, URZ ;  /* 0x0000003f00227c82 */ /* 0x000fe20008000000 */
[----:B------:R-:W-:Y:S01]  /*0f30*/  IMAD.U32 R5, RZ, RZ, UR5 ;  /* 0x00000005ff057e24 */ /* 0x000fe2000f8e00ff */
[----:B------:R-:W-:Y:S01]  /*0f40*/  @!UP3 ULDC.64 UR8, c[0x0][0x318] ;  /* 0x0000c6000008bab9 */ /* 0x000fe20000000a00 */
[----:B------:R-:W-:-:S03]  /*0f50*/  @!UP3 ULDC UR5, c[0x0][0x2cc] ;  /* 0x0000b3000005bab9 */ /* 0x000fc60000000800 */
[----:B------:R-:W5:Y:S01]  /*0f60*/  @!P2 LDG.E R2, desc[UR6][R4.64] ;  /* 0x000000060402a981 */ /* 0x000f62000c1e1900 */
[----:B------:R-:W-:Y:S01]  /*0f70*/  @!UP3 UISETP.NE.U32.AND UP0, UPT, UR8, URZ, UPT ;  /* 0x0000003f0800b28c */ /* 0x000fe2000bf05070 */
[----:B------:R-:W-:Y:S01]  /*0f80*/  UMOV UR16, 0xffffffff ;  /* 0xffffffff00107882 */ /* 0x000fe20000000000 */
[----:B------:R-:W-:Y:S02]  /*0f90*/  UMOV UR36, 0xffffffff ;  /* 0xffffffff00247882 */ /* 0x000fe40000000000 */
[----:B------:R-:W-:Y:S02]  /*0fa0*/  @!UP3 UISETP.NE.AND.EX UP0, UPT, UR9, URZ, UPT, UP0 ;  /* 0x0000003f0900b28c */ /* 0x000fe4000bf05300 */
[----:B------:R-:W-:Y:S02]  /*0fb0*/  USHF.L.U32 UR28, UR35, 0x7, URZ ;  /* 0x00000007231c7899 */ /* 0x000fe4000800063f */
[----:B------:R-:W-:Y:S01]  /*0fc0*/  @!UP3 USEL UR9, UR5, URZ, UP0 ;  /* 0x0000003f0509b287 */ /* 0x000fe20008000000 */
[----:B------:R-:W-:Y:S01]  /*0fd0*/  ULDC UR8, c[0x0][0x2c8] ;  /* 0x0000b20000087ab9 */ /* 0x000fe20000000800 */
[----:B--2---:R-:W-:-:S02]  /*0fe0*/  @P1 R2UR UR34, R8 ;  /* 0x00000000082212ca */ /* 0x004fc400000e0000 */
[----:B----4-:R-:W-:Y:S02]  /*0ff0*/  @P0 R2UR UR10, R6 ;  /* 0x00000000060a02ca */ /* 0x010fe400000e0000 */
[----:B------:R-:W-:-:S04]  /*1000*/  ISETP.NE.U32.AND P0, PT, RZ, UR12, PT ;  /* 0x0000000cff007c0c */ /* 0x000fc8000bf05070 */
[----:B------:R-:W-:-:S07]  /*1010*/  ISETP.NE.AND.EX P0, PT, RZ, UR13, PT, P0 ;  /* 0x0000000dff007c0c */ /* 0x000fce000bf05300 */
[----:B------:R-:W-:Y:S01]  /*1020*/  @UP3 UIADD3 UR5, UR10, -UR34, URZ ;  /* 0x800000220a053290 */ /* 0x000fe2000fffe03f */
[----:B---3--:R-:W-:Y:S02]  /*1030*/  @P3 R2UR UR16, R7 ;  /* 0x00000000071032ca */ /* 0x008fe400000e0000 */
[----:B-----5:R-:W-:Y:S02]  /*1040*/  @P3 R2UR UR11, R0 ;  /* 0x00000000000b32ca */ /* 0x020fe400000e0000 */
[----:B------:R-:W-:Y:S01]  /*1050*/  @!P2 R2UR UR36, R2 ;  /* 0x000000000224a2ca */ /* 0x000fe200000e0000 */
[----:B------:R-:W-:-:S14]  /*1060*/  @!P0 BRA `(.L_x_0) ;  /* 0x0000000000188947 */ /* 0x000fdc0003800000 */
[----:B------:R-:W-:-:S13]  /*1070*/  PLOP3.LUT P0, PT, PT, PT, UP1, 0x80, 0x0 ;  /* 0x000000000000781c */ /* 0x000fda0003f0f018 */
[----:B------:R-:W2:Y:S04]  /*1080*/  @P0 LDG.E R0, desc[UR6][R4.64+0x4] ;  /* 0x0000040604000981 */ /* 0x000ea8000c1e1900 */
[----:B------:R-:W3:Y:S01]  /*1090*/  @!P0 LDG.E R4, desc[UR6][R4.64] ;  /* 0x0000000604048981 */ /* 0x000ee2000c1e1900 */
[----:B--2---:R-:W-:-:S13]  /*10a0*/  @P0 R2UR UR8, R0 ;  /* 0x00000000000802ca */ /* 0x004fda00000e0000 */
[----:B------:R-:W-:-:S07]  /*10b0*/  @UP1 UIADD3 UR8, UR8, -UR36, URZ ;  /* 0x8000002408081290 */ /* 0x000fce000fffe03f */
[----:B---3--:R-:W-:-:S15]  /*10c0*/  @!P0 R2UR UR8, R4 ;  /* 0x00000000040882ca */ /* 0x008fde00000e0000 */
.L_x_0:
[----:B------:R-:W-:Y:S02]  /*10d0*/  @!UP3 UIADD3 UR5, UR9, UR8, -UR34 ;  /* 0x000000080905b290 */ /* 0x000fe4000fffe822 */
[----:B------:R-:W-:Y:S02]  /*10e0*/  @UP2 UIADD3 UR37, UR11, -UR16, URZ ;  /* 0x800000100b252290 */ /* 0x000fe4000fffe03f */
[----:B------:R-:W-:-:S05]  /*10f0*/  UISETP.GT.AND UP0, UPT, UR5, UR28, UPT ;  /* 0x0000001c0500728c */ /* 0x000fca000bf04270 */
[----:B------:R-:W-:Y:S01]  /*1100*/  @!UP2 ULDC UR37, c[0x0][0x2c4] ;  /* 0x0000b1000025aab9 */ /* 0x000fe20000000800 */
[----:B------:R-:W-:-:S13]  /*1110*/  PLOP3.LUT P0, PT, PT, PT, UP0, 0x80, 0x0 ;  /* 0x000000000000781c */ /* 0x000fda0003f0f008 */
[----:B------:R-:W-:Y:S05]  /*1120*/  @!P0 BRA `(.L_x_1) ;  /* 0x0000006c00cc8947 */ /* 0x000fea0003800000 */
[----:B------:R-:W1:Y:S01]  /*1130*/  LDC R7, c[0x0][0x278] ;  /* 0x00009e00ff077b82 */ /* 0x000e620000000800 */
[----:B------:R-:W-:Y:S01]  /*1140*/  UISETP.NE.AND UP1, UPT, UR16, -0x1, UPT ;  /* 0xffffffff1000788c */ /* 0x000fe2000bf25270 */
[----:B------:R-:W-:Y:S01]  /*1150*/  IABS R2, UR58 ;  /* 0x0000003a00027c13 */ /* 0x000fe20008000000 */
[----:B------:R-:W-:Y:S01]  /*1160*/  ULDC.64 UR8, c[0x0][0x228] ;  /* 0x00008a0000087ab9 */ /* 0x000fe20000000a00 */
[----:B------:R-:W-:Y:S01]  /*1170*/  ULDC.64 UR10, c[0x0][0x488] ;  /* 0x00012200000a7ab9 */ /* 0x000fe20000000a00 */
[----:B------:R-:W-:Y:S02]  /*1180*/  UIMAD.WIDE.U32 UR18, UR45, UR8, URZ ;  /* 0x000000082d1272a5 */ /* 0x000fe4000f8e003f */
[----:B------:R-:W-:Y:S01]  /*1190*/  UIMAD UR8, UR59, UR8, URZ ;  /* 0x000000083b0872a4 */ /* 0x000fe2000f8e023f */
[----:B------:R-:W2:Y:S01]  /*11a0*/  S2UR UR12, SR_CTAID.X ;  /* 0x00000000000c79c3 */ /* 0x000ea20000002500 */
[----:B------:R-:W-:Y:S02]  /*11b0*/  UISETP.NE.AND UP0, UPT, UR36, -0x1, UPT ;  /* 0xffffffff2400788c */ /* 0x000fe4000bf05270 */
[----:B------:R-:W-:-:S02]  /*11c0*/  UIADD3 UR14, UR37, 0x3f, URZ ;  /* 0x0000003f250e7890 */ /* 0x000fc4000fffe03f */
[----:B------:R-:W-:Y:S02]  /*11d0*/  UIMAD UR23, UR45, UR9, UR8 ;  /* 0x000000092d1772a4 */ /* 0x000fe4000f8e0208 */
[----:B------:R-:W-:Y:S01]  /*11e0*/  USHF.R.S32.HI UR20, URZ, 0x1f, UR14 ;  /* 0x0000001f3f147899 */ /* 0x000fe2000801140e */
[----:B------:R-:W-:Y:S01]  /*11f0*/  @!UP1 ULDC.64 UR8, c[0x0][0x418] ;  /* 0x0001060000089ab9 */ /* 0x000fe20000000a00 */
[----:B------:R-:W-:Y:S01]  /*1200*/  ULDC.64 UR30, c[0x0][0x240] ;  /* 0x00009000001e7ab9 */ /* 0x000fe20000000a00 */
[----:B------:R-:W-:Y:S01]  /*1210*/  ULDC UR44, c[0x0][0x2dc] ;  /* 0x0000b700002c7ab9 */ /* 0x000fe20000000800 */
[----:B------:R-:W-:Y:S01]  /*1220*/  ULDC UR52, c[0x0][0x270] ;  /* 0x00009c0000347ab9 */ /* 0x000fe20000000800 */
[----:B------:R-:W-:Y:S01]  /*1230*/  @!UP1 UIMAD.WIDE.U32 UR38, UR45, UR8, URZ ;  /* 0x000000082d2692a5 */ /* 0x000fe2000f8e003f */
[----:B------:R-:W-:Y:S01]  /*1240*/  ULDC UR60, c[0x0][0x2d4] ;  /* 0x0000b500003c7ab9 */ /* 0x000fe20000000800 */
[----:B-1----:R-:W-:Y:S01]  /*1250*/  IABS R6, R7 ;  /* 0x0000000700067213 */ /* 0x002fe20000000000 */
[----:B------:R-:W-:Y:S01]  /*1260*/  USHF.L.U64.HI UR15, UR45, 0x7, UR59 ;  /* 0x000000072d0f7899 */ /* 0x000fe2000801023b */
[----:B------:R-:W-:Y:S01]  /*1270*/  ISETP.NE.AND P3, PT, R7, RZ, PT ;  /* 0x000000ff0700720c */ /* 0x000fe20003f65270 */
[----:B------:R-:W-:Y:S01]  /*1280*/  ULDC.U8 UR21, c[0x0][0x3d8] ;  /* 0x0000f60000157ab9 */ /* 0x000fe20000000000 */
[----:B------:R-:W1:Y:S01]  /*1290*/  I2F.RP R4, R6 ;  /* 0x0000000600047306 */ /* 0x000e620000209400 */
[----:B------:R-:W-:-:S02]  /*12a0*/  @UP0 UIADD3 UR17, UR34, UR36, URZ ;  /* 0x0000002422110290 */ /* 0x000fc4000fffe03f */
[----:B------:R-:W-:Y:S02]  /*12b0*/  UIMAD UR51, UR58, UR44, URZ ;  /* 0x0000002c3a3372a4 */ /* 0x000fe4000f8e023f */
[----:B--2---:R-:W-:Y:S02]  /*12c0*/  UIMAD.WIDE.U32 UR24, UR12, UR10, URZ ;  /* 0x0000000a0c1872a5 */ /* 0x004fe4000f8e003f */
[----:B------:R-:W-:Y:S02]  /*12d0*/  USHF.R.S32.HI UR32, URZ, 0x1f, UR60 ;  /* 0x0000001f3f207899 */ /* 0x000fe4000801143c */
[----:B------:R-:W-:Y:S02]  /*12e0*/  UIMAD UR42, UR12, UR11, UR25 ;  /* 0x0000000b0c2a72a4 */ /* 0x000fe4000f8e0219 */
[----:B------:R-:W-:Y:S01]  /*12f0*/  USHF.L.U32 UR12, UR45, 0x7, URZ ;  /* 0x000000072d0c7899 */ /* 0x000fe2000800063f */
[----:B------:R-:W-:Y:S01]  /*1300*/  @UP1 ULDC.64 UR10, c[0x0][0x420] ;  /* 0x00010800000a1ab9 */ /* 0x000fe20000000a00 */
[----:B------:R-:W-:Y:S01]  /*1310*/  UISETP.NE.AND UP3, UPT, UR21, URZ, UPT ;  /* 0x0000003f1500728c */ /* 0x000fe2000bf65270 */
[----:B-1----:R-:W1:Y:S01]  /*1320*/  MUFU.RCP R4, R4 ;  /* 0x0000000400047308 */ /* 0x002e620000001000 */
[----:B------:R-:W-:-:S02]  /*1330*/  @UP1 UIMAD.WIDE.U32 UR40, UR16, UR10, URZ ;  /* 0x0000000a102812a5 */ /* 0x000fc4000f8e003f */
[----:B------:R-:W-:Y:S02]  /*1340*/  @!UP1 UIMAD UR10, UR59, UR8, URZ ;  /* 0x000000083b0a92a4 */ /* 0x000fe4000f8e023f */
[----:B------:R-:W-:Y:S02]  /*1350*/  USEL UR27, UR12, URZ, UP2 ;  /* 0x0000003f0c1b7287 */ /* 0x000fe40009000000 */
[----:B------:R-:W-:Y:S02]  /*1360*/  @!UP1 UIMAD UR26, UR45, UR9, UR10 ;  /* 0x000000092d1a92a4 */ /* 0x000fe4000f8e020a */
[----:B------:R-:W-:Y:S02]  /*1370*/  UIMAD.WIDE.U32 UR12, UR16, UR30, URZ ;  /* 0x0000001e100c72a5 */ /* 0x000fe4000f8e003f */
[----:B------:R-:W-:Y:S02]  /*1380*/  UIMAD.WIDE UR8, UR44, UR52, URZ ;  /* 0x000000342c0872a5 */ /* 0x000fe4000f8e023f */
[----:B------:R-:W-:-:S02]  /*1390*/  ULEA.HI UR44, UR20, UR14, URZ, 0x6 ;  /* 0x0000000e142c7291 */ /* 0x000fc4000f8f303f */
[----:B------:R-:W-:Y:S01]  /*13a0*/  USEL UR29, UR15, URZ, UP2 ;  /* 0x0000003f0f1d7287 */ /* 0x000fe20009000000 */
[----:B-1----:R-:W-:Y:S01]  /*13b0*/  VIADD R4, R4, 0xffffffe ;  /* 0x0ffffffe04047836 */ /* 0x002fe20000000000 */
[----:B------:R-:W-:Y:S01]  /*13c0*/  @UP0 ULDC.64 UR20, c[0x0][0x248] ;  /* 0x0000920000140ab9 */ /* 0x000fe20000000a00 */
[----:B------:R-:W-:Y:S02]  /*13d0*/  USEL UR56, UR18, UR12, !UP1 ;  /* 0x0000000c12387287 */ /* 0x000fe4000c800000 */
[----:B------:R-:W1:Y:S01]  /*13e0*/  F2I.FTZ.U32.TRUNC.NTZ R5, R4 ;  /* 0x0000000400057305 */ /* 0x000e62000021f000 */
[----:B------:R-:W-:Y:S02]  /*13f0*/  @UP0 UIMAD.WIDE.U32 UR14, UR17, UR20, URZ ;  /* 0x00000014110e02a5 */ /* 0x000fe4000f8e003f */
[----:B------:R-:W-:Y:S02]  /*1400*/  @UP0 UIMAD UR18, UR17, UR21, URZ ;  /* 0x00000015111202a4 */ /* 0x000fe4000f8e023f */
[----:B------:R-:W-:-:S02]  /*1410*/  UIMAD UR17, UR32, UR45, URZ ;  /* 0x0000002d201172a4 */ /* 0x000fc4000f8e023f */
[----:B------:R-:W-:Y:S02]  /*1420*/  @UP1 UIMAD UR46, UR16, UR11, UR41 ;  /* 0x0000000b102e12a4 */ /* 0x000fe4000f8e0229 */
[----:B------:R-:W-:Y:S02]  /*1430*/  UIMAD UR22, UR16, UR31, URZ ;  /* 0x0000001f101672a4 */ /* 0x000fe4000f8e023f */
[----:B------:R-:W-:Y:S02]  /*1440*/  UIMAD.WIDE.U32 UR10, UR45, UR60, URZ ;  /* 0x0000003c2d0a72a5 */ /* 0x000fe4000f8e003f */
[----:B------:R-:W-:Y:S01]  /*1450*/  UIMAD UR17, UR59, UR60, UR17 ;  /* 0x0000003c3b1172a4 */ /* 0x000fe2000f8e0211 */
[----:B-1----:R-:W-:Y:S01]  /*1460*/  IMAD.MOV R0, RZ, RZ, -R5 ;  /* 0x000000ffff007224 */ /* 0x002fe200078e0a05 */
[----:B------:R-:W-:Y:S01]  /*1470*/  UIADD3 UR23, UR19, UR23, URZ ;  /* 0x0000001713177290 */ /* 0x000fe2000fffe03f */
[----:B------:R-:W-:Y:S01]  /*1480*/  IMAD.MOV.U32 R4, RZ, RZ, RZ ;  /* 0x000000ffff047224 */ /* 0x000fe200078e00ff */
[----:B------:R-:W-:Y:S01]  /*1490*/  @UP1 UIADD3 UR23, UR13, UR22, URZ ;  /* 0x000000160d171290 */ /* 0x000fe2000fffe03f */
[----:B------:R-:W-:Y:S01]  /*14a0*/  IMAD R0, R0, R6, RZ ;  /* 0x0000000600007224 */ /* 0x000fe200078e02ff */
[----:B------:R-:W-:Y:S01]  /*14b0*/  @UP0 UIADD3 UR49, UR15, UR18, URZ ;  /* 0x000000120f310290 */ /* 0x000fe2000fffe03f */
[----:B------:R-:W-:-:S02]  /*14c0*/  @UP0 UMOV UR48, UR14 ;  /* 0x0000000e00300c82 */ /* 0x000fc40008000000 */
[----:B------:R-:W-:Y:S01]  /*14d0*/  IMAD.HI.U32 R0, R5, R0, R4 ;  /* 0x0000000005007227 */ /* 0x000fe200078e0004 */
[----:B------:R-:W-:Y:S02]  /*14e0*/  UIMAD.WIDE.U32 UR12, UR8, UR10, URZ ;  /* 0x0000000a080c72a5 */ /* 0x000fe4000f8e003f */
[----:B------:R-:W-:Y:S02]  /*14f0*/  UIMAD UR15, UR9, UR10, URZ ;  /* 0x0000000a090f72a4 */ /* 0x000fe4000f8e023f */
[----:B------:R-:W-:Y:S01]  /*1500*/  UIADD3 UR14, UR11, UR17, URZ ;  /* 0x000000110b0e7290 */ /* 0x000fe2000fffe03f */
[----:B------:R-:W-:Y:S01]  /*1510*/  IMAD.HI.U32 R0, R0, R2, RZ ;  /* 0x0000000200007227 */ /* 0x000fe200078e00ff */
[----:B------:R-:W-:Y:S01]  /*1520*/  UIMAD.WIDE.U32 UR10, UR8, UR16, URZ ;  /* 0x00000010080a72a5 */ /* 0x000fe2000f8e003f */
[----:B------:R-:W-:Y:S02]  /*1530*/  ULDC UR33, c[0x0][0x2c4] ;  /* 0x0000b10000217ab9 */ /* 0x000fe40000000800 */
[----:B------:R-:W-:Y:S01]  /*1540*/  IMAD.MOV R4, RZ, RZ, -R0 ;  /* 0x000000ffff047224 */ /* 0x000fe200078e0a00 */
[----:B------:R-:W-:-:S02]  /*1550*/  UIMAD UR14, UR8, UR14, UR15 ;  /* 0x0000000e080e72a4 */ /* 0x000fc4000f8e020f */
[----:B------:R-:W-:Y:S01]  /*1560*/  @UP3 UIMAD UR15, UR45, UR33, URZ ;  /* 0x000000212d0f32a4 */ /* 0x000fe2000f8e023f */
[C---:B------:R-:W-:Y:S01]  /*1570*/  IMAD R2, R6.reuse, R4, R2 ;  /* 0x0000000406027224 */ /* 0x040fe200078e0202 */
[----:B------:R-:W-:Y:S02]  /*1580*/  USEL UR57, UR12, UR10, !UP1 ;  /* 0x0000000a0c397287 */ /* 0x000fe4000c800000 */
[----:B------:R-:W-:Y:S02]  /*1590*/  ULOP3.LUT UR12, UR44, 0xffffffc0, URZ, 0xc0, !UPT ;  /* 0xffffffc02c0c7892 */ /* 0x000fe4000f8ec03f */
[----:B------:R-:W-:Y:S01]  /*15a0*/  ISETP.GT.U32.AND P1, PT, R6, R2, PT ;  /* 0x000000020600720c */ /* 0x000fe20003f24070 */
[----:B------:R-:W-:Y:S02]  /*15b0*/  UIADD3 UR47, UR13, UR14, URZ ;  /* 0x0000000e0d2f7290 */ /* 0x000fe4000fffe03f */
[----:B------:R-:W-:Y:S02]  /*15c0*/  @UP3 USEL UR10, UR15, UR16, !UP1 ;  /* 0x000000100f0a3287 */ /* 0x000fe4000c800000 */
[----:B------:R-:W-:Y:S01]  /*15d0*/  UIADD3 UR13, UR12, -0x40, URZ ;  /* 0xffffffc00c0d7890 */ /* 0x000fe2000fffe03f */
[----:B------:R-:W-:Y:S01]  /*15e0*/  @UP3 ULDC UR17, c[0x0][0x2e4] ;  /* 0x0000b90000113ab9 */ /* 0x000fe20000000800 */
[----:B------:R-:W-:-:S02]  /*15f0*/  @!UP3 UIMAD UR14, UR45, UR52, UR58 ;  /* 0x000000342d0eb2a4 */ /* 0x000fc4000f8e023a */
[----:B------:R-:W-:Y:S02]  /*1600*/  @UP3 UIMAD UR17, UR58, UR17, UR10 ;  /* 0x000000113a1132a4 */ /* 0x000fe4000f8e020a */
[----:B------:R-:W-:Y:S02]  /*1610*/  USHF.R.S32.HI UR15, URZ, 0x1f, UR13 ;  /* 0x0000001f3f0f7899 */ /* 0x000fe4000801140d */
[-C--:B------:R-:W-:Y:S01]  /*1620*/  @!P1 IADD3 R2, R2, -R6.reuse, RZ ;  /* 0x8000000602029210 */ /* 0x080fe20007ffe0ff */
[----:B------:R-:W-:Y:S01]  /*1630*/  UIADD3 UR10, UP2, UR13, UR27, URZ ;  /* 0x0000001b0d0a7290 */ /* 0x000fe2000ff5e03f */
[----:B------:R-:W-:Y:S01]  /*1640*/  @!P1 VIADD R0, R0, 0x1 ;  /* 0x0000000100009836 */ /* 0x000fe20000000000 */
[----:B------:R-:W-:Y:S01]  /*1650*/  @!UP3 UIMAD UR17, UR14, UR33, URZ ;  /* 0x000000210e11b2a4 */ /* 0x000fe2000f8e023f */
[----:B------:R-:W-:Y:S01]  /*1660*/  ISETP.GE.U32.AND P0, PT, R2, R6, PT ;  /* 0x000000060200720c */ /* 0x000fe20003f06070 */
[----:B------:R-:W-:Y:S01]  /*1670*/  UIMAD UR12, UR9, UR16, URZ ;  /* 0x00000010090c72a4 */ /* 0x000fe2000f8e023f */
[----:B------:R-:W-:Y:S01]  /*1680*/  LOP3.LUT R2, R7, UR58, RZ, 0x3c, !PT ;  /* 0x0000003a07027c12 */ /* 0x000fe2000f8e3cff */
[----:B------:R-:W-:Y:S01]  /*1690*/  UIADD3.X UR14, UR15, UR29, URZ, UP2, !UPT ;  /* 0x0000001d0f0e7290 */ /* 0x000fe200097fe43f */
[----:B------:R-:W-:Y:S01]  /*16a0*/  PLOP3.LUT P1, PT, PT, PT, UP0, 0x80, 0x0 ;  /* 0x000000000000781c */ /* 0x000fe20003f2f008 */
[----:B------:R-:W-:Y:S01]  /*16b0*/  UIMAD UR9, UR9, UR10, URZ ;  /* 0x0000000a090972a4 */ /* 0x000fe2000f8e023f */
[----:B------:R-:W-:Y:S01]  /*16c0*/  ISETP.GE.AND P2, PT, R2, RZ, PT ;  /* 0x000000ff0200720c */ /* 0x000fe20003f46270 */
[----:B------:R-:W-:Y:S01]  /*16d0*/  @UP0 UIADD3 UR25, UR34, UR36, URZ ;  /* 0x0000002422190290 */ /* 0x000fe2000fffe03f */
[----:B------:R-:W-:Y:S01]  /*16e0*/  @UP0 ULDC.64 UR18, c[0x0][0x250] ;  /* 0x0000940000120ab9 */ /* 0x000fe20000000a00 */
[----:B------:R-:W-:-:S02]  /*16f0*/  UIMAD.WIDE.U32 UR32, UR8, UR10, URZ ;  /* 0x0000000a082072a5 */ /* 0x000fc4000f8e003f */
[----:B------:R-:W-:Y:S02]  /*1700*/  UIMAD UR10, UR8, UR14, UR9 ;  /* 0x0000000e080a72a4 */ /* 0x000fe4000f8e0209 */
[----:B------:R-:W-:Y:S01]  /*1710*/  @P0 VIADD R0, R0, 0x1 ;  /* 0x0000000100000836 */ /* 0x000fe20000000000 */
[----:B------:R-:W-:Y:S01]  /*1720*/  ULDC.U8 UR43, c[0x0][0x480] ;  /* 0x00012000002b7ab9 */ /* 0x000fe20000000000 */
[----:B------:R-:W-:Y:S01]  /*1730*/  @UP0 UIMAD.WIDE.U32 UR8, UR25, UR18, URZ ;  /* 0x00000012190802a5 */ /* 0x000fe2000f8e003f */
[----:B------:R-:W-:Y:S01]  /*1740*/  PLOP3.LUT P0, PT, PT, PT, UP3, 0x80, 0x0 ;  /* 0x000000000000781c */ /* 0x000fe20003f0f038 */
[----:B------:R-:W-:Y:S02]  /*1750*/  UISETP.NE.AND UP5, UPT, UR43, URZ, UPT ;  /* 0x0000003f2b00728c */ /* 0x000fe4000bfa5270 */
[----:B------:R-:W-:Y:S01]  /*1760*/  @UP1 UIADD3 UR47, UR11, UR12, URZ ;  /* 0x0000000c0b2f1290 */ /* 0x000fe2000fffe03f */
[----:B------:R-:W-:Y:S01]  /*1770*/  @!P2 IADD3 R0, -R0, RZ, RZ ;  /* 0x000000ff0000a210 */ /* 0x000fe20007ffe1ff */
[----:B------:R-:W-:Y:S01]  /*1780*/  @UP0 UIMAD UR11, UR25, UR19, URZ ;  /* 0x00000013190b02a4 */ /* 0x000fe2000f8e023f */
[----:B------:R-:W-:Y:S01]  /*1790*/  @!P3 LOP3.LUT R0, RZ, R7, RZ, 0x33, !PT ;  /* 0x00000007ff00b212 */ /* 0x000fe200078e33ff */
[----:B------:R-:W-:-:S02]  /*17a0*/  USEL UR54, UR42, URZ, UP5 ;  /* 0x0000003f2a367287 */ /* 0x000fc4000a800000 */
[----:B------:R-:W-:Y:S02]  /*17b0*/  USHF.R.S32.HI UR50, URZ, 0x1f, UR28 ;  /* 0x0000001f3f327899 */ /* 0x000fe4000801141c */
[----:B------:R-:W-:Y:S02]  /*17c0*/  @!UP1 UIADD3 UR46, UR39, UR26, URZ ;  /* 0x0000001a272e9290 */ /* 0x000fe4000fffe03f */
[----:B------:R-:W-:Y:S02]  /*17d0*/  USHF.R.S32.HI UR55, URZ, 0x1f, UR51 ;  /* 0x0000001f3f377899 */ /* 0x000fe40008011433 */
[----:B------:R-:W-:Y:S02]  /*17e0*/  USEL UR53, UR24, URZ, UP5 ;  /* 0x0000003f18357287 */ /* 0x000fe4000a800000 */
[----:B------:R-:W-:Y:S02]  /*17f0*/  @UP0 UIADD3 UR43, UR9, UR11, URZ ;  /* 0x0000000b092b0290 */ /* 0x000fe4000fffe03f */
[----:B------:R-:W-:Y:S01]  /*1800*/  UIADD3 UR52, UR33, UR10, URZ ;  /* 0x0000000a21347290 */ /* 0x000fe2000fffe03f */
[----:B------:R-:W-:Y:S01]  /*1810*/  @UP0 UMOV UR42, UR8 ;  /* 0x00000008002a0c82 */ /* 0x000fe20008000000 */
[----:B------:R-:W-:Y:S10]  /*1820*/  @P1 BRA `(.L_x_2) ;  /* 0x0000000000301947 */ /* 0x000ff40003800000 */
[----:B------:R-:W-:Y:S01]  /*1830*/  USHF.R.S32.HI UR8, URZ, 0x1f, UR34 ;  /* 0x0000001f3f087899 */ /* 0x000fe20008011422 */
[----:B------:R-:W-:-:S03]  /*1840*/  ULDC.64 UR20, c[0x0][0x248] ;  /* 0x0000920000147ab9 */ /* 0x000fc60000000a00 */
[----:B------:R-:W-:Y:S02]  /*1850*/  UIMAD UR10, UR8, UR20, URZ ;  /* 0x00000014080a72a4 */ /* 0x000fe4000f8e023f */
[----:B------:R-:W-:Y:S02]  /*1860*/  UIMAD.WIDE.U32 UR8, UR34, UR20, URZ ;  /* 0x00000014220872a5 */ /* 0x000fe4000f8e003f */
[----:B------:R-:W-:-:S04]  /*1870*/  UIMAD UR10, UR34, UR21, UR10 ;  /* 0x00000015220a72a4 */ /* 0x000fc8000f8e020a */
[----:B------:R-:W-:-:S03]  /*1880*/  UIADD3 UR9, UR9, UR10, URZ ;  /* 0x0000000a09097290 */ /* 0x000fc6000fffe03f */
[----:B------:R-:W-:Y:S02]  /*1890*/  ULDC.64 UR10, c[0x0][0x230] ;  /* 0x00008c00000a7ab9 */ /* 0x000fe40000000a00 */
[----:B------:R-:W-:Y:S02]  /*18a0*/  UIMAD.WIDE.U32 UR8, UR45, UR10, UR8 ;  /* 0x0000000a2d0872a5 */ /* 0x000fe4000f8e0008 */
[----:B------:R-:W-:-:S04]  /*18b0*/  UIMAD UR10, UR59, UR10, URZ ;  /* 0x0000000a3b0a72a4 */ /* 0x000fc8000f8e023f */
[----:B------:R-:W-:Y:S01]  /*18c0*/  UIMAD UR10, UR45, UR11, UR10 ;  /* 0x0000000b2d0a72a4 */ /* 0x000fe2000f8e020a */
[----:B------:R-:W-:-:S03]  /*18d0*/  UMOV UR48, UR8 ;  /* 0x0000000800307c82 */ /* 0x000fc60008000000 */
[----:B------:R-:W-:-:S12]  /*18e0*/  UIADD3 UR49, UR9, UR10, URZ ;  /* 0x0000000a09317290 */ /* 0x000fd8000fffe03f */
.L_x_2:
[----:B------:R-:W-:Y:S05]  /*18f0*/  @P1 BRA `(.L_x_3) ;  /* 0x0000000000301947 */ /* 0x000fea0003800000 */
[----:B------:R-:W-:Y:S01]  /*1900*/  USHF.R.S32.HI UR8, URZ, 0x1f, UR34 ;  /* 0x0000001f3f087899 */ /* 0x000fe20008011422 */
[----:B------:R-:W-:-:S03]  /*1910*/  ULDC.64 UR18, c[0x0][0x250] ;  /* 0x0000940000127ab9 */ /* 0x000fc60000000a00 */
[----:B------:R-:W-:Y:S02]  /*1920*/  UIMAD UR10, UR8, UR18, URZ ;  /* 0x00000012080a72a4 */ /* 0x000fe4000f8e023f */
[----:B------:R-:W-:Y:S02]  /*1930*/  UIMAD.WIDE.U32 UR8, UR34, UR18, URZ ;  /* 0x00000012220872a5 */ /* 0x000fe4000f8e003f */
[----:B------:R-:W-:-:S04]  /*1940*/  UIMAD UR10, UR34, UR19, UR10 ;  /* 0x00000013220a72a4 */ /* 0x000fc8000f8e020a */
[----:B------:R-:W-:-:S03]  /*1950*/  UIADD3 UR9, UR9, UR10, URZ ;  /* 0x0000000a09097290 */ /* 0x000fc6000fffe03f */
[----:B------:R-:W-:Y:S02]  /*1960*/  ULDC.64 UR10, c[0x0][0x238] ;  /* 0x00008e00000a7ab9 */ /* 0x000fe40000000a00 */
[----:B------:R-:W-:Y:S02]  /*1970*/  UIMAD UR12, UR59, UR10, URZ ;  /* 0x0000000a3b0c72a4 */ /* 0x000fe4000f8e023f */
[----:B------:R-:W-:Y:S02]  /*1980*/  UIMAD.WIDE.U32 UR8, UR45, UR10, UR8 ;  /* 0x0000000a2d0872a5 */ /* 0x000fe4000f8e0008 */
[----:B------:R-:W-:-:S04]  /*1990*/  UIMAD UR11, UR45, UR11, UR12 ;  /* 0x0000000b2d0b72a4 */ /* 0x000fc8000f8e020c */
[----:B------:R-:W-:Y:S01]  /*19a0*/  UIADD3 UR43, UR9, UR11, URZ ;  /* 0x0000000b092b7290 */ /* 0x000fe2000fffe03f */
[----:B------:R-:W-:-:S11]  /*19b0*/  UMOV UR42, UR8 ;  /* 0x00000008002a7c82 */ /* 0x000fd60008000000 */
.L_x_3:
[----:B------:R-:W-:Y:S01]  /*19c0*/  @UP1 UMOV UR8, UR40 ;  /* 0x0000002800081c82 */ /* 0x000fe20008000000 */
[----:B------:R-:W-:Y:S01]  /*19d0*/  @!UP1 UMOV UR8, UR38 ;  /* 0x0000002600089c82 */ /* 0x000fe20008000000 */
[----:B------:R-:W-:Y:S01]  /*19e0*/  SHF.R.S32.HI R10, RZ, 0x1f, R0 ;  /* 0x0000001fff0a7819 */ /* 0x000fe20000011400 */
[----:B------:R-:W-:Y:S06]  /*19f0*/  @!P0 BRA `(.L_x_4) ;  /* 0x00000000001c8947 */ /* 0x000fec0003800000 */
[----:B------:R-:W-:Y:S01]  /*1a00*/  @!UP1 UIMAD UR16, UR45, UR60, URZ ;  /* 0x0000003c2d1092a4 */ /* 0x000fe2000f8e023f */
[----:B------:R-:W-:Y:S01]  /*1a10*/  ULDC UR10, c[0x0][0x2c0] ;  /* 0x0000b000000a7ab9 */ /* 0x000fe20000000800 */
[----:B------:R-:W-:Y:S02]  /*1a20*/  ULDC UR9, c[0x0][0x2e4] ;  /* 0x0000b90000097ab9 */ /* 0x000fe40000000800 */
[----:B------:R-:W-:Y:S02]  /*1a30*/  ULEA UR9, UR10, UR9, 0x7 ;  /* 0x000000090a097291 */ /* 0x000fe4000f8e383f */
[----:B------:R-:W-:-:S04]  /*1a40*/  ULEA UR10, UR45, UR16, 0x7 ;  /* 0x000000102d0a7291 */ /* 0x000fc8000f8e383f */
[----:B------:R-:W-:Y:S01]  /*1a50*/  UIMAD UR10, UR9, UR58, UR10 ;  /* 0x0000003a090a72a4 */ /* 0x000fe2000f8e020a */
[----:B------:R-:W-:Y:S11]  /*1a60*/  BRA `(.L_x_5) ;  /* 0x00000000000c7947 */ /* 0x000ff60003800000 */
.L_x_4:
[----:B------:R-:W-:Y:S02]  /*1a70*/  ULDC UR9, c[0x0][0x270] ;  /* 0x00009c0000097ab9 */ /* 0x000fe40000000800 */
[----:B------:R-:W-:-:S04]  /*1a80*/  UIMAD UR10, UR45, UR9, UR58 ;  /* 0x000000092d0a72a4 */ /* 0x000fc8000f8e023a */
[----:B------:R-:W-:-:S12]  /*1a90*/  UIMAD UR10, UR10, UR60, URZ ;  /* 0x0000003c0a0a72a4 */ /* 0x000fd8000f8e023f */
.L_x_5:
[----:B------:R-:W2:Y:S04]  /*1aa0*/  LDL.64 R4, [R1+0x20] ;  /* 0x0000200001047983 */ /* 0x000ea80000100a00 */
[----:B------:R1:W2:Y:S01]  /*1ab0*/  LDL.64 R12, [R1+0x20] ;  /* 0x00002000010c7983 */ /* 0x0002a20000100a00 */
[----:B------:R-:W-:Y:S01]  /*1ac0*/  SHF.R.S32.HI R24, RZ, 0x1f, R252 ;  /* 0x0000001fff187819 */ /* 0x000fe200000114fc */
[----:B------:R-:W-:Y:S01]  /*1ad0*/  ULDC UR24, c[0x0][0x2dc] ;  /* 0x0000b70000187ab9 */ /* 0x000fe20000000800 */
[----:B------:R-:W-:Y:S01]  /*1ae0*/  IADD3 R6, P0, R252, UR13, RZ ;  /* 0x0000000dfc067c10 */ /* 0x000fe2000ff1e0ff */
[----:B------:R-:W3:Y:S01]  /*1af0*/  S2R R11, SR_TID.X ;  /* 0x00000000000b7919 */ /* 0x000ee20000002100 */
[----:B------:R-:W-:Y:S01]  /*1b00*/  ULDC UR25, c[0x0][0x270] ;  /* 0x00009c0000197ab9 */ /* 0x000fe20000000800 */
[----:B------:R-:W-:Y:S01]  /*1b10*/  USHF.R.S32.HI UR22, URZ, 0x1f, UR58 ;  /* 0x0000001f3f167899 */ /* 0x000fe2000801143a */
[----:B------:R-:W-:Y:S01]  /*1b20*/  IADD3.X R2, R24, UR15, RZ, P0, !PT ;  /* 0x0000000f18027c10 */ /* 0x000fe200087fe4ff */
[----:B------:R-:W-:Y:S01]  /*1b30*/  UIMAD UR29, UR24, UR25, URZ ;  /* 0x00000019181d72a4 */ /* 0x000fe2000f8e023f */
[----:B------:R-:W-:Y:S01]  /*1b40*/  BSSY B1, `(.L_x_1) ;  /* 0x0000651000017945 */ /* 0x000fe20003800000 */
[----:B------:R-:W-:-:S02]  /*1b50*/  UIADD3 UR38, UR13, UR10, URZ ;  /* 0x0000000a0d267290 */ /* 0x000fc4000fffe03f */
[----:B------:R-:W-:Y:S01]  /*1b60*/  IMAD R2, R2, UR30, RZ ;  /* 0x0000001e02027c24 */ /* 0x000fe2000f8e02ff */
[----:B------:R-:W-:Y:S02]  /*1b70*/  UIADD3 UR16, UR13, UR17, URZ ;  /* 0x000000110d107290 */ /* 0x000fe4000fffe03f */
[----:B------:R-:W-:Y:S01]  /*1b80*/  USHF.L.U32 UR24, UR29, 0x6, URZ ;  /* 0x000000061d187899 */ /* 0x000fe2000800063f */
[----:B------:R-:W-:Y:S01]  /*1b90*/  IMAD R2, R6, UR31, R2 ;  /* 0x0000001f06027c24 */ /* 0x000fe2000f8e0202 */
[----:B------:R-:W-:Y:S01]  /*1ba0*/  UISETP.GE.AND UP4, UPT, UR37, 0x1, UPT ;  /* 0x000000012500788c */ /* 0x000fe2000bf86270 */
[----:B------:R-:W-:Y:S01]  /*1bb0*/  ULDC.64 UR26, c[0x0][0x3e0] ;  /* 0x0000f800001a7ab9 */ /* 0x000fe20000000a00 */
[----:B------:R-:W-:Y:S01]  /*1bc0*/  ULDC.64 UR40, c[0x0][0x478] ;  /* 0x00011e0000287ab9 */ /* 0x000fe20000000a00 */
[----:B------:R-:W-:Y:S02]  /*1bd0*/  ULEA.HI.SX32 UR25, UR44, 0xffffffff, 0x1a ;  /* 0xffffffff2c197891 */ /* 0x000fe4000f8fd23f */
[----:B------:R-:W-:Y:S01]  /*1be0*/  UIMAD.WIDE UR38, UR38, 0x4, UR40 ;  /* 0x00000004262678a5 */ /* 0x000fe2000f8e0228 */
[----:B---3--:R-:W-:Y:S01]  /*1bf0*/  SHF.R.S32.HI R9, RZ, 0x1f, R11 ;  /* 0x0000001fff097819 */ /* 0x008fe2000001140b */
[----:B--2---:R-:W-:-:S05]  /*1c00*/  IMAD.MOV.U32 R12, RZ, RZ, R4 ;  /* 0x000000ffff0c7224 */ /* 0x004fca00078e0004 */
[--C-:B------:R-:W-:Y:S02]  /*1c10*/  SHF.R.S32.HI R13, RZ, 0x1f, R12.reuse ;  /* 0x0000001fff0d7819 */ /* 0x100fe4000001140c */
[----:B------:R-:W-:Y:S01]  /*1c20*/  IADD3 R4, P0, R12, UR8, RZ ;  /* 0x000000080c047c10 */ /* 0x000fe2000ff1e0ff */
[----:B------:R-:W-:Y:S02]  /*1c30*/  ULDC.64 UR8, c[0x0][0x420] ;  /* 0x0001080000087ab9 */ /* 0x000fe40000000a00 */
[----:B------:R-:W-:Y:S01]  /*1c40*/  IMAD.U32 R8, RZ, RZ, UR8 ;  /* 0x00000008ff087e24 */ /* 0x000fe2000f8e00ff */
[----:B------:R-:W-:Y:S01]  /*1c50*/  IADD3.X R5, R13, UR46, RZ, P0, !PT ;  /* 0x0000002e0d057c10 */ /* 0x000fe200087fe4ff */
[----:B------:R-:W-:Y:S01]  /*1c60*/  UIMAD UR11, UR15, UR8, URZ ;  /* 0x000000080f0b72a4 */ /* 0x000fe2000f8e023f */
[----:B------:R-:W-:Y:S01]  /*1c70*/  IMAD.WIDE.U32 R6, R6, UR30, R12 ;  /* 0x0000001e06067c25 */ /* 0x000fe2000f8e000c */
[----:B------:R1:W-:Y:S01]  /*1c80*/  STL [R1+0x24], R13 ;  /* 0x0000240d01007387 */ /* 0x0003e20000100800 */
[----:B------:R-:W-:Y:S01]  /*1c90*/  ULDC.64 UR30, c[0x0][0x2b0] ;  /* 0x0000ac00001e7ab9 */ /* 0x000fe20000000a00 */
[----:B------:R-:W-:Y:S01]  /*1ca0*/  UIMAD UR12, UR13, UR9, UR11 ;  /* 0x000000090d0c72a4 */ /* 0x000fe2000f8e020b */
[----:B------:R-:W-:Y:S01]  /*1cb0*/  IMAD.WIDE.U32 R4, R8, UR13, R4 ;  /* 0x0000000d08047c25 */ /* 0x000fe2000f8e0004 */
[----:B------:R-:W-:Y:S01]  /*1cc0*/  LEA.HI R8, R9, R11, RZ, 0x5 ;  /* 0x0000000b09087211 */ /* 0x000fe200078f28ff */
[----:B------:R-:W-:Y:S01]  /*1cd0*/  ULDC.64 UR10, c[0x0][0x428] ;  /* 0x00010a00000a7ab9 */ /* 0x000fe20000000a00 */
[----:B------:R-:W-:Y:S01]  /*1ce0*/  IADD3 R6, P0, R6, UR56, RZ ;  /* 0x0000003806067c10 */ /* 0x000fe2000ff1e0ff */
[----:B------:R-:W-:Y:S01]  /*1cf0*/  UIMAD UR14, UR22, UR10, URZ ;  /* 0x0000000a160e72a4 */ /* 0x000fe2000f8e023f */
[----:B------:R-:W-:Y:S01]  /*1d00*/  LOP3.LUT R9, R8, 0xffffffe0, RZ, 0xc0, !PT ;  /* 0xffffffe008097812 */ /* 0x000fe200078ec0ff */
[----:B------:R-:W-:Y:S01]  /*1d10*/  VIADD R5, R5, UR12 ;  /* 0x0000000c05057c36 */ /* 0x000fe20008000000 */
[----:B------:R-:W-:Y:S01]  /*1d20*/  SHF.R.S32.HI R8, RZ, 0x5, R8 ;  /* 0x00000005ff087819 */ /* 0x000fe20000011408 */
[----:B------:R-:W-:Y:S01]  /*1d30*/  ULDC.64 UR12, c[0x0][0x258] ;  /* 0x00009600000c7ab9 */ /* 0x000fe20000000a00 */
[----:B------:R-:W-:Y:S01]  /*1d40*/  IADD3.X R7, R7, UR23, R2, P0, !PT ;  /* 0x0000001707077c10 */ /* 0x000fe200087fe402 */
[----:B------:R-:W-:Y:S01]  /*1d50*/  IMAD.IADD R9, R11, 0x1, -R9 ;  /* 0x000000010b097824 */ /* 0x000fe200078e0a09 */
[----:B------:R-:W-:Y:S01]  /*1d60*/  UIMAD UR11, UR58, UR11, UR14 ;  /* 0x0000000b3a0b72a4 */ /* 0x000fe2000f8e020e */
[----:B------:R-:W-:Y:S01]  /*1d70*/  IMAD.U32 R2, RZ, RZ, UR10 ;  /* 0x0000000aff027e24 */ /* 0x000fe2000f8e00ff */
[----:B------:R-:W-:Y:S01]  /*1d80*/  UIMAD UR10, UR22, UR12, URZ ;  /* 0x0000000c160a72a4 */ /* 0x000fe2000f8e023f */
[----:B------:R-:W-:Y:S01]  /*1d90*/  IMAD R9, R8, UR29, R9 ;  /* 0x0000001d08097c24 */ /* 0x000fe2000f8e0209 */
[----:B------:R-:W-:Y:S01]  /*1da0*/  ULDC.64 UR14, c[0x0][0x210] ;  /* 0x00008400000e7ab9 */ /* 0x000fe20000000a00 */
[----:B------:R-:W-:Y:S01]  /*1db0*/  IMAD.U32 R8, RZ, RZ, UR12 ;  /* 0x0000000cff087e24 */ /* 0x000fe2000f8e00ff */
[----:B------:R-:W-:Y:S01]  /*1dc0*/  UIMAD UR13, UR58, UR13, UR10 ;  /* 0x0000000d3a0d72a4 */ /* 0x000fe2000f8e020a */
[----:B------:R-:W-:Y:S01]  /*1dd0*/  IMAD.WIDE.U32 R4, R2, UR58, R4 ;  /* 0x0000003a02047c25 */ /* 0x000fe2000f8e0004 */
[----:B------:R-:W-:Y:S01]  /*1de0*/  UIADD3 UR10, UP3, UP2, UR32, UR24, UR51 ;  /* 0x00000018200a7290 */ /* 0x000fe2000fa7e033 */
[----:B------:R-:W-:-:S02]  /*1df0*/  ULDC.64 UR22, c[0x0][0x400] ;  /* 0x0001000000167ab9 */ /* 0x000fc40000000a00 */
[----:B------:R-:W-:Y:S01]  /*1e00*/  IMAD R2, R24, UR8, RZ ;  /* 0x0000000818027c24 */ /* 0x000fe2000f8e02ff */
[----:B------:R-:W-:Y:S01]  /*1e10*/  UIADD3 UR10, UP1, UP0, UR53, UR10, UR57 ;  /* 0x0000000a350a7290 */ /* 0x000fe2000f83e039 */
[----:B------:R-:W-:Y:S01]  /*1e20*/  IMAD.WIDE.U32 R6, R8, UR58, R6 ;  /* 0x0000003a08067c25 */ /* 0x000fe2000f8e0006 */
[----:B------:R-:W-:-:S03]  /*1e30*/  UIMAD.WIDE UR16, UR16, 0x4, UR30 ;  /* 0x00000004101078a5 */ /* 0x000fc6000f8e021e */
[----:B------:R-:W-:Y:S01]  /*1e40*/  VIADD R5, R5, UR11 ;  /* 0x0000000b05057c36 */ /* 0x000fe20008000000 */
[----:B------:R-:W-:Y:S01]  /*1e50*/  USHF.R.S32.HI UR11, URZ, 0x1f, UR24 ;  /* 0x0000001f3f0b7899 */ /* 0x000fe20008011418 */
[----:B------:R-:W-:Y:S01]  /*1e60*/  IMAD R8, R252, UR9, R2 ;  /* 0x00000009fc087c24 */ /* 0x000fe2000f8e0202 */
[----:B------:R-:W-:Y:S01]  /*1e70*/  LEA R238, P0, R6, UR14, 0x1 ;  /* 0x0000000e06ee7c11 */ /* 0x000fe2000f8008ff */
[----:B------:R-:W-:Y:S01]  /*1e80*/  VIADD R2, R7, UR13 ;  /* 0x0000000d07027c36 */ /* 0x000fe20008000000 */
[----:B------:R-:W-:Y:S01]  /*1e90*/  UIADD3.X UR9, UR52, UR11, UR55, UP3, UP2 ;  /* 0x0000000b34097290 */ /* 0x000fe20009fe4437 */
[----:B------:R-:W-:-:S03]  /*1ea0*/  IMAD.WIDE.U32 R4, R252, UR8, R4 ;  /* 0x00000008fc047c25 */ /* 0x000fc6000f8e0004 */
[----:B------:R-:W-:Y:S01]  /*1eb0*/  LEA.HI.X R239, R6, UR15, R2, 0x1, P0 ;  /* 0x0000000f06ef7c11 */ /* 0x000fe200080f0c02 */
[----:B------:R-:W-:Y:S01]  /*1ec0*/  UIADD3.X UR8, UR54, UR9, UR47, UP1, UP0 ;  /* 0x0000000936087290 */ /* 0x000fe20008fe042f */
[----:B------:R-:W-:Y:S01]  /*1ed0*/  PLOP3.LUT P0, PT, PT, PT, UP4, 0x80, 0x0 ;  /* 0x000000000000781c */ /* 0x000fe20003f0f048 */
[----:B------:R-:W-:Y:S01]  /*1ee0*/  IMAD.IADD R5, R5, 0x1, R8 ;  /* 0x0000000105057824 */ /* 0x000fe200078e0208 */
[C---:B------:R-:W-:Y:S02]  /*1ef0*/  IADD3 R2, P2, R9.reuse, UR10, RZ ;  /* 0x0000000a09027c10 */ /* 0x040fe4000ff5e0ff */
[----:B------:R-:W-:Y:S02]  /*1f00*/  LEA R236, P3, R4, UR26, 0x1 ;  /* 0x0000001a04ec7c11 */ /* 0x000fe4000f8608ff */
[----:B------:R-:W-:Y:S02]  /*1f10*/  LEA R241, P1, R2, UR22, 0x2 ;  /* 0x0000001602f17c11 */ /* 0x000fe4000f8210ff */
[----:B------:R-:W-:-:S02]  /*1f20*/  LEA.HI.X.SX32 R6, R9, UR8, 0x1, P2 ;  /* 0x0000000809067c11 */ /* 0x000fc400090f0eff */
[----:B------:R-:W-:Y:S02]  /*1f30*/  LEA.HI.X R237, R4, UR27, R5, 0x1, P3 ;  /* 0x0000001b04ed7c11 */ /* 0x000fe400098f0c05 */
[----:B------:R-:W-:Y:S01]  /*1f40*/  LEA.HI.X R240, R2, UR23, R6, 0x2, P1 ;  /* 0x0000001702f07c11 */ /* 0x000fe200088f1406 */
[----:B-1----:R-:W-:Y:S06]  /*1f50*/  @!P0 BRA `(.L_x_6) ;  /* 0x0000005800148947 */ /* 0x002fec0003800000 */
[----:B------:R-:W2:Y:S01]  /*1f60*/  LDL R25, [R1+0x28] ;  /* 0x0000280001197983 */ /* 0x000ea20000100800 */
[----:B------:R-:W-:Y:S01]  /*1f70*/  UIMAD UR8, UR50, UR18, URZ ;  /* 0x00000012320872a4 */ /* 0x000fe2000f8e023f */
[----:B------:R-:W-:Y:S01]  /*1f80*/  IMAD.U32 R6, RZ, RZ, UR18 ;  /* 0x00000012ff067e24 */ /* 0x000fe2000f8e00ff */
[----:B------:R-:W-:Y:S01]  /*1f90*/  UIMAD UR14, UR35, -0x80, UR5 ;  /* 0xffffff80230e78a4 */ /* 0x000fe2000f8e0205 */
[----:B------:R-:W3:Y:S01]  /*1fa0*/  LDL R26, [R1+0x8] ;  /* 0x00000800011a7983 */ /* 0x000ee20000100800 */
[----:B------:R-:W-:Y:S01]  /*1fb0*/  UIMAD UR9, UR28, UR19, UR8 ;  /* 0x000000131c0972a4 */ /* 0x000fe2000f8e0208 */
[--C-:B------:R-:W-:Y:S01]  /*1fc0*/  IMAD.WIDE.U32 R6, R6, UR28, R12.reuse ;  /* 0x0000001c06067c25 */ /* 0x100fe2000f8e000c */
[----:B------:R-:W-:Y:S01]  /*1fd0*/  UIMAD UR8, UR50, UR20, URZ ;  /* 0x00000014320872a4 */ /* 0x000fe2000f8e023f */
[----:B------:R-:W-:Y:S02]  /*1fe0*/  ULDC.64 UR12, c[0x0][0x268] ;  /* 0x00009a00000c7ab9 */ /* 0x000fe40000000a00 */
[----:B------:R-:W-:Y:S01]  /*1ff0*/  IMAD.U32 R4, RZ, RZ, UR20 ;  /* 0x00000014ff047e24 */ /* 0x000fe2000f8e00ff */
[----:B------:R-:W-:Y:S01]  /*2000*/  UIMAD UR8, UR28, UR21, UR8 ;  /* 0x000000151c0872a4 */ /* 0x000fe2000f8e0208 */
[----:B------:R-:W-:Y:S01]  /*2010*/  VIADD R9, R252, 0x40 ;  /* 0x00000040fc097836 */ /* 0x000fe20000000000 */
[----:B------:R-:W-:Y:S01]  /*2020*/  IADD3 R8, P0, R6, UR42, RZ ;  /* 0x0000002a06087c10 */ /* 0x000fe2000ff1e0ff */
[----:B------:R-:W-:Y:S01]  /*2030*/  IMAD.U32 R2, RZ, RZ, UR9 ;  /* 0x00000009ff027e24 */ /* 0x000fe2000f8e00ff */
[----:B------:R-:W-:Y:S01]  /*2040*/  ULDC.64 UR10, c[0x0][0x260] ;  /* 0x00009800000a7ab9 */ /* 0x000fe20000000a00 */
[----:B------:R-:W-:Y:S01]  /*2050*/  IMAD.WIDE.U32 R4, R4, UR28, R12 ;  /* 0x0000001c04047c25 */ /* 0x000fe2000f8e000c */
[----:B------:R-:W-:-:S02]  /*2060*/  ISETP.GE.AND P2, PT, R9, UR14, PT ;  /* 0x0000000e09007c0c */ /* 0x000fc4000bf46270 */
[----:B------:R-:W-:Y:S01]  /*2070*/  IADD3.X R9, R7, UR43, R2, P0, !PT ;  /* 0x0000002b07097c10 */ /* 0x000fe200087fe402 */
[----:B------:R-:W-:Y:S01]  /*2080*/  IMAD.U32 R2, RZ, RZ, UR8 ;  /* 0x00000008ff027e24 */ /* 0x000fe2000f8e00ff */
[----:B------:R-:W-:Y:S01]  /*2090*/  IADD3 R6, P0, R4, UR48, RZ ;  /* 0x0000003004067c10 */ /* 0x000fe2000ff1e0ff */
[----:B------:R-:W-:-:S03]  /*20a0*/  IMAD R4, R10, UR12, RZ ;  /* 0x0000000c0a047c24 */ /* 0x000fc6000f8e02ff */
[----:B------:R-:W-:Y:S01]  /*20b0*/  IADD3.X R7, R5, UR49, R2, P0, !PT ;  /* 0x0000003105077c10 */ /* 0x000fe200087fe402 */
[----:B------:R-:W-:Y:S01]  /*20c0*/  IMAD R2, R10, UR10, RZ ;  /* 0x0000000a0a027c24 */ /* 0x000fe2000f8e02ff */
[----:B------:R-:W-:Y:S01]  /*20d0*/  UMOV UR8, UR25 ;  /* 0x0000001900087c82 */ /* 0x000fe20008000000 */
[C---:B------:R-:W-:Y:S01]  /*20e0*/  IMAD R10, R0.reuse, UR13, R4 ;  /* 0x0000000d000a7c24 */ /* 0x040fe2000f8e0204 */
[----:B------:R-:W-:Y:S01]  /*20f0*/  UIMAD UR9, UR8, -0x40, UR37 ;  /* 0xffffffc0080978a4 */ /* 0x000fe2000f8e0225 */
[----:B------:R-:W-:Y:S01]  /*2100*/  IMAD.WIDE.U32 R4, R0, UR12, R8 ;  /* 0x0000000c00047c25 */ /* 0x000fe2000f8e0008 */
[----:B------:R-:W-:Y:S01]  /*2110*/  @!P2 IADD3 R14, P0, R252, 0x40, RZ ;  /* 0x00000040fc0ea810 */ /* 0x000fe20007f1e0ff */
[----:B------:R-:W1:Y:S02]  /*2120*/  @!P2 LDC.64 R18, c[0x0][0x220] ;  /* 0x00008800ff12ab82 */ /* 0x000e640000000a00 */
[C---:B------:R-:W-:Y:S02]  /*2130*/  IMAD R8, R0.reuse, UR11, R2 ;  /* 0x0000000b00087c24 */ /* 0x040fe4000f8e0202 */
[----:B------:R-:W-:Y:S01]  /*2140*/  IMAD.WIDE.U32 R6, R0, UR10, R6 ;  /* 0x0000000a00067c25 */ /* 0x000fe2000f8e0006 */
[----:B------:R-:W-:-:S03]  /*2150*/  ISETP.GE.AND P3, PT, R252, UR14, PT ;  /* 0x0000000efc007c0c */ /* 0x000fc6000bf66270 */
[----:B------:R-:W-:-:S10]  /*2160*/  IMAD.IADD R5, R5, 0x1, R10 ;  /* 0x0000000105057824 */ /* 0x000fd400078e020a */
[----:B------:R-:W4:Y:S01]  /*2170*/  @!P3 LDC.64 R16, c[0x0][0x220] ;  /* 0x00008800ff10bb82 */ /* 0x000f220000000a00 */
[----:B------:R-:W-:Y:S02]  /*2180*/  IMAD.IADD R7, R7, 0x1, R8 ;  /* 0x0000000107077824 */ /* 0x000fe400078e0208 */
[----:B------:R-:W-:-:S05]  /*2190*/  @!P2 IMAD.MOV.U32 R8, RZ, RZ, R4 ;  /* 0x000000ffff08a224 */ /* 0x000fca00078e0004 */
[----:B------:R-:W1:Y:S01]  /*21a0*/  @!P3 LDC.64 R20, c[0x0][0x218] ;  /* 0x00008600ff14bb82 */ /* 0x000e620000000a00 */
[----:B------:R-:W-:Y:S01]  /*21b0*/  @!P2 IMAD.MOV.U32 R9, RZ, RZ, R5 ;  /* 0x000000ffff09a224 */ /* 0x000fe200078e0005 */
[----:B------:R-:W-:Y:S01]  /*21c0*/  ULEA.HI UR10, UR8, UR8, URZ, 0x1 ;  /* 0x00000008080a7291 */ /* 0x000fe2000f8f083f */
[----:B------:R-:W-:Y:S02]  /*21d0*/  @!P2 IMAD.MOV.U32 R10, RZ, RZ, R6 ;  /* 0x000000ffff0aa224 */ /* 0x000fe400078e0006 */
[----:B------:R-:W-:Y:S01]  /*21e0*/  @!P2 IMAD.MOV.U32 R11, RZ, RZ, R7 ;  /* 0x000000ffff0ba224 */ /* 0x000fe200078e0007 */
[----:B------:R-:W-:-:S04]  /*21f0*/  ULOP3.LUT UR10, UR10, 0xfffffffe, URZ, 0xc0, !UPT ;  /* 0xfffffffe0a0a7892 */ /* 0x000fc8000f8ec03f */
[----:B------:R-:W-:-:S04]  /*2200*/  UIADD3 UR10, UR8, -UR10, URZ ;  /* 0x8000000a080a7290 */ /* 0x000fc8000fffe03f */
[----:B------:R-:W-:Y:S01]  /*2210*/  UISETP.NE.AND UP0, UPT, UR10, 0x1, UPT ;  /* 0x000000010a00788c */ /* 0x000fe2000bf05270 */
[----:B------:R-:W-:Y:S02]  /*2220*/  UMOV UR11, UR16 ;  /* 0x00000010000b7c82 */ /* 0x000fe40008000000 */
[----:B------:R-:W-:Y:S01]  /*2230*/  UMOV UR10, UR17 ;  /* 0x00000011000a7c82 */ /* 0x000fe20008000000 */
[----:B------:R-:W-:Y:S02]  /*2240*/  IMAD.MOV.U32 R249, RZ, RZ, 0x7f800000 ;  /* 0x7f800000fff97424 */ /* 0x000fe400078e00ff */
[----:B------:R-:W-:Y:S02]  /*2250*/  IMAD.MOV.U32 R250, RZ, RZ, 0x7f800000 ;  /* 0x7f800000fffa7424 */ /* 0x000fe400078e00ff */
[----:B------:R-:W-:Y:S02]  /*2260*/  IMAD.MOV.U32 R247, RZ, RZ, 0x7f800000 ;  /* 0x7f800000fff77424 */ /* 0x000fe400078e00ff */
[----:B------:R-:W-:Y:S01]  /*2270*/  IMAD.MOV.U32 R248, RZ, RZ, 0x7f800000 ;  /* 0x7f800000fff87424 */ /* 0x000fe200078e00ff */
[----:B------:R-:W-:-:S02]  /*2280*/  USHF.L.U32 UR16, UR29, 0x4, URZ ;  /* 0x000000041d107899 */ /* 0x000fc4000800063f */
[----:B------:R-:W-:Y:S02]  /*2290*/  USHF.L.U32 UR15, UR29, 0x3, URZ ;  /* 0x000000031d0f7899 */ /* 0x000fe4000800063f */
[----:B------:R-:W-:Y:S01]  /*22a0*/  UIADD3 UR22, UR16, 0x40, URZ ;  /* 0x0000004010167890 */ /* 0x000fe2000fffe03f */
[----:B------:R-:W-:Y:S01]  /*22b0*/  IMAD R251, RZ, RZ, -UR24 ;  /* 0x80000018fffb7e24 */ /* 0x000fe2000f8e02ff */
[----:B------:R-:W-:Y:S01]  /*22c0*/  UIADD3 UR24, UR16, 0x20, URZ ;  /* 0x0000002010187890 */ /* 0x000fe2000fffe03f */
[----:B------:R-:W-:Y:S02]  /*22d0*/  CS2R R126, SRZ ;  /* 0x00000000007e7805 */ /* 0x000fe4000001ff00 */
[----:B------:R-:W-:Y:S02]  /*22e0*/  CS2R R124, SRZ ;  /* 0x00000000007c7805 */ /* 0x000fe4000001ff00 */
[----:B------:R-:W-:Y:S02]  /*22f0*/  CS2R R130, SRZ ;  /* 0x0000000000827805 */ /* 0x000fe4000001ff00 */
[----:B------:R-:W-:-:S02]  /*2300*/  CS2R R128, SRZ ;  /* 0x0000000000807805 */ /* 0x000fc4000001ff00 */
[----:B------:R-:W-:Y:S02]  /*2310*/  CS2R R122, SRZ ;  /* 0x00000000007a7805 */ /* 0x000fe4000001ff00 */
[----:B------:R-:W-:Y:S02]  /*2320*/  CS2R R120, SRZ ;  /* 0x0000000000787805 */ /* 0x000fe4000001ff00 */
        /* <DEDUP_REMOVED lines=37> */
[----:B------:R-:W-:Y:S01]  /*2580*/  CS2R R48, SRZ ;  /* 0x0000000000307805 */ /* 0x000fe2000001ff00 */
[----:B--2---:R-:W-:-:S05]  /*2590*/  VIADD R0, R25, 0x8 ;  /* 0x0000000819007836 */ /* 0x004fca0000000000 */
[----:B------:R-:W-:Y:S01]  /*25a0*/  ISETP.GE.AND P6, PT, R0, UR9, PT ;  /* 0x0000000900007c0c */ /* 0x000fe2000bfc6270 */
[----:B------:R-:W-:Y:S01]  /*25b0*/  @!P2 IMAD.X R0, RZ, RZ, R24, P0 ;  /* 0x000000ffff00a224 */ /* 0x000fe200000e0618 */
[----:B------:R-:W-:-:S03]  /*25c0*/  @!P2 IADD3 R12, P0, R252, 0x40, RZ ;  /* 0x00000040fc0ca810 */ /* 0x000fc60007f1e0ff */
[----:B------:R-:W-:-:S04]  /*25d0*/  @!P2 IMAD R0, R0, UR18, RZ ;  /* 0x000000120000ac24 */ /* 0x000fc8000f8e02ff */
[----:B------:R-:W-:Y:S02]  /*25e0*/  @!P2 IMAD R23, R14, UR19, R0 ;  /* 0x000000130e17ac24 */ /* 0x000fe4000f8e0200 */
[----:B------:R-:W-:Y:S01]  /*25f0*/  @!P2 IMAD.X R0, RZ, RZ, R24, P0 ;  /* 0x000000ffff00a224 */ /* 0x000fe200000e0618 */
[----:B------:R-:W-:Y:S01]  /*2600*/  PLOP3.LUT P0, PT, PT, PT, UP5, 0x80, 0x0 ;  /* 0x000000000000781c */ /* 0x000fe20003f0f058 */
[----:B------:R-:W-:-:S05]  /*2610*/  VIADD R2, R25, 0x20 ;  /* 0x0000002019027836 */ /* 0x000fca0000000000 */
[----:B------:R-:W-:Y:S01]  /*2620*/  ISETP.GE.AND P5, PT, R2, UR9, PT ;  /* 0x0000000902007c0c */ /* 0x000fe2000bfa6270 */
[----:B------:R-:W-:Y:S02]  /*2630*/  @!P3 IMAD R2, R24, UR18, RZ ;  /* 0x000000121802bc24 */ /* 0x000fe4000f8e02ff */
[----:B------:R-:W-:-:S04]  /*2640*/  @!P2 IMAD.WIDE.U32 R14, R14, UR18, R8 ;  /* 0x000000120e0eac25 */ /* 0x000fc8000f8e0008 */
[C---:B------:R-:W-:Y:S02]  /*2650*/  @!P3 IMAD R2, R252.reuse, UR19, R2 ;  /* 0x00000013fc02bc24 */ /* 0x040fe4000f8e0202 */
[----:B------:R-:W-:-:S04]  /*2660*/  @!P3 IMAD.WIDE.U32 R8, R252, UR18, R4 ;  /* 0x00000012fc08bc25 */ /* 0x000fc8000f8e0004 */
[----:B------:R-:W-:Y:S01]  /*2670*/  @!P2 IMAD R0, R0, UR20, RZ ;  /* 0x000000140000ac24 */ /* 0x000fe2000f8e02ff */
[----:B----4-:R-:W-:Y:S01]  /*2680*/  @!P3 LEA R4, P1, R8, R16, 0x1 ;  /* 0x000000100804b211 */ /* 0x010fe200078208ff */
[----:B------:R-:W-:Y:S02]  /*2690*/  @!P3 IMAD.IADD R5, R9, 0x1, R2 ;  /* 0x000000010905b824 */ /* 0x000fe400078e0202 */
[----:B------:R-:W-:Y:S02]  /*26a0*/  @!P3 IMAD R2, R24, UR20, RZ ;  /* 0x000000141802bc24 */ /* 0x000fe4000f8e02ff */
[----:B------:R-:W-:Y:S01]  /*26b0*/  @!P2 IMAD R22, R12, UR21, R0 ;  /* 0x000000150c16ac24 */ /* 0x000fe2000f8e0200 */
[----:B------:R-:W-:Y:S01]  /*26c0*/  @!P3 LEA.HI.X R5, R8, R17, R5, 0x1, P1 ;  /* 0x000000110805b211 */ /* 0x000fe200008f0c05 */
[----:B------:R-:W-:Y:S01]  /*26d0*/  @!P2 IMAD.WIDE.U32 R12, R12, UR20, R10 ;  /* 0x000000140c0cac25 */ /* 0x000fe2000f8e000a */
[----:B------:R-:W2:Y:S01]  /*26e0*/  @!P2 LDC.64 R16, c[0x0][0x218] ;  /* 0x00008600ff10ab82 */ /* 0x000ea20000000a00 */
[----:B---3--:R-:W-:-:S07]  /*26f0*/  LEA R0, R26, UR4, 0x1 ;  /* 0x000000041a007c11 */ /* 0x008fce000f8e08ff */
[----:B------:R-:W-:Y:S01]  /*2700*/  @P0 BAR.SYNC.DEFER_BLOCKING 0x0 ;  /* 0x0000000000000b1d */ /* 0x000fe20000010000 */
[C---:B------:R-:W-:Y:S02]  /*2710*/  @!P3 IMAD R2, R252.reuse, UR21, R2 ;  /* 0x00000015fc02bc24 */ /* 0x040fe4000f8e0202 */
[----:B------:R-:W-:Y:S01]  /*2720*/  @!P3 IMAD.WIDE.U32 R10, R252, UR20, R6 ;  /* 0x00000014fc0abc25 */ /* 0x000fe2000f8e0006 */
[----:B-1----:R-:W-:-:S03]  /*2730*/  @!P2 LEA R8, P1, R14, R18, 0x1 ;  /* 0x000000120e08a211 */ /* 0x002fc600078208ff */
[----:B------:R-:W-:Y:S01]  /*2740*/  @!P2 IMAD.IADD R7, R15, 0x1, R23 ;  /* 0x000000010f07a824 */ /* 0x000fe200078e0217 */
[----:B------:R-:W-:Y:S01]  /*2750*/  @!P3 LEA R6, P0, R10, R20, 0x1 ;  /* 0x000000140a06b211 */ /* 0x000fe200078008ff */
[----:B------:R-:W-:-:S03]  /*2760*/  @!P3 IMAD.IADD R2, R11, 0x1, R2 ;  /* 0x000000010b02b824 */ /* 0x000fc600078e0202 */
[----:B------:R-:W-:Y:S02]  /*2770*/  @!P2 LEA.HI.X R9, R14, R19, R7, 0x1, P1 ;  /* 0x000000130e09a211 */ /* 0x000fe400008f0c07 */
[----:B------:R-:W-:Y:S02]  /*2780*/  ISETP.GE.AND P1, PT, R252, UR9, PT ;  /* 0x00000009fc007c0c */ /* 0x000fe4000bf26270 */
[----:B------:R-:W-:Y:S01]  /*2790*/  @!P3 LEA.HI.X R7, R10, R21, R2, 0x1, P0 ;  /* 0x000000150a07b211 */ /* 0x000fe200000f0c02 */
[----:B------:R-:W-:Y:S01]  /*27a0*/  VIADD R2, R26, 0x1800 ;  /* 0x000018001a027836 */ /* 0x000fe20000000000 */
[----:B------:R-:W-:Y:S01]  /*27b0*/  PLOP3.LUT P0, PT, PT, PT, UP0, 0x80, 0x0 ;  /* 0x000000000000781c */ /* 0x000fe20003f0f008 */
[----:B------:R-:W-:Y:S04]  /*27c0*/  @P3 STS [R0+0xf000], RZ ;  /* 0x00f000ff00003388 */ /* 0x000fe80000000800 */
[----:B------:R-:W-:Y:S04]  /*27d0*/  @P3 STS [R0+0xf004], RZ ;  /* 0x00f004ff00003388 */ /* 0x000fe80000000800 */
[----:B------:R-:W-:Y:S04]  /*27e0*/  @P3 STS.64 [R0+0xf008], RZ ;  /* 0x00f008ff00003388 */ /* 0x000fe80000000a00 */
[----:B------:R-:W-:Y:S04]  /*27f0*/  @P3 STS.128 [R0+0x11000], RZ ;  /* 0x011000ff00003388 */ /* 0x000fe80000000c00 */
[----:B------:R-:W-:Y:S04]  /*2800*/  @P3 STS.128 [R0+0x13000], RZ ;  /* 0x013000ff00003388 */ /* 0x000fe80000000c00 */
[----:B------:R-:W-:Y:S01]  /*2810*/  @!PT LDS RZ, [RZ] ;  /* 0x00000000fffff984 */ /* 0x000fe20000000800 */
[----:B------:R-:W-:Y:S01]  /*2820*/  @!PT LDS RZ, [RZ] ;  /* 0x00000000fffff984 */ /* 0x000fe20000000800 */
[----:B------:R-:W-:Y:S01]  /*2830*/  @!PT LDS RZ, [RZ] ;  /* 0x00000000fffff984 */ /* 0x000fe20000000800 */
[----:B------:R-:W-:Y:S04]  /*2840*/  @!P3 LDGSTS.E.BYPASS.LTC128B.128 [R0+0xf000], desc[UR6][R4.64] ;  /* 0x0f0000000400bfae */ /* 0x000fe8000b901d46 */
[----:B------:R-:W-:Y:S04]  /*2850*/  @!P3 LDGSTS.E.BYPASS.LTC128B.128 [R0+0x11000], desc[UR6][R4.64+0x40] ;  /* 0x110000400400bfae */ /* 0x000fe8000b901d46 */
[----:B------:R1:W-:Y:S04]  /*2860*/  @!P3 LDGSTS.E.BYPASS.LTC128B.128 [R0+0x13000], desc[UR6][R4.64+0x80] ;  /* 0x130000800400bfae */ /* 0x0003e8000b901d46 */
[----:B------:R-:W-:Y:S04]  /*2870*/  @P2 STS.128 [R0+0x10000], RZ ;  /* 0x010000ff00002388 */ /* 0x000fe80000000c00 */
        /* <DEDUP_REMOVED lines=8> */
[----:B------:R-:W0:Y:S01]  /*2900*/  LDGDEPBAR ;  /* 0x00000000000079af */ /* 0x000e220000000000 */
[----:B-1----:R-:W-:-:S03]  /*2910*/  @!P2 IMAD.IADD R5, R13, 0x1, R22 ;  /* 0x000000010d05a824 */ /* 0x002fc600078e0216 */
[----:B------:R-:W-:Y:S04]  /*2920*/  @P1 STS [R0+0x6000], RZ ;  /* 0x006000ff00001388 */ /* 0x000fe80000000800 */
[----:B------:R-:W-:Y:S04]  /*2930*/  @P1 STS [R0+0x6004], RZ ;  /* 0x006004ff00001388 */ /* 0x000fe80000000800 */
[----:B------:R-:W-:Y:S04]  /*2940*/  @P1 STS.64 [R0+0x6008], RZ ;  /* 0x006008ff00001388 */ /* 0x000fe80000000a00 */
[----:B------:R-:W-:Y:S01]  /*2950*/  @P1 STS.128 [R0+0x7000], RZ ;  /* 0x007000ff00001388 */ /* 0x000fe20000000c00 */
[----:B---3--:R-:W-:-:S03]  /*2960*/  SEL R8, R2, R26, !P0 ;  /* 0x0000001a02087207 */ /* 0x008fc60004000000 */
[----:B------:R-:W-:Y:S01]  /*2970*/  @P1 STS.128 [R0+0x8000], RZ ;  /* 0x008000ff00001388 */ /* 0x000fe20000000c00 */
[----:B------:R-:W-:-:S03]  /*2980*/  LEA R235, R8, UR4, 0x1 ;  /* 0x0000000408eb7c11 */ /* 0x000fc6000f8e08ff */
[----:B------:R-:W-:Y:S01]  /*2990*/  @!PT LDS RZ, [RZ] ;  /* 0x00000000fffff984 */ /* 0x000fe20000000800 */
[----:B------:R-:W-:Y:S01]  /*29a0*/  @!PT LDS RZ, [RZ] ;  /* 0x00000000fffff984 */ /* 0x000fe20000000800 */
[----:B------:R-:W-:Y:S01]  /*29b0*/  @!PT LDS RZ, [RZ] ;  /* 0x00000000fffff984 */ /* 0x000fe20000000800 */
[----:B------:R-:W-:Y:S01]  /*29c0*/  @!P1 LDGSTS.E.BYPASS.LTC128B.128 [R0+0x6000], desc[UR6][R236.64] ;  /* 0x06000000ec009fae */ /* 0x000fe2000b901d46 */
[----:B--2---:R-:W-:-:S03]  /*29d0*/  @!P2 LEA R4, P4, R12, R16, 0x1 ;  /* 0x000000100c04a211 */ /* 0x004fc600078808ff */
[----:B------:R-:W-:Y:S04]  /*29e0*/  @!P1 LDGSTS.E.BYPASS.LTC128B.128 [R0+0x7000], desc[UR6][R236.64+0x40] ;  /* 0x07000040ec009fae */ /* 0x000fe8000b901d46 */
[----:B------:R-:W-:Y:S04]  /*29f0*/  @!P1 LDGSTS.E.BYPASS.LTC128B.128 [R0+0x8000], desc[UR6][R236.64+0x80] ;  /* 0x08000080ec009fae */ /* 0x000fe8000b901d46 */
[----:B------:R-:W-:Y:S04]  /*2a00*/  @P1 STS [R235], RZ ;  /* 0x000000ffeb001388 */ /* 0x000fe80000000800 */
[----:B------:R-:W-:Y:S04]  /*2a10*/  @P1 STS [R235+0x4], RZ ;  /* 0x000004ffeb001388 */ /* 0x000fe80000000800 */
        /* <DEDUP_REMOVED lines=9> */
[----:B------:R-:W-:Y:S01]  /*2ab0*/  @P1 STS [R235+0x200c], RZ ;  /* 0x00200cffeb001388 */ /* 0x000fe20000000800 */
[----:B------:R-:W-:-:S03]  /*2ac0*/  @!P2 LEA.HI.X R5, R12, R17, R5, 0x1, P4 ;  /* 0x000000110c05a211 */ /* 0x000fc600020f0c05 */
[----:B------:R-:W-:Y:S01]  /*2ad0*/  @!PT LDS RZ, [RZ] ;  /* 0x00000000fffff984 */ /* 0x000fe20000000800 */
[----:B------:R-:W-:Y:S01]  /*2ae0*/  @!PT LDS RZ, [RZ] ;  /* 0x00000000fffff984 */ /* 0x000fe20000000800 */
[----:B------:R-:W-:Y:S01]  /*2af0*/  @!PT LDS RZ, [RZ] ;  /* 0x00000000fffff984 */ /* 0x000fe20000000800 */
[----:B------:R-:W-:Y:S04]  /*2b00*/  @!P1 LDGSTS.E.BYPASS.LTC128B.128 [R235], desc[UR6][R238.64] ;  /* 0x00000000eeeb9fae */ /* 0x000fe8000b901d46 */
[----:B------:R-:W-:Y:S04]  /*2b10*/  @!P1 LDGSTS.E.BYPASS.LTC128B.128 [R235+0x1000], desc[UR6][R238.64+0x40] ;  /* 0x01000040eeeb9fae */ /* 0x000fe8000b901d46 */
[----:B------:R-:W-:Y:S04]  /*2b20*/  @!P1 LDGSTS.E.BYPASS.LTC128B.128 [R235+0x2000], desc[UR6][R238.64+0x80] ;  /* 0x02000080eeeb9fae */ /* 0x000fe8000b901d46 */
        /* <DEDUP_REMOVED lines=8> */
[----:B------:R-:W-:Y:S01]  /*2bb0*/  @!P3 LDGSTS.E.BYPASS.LTC128B.128 [R0+0x9000], desc[UR6][R6.64] ;  /* 0x090000000600bfae */ /* 0x000fe2000b901d46 */
[----:B------:R-:W-:-:S03]  /*2bc0*/  VIADD R2, R25, 0x28 ;  /* 0x0000002819027836 */ /* 0x000fc60000000000 */
[----:B------:R-:W-:Y:S04]  /*2bd0*/  @!P3 LDGSTS.E.BYPASS.LTC128B.128 [R0+0xb000], desc[UR6][R6.64+0x40] ;  /* 0x0b0000400600bfae */ /* 0x000fe8000b901d46 */
[----:B------:R1:W-:Y:S04]  /*2be0*/  @!P3 LDGSTS.E.BYPASS.LTC128B.128 [R0+0xd000], desc[UR6][R6.64+0x80] ;  /* 0x0d0000800600bfae */ /* 0x0003e8000b901d46 */
[----:B------:R-:W-:Y:S04]  /*2bf0*/  @P2 STS.128 [R0+0xa000], RZ ;  /* 0x00a000ff00002388 */ /* 0x000fe80000000c00 */
[----:B------:R-:W-:Y:S04]  /*2c00*/  @P2 STS.128 [R0+0xc000], RZ ;  /* 0x00c000ff00002388 */ /* 0x000fe80000000c00 */
[----:B------:R2:W-:Y:S04]  /*2c10*/  @P2 STS.128 [R0+0xe000], RZ ;  /* 0x00e000ff00002388 */ /* 0x0005e80000000c00 */
[----:B------:R-:W-:Y:S01]  /*2c20*/  @!PT LDS RZ, [RZ] ;  /* 0x00000000fffff984 */ /* 0x000fe20000000800 */
[----:B------:R-:W-:Y:S01]  /*2c30*/  @!PT LDS RZ, [RZ] ;  /* 0x00000000fffff984 */ /* 0x000fe20000000800 */
[----:B------:R-:W-:Y:S01]  /*2c40*/  @!PT LDS RZ, [RZ] ;  /* 0x00000000fffff984 */ /* 0x000fe20000000800 */
[----:B------:R-:W-:Y:S04]  /*2c50*/  @!P2 LDGSTS.E.BYPASS.LTC128B.128 [R0+0xa000], desc[UR6][R4.64] ;  /* 0x0a0000000400afae */ /* 0x000fe8000b901d46 */
[----:B------:R-:W-:Y:S01]  /*2c60*/  @!P2 LDGSTS.E.BYPASS.LTC128B.128 [R0+0xc000], desc[UR6][R4.64+0x40] ;  /* 0x0c0000400400afae */ /* 0x000fe2000b901d46 */
[----:B------:R-:W-:-:S03]  /*2c70*/  ISETP.GE.AND P1, PT, R2, UR9, PT ;  /* 0x0000000902007c0c */ /* 0x000fc6000bf26270 */
[----:B------:R3:W-:Y:S04]  /*2c80*/  @!P2 LDGSTS.E.BYPASS.LTC128B.128 [R0+0xe000], desc[UR6][R4.64+0x80] ;  /* 0x0e0000800400afae */ /* 0x0007e8000b901d46 */
[----:B------:R-:W0:Y:S01]  /*2c90*/  LDGDEPBAR ;  /* 0x00000000000079af */ /* 0x000e220000000000 */
[C---:B-1----:R-:W-:Y:S01]  /*2ca0*/  IMAD.SHL.U32 R6, R25.reuse, 0x4, RZ ;  /* 0x0000000419067824 */ /* 0x042fe200078e00ff */
[----:B------:R-:W-:Y:S02]  /*2cb0*/  SHF.R.S32.HI R8, RZ, 0x1f, R25 ;  /* 0x0000001fff087819 */ /* 0x000fe40000011419 */
[----:B------:R-:W-:Y:S02]  /*2cc0*/  ISETP.GE.AND P4, PT, R25, UR9, PT ;  /* 0x0000000919007c0c */ /* 0x000fe4000bf86270 */
[----:B---3--:R-:W-:Y:S01]  /*2cd0*/  IADD3 R4, P3, R6, UR11, RZ ;  /* 0x0000000b06047c10 */ /* 0x008fe2000ff7e0ff */
[----:B------:R-:W-:-:S04]  /*2ce0*/  DEPBAR.LE SB0, 0x1 ;  /* 0x000080400000791a */ /* 0x000fc80000000000 */
[----:B--2---:R-:W-:Y:S02]  /*2cf0*/  SHF.R.S32.HI R0, RZ, 0x1f, R2 ;  /* 0x0000001fff007819 */ /* 0x004fe40000011402 */
[C---:B------:R-:W-:Y:S02]  /*2d00*/  @!P1 LEA R6, P2, R2.reuse, UR11, 0x2 ;  /* 0x0000000b02069c11 */ /* 0x040fe4000f8410ff */
[----:B------:R-:W-:Y:S02]  /*2d10*/  SHF.L.U64.HI R5, R25, 0x2, R8 ;  /* 0x0000000219057819 */ /* 0x000fe40000010208 */
[----:B------:R-:W-:Y:S02]  /*2d20*/  @!P1 LEA.HI.X R7, R2, UR10, R0, 0x2, P2 ;  /* 0x0000000a02079c11 */ /* 0x000fe400090f1400 */
[----:B------:R-:W-:-:S03]  /*2d30*/  IADD3.X R5, R5, UR10, RZ, P3, !PT ;  /* 0x0000000a05057c10 */ /* 0x000fc60009ffe4ff */
[----:B------:R-:W5:Y:S04]  /*2d40*/  @!P1 LDG.E R248, desc[UR6][R6.64] ;  /* 0x0000000606f89981 */ /* 0x000f68000c1e1900 */
[----:B------:R-:W5:Y:S04]  /*2d50*/  @!P4 LDG.E R249, desc[UR6][R4.64] ;  /* 0x0000000604f9c981 */ /* 0x000f68000c1e1900 */
[----:B------:R-:W5:Y:S04]  /*2d60*/  @!P6 LDG.E R250, desc[UR6][R4.64+0x20] ;  /* 0x0000200604fae981 */ /* 0x000f68000c1e1900 */
[----:B------:R1:W5:Y:S01]  /*2d70*/  @!P5 LDG.E R247, desc[UR6][R4.64+0x80] ;  /* 0x0000800604f7d981 */ /* 0x000362000c1e1900 */
[----:B------:R-:W-:Y:S01]  /*2d80*/  BAR.SYNC.DEFER_BLOCKING 0x0 ;  /* 0x0000000000007b1d */ /* 0x000fe20000010000 */
[----:B------:R-:W-:-:S04]  /*2d90*/  UIADD3 UR9, UR28, 0x80, URZ ;  /* 0x000000801c097890 */ /* 0x000fc8000fffe03f */
[----:B------:R-:W-:Y:S01]  /*2da0*/  UISETP.GE.AND UP0, UPT, UR9, UR5, UPT ;  /* 0x000000050900728c */ /* 0x000fe2000bf06270 */
[----:B------:R-:W2:Y:S04]  /*2db0*/  LDSM.16.M88.4 R172, [R222+0xf000] ;  /* 0x00f00000deac783b */ /* 0x000ea80000000200 */
[----:B------:R-:W3:Y:S04]  /*2dc0*/  LDSM.16.M88.4 R176, [R222+0xf400] ;  /* 0x00f40000deb0783b */ /* 0x000ee80000000200 */
[----:B------:R-:W4:Y:S04]  /*2dd0*/  LDSM.16.M88.4 R180, [R223+0xf000] ;  /* 0x00f00000dfb4783b */ /* 0x000f280000000200 */
[----:B------:R-:W2:Y:S04]  /*2de0*/  LDSM.16.M88.4 R184, [R223+0xf400] ;  /* 0x00f40000dfb8783b */ /* 0x000ea80000000200 */
[----:B------:R-:W2:Y:S04]  /*2df0*/  LDSM.16.M88.4 R188, [R222+0x11000] ;  /* 0x01100000debc783b */ /* 0x000ea80000000200 */
[----:B------:R-:W2:Y:S04]  /*2e00*/  LDSM.16.M88.4 R192, [R222+0x11400] ;  /* 0x01140000dec0783b */ /* 0x000ea80000000200 */
[----:B------:R-:W2:Y:S04]  /*2e10*/  LDSM.16.M88.4 R196, [R223+0x11000] ;  /* 0x01100000dfc4783b */ /* 0x000ea80000000200 */
[----:B------:R-:W2:Y:S04]  /*2e20*/  LDSM.16.M88.4 R200, [R223+0x11400] ;  /* 0x01140000dfc8783b */ /* 0x000ea80000000200 */
[----:B------:R-:W2:Y:S04]  /*2e30*/  LDSM.16.M88.4 R204, [R222+0x13000] ;  /* 0x01300000decc783b */ /* 0x000ea80000000200 */
[----:B------:R-:W2:Y:S04]  /*2e40*/  LDSM.16.M88.4 R208, [R222+0x13400] ;  /* 0x01340000ded0783b */ /* 0x000ea80000000200 */
[----:B------:R-:W2:Y:S04]  /*2e50*/  LDSM.16.M88.4 R212, [R223+0x13000] ;  /* 0x01300000dfd4783b */ /* 0x000ea80000000200 */
[----:B------:R-:W2:Y:S01]  /*2e60*/  LDSM.16.M88.4 R216, [R223+0x13400] ;  /* 0x01340000dfd8783b */ /* 0x000ea20000000200 */
[----:B-1----:R-:W-:-:S05]  /*2e70*/  IMAD.SHL.U32 R4, R25, 0x4, RZ ;  /* 0x0000000419047824 */ /* 0x002fca00078e00ff */
[----:B------:R1:W-:Y:S01]  /*2e80*/  STL [R1+0x10], R4 ;  /* 0x0000100401007387 */ /* 0x0003e20000100800 */
[----:B------:R-:W-:Y:S02]  /*2e90*/  UIADD3 UR9, UR16, 0x20, URZ ;  /* 0x0000002010097890 */ /* 0x000fe4000fffe03f */
[----:B------:R-:W-:Y:S02]  /*2ea0*/  UIADD3 UR21, UR15, UR22, URZ ;  /* 0x000000160f157290 */ /* 0x000fe4000fffe03f */
[----:B------:R-:W-:Y:S01]  /*2eb0*/  UIADD3 UR9, UR15, UR9, URZ ;  /* 0x000000090f097290 */ /* 0x000fe2000fffe03f */
[----:B------:R-:W-:Y:S01]  /*2ec0*/  VIADD R2, R230, 0x1800 ;  /* 0x00001800e6027836 */ /* 0x000fe20000000000 */
[----:B------:R-:W-:Y:S01]  /*2ed0*/  UIADD3 UR20, UR15, UR21, URZ ;  /* 0x000000150f147290 */ /* 0x000fe2000fffe03f */
[----:B------:R-:W-:Y:S01]  /*2ee0*/  VIADD R0, R229, 0x1800 ;  /* 0x00001800e5007836 */ /* 0x000fe20000000000 */
[----:B------:R-:W-:Y:S01]  /*2ef0*/  UIADD3 UR25, UR15, UR9, URZ ;  /* 0x000000090f197290 */ /* 0x000fe2000fffe03f */
[----:B-1----:R-:W-:Y:S01]  /*2f00*/  SHF.L.U64.HI R4, R25, 0x2, R8 ;  /* 0x0000000219047819 */ /* 0x002fe20000010208 */
[----:B------:R-:W-:Y:S01]  /*2f10*/  UIADD3 UR19, UR15, UR20, URZ ;  /* 0x000000140f137290 */ /* 0x000fe2000fffe03f */
[----:B------:R-:W-:-:S02]  /*2f20*/  SEL R2, R2, R230, !P0 ;  /* 0x000000e602027207 */ /* 0x000fc40004000000 */
[----:B------:R-:W-:Y:S02]  /*2f30*/  CS2R R42, SRZ ;  /* 0x00000000002a7805 */ /* 0x000fe4000001ff00 */
[----:B------:R-:W-:Y:S01]  /*2f40*/  SEL R0, R0, R229, !P0 ;  /* 0x000000e500007207 */ /* 0x000fe20004000000 */
[----:B------:R1:W-:Y:S01]  /*2f50*/  STL [R1+0xc], R4 ;  /* 0x00000c0401007387 */ /* 0x0003e20000100800 */
[----:B------:R-:W-:Y:S01]  /*2f60*/  UIADD3 UR23, UR15, UR25, URZ ;  /* 0x000000190f177290 */ /* 0x000fe2000fffe03f */
[----:B------:R-:W-:Y:S01]  /*2f70*/  CS2R R40, SRZ ;  /* 0x0000000000287805 */ /* 0x000fe2000001ff00 */
[----:B------:R-:W-:Y:S01]  /*2f80*/  UIADD3 UR18, UR15, UR19, URZ ;  /* 0x000000130f127290 */ /* 0x000fe2000fffe03f */
[----:B------:R-:W-:Y:S01]  /*2f90*/  CS2R R38, SRZ ;  /* 0x0000000000267805 */ /* 0x000fe2000001ff00 */
[----:B------:R-:W-:Y:S01]  /*2fa0*/  UIADD3 UR17, UR15, UR23, URZ ;  /* 0x000000170f117290 */ /* 0x000fe2000fffe03f */
[----:B------:R-:W-:Y:S02]  /*2fb0*/  CS2R R36, SRZ ;  /* 0x0000000000247805 */ /* 0x000fe4000001ff00 */
[----:B------:R-:W-:Y:S01]  /*2fc0*/  LEA R221, R2, UR4, 0x1 ;  /* 0x0000000402dd7c11 */ /* 0x000fe2000f8e08ff */
[----:B------:R-:W-:Y:S01]  /*2fd0*/  UIMAD UR33, UR29, 0x18, URZ ;  /* 0x000000181d2178a4 */ /* 0x000fe2000f8e023f */
[----:B------:R-:W-:Y:S01]  /*2fe0*/  LEA R220, R0, UR4, 0x1 ;  /* 0x0000000400dc7c11 */ /* 0x000fe2000f8e08ff */
[----:B------:R-:W-:-:S02]  /*2ff0*/  USHF.L.U32 UR32, UR29, 0x5, URZ ;  /* 0x000000051d207899 */ /* 0x000fc4000800063f */
[----:B------:R-:W-:Y:S02]  /*3000*/  UIMAD UR31, UR29, 0x28, URZ ;  /* 0x000000281d1f78a4 */ /* 0x000fe4000f8e023f */
[----:B------:R-:W-:Y:S01]  /*3010*/  UIMAD UR30, UR29, 0x30, URZ ;  /* 0x000000301d1e78a4 */ /* 0x000fe2000f8e023f */
[----:B------:R-:W-:Y:S01]  /*3020*/  UMOV UR13, UR38 ;  /* 0x00000026000d7c82 */ /* 0x000fe20008000000 */
[----:B------:R-:W-:Y:S02]  /*3030*/  UIMAD UR29, UR29, 0x38, URZ ;  /* 0x000000381d1d78a4 */ /* 0x000fe4000f8e023f */
[----:B------:R-:W-:Y:S02]  /*3040*/  UIADD3 UR28, UR15, UR24, URZ ;  /* 0x000000180f1c7290 */ /* 0x000fe4000fffe03f */
[----:B------:R-:W-:Y:S02]  /*3050*/  UIADD3 UR27, UR15, UR18, URZ ;  /* 0x000000120f1b7290 */ /* 0x000fe4000fffe03f */
[----:B------:R-:W-:Y:S01]  /*3060*/  UIADD3 UR26, UR15, UR17, URZ ;  /* 0x000000110f1a7290 */ /* 0x000fe2000fffe03f */
[----:B------:R-:W-:Y:S01]  /*3070*/  UMOV UR12, UR39 ;  /* 0x00000027000c7c82 */ /* 0x000fe20008000000 */
[----:B-1234-:R-:W-:-:S10]  /*3080*/  ULDC UR9, c[0x0][0x2ec] ;  /* 0x0000bb0000097ab9 */ /* 0x01efd40000000800 */
.L_x_9:
[----:B------:R-:W0:Y:S01]  /*3090*/  LDGDEPBAR ;  /* 0x00000000000079af */ /* 0x000e220000000000 */
[----:B------:R-:W-:Y:S01]  /*30a0*/  IMAD.IADD R0, R228, 0x1, R221 ;  /* 0x00000001e4007824 */ /* 0x000fe200078e02dd */
[----:B------:R-:W-:Y:S01]  /*30b0*/  PLOP3.LUT P0, PT, PT, PT, UP0, 0x80, 0x0 ;  /* 0x000000000000781c */ /* 0x000fe20003f0f008 */
[----:B------:R-:W-:Y:S05]  /*30c0*/  UISETP.GE.AND UP3, UPT, UR8, 0x1, UPT ;  /* 0x000000010800788c */ /* 0x000fea000bf66270 */
[----:B------:R-:W2:Y:S01]  /*30d0*/  LDL R2, [R1+0x1c] ;  /* 0x00001c0001027983 */ /* 0x000ea20000100800 */
[----:B------:R-:W-:Y:S02]  /*30e0*/  PLOP3.LUT P5, PT, PT, PT, UP0, 0x80, 0x0 ;  /* 0x000000000000781c */ /* 0x000fe40003faf008 */
[----:B------:R-:W-:Y:S02]  /*30f0*/  PLOP3.LUT P2, PT, PT, PT, UP0, 0x80, 0x0 ;  /* 0x000000000000781c */ /* 0x000fe40003f4f008 */
[----:B------:R-:W-:Y:S02]  /*3100*/  PLOP3.LUT P1, PT, PT, PT, UP0, 0x80, 0x0 ;  /* 0x000000000000781c */ /* 0x000fe40003f2f008 */
[----:B------:R-:W-:Y:S02]  /*3110*/  PLOP3.LUT P4, PT, PT, PT, UP0, 0x80, 0x0 ;  /* 0x000000000000781c */ /* 0x000fe40003f8f008 */
[C---:B-----5:R-:W-:Y:S02]  /*3120*/  FSETP.NEU.FTZ.AND P3, PT, R249.reuse, -INF , PT ;  /* 0xff800000f900780b */ /* 0x060fe40003f7d000 */
[----:B------:R-:W-:Y:S01]  /*3130*/  PLOP3.LUT P6, PT, PT, PT, UP0, 0x80, 0x0 ;  /* 0x000000000000781c */ /* 0x000fe20003fcf008 */
[----:B------:R-:W-:Y:S04]  /*3140*/  DEPBAR.LE SB0, 0x0 ;  /* 0x000080000000791a */ /* 0x000fe80000000000 */
[----:B------:R-:W-:Y:S06]  /*3150*/  BAR.SYNC.DEFER_BLOCKING 0x0 ;  /* 0x0000000000007b1d */ /* 0x000fec0000010000 */
[----:B------:R-:W-:Y:S08]  /*3160*/  LDSM.16.M88.4 R32, [R221] ;  /* 0x00000000dd20783b */ /* 0x000ff00000000200 */
[----:B------:R-:W1:Y:S08]  /*3170*/  LDSM.16.M88.4 R16, [R222+0x9000] ;  /* 0x00900000de10783b */ /* 0x000e700000000200 */
[----:B------:R-:W3:Y:S08]  /*3180*/  LDSM.16.M88.4 R28, [R221+0x800] ;  /* 0x00080000dd1c783b */ /* 0x000ef00000000200 */
[----:B------:R-:W4:Y:S08]  /*3190*/  LDSM.16.M88.4 R132, [R222+0x9400] ;  /* 0x00940000de84783b */ /* 0x000f300000000200 */
[----:B------:R-:W-:Y:S08]  /*31a0*/  LDSM.16.M88.4 R136, [R0] ;  /* 0x000000000088783b */ /* 0x000ff00000000200 */
[----:B------:R-:W4:Y:S01]  /*31b0*/  LDSM.16.M88.4 R140, [R223+0x9000] ;  /* 0x00900000df8c783b */ /* 0x000f220000000200 */
[-C--:B-1----:R-:W-:Y:S07]  /*31c0*/  HMMA.16816.F32.BF16 R4, R32, R16.reuse, RZ ;  /* 0x000000102004723c */ /* 0x082fee00000418ff */
[----:B------:R-:W1:Y:S01]  /*31d0*/  LDSM.16.M88.4 R144, [R0+0x800] ;  /* 0x000800000090783b */ /* 0x000e620000000200 */
[C---:B---3--:R-:W-:Y:S07]  /*31e0*/  HMMA.16816.F32.BF16 R8, R28.reuse, R16, RZ ;  /* 0x000000101c08723c */ /* 0x048fee00000418ff */
[----:B------:R-:W3:Y:S01]  /*31f0*/  LDSM.16.M88.4 R148, [R223+0x9400] ;  /* 0x00940000df94783b */ /* 0x000ee20000000200 */
[-C--:B------:R-:W-:Y:S07]  /*3200*/  HMMA.16816.F32.BF16 R12, R28, R18.reuse, RZ ;  /* 0x000000121c0c723c */ /* 0x080fee00000418ff */
[----:B------:R-:W-:Y:S01]  /*3210*/  LDSM.16.M88.4 R152, [R221+0x1000] ;  /* 0x00100000dd98783b */ /* 0x000fe20000000200 */
[C---:B------:R-:W-:Y:S07]  /*3220*/  HMMA.16816.F32.BF16 R16, R32.reuse, R18, RZ ;  /* 0x000000122010723c */ /* 0x040fee00000418ff */
[----:B------:R-:W3:Y:S01]  /*3230*/  LDSM.16.M88.4 R156, [R222+0xb000] ;  /* 0x00b00000de9c783b */ /* 0x000ee20000000200 */
[-C--:B----4-:R-:W-:Y:S06]  /*3240*/  HMMA.16816.F32.BF16 R20, R32, R132.reuse, RZ ;  /* 0x000000842014723c */ /* 0x090fec00000418ff */
[C---:B------:R-:W-:Y:S01]  /*3250*/  HMMA.16816.F32.BF16 R24, R28.reuse, R132, RZ ;  /* 0x000000841c18723c */ /* 0x040fe200000418ff */
[----:B------:R-:W4:Y:S05]  /*3260*/  LDSM.16.M88.4 R160, [R221+0x1800] ;  /* 0x00180000dda0783b */ /* 0x000f2a0000000200 */
[-C--:B------:R-:W-:Y:S03]  /*3270*/  HMMA.16816.F32.BF16 R28, R28, R134.reuse, RZ ;  /* 0x000000861c1c723c */ /* 0x080fe600000418ff */
[----:B------:R-:W-:Y:S03]  /*3280*/  LDSM.16.M88.4 R164, [R223+0xb000] ;  /* 0x00b00000dfa4783b */ /* 0x000fe60000000200 */
[----:B------:R-:W-:Y:S05]  /*3290*/  HMMA.16816.F32.BF16 R32, R32, R134, RZ ;  /* 0x000000862020723c */ /* 0x000fea00000418ff */
[----:B------:R-:W4:Y:S01]  /*32a0*/  LDSM.16.M88.4 R132, [R222+0xb400] ;  /* 0x00b40000de84783b */ /* 0x000f220000000200 */
[-C--:B------:R-:W-:Y:S06]  /*32b0*/  HMMA.16816.F32.BF16 R4, R136, R140.reuse, R4 ;  /* 0x0000008c8804723c */ /* 0x080fec0000041804 */
[C---:B-1----:R-:W-:Y:S01]  /*32c0*/  HMMA.16816.F32.BF16 R8, R144.reuse, R140, R8 ;  /* 0x0000008c9008723c */ /* 0x042fe20000041808 */
[----:B------:R-:W-:Y:S05]  /*32d0*/  LDSM.16.M88.4 R168, [R0+0x1800] ;  /* 0x0018000000a8783b */ /* 0x000fea0000000200 */
[-C--:B------:R-:W-:Y:S06]  /*32e0*/  HMMA.16816.F32.BF16 R12, R144, R142.reuse, R12 ;  /* 0x0000008e900c723c */ /* 0x080fec000004180c */
[C---:B------:R-:W-:Y:S01]  /*32f0*/  HMMA.16816.F32.BF16 R16, R136.reuse, R142, R16 ;  /* 0x0000008e8810723c */ /* 0x040fe20000041810 */
[----:B------:R-:W1:Y:S05]  /*3300*/  LDSM.16.M88.4 R140, [R0+0x1000] ;  /* 0x00100000008c783b */ /* 0x000e6a0000000200 */
[-C--:B---3--:R-:W-:Y:S06]  /*3310*/  HMMA.16816.F32.BF16 R20, R136, R148.reuse, R20 ;  /* 0x000000948814723c */ /* 0x088fec0000041814 */
[C---:B------:R-:W-:Y:S06]  /*3320*/  HMMA.16816.F32.BF16 R24, R144.reuse, R148, R24 ;  /* 0x000000949018723c */ /* 0x040fec0000041818 */
[-C--:B------:R-:W-:Y:S01]  /*3330*/  HMMA.16816.F32.BF16 R28, R144, R150.reuse, R28 ;  /* 0x00000096901c723c */ /* 0x080fe2000004181c */
[----:B------:R-:W-:Y:S05]  /*3340*/  LDSM.16.M88.4 R144, [R221+0x2000] ;  /* 0x00200000dd90783b */ /* 0x000fea0000000200 */
[----:B------:R-:W-:Y:S03]  /*3350*/  HMMA.16816.F32.BF16 R32, R136, R150, R32 ;  /* 0x000000968820723c */ /* 0x000fe60000041820 */
[----:B------:R-:W3:Y:S03]  /*3360*/  LDSM.16.M88.4 R136, [R223+0xb400] ;  /* 0x00b40000df88783b */ /* 0x000ee60000000200 */
[-C--:B------:R-:W-:Y:S05]  /*3370*/  HMMA.16816.F32.BF16 R4, R152, R156.reuse, R4 ;  /* 0x0000009c9804723c */ /* 0x080fea0000041804 */
[----:B------:R-:W3:Y:S01]  /*3380*/  LDSM.16.M88.4 R148, [R222+0xd000] ;  /* 0x00d00000de94783b */ /* 0x000ee20000000200 */
[C---:B----4-:R-:W-:Y:S06]  /*3390*/  HMMA.16816.F32.BF16 R8, R160.reuse, R156, R8 ;  /* 0x0000009ca008723c */ /* 0x050fec0000041808 */
[-C--:B------:R-:W-:Y:S06]  /*33a0*/  HMMA.16816.F32.BF16 R12, R160, R158.reuse, R12 ;  /* 0x0000009ea00c723c */ /* 0x080fec000004180c */
[C---:B------:R-:W-:Y:S01]  /*33b0*/  HMMA.16816.F32.BF16 R16, R152.reuse, R158, R16 ;  /* 0x0000009e9810723c */ /* 0x040fe20000041810 */
[----:B------:R-:W-:Y:S05]  /*33c0*/  LDSM.16.M88.4 R156, [R0+0x2000] ;  /* 0x00200000009c783b */ /* 0x000fea0000000200 */
[-C--:B------:R-:W-:Y:S06]  /*33d0*/  HMMA.16816.F32.BF16 R20, R152, R132.reuse, R20 ;  /* 0x000000849814723c */ /* 0x080fec0000041814 */
[C---:B------:R-:W-:Y:S06]  /*33e0*/  HMMA.16816.F32.BF16 R24, R160.reuse, R132, R24 ;  /* 0x00000084a018723c */ /* 0x040fec0000041818 */
[-C--:B------:R-:W-:Y:S01]  /*33f0*/  HMMA.16816.F32.BF16 R28, R160, R134.reuse, R28 ;  /* 0x00000086a01c723c */ /* 0x080fe2000004181c */
[----:B------:R-:W-:Y:S05]  /*3400*/  LDSM.16.M88.4 R160, [R223+0xd000] ;  /* 0x00d00000dfa0783b */ /* 0x000fea0000000200 */
[----:B------:R-:W-:Y:S03]  /*3410*/  HMMA.16816.F32.BF16 R32, R152, R134, R32 ;  /* 0x000000869820723c */ /* 0x000fe60000041820 */
[----:B------:R-:W4:Y:S03]  /*3420*/  LDSM.16.M88.4 R132, [R221+0x2800] ;  /* 0x00280000dd84783b */ /* 0x000f260000000200 */
[-C--:B-1----:R-:W-:Y:S05]  /*3430*/  HMMA.16816.F32.BF16 R4, R140, R164.reuse, R4 ;  /* 0x000000a48c04723c */ /* 0x082fea0000041804 */
[----:B------:R-:W1:Y:S01]  /*3440*/  LDSM.16.M88.4 R152, [R222+0xd400] ;  /* 0x00d40000de98783b */ /* 0x000e620000000200 */
[C---:B------:R-:W-:Y:S06]  /*3450*/  HMMA.16816.F32.BF16 R8, R168.reuse, R164, R8 ;  /* 0x000000a4a808723c */ /* 0x040fec0000041808 */
[-C--:B------:R-:W-:Y:S06]  /*3460*/  HMMA.16816.F32.BF16 R12, R168, R166.reuse, R12 ;  /* 0x000000a6a80c723c */ /* 0x080fec000004180c */
[C---:B------:R-:W-:Y:S06]  /*3470*/  HMMA.16816.F32.BF16 R16, R140.reuse, R166, R16 ;  /* 0x000000a68c10723c */ /* 0x040fec0000041810 */
[-C--:B---3--:R-:W-:Y:S06]  /*3480*/  HMMA.16816.F32.BF16 R20, R140, R136.reuse, R20 ;  /* 0x000000888c14723c */ /* 0x088fec0000041814 */
[C---:B------:R-:W-:Y:S06]  /*3490*/  HMMA.16816.F32.BF16 R24, R168.reuse, R136, R24 ;  /* 0x00000088a818723c */ /* 0x040fec0000041818 */
[-C--:B------:R-:W-:Y:S06]  /*34a0*/  HMMA.16816.F32.BF16 R28, R168, R138.reuse, R28 ;  /* 0x0000008aa81c723c */ /* 0x080fec000004181c */
[----:B------:R-:W-:Y:S01]  /*34b0*/  HMMA.16816.F32.BF16 R32, R140, R138, R32 ;  /* 0x0000008a8c20723c */ /* 0x000fe20000041820 */
[----:B------:R-:W3:Y:S04]  /*34c0*/  LDL R141, [R1+0x10] ;  /* 0x00001000018d7983 */ /* 0x000ee80000100800 */
[----:B------:R-:W2:Y:S01]  /*34d0*/  LDSM.16.M88.4 R136, [R0+0x2800] ;  /* 0x002800000088783b */ /* 0x000ea20000000200 */
[-C--:B------:R-:W-:Y:S06]  /*34e0*/  HMMA.16816.F32.BF16 R4, R144, R148.reuse, R4 ;  /* 0x000000949004723c */ /* 0x080fec0000041804 */
[C---:B----4-:R-:W-:Y:S01]  /*34f0*/  HMMA.16816.F32.BF16 R8, R132.reuse, R148, R8 ;  /* 0x000000948408723c */ /* 0x050fe20000041808 */
[----:B------:R-:W4:Y:S05]  /*3500*/  LDL R140, [R1+0xc] ;  /* 0x00000c00018c7983 */ /* 0x000f2a0000100800 */
[-C--:B------:R-:W-:Y:S06]  /*3510*/  HMMA.16816.F32.BF16 R12, R132, R150.reuse, R12 ;  /* 0x00000096840c723c */ /* 0x080fec000004180c */
[C---:B------:R-:W-:Y:S06]  /*3520*/  HMMA.16816.F32.BF16 R16, R144.reuse, R150, R16 ;  /* 0x000000969010723c */ /* 0x040fec0000041810 */
[-C--:B-1----:R-:W-:Y:S06]  /*3530*/  HMMA.16816.F32.BF16 R20, R144, R152.reuse, R20 ;  /* 0x000000989014723c */ /* 0x082fec0000041814 */
[C---:B------:R-:W-:Y:S06]  /*3540*/  HMMA.16816.F32.BF16 R24, R132.reuse, R152, R24 ;  /* 0x000000988418723c */ /* 0x040fec0000041818 */
[-C--:B------:R-:W-:Y:S06]  /*3550*/  HMMA.16816.F32.BF16 R28, R132, R154.reuse, R28 ;  /* 0x0000009a841c723c */ /* 0x080fec000004181c */
[----:B------:R-:W-:Y:S01]  /*3560*/  HMMA.16816.F32.BF16 R32, R144, R154, R32 ;  /* 0x0000009a9020723c */ /* 0x000fe20000041820 */
[----:B------:R-:W-:Y:S04]  /*3570*/  IMAD.U32 R134, RZ, RZ, UR35 ;  /* 0x00000023ff867e24 */ /* 0x000fe8000f8e00ff */
[----:B--2---:R-:W-:Y:S01]  /*3580*/  @P0 IMAD R134, R134, 0x80, R2 ;  /* 0x0000008086860824 */ /* 0x004fe200078e0202 */
[-C--:B------:R-:W-:Y:S01]  /*3590*/  HMMA.16816.F32.BF16 R4, R156, R160.reuse, R4 ;  /* 0x000000a09c04723c */ /* 0x080fe20000041804 */
[----:B------:R-:W-:Y:S04]  /*35a0*/  PLOP3.LUT P0, PT, PT, PT, UP0, 0x80, 0x0 ;  /* 0x000000000000781c */ /* 0x000fe80003f0f008 */
[C---:B------:R-:W-:Y:S01]  /*35b0*/  @P5 ISETP.GE.AND P5, PT, R134.reuse, UR5, PT ;  /* 0x0000000586005c0c */ /* 0x040fe2000bfa6270 */
[C---:B------:R-:W-:Y:S05]  /*35c0*/  HMMA.16816.F32.BF16 R8, R136.reuse, R160, R8 ;  /* 0x000000a08808723c */ /* 0x040fea0000041808 */
[----:B------:R-:W-:Y:S01]  /*35d0*/  @P2 VIADD R0, R134, 0x1 ;  /* 0x0000000186002836 */ /* 0x000fe20000000000 */
[-C--:B------:R-:W-:Y:S03]  /*35e0*/  HMMA.16816.F32.BF16 R12, R136, R162.reuse, R12 ;  /* 0x000000a2880c723c */ /* 0x080fe6000004180c */
[----:B------:R-:W-:Y:S02]  /*35f0*/  FSETP.NEU.FTZ.AND P2, PT, R250, -INF , PT ;  /* 0xff800000fa00780b */ /* 0x000fe40003f5d000 */
[----:B------:R-:W-:Y:S01]  /*3600*/  @P4 ISETP.GE.AND P4, PT, R0, UR5, PT ;  /* 0x0000000500004c0c */ /* 0x000fe2000bf86270 */
[C---:B------:R-:W-:Y:S05]  /*3610*/  HMMA.16816.F32.BF16 R16, R156.reuse, R162, R16 ;  /* 0x000000a29c10723c */ /* 0x040fea0000041810 */
[----:B------:R-:W-:Y:S01]  /*3620*/  FMUL.FTZ R133, R249, 1.4426950216293334961 ;  /* 0x3fb8aa3bf9857820 */ /* 0x000fe20000410000 */
[----:B------:R-:W-:Y:S01]  /*3630*/  @P1 FSEL R4, R4, -INF , !P5 ;  /* 0xff80000004041808 */ /* 0x000fe20006800000 */
[----:B------:R-:W-:Y:S01]  /*3640*/  FMUL.FTZ R132, R250, 1.4426950216293334961 ;  /* 0x3fb8aa3bfa847820 */ /* 0x000fe20000410000 */
[----:B------:R-:W-:Y:S03]  /*3650*/  PLOP3.LUT P1, PT, PT, PT, UP0, 0x80, 0x0 ;  /* 0x000000000000781c */ /* 0x000fe60003f2f008 */
[----:B------:R-:W-:Y:S01]  /*3660*/  @P0 FSEL R5, R5, -INF , !P4 ;  /* 0xff80000005050808 */ /* 0x000fe20006000000 */
[----:B------:R-:W-:Y:S01]  /*3670*/  FMUL.FTZ R2, R247, 1.4426950216293334961 ;  /* 0x3fb8aa3bf7027820 */ /* 0x000fe20000410000 */
[----:B------:R-:W-:Y:S01]  /*3680*/  PLOP3.LUT P0, PT, PT, PT, UP0, 0x80, 0x0 ;  /* 0x000000000000781c */ /* 0x000fe20003f0f008 */
[----:B------:R-:W-:Y:S01]  /*3690*/  FMUL.FTZ R0, R248, 1.4426950216293334961 ;  /* 0x3fb8aa3bf8007820 */ /* 0x000fe20000410000 */
[----:B------:R-:W-:Y:S02]  /*36a0*/  FSEL R133, R133, RZ, P3 ;  /* 0x000000ff85857208 */ /* 0x000fe40001800000 */
[----:B------:R-:W-:Y:S02]  /*36b0*/  FSEL R132, R132, RZ, P2 ;  /* 0x000000ff84847208 */ /* 0x000fe40001000000 */
[----:B------:R-:W-:Y:S01]  /*36c0*/  PLOP3.LUT P2, PT, PT, PT, UP0, 0x80, 0x0 ;  /* 0x000000000000781c */ /* 0x000fe20003f4f008 */
[--C-:B------:R-:W-:Y:S01]  /*36d0*/  FFMA.FTZ R4, R4, UR9, -R133.reuse ;  /* 0x0000000904047c23 */ /* 0x100fe20008010885 */
[----:B------:R-:W-:Y:S01]  /*36e0*/  @P1 FSEL R6, R6, -INF , !P5 ;  /* 0xff80000006061808 */ /* 0x000fe20006800000 */
[--C-:B------:R-:W-:Y:S01]  /*36f0*/  FFMA.FTZ R5, R5, UR9, -R133.reuse ;  /* 0x0000000905057c23 */ /* 0x100fe20008010885 */
[----:B------:R-:W-:Y:S01]  /*3700*/  PLOP3.LUT P1, PT, PT, PT, UP0, 0x80, 0x0 ;  /* 0x000000000000781c */ /* 0x000fe20003f2f008 */
[----:B------:R1:W-:Y:S01]  /*3710*/  MUFU.EX2 R170, R4 ;  /* 0x0000000400aa7308 */ /* 0x0003e20000000800 */
[----:B------:R-:W-:Y:S01]  /*3720*/  PLOP3.LUT P3, PT, PT, PT, UP0, 0x80, 0x0 ;  /* 0x000000000000781c */ /* 0x000fe20003f6f008 */
[--C-:B------:R-:W-:Y:S01]  /*3730*/  FFMA.FTZ R6, R6, UR9, -R132.reuse ;  /* 0x0000000906067c23 */ /* 0x100fe20008010884 */
[----:B------:R-:W-:Y:S02]  /*3740*/  @P0 FSEL R7, R7, -INF , !P4 ;  /* 0xff80000007070808 */ /* 0x000fe40006000000 */
[----:B------:R-:W-:Y:S03]  /*3750*/  FSETP.NEU.FTZ.AND P0, PT, R247, -INF , PT ;  /* 0xff800000f700780b */ /* 0x000fe60003f1d000 */
[----:B------:R-:W-:Y:S01]  /*3760*/  FFMA.FTZ R7, R7, UR9, -R132 ;  /* 0x0000000907077c23 */ /* 0x000fe20008010884 */
[----:B------:R-:W-:Y:S01]  /*3770*/  FSEL R2, R2, RZ, P0 ;  /* 0x000000ff02027208 */ /* 0x000fe20000000000 */
[----:B------:R-:W-:Y:S01]  /*3780*/  MUFU.EX2 R244, R5 ;  /* 0x0000000500f47308 */ /* 0x000fe20000000800 */
[----:B------:R-:W-:Y:S02]  /*3790*/  @P2 FSEL R9, R9, -INF , !P4 ;  /* 0xff80000009092808 */ /* 0x000fe40006000000 */
[----:B------:R-:W-:Y:S02]  /*37a0*/  @P1 FSEL R8, R8, -INF , !P5 ;  /* 0xff80000008081808 */ /* 0x000fe40006800000 */
[----:B------:R-:W-:Y:S01]  /*37b0*/  PLOP3.LUT P1, PT, PT, PT, UP0, 0x80, 0x0 ;  /* 0x000000000000781c */ /* 0x000fe20003f2f008 */
[--C-:B------:R-:W-:Y:S01]  /*37c0*/  FFMA.FTZ R9, R9, UR9, -R2.reuse ;  /* 0x0000000909097c23 */ /* 0x100fe20008010802 */
[----:B------:R-:W-:Y:S01]  /*37d0*/  FSETP.NEU.FTZ.AND P2, PT, R248, -INF , PT ;  /* 0xff800000f800780b */ /* 0x000fe20003f5d000 */
[----:B------:R-:W-:Y:S02]  /*37e0*/  FFMA.FTZ R8, R8, UR9, -R2 ;  /* 0x0000000908087c23 */ /* 0x000fe40008010802 */
[----:B------:R-:W-:Y:S01]  /*37f0*/  MUFU.EX2 R246, R6 ;  /* 0x0000000600f67308 */ /* 0x000fe20000000800 */
[----:B------:R-:W-:Y:S01]  /*3800*/  PLOP3.LUT P0, PT, PT, PT, UP0, 0x80, 0x0 ;  /* 0x000000000000781c */ /* 0x000fe20003f0f008 */
[----:B-1----:R-:W-:Y:S01]  /*3810*/  @P3 VIADD R4, R134, 0x8 ;  /* 0x0000000886043836 */ /* 0x002fe20000000000 */
[----:B------:R-:W-:Y:S02]  /*3820*/  FSEL R0, R0, RZ, P2 ;  /* 0x000000ff00007208 */ /* 0x000fe40001000000 */
[----:B------:R-:W-:Y:S02]  /*3830*/  PLOP3.LUT P2, PT, PT, PT, UP0, 0x80, 0x0 ;  /* 0x000000000000781c */ /* 0x000fe40003f4f008 */
[----:B------:R-:W-:Y:S03]  /*3840*/  @P6 ISETP.GE.AND P6, PT, R4, UR5, PT ;  /* 0x0000000504006c0c */ /* 0x000fe6000bfc6270 */
[----:B------:R1:W-:Y:S01]  /*3850*/  MUFU.EX2 R245, R7 ;  /* 0x0000000700f57308 */ /* 0x0003e20000000800 */
[----:B------:R-:W-:Y:S02]  /*3860*/  @P1 FSEL R10, R10, -INF , !P5 ;  /* 0xff8000000a0a1808 */ /* 0x000fe40006800000 */
[----:B------:R-:W-:Y:S02]  /*3870*/  PLOP3.LUT P1, PT, PT, PT, UP0, 0x80, 0x0 ;  /* 0x000000000000781c */ /* 0x000fe40003f2f008 */
[----:B------:R-:W-:Y:S01]  /*3880*/  PLOP3.LUT P5, PT, PT, PT, UP0, 0x80, 0x0 ;  /* 0x000000000000781c */ /* 0x000fe20003faf008 */
[--C-:B------:R-:W-:Y:S01]  /*3890*/  FFMA.FTZ R10, R10, UR9, -R0.reuse ;  /* 0x000000090a0a7c23 */ /* 0x100fe20008010800 */
[----:B------:R-:W-:Y:S03]  /*38a0*/  @P0 FSEL R11, R11, -INF , !P4 ;  /* 0xff8000000b0b0808 */ /* 0x000fe60006000000 */
[----:B------:R2:W-:Y:S01]  /*38b0*/  MUFU.EX2 R161, R8 ;  /* 0x0000000800a17308 */ /* 0x0005e20000000800 */
[----:B------:R-:W-:Y:S02]  /*38c0*/  PLOP3.LUT P0, PT, PT, PT, UP0, 0x80, 0x0 ;  /* 0x000000000000781c */ /* 0x000fe40003f0f008 */
[----:B------:R-:W-:Y:S01]  /*38d0*/  PLOP3.LUT P3, PT, PT, PT, UP0, 0x80, 0x0 ;  /* 0x000000000000781c */ /* 0x000fe20003f6f008 */
[----:B------:R-:W-:Y:S01]  /*38e0*/  FFMA.FTZ R11, R11, UR9, -R0 ;  /* 0x000000090b0b7c23 */ /* 0x000fe20008010800 */
[----:B------:R-:W-:Y:S02]  /*38f0*/  PLOP3.LUT P4, PT, PT, PT, UP0, 0x80, 0x0 ;  /* 0x000000000000781c */ /* 0x000fe40003f8f008 */
[----:B------:R-:W-:Y:S01]  /*3900*/  @P1 FSEL R12, R12, -INF , !P6 ;  /* 0xff8000000c0c1808 */ /* 0x000fe20007000000 */
[----:B-1----:R-:W1:Y:S01]  /*3910*/  LDSM.16.M88.4 R4, [R223+0xd400] ;  /* 0x00d40000df04783b */ /* 0x002e620000000200 */
[----:B------:R-:W-:Y:S01]  /*3920*/  PLOP3.LUT P1, PT, PT, PT, UP0, 0x80, 0x0 ;  /* 0x000000000000781c */ /* 0x000fe20003f2f008 */
[----:B------:R-:W1:Y:S02]  /*3930*/  MUFU.EX2 R155, R9 ;  /* 0x00000009009b7308 */ /* 0x000e640000000800 */
[----:B------:R-:W-:Y:S01]  /*3940*/  FFMA.FTZ R12, R12, UR9, -R2 ;  /* 0x000000090c0c7c23 */ /* 0x000fe20008010802 */
[----:B--2---:R-:W-:Y:S01]  /*3950*/  @P2 VIADD R8, R134, 0x9 ;  /* 0x0000000986082836 */ /* 0x004fe20000000000 */
[----:B------:R-:W-:Y:S06]  /*3960*/  PLOP3.LUT P2, PT, PT, PT, UP0, 0x80, 0x0 ;  /* 0x000000000000781c */ /* 0x000fec0003f4f008 */
[----:B------:R-:W-:Y:S01]  /*3970*/  MUFU.EX2 R165, R10 ;  /* 0x0000000a00a57308 */ /* 0x000fe20000000800 */
[----:B------:R-:W-:Y:S01]  /*3980*/  @P5 ISETP.GE.AND P5, PT, R8, UR5, PT ;  /* 0x0000000508005c0c */ /* 0x000fe2000bfa6270 */
[----:B------:R-:W-:Y:S01]  /*3990*/  @P3 VIADD R8, R134, 0x10 ;  /* 0x0000001086083836 */ /* 0x000fe20000000000 */
[----:B------:R-:W-:Y:S02]  /*39a0*/  @P1 FSEL R14, R14, -INF , !P6 ;  /* 0xff8000000e0e1808 */ /* 0x000fe40007000000 */
[----:B------:R-:W-:Y:S05]  /*39b0*/  @P0 FSEL R13, R13, -INF , !P5 ;  /* 0xff8000000d0d0808 */ /* 0x000fea0006800000 */
[----:B------:R-:W-:Y:S01]  /*39c0*/  MUFU.EX2 R164, R11 ;  /* 0x0000000b00a47308 */ /* 0x000fe20000000800 */
[----:B------:R-:W-:Y:S01]  /*39d0*/  PLOP3.LUT P0, PT, PT, PT, UP0, 0x80, 0x0 ;  /* 0x000000000000781c */ /* 0x000fe20003f0f008 */
[----:B------:R-:W-:Y:S01]  /*39e0*/  FFMA.FTZ R14, R14, UR9, -R0 ;  /* 0x000000090e0e7c23 */ /* 0x000fe20008010800 */
[----:B------:R-:W-:Y:S01]  /*39f0*/  PLOP3.LUT P1, PT, PT, PT, UP0, 0x80, 0x0 ;  /* 0x000000000000781c */ /* 0x000fe20003f2f008 */
[----:B------:R-:W-:Y:S01]  /*3a00*/  FFMA.FTZ R13, R13, UR9, -R2 ;  /* 0x000000090d0d7c23 */ /* 0x000fe20008010802 */
[----:B------:R-:W-:Y:S02]  /*3a10*/  @P4 ISETP.GE.AND P4, PT, R8, UR5, PT ;  /* 0x0000000508004c0c */ /* 0x000fe4000bf86270 */
[----:B------:R-:W-:Y:S03]  /*3a20*/  PLOP3.LUT P3, PT, PT, PT, UP0, 0x80, 0x0 ;  /* 0x000000000000781c */ /* 0x000fe60003f6f008 */
[----:B------:R-:W-:Y:S04]  /*3a30*/  MUFU.EX2 R154, R12 ;  /* 0x0000000c009a7308 */ /* 0x000fe80000000800 */
[----:B------:R-:W-:Y:S02]  /*3a40*/  @P0 FSEL R15, R15, -INF , !P5 ;  /* 0xff8000000f0f0808 */ /* 0x000fe40006800000 */
[----:B------:R-:W-:Y:S04]  /*3a50*/  PLOP3.LUT P0, PT, PT, PT, UP0, 0x80, 0x0 ;  /* 0x000000000000781c */ /* 0x000fe80003f0f008 */
[----:B------:R-:W-:Y:S01]  /*3a60*/  MUFU.EX2 R153, R13 ;  /* 0x0000000d00997308 */ /* 0x000fe20000000800 */
[----:B------:R-:W-:Y:S01]  /*3a70*/  @P1 FSEL R16, R16, -INF , !P6 ;  /* 0xff80000010101808 */ /* 0x000fe20007000000 */
[----:B------:R-:W-:Y:S01]  /*3a80*/  FFMA.FTZ R15, R15, UR9, -R0 ;  /* 0x000000090f0f7c23 */ /* 0x000fe20008010800 */
[----:B------:R-:W-:Y:S01]  /*3a90*/  PLOP3.LUT P1, PT, PT, PT, UP0, 0x80, 0x0 ;  /* 0x000000000000781c */ /* 0x000fe20003f2f008 */
[-C--:B-1----:R-:W-:Y:S03]  /*3aa0*/  HMMA.16816.F32.BF16 R20, R156, R4.reuse, R20 ;  /* 0x000000049c14723c */ /* 0x082fe60000041814 */
[--C-:B------:R-:W-:Y:S03]  /*3ab0*/  FFMA.FTZ R16, R16, UR9, -R133.reuse ;  /* 0x0000000910107c23 */ /* 0x100fe60008010885 */
[----:B------:R-:W-:Y:S01]  /*3ac0*/  MUFU.EX2 R162, R14 ;  /* 0x0000000e00a27308 */ /* 0x000fe20000000800 */
[C---:B------:R-:W-:Y:S04]  /*3ad0*/  HMMA.16816.F32.BF16 R24, R136.reuse, R4, R24 ;  /* 0x000000048818723c */ /* 0x040fe80000041818 */
[----:B------:R-:W-:Y:S02]  /*3ae0*/  @P0 FSEL R17, R17, -INF , !P5 ;  /* 0xff80000011110808 */ /* 0x000fe40006800000 */
[-C--:B------:R-:W-:Y:S01]  /*3af0*/  HMMA.16816.F32.BF16 R28, R136, R6.reuse, R28 ;  /* 0x00000006881c723c */ /* 0x080fe2000004181c */
[----:B------:R-:W-:Y:S02]  /*3b00*/  PLOP3.LUT P0, PT, PT, PT, UP0, 0x80, 0x0 ;  /* 0x000000000000781c */ /* 0x000fe40003f0f008 */
[----:B------:R-:W-:Y:S02]  /*3b10*/  MUFU.EX2 R168, R16 ;  /* 0x0000001000a87308 */ /* 0x000fe40000000800 */
[----:B------:R-:W-:Y:S01]  /*3b20*/  @P1 FSEL R18, R18, -INF , !P6 ;  /* 0xff80000012121808 */ /* 0x000fe20007000000 */
[----:B------:R-:W-:Y:S01]  /*3b30*/  HMMA.16816.F32.BF16 R32, R156, R6, R32 ;  /* 0x000000069c20723c */ /* 0x000fe20000041820 */
[----:B------:R-:W-:Y:S02]  /*3b40*/  PLOP3.LUT P1, PT, PT, PT, UP0, 0x80, 0x0 ;  /* 0x000000000000781c */ /* 0x000fe40003f2f008 */
[----:B------:R-:W-:Y:S04]  /*3b50*/  PLOP3.LUT P6, PT, PT, PT, UP0, 0x80, 0x0 ;  /* 0x000000000000781c */ /* 0x000fe80003fcf008 */
[----:B------:R-:W-:Y:S01]  /*3b60*/  MUFU.EX2 R160, R15 ;  /* 0x0000000f00a07308 */ /* 0x000fe20000000800 */
[----:B------:R-:W-:Y:S01]  /*3b70*/  @P2 VIADD R4, R134, 0x11 ;  /* 0x0000001186042836 */ /* 0x000fe20000000000 */
[----:B------:R-:W-:Y:S02]  /*3b80*/  PLOP3.LUT P2, PT, PT, PT, UP0, 0x80, 0x0 ;  /* 0x000000000000781c */ /* 0x000fe40003f4f008 */
[--C-:B------:R-:W-:Y:S01]  /*3b90*/  FFMA.FTZ R17, R17, UR9, -R133.reuse ;  /* 0x0000000911117c23 */ /* 0x100fe20008010885 */
[----:B------:R-:W-:Y:S02]  /*3ba0*/  @P0 FSEL R19, R19, -INF , !P5 ;  /* 0xff80000013130808 */ /* 0x000fe40006800000 */
[----:B------:R-:W-:Y:S01]  /*3bb0*/  PLOP3.LUT P0, PT, PT, PT, UP0, 0x80, 0x0 ;  /* 0x000000000000781c */ /* 0x000fe20003f0f008 */
[--C-:B------:R-:W-:Y:S01]  /*3bc0*/  FFMA.FTZ R18, R18, UR9, -R132.reuse ;  /* 0x0000000912127c23 */ /* 0x100fe20008010884 */
[----:B------:R-:W-:Y:S01]  /*3bd0*/  PLOP3.LUT P5, PT, PT, PT, UP0, 0x80, 0x0 ;  /* 0x000000000000781c */ /* 0x000fe20003faf008 */
[----:B------:R-:W-:Y:S01]  /*3be0*/  MUFU.EX2 R167, R17 ;  /* 0x0000001100a77308 */ /* 0x000fe20000000800 */
[----:B------:R-:W-:Y:S01]  /*3bf0*/  @P1 FSEL R20, R20, -INF , !P4 ;  /* 0xff80000014141808 */ /* 0x000fe20006000000 */
[--C-:B------:R-:W-:Y:S01]  /*3c00*/  FFMA.FTZ R19, R19, UR9, -R132.reuse ;  /* 0x0000000913137c23 */ /* 0x100fe20008010884 */
[----:B------:R-:W-:Y:S02]  /*3c10*/  @P6 ISETP.GE.AND P6, PT, R4, UR5, PT ;  /* 0x0000000504006c0c */ /* 0x000fe4000bfc6270 */
[----:B------:R-:W-:Y:S01]  /*3c20*/  PLOP3.LUT P1, PT, PT, PT, UP0, 0x80, 0x0 ;  /* 0x000000000000781c */ /* 0x000fe20003f2f008 */
[--C-:B------:R-:W-:Y:S01]  /*3c30*/  FFMA.FTZ R20, R20, UR9, -R133.reuse ;  /* 0x0000000914147c23 */ /* 0x100fe20008010885 */
[----:B------:R-:W-:Y:S03]  /*3c40*/  @P2 FSEL R22, R22, -INF , !P4 ;  /* 0xff80000016162808 */ /* 0x000fe60006000000 */
[----:B------:R-:W-:Y:S01]  /*3c50*/  MUFU.EX2 R243, R18 ;  /* 0x0000001200f37308 */ /* 0x000fe20000000800 */
[----:B------:R-:W-:Y:S02]  /*3c60*/  PLOP3.LUT P2, PT, PT, PT, UP0, 0x80, 0x0 ;  /* 0x000000000000781c */ /* 0x000fe40003f4f008 */
[----:B------:R-:W-:Y:S01]  /*3c70*/  @P0 FSEL R21, R21, -INF , !P6 ;  /* 0xff80000015150808 */ /* 0x000fe20007000000 */
[--C-:B------:R-:W-:Y:S01]  /*3c80*/  FFMA.FTZ R22, R22, UR9, -R132.reuse ;  /* 0x0000000916167c23 */ /* 0x100fe20008010884 */
[----:B------:R-:W-:Y:S02]  /*3c90*/  PLOP3.LUT P0, PT, PT, PT, UP0, 0x80, 0x0 ;  /* 0x000000000000781c */ /* 0x000fe40003f0f008 */
[----:B------:R-:W-:Y:S03]  /*3ca0*/  F2FP.BF16.F32.PACK_AB R5, R155, R161 ;  /* 0x000000a19b05723e */ /* 0x000fe600000010ff */
[----:B------:R-:W1:Y:S01]  /*3cb0*/  MUFU.EX2 R242, R19 ;  /* 0x0000001300f27308 */ /* 0x000e620000000800 */
[--C-:B------:R-:W-:Y:S01]  /*3cc0*/  FFMA.FTZ R21, R21, UR9, -R133.reuse ;  /* 0x0000000915157c23 */ /* 0x100fe20008010885 */
[----:B------:R-:W-:Y:S02]  /*3cd0*/  @P1 FSEL R23, R23, -INF , !P6 ;  /* 0xff80000017171808 */ /* 0x000fe40007000000 */
[----:B------:R-:W-:Y:S02]  /*3ce0*/  PLOP3.LUT P1, PT, PT, PT, UP0, 0x80, 0x0 ;  /* 0x000000000000781c */ /* 0x000fe40003f2f008 */
[----:B------:R-:W-:Y:S01]  /*3cf0*/  @P2 FSEL R25, R25, -INF , !P6 ;  /* 0xff80000019192808 */ /* 0x000fe20007000000 */
[----:B------:R-:W-:Y:S01]  /*3d00*/  FFMA.FTZ R23, R23, UR9, -R132 ;  /* 0x0000000917177c23 */ /* 0x000fe20008010884 */
[----:B------:R-:W-:Y:S02]  /*3d10*/  PLOP3.LUT P2, PT, PT, PT, UP0, 0x80, 0x0 ;  /* 0x000000000000781c */ /* 0x000fe40003f4f008 */
[----:B------:R-:W-:Y:S01]  /*3d20*/  MUFU.EX2 R166, R20 ;  /* 0x0000001400a67308 */ /* 0x000fe20000000800 */
[----:B------:R-:W-:Y:S01]  /*3d30*/  @P0 FSEL R24, R24, -INF , !P4 ;  /* 0xff80000018180808 */ /* 0x000fe20006000000 */
[--C-:B------:R-:W-:Y:S01]  /*3d40*/  FFMA.FTZ R25, R25, UR9, -R2.reuse ;  /* 0x0000000919197c23 */ /* 0x100fe20008010802 */
[----:B------:R-:W-:Y:S03]  /*3d50*/  PLOP3.LUT P0, PT, PT, PT, UP0, 0x80, 0x0 ;  /* 0x000000000000781c */ /* 0x000fe60003f0f008 */
[----:B------:R-:W-:Y:S01]  /*3d60*/  FFMA.FTZ R24, R24, UR9, -R2 ;  /* 0x0000000918187c23 */ /* 0x000fe20008010802 */
[----:B------:R-:W-:Y:S03]  /*3d70*/  @P1 FSEL R26, R26, -INF , !P4 ;  /* 0xff8000001a1a1808 */ /* 0x000fe60006000000 */
[----:B------:R-:W-:Y:S01]  /*3d80*/  MUFU.EX2 R163, R21 ;  /* 0x0000001500a37308 */ /* 0x000fe20000000800 */
[----:B------:R-:W-:Y:S02]  /*3d90*/  PLOP3.LUT P4, PT, PT, PT, UP0, 0x80, 0x0 ;  /* 0x000000000000781c */ /* 0x000fe40003f8f008 */
[----:B------:R-:W-:Y:S01]  /*3da0*/  PLOP3.LUT P1, PT, PT, PT, UP0, 0x80, 0x0 ;  /* 0x000000000000781c */ /* 0x000fe20003f2f008 */
[--C-:B------:R-:W-:Y:S01]  /*3db0*/  FFMA.FTZ R26, R26, UR9, -R0.reuse ;  /* 0x000000091a1a7c23 */ /* 0x100fe20008010800 */
[----:B------:R-:W-:Y:S01]  /*3dc0*/  @P2 FSEL R27, R27, -INF , !P6 ;  /* 0xff8000001b1b2808 */ /* 0x000fe20007000000 */
[C---:B------:R-:W-:Y:S01]  /*3dd0*/  @P0 VIADD R4, R134.reuse, 0x18 ;  /* 0x0000001886040836 */ /* 0x040fe20000000000 */
[----:B------:R-:W-:Y:S01]  /*3de0*/  PLOP3.LUT P0, PT, PT, PT, UP0, 0x80, 0x0 ;  /* 0x000000000000781c */ /* 0x000fe20003f0f008 */
[----:B------:R-:W-:Y:S01]  /*3df0*/  @P5 VIADD R134, R134, 0x19 ;  /* 0x0000001986865836 */ /* 0x000fe20000000000 */
[----:B------:R-:W-:Y:S01]  /*3e00*/  PLOP3.LUT P2, PT, PT, PT, UP0, 0x80, 0x0 ;  /* 0x000000000000781c */ /* 0x000fe20003f4f008 */
[----:B------:R-:W-:Y:S01]  /*3e10*/  MUFU.EX2 R171, R22 ;  /* 0x0000001600ab7308 */ /* 0x000fe20000000800 */
[----:B------:R-:W-:Y:S01]  /*3e20*/  @P3 ISETP.GE.AND P3, PT, R4, UR5, PT ;  /* 0x0000000504003c0c */ /* 0x000fe2000bf66270 */
[----:B------:R-:W-:Y:S02]  /*3e30*/  FFMA.FTZ R27, R27, UR9, -R0 ;  /* 0x000000091b1b7c23 */ /* 0x000fe40008010800 */
[----:B------:R-:W-:Y:S02]  /*3e40*/  @P4 ISETP.GE.AND P4, PT, R134, UR5, PT ;  /* 0x0000000586004c0c */ /* 0x000fe4000bf86270 */
[----:B------:R-:W-:Y:S02]  /*3e50*/  @P1 FSEL R28, R28, -INF , !P3 ;  /* 0xff8000001c1c1808 */ /* 0x000fe40005800000 */
[----:B------:R-:W-:Y:S02]  /*3e60*/  F2FP.BF16.F32.PACK_AB R4, R245, R246 ;  /* 0x000000f6f504723e */ /* 0x000fe400000010ff */
[----:B------:R-:W-:Y:S01]  /*3e70*/  MUFU.EX2 R169, R23 ;  /* 0x0000001700a97308 */ /* 0x000fe20000000800 */
[----:B------:R-:W-:Y:S01]  /*3e80*/  PLOP3.LUT P1, PT, PT, PT, UP0, 0x80, 0x0 ;  /* 0x000000000000781c */ /* 0x000fe20003f2f008 */
[--C-:B------:R-:W-:Y:S01]  /*3e90*/  FFMA.FTZ R28, R28, UR9, -R2.reuse ;  /* 0x000000091c1c7c23 */ /* 0x100fe20008010802 */
[----:B------:R-:W-:Y:S01]  /*3ea0*/  @P0 FSEL R29, R29, -INF , !P4 ;  /* 0xff8000001d1d0808 */ /* 0x000fe20006000000 */
[----:B------:R2:W-:Y:S01]  /*3eb0*/  STS [R234+0x13400], R4 ;  /* 0x01340004ea007388 */ /* 0x0005e20000000800 */
[----:B------:R-:W-:Y:S02]  /*3ec0*/  PLOP3.LUT P0, PT, PT, PT, UP0, 0x80, 0x0 ;  /* 0x000000000000781c */ /* 0x000fe40003f0f008 */
[----:B-1----:R-:W-:Y:S01]  /*3ed0*/  F2FP.BF16.F32.PACK_AB R6, R242, R243 ;  /* 0x000000f3f206723e */ /* 0x002fe200000010ff */
[----:B------:R-:W-:Y:S01]  /*3ee0*/  FFMA.FTZ R2, R29, UR9, -R2 ;  /* 0x000000091d027c23 */ /* 0x000fe20008010802 */
[----:B------:R-:W-:Y:S01]  /*3ef0*/  @P2 FSEL R32, R32, -INF , !P3 ;  /* 0xff80000020202808 */ /* 0x000fe20005800000 */
[----:B------:R-:W-:Y:S01]  /*3f00*/  MUFU.EX2 R150, R24 ;  /* 0x0000001800967308 */ /* 0x000fe20000000800 */
[----:B------:R-:W-:Y:S03]  /*3f10*/  PLOP3.LUT P2, PT, PT, PT, UP0, 0x80, 0x0 ;  /* 0x000000000000781c */ /* 0x000fe60003f4f008 */
[----:B------:R-:W-:Y:S01]  /*3f20*/  @P1 FSEL R33, R33, -INF , !P4 ;  /* 0xff80000021211808 */ /* 0x000fe20006000000 */
[--C-:B------:R-:W-:Y:S01]  /*3f30*/  FFMA.FTZ R32, R32, UR9, -R133.reuse ;  /* 0x0000000920207c23 */ /* 0x100fe20008010885 */
[----:B------:R-:W-:Y:S04]  /*3f40*/  PLOP3.LUT P1, PT, PT, PT, UP0, 0x80, 0x0 ;  /* 0x000000000000781c */ /* 0x000fe80003f2f008 */
[----:B------:R1:W-:Y:S01]  /*3f50*/  MUFU.EX2 R143, R2 ;  /* 0x00000002008f7308 */ /* 0x0003e20000000800 */
[----:B------:R-:W-:Y:S01]  /*3f60*/  @P0 FSEL R34, R34, -INF , !P3 ;  /* 0xff80000022220808 */ /* 0x000fe20005800000 */
[----:B------:R-:W-:Y:S01]  /*3f70*/  FFMA.FTZ R133, R33, UR9, -R133 ;  /* 0x0000000921857c23 */ /* 0x000fe20008010885 */
[----:B------:R-:W-:Y:S02]  /*3f80*/  PLOP3.LUT P0, PT, PT, PT, UP0, 0x80, 0x0 ;  /* 0x000000000000781c */ /* 0x000fe40003f0f008 */
[----:B------:R-:W-:Y:S01]  /*3f90*/  @P2 FSEL R35, R35, -INF , !P4 ;  /* 0xff80000023232808 */ /* 0x000fe20006000000 */
[--C-:B------:R-:W-:Y:S04]  /*3fa0*/  FFMA.FTZ R34, R34, UR9, -R132.reuse ;  /* 0x0000000922227c23 */ /* 0x100fe80008010884 */
[----:B------:R-:W-:Y:S01]  /*3fb0*/  MUFU.EX2 R157, R32 ;  /* 0x00000020009d7308 */ /* 0x000fe20000000800 */
[----:B--2---:R-:W-:Y:S01]  /*3fc0*/  F2FP.BF16.F32.PACK_AB R4, R164, R165 ;  /* 0x000000a5a404723e */ /* 0x004fe200000010ff */
[----:B------:R-:W-:Y:S01]  /*3fd0*/  FFMA.FTZ R132, R35, UR9, -R132 ;  /* 0x0000000923847c23 */ /* 0x000fe20008010884 */
[----:B------:R-:W-:Y:S02]  /*3fe0*/  @P1 FSEL R30, R30, -INF , !P3 ;  /* 0xff8000001e1e1808 */ /* 0x000fe40005800000 */
[----:B------:R-:W-:Y:S05]  /*3ff0*/  PLOP3.LUT P1, PT, PT, PT, UP3, 0x80, 0x0 ;  /* 0x000000000000781c */ /* 0x000fea0003f2f038 */
[----:B------:R-:W-:Y:S01]  /*4000*/  MUFU.EX2 R156, R133 ;  /* 0x00000085009c7308 */ /* 0x000fe20000000800 */
[----:B-1----:R-:W-:Y:S01]  /*4010*/  F2FP.BF16.F32.PACK_AB R2, R244, R170 ;  /* 0x000000aaf402723e */ /* 0x002fe200000010ff */
[--C-:B------:R-:W-:Y:S01]  /*4020*/  FFMA.FTZ R30, R30, UR9, -R0.reuse ;  /* 0x000000091e1e7c23 */ /* 0x100fe20008010800 */
[----:B------:R-:W-:Y:S02]  /*4030*/  @P0 FSEL R31, R31, -INF , !P4 ;  /* 0xff8000001f1f0808 */ /* 0x000fe40006000000 */
[----:B---3--:R-:W-:Y:S01]  /*4040*/  IADD3 R144, P0, R141, UR13, RZ ;  /* 0x0000000d8d907c10 */ /* 0x008fe2000ff1e0ff */
[----:B------:R1:W-:Y:S02]  /*4050*/  STS [R234+0x13000], R2 ;  /* 0x01300002ea007388 */ /* 0x0003e40000000800 */
[----:B------:R-:W-:Y:S02]  /*4060*/  FFMA.FTZ R0, R31, UR9, -R0 ;  /* 0x000000091f007c23 */ /* 0x000fe40008010800 */
[----:B------:R-:W-:Y:S01]  /*4070*/  MUFU.EX2 R159, R34 ;  /* 0x00000022009f7308 */ /* 0x000fe20000000800 */
[----:B------:R2:W-:Y:S01]  /*4080*/  STS [R232+0x13400], R6 ;  /* 0x01340006e8007388 */ /* 0x0005e20000000800 */
[----:B----4-:R-:W-:Y:S08]  /*4090*/  IADD3.X R145, R140, UR12, RZ, P0, !PT ;  /* 0x0000000c8c917c10 */ /* 0x010ff000087fe4ff */
[----:B------:R-:W3:Y:S01]  /*40a0*/  MUFU.EX2 R158, R132 ;  /* 0x00000084009e7308 */ /* 0x000ee20000000800 */
[----:B------:R-:W4:Y:S04]  /*40b0*/  LDG.E R142, desc[UR6][R144.64] ;  /* 0x00000006908e7981 */ /* 0x000f28000c1e1900 */
[----:B------:R-:W4:Y:S05]  /*40c0*/  LDG.E R141, desc[UR6][R144.64+0x20] ;  /* 0x00002006908d7981 */ /* 0x000f2a000c1e1900 */
[----:B------:R3:W-:Y:S01]  /*40d0*/  MUFU.EX2 R146, R0 ;  /* 0x0000000000927308 */ /* 0x0007e20000000800 */
[----:B------:R-:W5:Y:S01]  /*40e0*/  LDG.E R140, desc[UR6][R144.64+0x80] ;  /* 0x00008006908c7981 */ /* 0x000f62000c1e1900 */
[----:B-1----:R-:W-:Y:S08]  /*40f0*/  F2FP.BF16.F32.PACK_AB R2, R167, R168 ;  /* 0x000000a8a702723e */ /* 0x002ff000000010ff */
[----:B------:R-:W1:Y:S01]  /*4100*/  MUFU.EX2 R149, R25 ;  /* 0x0000001900957308 */ /* 0x000e620000000800 */
[----:B--2---:R-:W-:Y:S01]  /*4110*/  F2FP.BF16.F32.PACK_AB R6, R160, R162 ;  /* 0x000000a2a006723e */ /* 0x004fe200000010ff */
[----:B------:R2:W-:Y:S04]  /*4120*/  STS [R232+0x13000], R2 ;  /* 0x01300002e8007388 */ /* 0x0005e80000000800 */
[----:B------:R1:W-:Y:S04]  /*4130*/  STS [R234+0x14000], R5 ;  /* 0x01400005ea007388 */ /* 0x0003e80000000800 */
[----:B------:R-:W-:Y:S01]  /*4140*/  MUFU.EX2 R152, R26 ;  /* 0x0000001a00987308 */ /* 0x000fe20000000800 */
[----:B---3--:R-:W-:Y:S01]  /*4150*/  F2FP.BF16.F32.PACK_AB R0, R158, R159 ;  /* 0x0000009f9e00723e */ /* 0x008fe200000010ff */
[----:B------:R3:W-:Y:S04]  /*4160*/  STS [R234+0x14400], R4 ;  /* 0x01440004ea007388 */ /* 0x0007e80000000800 */
[----:B------:R3:W-:Y:S04]  /*4170*/  STS [R232+0x14400], R6 ;  /* 0x01440006e8007388 */ /* 0x0007e80000000800 */
[----:B------:R-:W3:Y:S10]  /*4180*/  MUFU.EX2 R151, R27 ;  /* 0x0000001b00977308 */ /* 0x000ef40000000800 */
[----:B------:R-:W3:Y:S01]  /*4190*/  MUFU.EX2 R147, R28 ;  /* 0x0000001c00937308 */ /* 0x000ee20000000800 */
[----:B--2---:R-:W-:Y:S02]  /*41a0*/  F2FP.BF16.F32.PACK_AB R2, R153, R154 ;  /* 0x0000009a9902723e */ /* 0x004fe400000010ff */
[----:B-1----:R-:W-:Y:S03]  /*41b0*/  F2FP.BF16.F32.PACK_AB R5, R163, R166 ;  /* 0x000000a6a305723e */ /* 0x002fe600000010ff */
[----:B------:R1:W-:Y:S04]  /*41c0*/  STS [R232+0x14000], R2 ;  /* 0x01400002e8007388 */ /* 0x0003e80000000800 */
[----:B------:R-:W2:Y:S01]  /*41d0*/  MUFU.EX2 R148, R30 ;  /* 0x0000001e00947308 */ /* 0x000ea20000000800 */
[----:B---3--:R-:W-:Y:S01]  /*41e0*/  F2FP.BF16.F32.PACK_AB R4, R169, R171 ;  /* 0x000000aba904723e */ /* 0x008fe200000010ff */
[----:B------:R3:W-:Y:S01]  /*41f0*/  STS [R233+0x13000], R5 ;  /* 0x01300005e9007388 */ /* 0x0007e20000000800 */
[----:B------:R-:W-:Y:S03]  /*4200*/  F2FP.BF16.F32.PACK_AB R6, R149, R150 ;  /* 0x000000969506723e */ /* 0x000fe600000010ff */
[----:B------:R2:W-:Y:S04]  /*4210*/  STS [R233+0x13400], R4 ;  /* 0x01340004e9007388 */ /* 0x0005e80000000800 */
[----:B------:R2:W-:Y:S01]  /*4220*/  STS [R231+0x13400], R0 ;  /* 0x01340000e7007388 */ /* 0x0005e20000000800 */
[----:B-1----:R-:W-:Y:S02]  /*4230*/  F2FP.BF16.F32.PACK_AB R2, R156, R157 ;  /* 0x0000009d9c02723e */ /* 0x002fe400000010ff */
[----:B---3--:R-:W-:Y:S03]  /*4240*/  F2FP.BF16.F32.PACK_AB R5, R151, R152 ;  /* 0x000000989705723e */ /* 0x008fe600000010ff */
[----:B------:R1:W-:Y:S01]  /*4250*/  STS [R231+0x13000], R2 ;  /* 0x01300002e7007388 */ /* 0x0003e20000000800 */
[----:B--2---:R-:W-:Y:S03]  /*4260*/  F2FP.BF16.F32.PACK_AB R4, R143, R147 ;  /* 0x000000938f04723e */ /* 0x004fe600000010ff */
[----:B------:R-:W-:Y:S01]  /*4270*/  STS [R233+0x14000], R6 ;  /* 0x01400006e9007388 */ /* 0x000fe20000000800 */
[----:B------:R-:W-:Y:S03]  /*4280*/  LEA R0, R230, UR4, 0x1 ;  /* 0x00000004e6007c11 */ /* 0x000fe6000f8e08ff */
[----:B------:R-:W-:Y:S04]  /*4290*/  STS [R233+0x14400], R5 ;  /* 0x01440005e9007388 */ /* 0x000fe80000000800 */
[----:B------:R-:W-:Y:S01]  /*42a0*/  STS [R231+0x14000], R4 ;  /* 0x01400004e7007388 */ /* 0x000fe20000000800 */
[----:B-1----:R-:W-:Y:S05]  /*42b0*/  F2FP.BF16.F32.PACK_AB R2, R146, R148 ;  /* 0x000000949202723e */ /* 0x002fea00000010ff */
[----:B------:R1:W-:Y:S04]  /*42c0*/  STS [R231+0x14400], R2 ;  /* 0x01440002e7007388 */ /* 0x0003e80000000800 */
[----:B------:R-:W2:Y:S08]  /*42d0*/  LDSM.16.M88.4 R32, [R0+0x6000] ;  /* 0x006000000020783b */ /* 0x000eb00000000200 */
[----:B------:R-:W3:Y:S01]  /*42e0*/  LDSM.16.M88.4 R28, [R0+0x6800] ;  /* 0x00680000001c783b */ /* 0x000ee20000000200 */
[----:B-1----:R-:W-:Y:S07]  /*42f0*/  IMAD.IADD R2, R0, 0x1, R228 ;  /* 0x0000000100027824 */ /* 0x002fee00078e02e4 */
[----:B------:R-:W1:Y:S08]  /*4300*/  LDSM.16.M88.4 R132, [R2+0x6000] ;  /* 0x006000000284783b */ /* 0x000e700000000200 */
[----:B------:R-:W1:Y:S01]  /*4310*/  LDSM.16.M88.4 R136, [R2+0x6800] ;  /* 0x006800000288783b */ /* 0x000e620000000200 */
[-C--:B--2---:R-:W-:Y:S06]  /*4320*/  HMMA.16816.F32.BF16 R4, R32, R172.reuse, RZ ;  /* 0x000000ac2004723c */ /* 0x084fec00000418ff */
[C---:B---3--:R-:W-:Y:S06]  /*4330*/  HMMA.16816.F32.BF16 R8, R28.reuse, R172, RZ ;  /* 0x000000ac1c08723c */ /* 0x048fec00000418ff */
[-C--:B------:R-:W-:Y:S06]  /*4340*/  HMMA.16816.F32.BF16 R12, R28, R174.reuse, RZ ;  /* 0x000000ae1c0c723c */ /* 0x080fec00000418ff */
[C---:B------:R-:W-:Y:S06]  /*4350*/  HMMA.16816.F32.BF16 R16, R32.reuse, R174, RZ ;  /* 0x000000ae2010723c */ /* 0x040fec00000418ff */
[-C--:B------:R-:W-:Y:S06]  /*4360*/  HMMA.16816.F32.BF16 R20, R32, R176.reuse, RZ ;  /* 0x000000b02014723c */ /* 0x080fec00000418ff */
[C---:B------:R-:W-:Y:S06]  /*4370*/  HMMA.16816.F32.BF16 R24, R28.reuse, R176, RZ ;  /* 0x000000b01c18723c */ /* 0x040fec00000418ff */
[-C--:B------:R-:W-:Y:S06]  /*4380*/  HMMA.16816.F32.BF16 R28, R28, R178.reuse, RZ ;  /* 0x000000b21c1c723c */ /* 0x080fec00000418ff */
[----:B------:R-:W-:Y:S06]  /*4390*/  HMMA.16816.F32.BF16 R32, R32, R178, RZ ;  /* 0x000000b22020723c */ /* 0x000fec00000418ff */
[-C--:B-1----:R-:W-:Y:S06]  /*43a0*/  HMMA.16816.F32.BF16 R4, R132, R180.reuse, R4 ;  /* 0x000000b48404723c */ /* 0x082fec0000041804 */
[C---:B------:R-:W-:Y:S06]  /*43b0*/  HMMA.16816.F32.BF16 R8, R136.reuse, R180, R8 ;  /* 0x000000b48808723c */ /* 0x040fec0000041808 */
[-C--:B------:R-:W-:Y:S06]  /*43c0*/  HMMA.16816.F32.BF16 R12, R136, R182.reuse, R12 ;  /* 0x000000b6880c723c */ /* 0x080fec000004180c */
[C---:B------:R-:W-:Y:S06]  /*43d0*/  HMMA.16816.F32.BF16 R16, R132.reuse, R182, R16 ;  /* 0x000000b68410723c */ /* 0x040fec0000041810 */
[-C--:B------:R-:W-:Y:S06]  /*43e0*/  HMMA.16816.F32.BF16 R20, R132, R184.reuse, R20 ;  /* 0x000000b88414723c */ /* 0x080fec0000041814 */
[C---:B------:R-:W-:Y:S06]  /*43f0*/  HMMA.16816.F32.BF16 R24, R136.reuse, R184, R24 ;  /* 0x000000b88818723c */ /* 0x040fec0000041818 */
[-C--:B------:R-:W-:Y:S01]  /*4400*/  HMMA.16816.F32.BF16 R28, R136, R186.reuse, R28 ;  /* 0x000000ba881c723c */ /* 0x080fe2000004181c */
[----:B------:R-:W1:Y:S05]  /*4410*/  LDSM.16.M88.4 R136, [R0+0x7000] ;  /* 0x007000000088783b */ /* 0x000e6a0000000200 */
[----:B------:R-:W-:Y:S03]  /*4420*/  HMMA.16816.F32.BF16 R32, R132, R186, R32 ;  /* 0x000000ba8420723c */ /* 0x000fe60000041820 */
[----:B------:R-:W2:Y:S03]  /*4430*/  LDSM.16.M88.4 R132, [R0+0x7800] ;  /* 0x007800000084783b */ /* 0x000ea60000000200 */
[-C--:B-1----:R-:W-:Y:S06]  /*4440*/  HMMA.16816.F32.BF16 R4, R136, R188.reuse, R4 ;  /* 0x000000bc8804723c */ /* 0x082fec0000041804 */
[C---:B--2---:R-:W-:Y:S06]  /*4450*/  HMMA.16816.F32.BF16 R8, R132.reuse, R188, R8 ;  /* 0x000000bc8408723c */ /* 0x044fec0000041808 */
        /* <DEDUP_REMOVED lines=17> */
[----:B------:R2:W3:Y:S08]  /*4570*/  LDSM.16.M88.4 R132, [R0+0x8800] ;  /* 0x008800000084783b */ /* 0x0004f00000000200 */
[----:B--2---:R2:W5:Y:S01]  /*4580*/  LDG.E R0, desc[UR6][R144.64+0xa0] ;  /* 0x0000a00690007981 */ /* 0x004562000c1e1900 */
[-C--:B-1----:R-:W-:Y:S06]  /*4590*/  HMMA.16816.F32.BF16 R4, R136, R204.reuse, R4 ;  /* 0x000000cc8804723c */ /* 0x082fec0000041804 */
[C---:B---3--:R-:W-:Y:S06]  /*45a0*/  HMMA.16816.F32.BF16 R8, R132.reuse, R204, R8 ;  /* 0x000000cc8408723c */ /* 0x048fec0000041808 */
[-C--:B------:R-:W-:Y:S06]  /*45b0*/  HMMA.16816.F32.BF16 R12, R132, R206.reuse, R12 ;  /* 0x000000ce840c723c */ /* 0x080fec000004180c */
[C---:B------:R-:W-:Y:S06]  /*45c0*/  HMMA.16816.F32.BF16 R16, R136.reuse, R206, R16 ;  /* 0x000000ce8810723c */ /* 0x040fec0000041810 */
[-C--:B------:R-:W-:Y:S06]  /*45d0*/  HMMA.16816.F32.BF16 R20, R136, R208.reuse, R20 ;  /* 0x000000d08814723c */ /* 0x080fec0000041814 */
[C---:B------:R-:W-:Y:S06]  /*45e0*/  HMMA.16816.F32.BF16 R24, R132.reuse, R208, R24 ;  /* 0x000000d08418723c */ /* 0x040fec0000041818 */
[-C--:B------:R-:W-:Y:S01]  /*45f0*/  HMMA.16816.F32.BF16 R28, R132, R210.reuse, R28 ;  /* 0x000000d2841c723c */ /* 0x080fe2000004181c */
[----:B------:R-:W1:Y:S05]  /*4600*/  LDSM.16.M88.4 R132, [R2+0x8000] ;  /* 0x008000000284783b */ /* 0x000e6a0000000200 */
[----:B------:R-:W-:Y:S03]  /*4610*/  HMMA.16816.F32.BF16 R32, R136, R210, R32 ;  /* 0x000000d28820723c */ /* 0x000fe60000041820 */
[----:B------:R-:W3:Y:S03]  /*4620*/  LDSM.16.M88.4 R136, [R2+0x8800] ;  /* 0x008800000288783b */ /* 0x000ee60000000200 */
[-C--:B-1----:R-:W-:Y:S06]  /*4630*/  HMMA.16816.F32.BF16 R4, R132, R212.reuse, R4 ;  /* 0x000000d48404723c */ /* 0x082fec0000041804 */
[C---:B---3--:R-:W-:Y:S06]  /*4640*/  HMMA.16816.F32.BF16 R8, R136.reuse, R212, R8 ;  /* 0x000000d48808723c */ /* 0x048fec0000041808 */
[-C--:B------:R-:W-:Y:S06]  /*4650*/  HMMA.16816.F32.BF16 R12, R136, R214.reuse, R12 ;  /* 0x000000d6880c723c */ /* 0x080fec000004180c */
[C---:B------:R-:W-:Y:S06]  /*4660*/  HMMA.16816.F32.BF16 R16, R132.reuse, R214, R16 ;  /* 0x000000d68410723c */ /* 0x040fec0000041810 */
[----:B----4-:R-:W-:Y:S01]  /*4670*/  FADD.FTZ R4, -R142, R4 ;  /* 0x000000048e047221 */ /* 0x010fe20000010100 */
[-C--:B------:R-:W-:Y:S04]  /*4680*/  HMMA.16816.F32.BF16 R20, R132, R216.reuse, R20 ;  /* 0x000000d88414723c */ /* 0x080fe80000041814 */
[----:B--2---:R-:W-:Y:S02]  /*4690*/  FMUL.FTZ R144, R170, R4 ;  /* 0x00000004aa907220 */ /* 0x004fe40000410000 */
[C---:B------:R-:W-:Y:S05]  /*46a0*/  HMMA.16816.F32.BF16 R24, R136.reuse, R216, R24 ;  /* 0x000000d88818723c */ /* 0x040fea0000041818 */
[C---:B------:R-:W-:Y:S01]  /*46b0*/  FADD.FTZ R2, -R142.reuse, R5 ;  /* 0x000000058e027221 */ /* 0x040fe20000010100 */
[-C--:B------:R-:W-:Y:S05]  /*46c0*/  HMMA.16816.F32.BF16 R28, R136, R218.reuse, R28 ;  /* 0x000000da881c723c */ /* 0x080fea000004181c */
[----:B------:R-:W-:Y:S01]  /*46d0*/  FADD.FTZ R7, -R141, R7 ;  /* 0x000000078d077221 */ /* 0x000fe20000010100 */
[----:B------:R-:W-:Y:S05]  /*46e0*/  HMMA.16816.F32.BF16 R32, R132, R218, R32 ;  /* 0x000000da8420723c */ /* 0x000fea0000041820 */
[C---:B------:R-:W-:Y:S01]  /*46f0*/  FADD.FTZ R4, -R142.reuse, R16 ;  /* 0x000000108e047221 */ /* 0x040fe20000010100 */
[C---:B------:R-:W-:Y:S01]  /*4700*/  FADD.FTZ R5, -R142.reuse, R17 ;  /* 0x000000118e057221 */ /* 0x040fe20000010100 */
[C---:B------:R-:W-:Y:S01]  /*4710*/  FADD.FTZ R16, -R142.reuse, R20 ;  /* 0x000000148e107221 */ /* 0x040fe20000010100 */
[----:B------:R-:W-:Y:S03]  /*4720*/  FADD.FTZ R20, -R142, R21 ;  /* 0x000000158e147221 */ /* 0x000fe60000010100 */
[----:B------:R-:W-:Y:S01]  /*4730*/  FMUL.FTZ R4, R168, R4 ;  /* 0x00000004a8047220 */ /* 0x000fe20000410000 */
[----:B------:R-:W-:Y:S01]  /*4740*/  FMUL.FTZ R5, R167, R5 ;  /* 0x00000005a7057220 */ /* 0x000fe20000410000 */
[----:B------:R-:W-:Y:S01]  /*4750*/  FMUL.FTZ R16, R166, R16 ;  /* 0x00000010a6107220 */ /* 0x000fe20000410000 */
[----:B------:R-:W-:Y:S01]  /*4760*/  FMUL.FTZ R20, R163, R20 ;  /* 0x00000014a3147220 */ /* 0x000fe20000410000 */
[----:B------:R-:W-:Y:S01]  /*4770*/  FMUL.FTZ R7, R245, R7 ;  /* 0x00000007f5077220 */ /* 0x000fe20000410000 */
[----:B------:R-:W-:Y:S01]  /*4780*/  FADD.FTZ R19, -R141, R19 ;  /* 0x000000138d137221 */ /* 0x000fe20000010100 */
[----:B------:R-:W-:Y:S01]  /*4790*/  F2FP.BF16.F32.PACK_AB R5, R5, R4 ;  /* 0x000000040505723e */ /* 0x000fe200000010ff */
[----:B------:R-:W-:Y:S01]  /*47a0*/  FMUL.FTZ R2, R244, R2 ;  /* 0x00000002f4027220 */ /* 0x000fe20000410000 */
[----:B------:R-:W-:Y:S01]  /*47b0*/  F2FP.BF16.F32.PACK_AB R20, R20, R16 ;  /* 0x000000101414723e */ /* 0x000fe200000010ff */
[C---:B------:R-:W-:Y:S01]  /*47c0*/  FADD.FTZ R16, -R141.reuse, R6 ;  /* 0x000000068d107221 */ /* 0x040fe20000010100 */
[C---:B------:R-:W-:Y:S02]  /*47d0*/  FADD.FTZ R17, -R141.reuse, R23 ;  /* 0x000000178d117221 */ /* 0x040fe40000010100 */
[----:B------:R-:W-:Y:S01]  /*47e0*/  F2FP.BF16.F32.PACK_AB R2, R2, R144 ;  /* 0x000000900202723e */ /* 0x000fe200000010ff */
[C---:B------:R-:W-:Y:S01]  /*47f0*/  FADD.FTZ R32, -R142.reuse, R32 ;  /* 0x000000208e207221 */ /* 0x040fe20000010100 */
[----:B------:R-:W-:Y:S01]  /*4800*/  FADD.FTZ R4, -R142, R33 ;  /* 0x000000218e047221 */ /* 0x000fe20000010100 */
[----:B------:R-:W-:Y:S01]  /*4810*/  FMUL.FTZ R16, R246, R16 ;  /* 0x00000010f6107220 */ /* 0x000fe20000410000 */
[----:B------:R-:W-:Y:S01]  /*4820*/  FADD.FTZ R33, -R141, R18 ;  /* 0x000000128d217221 */ /* 0x000fe20000010100 */
[----:B------:R-:W-:Y:S01]  /*4830*/  FMUL.FTZ R6, R157, R32 ;  /* 0x000000209d067220 */ /* 0x000fe20000410000 */
[----:B------:R-:W-:Y:S01]  /*4840*/  FMUL.FTZ R4, R156, R4 ;  /* 0x000000049c047220 */ /* 0x000fe20000410000 */
[----:B------:R-:W-:Y:S01]  /*4850*/  FMUL.FTZ R32, R242, R19 ;  /* 0x00000013f2207220 */ /* 0x000fe20000410000 */
[C---:B------:R-:W-:Y:S01]  /*4860*/  FADD.FTZ R21, -R141.reuse, R34 ;  /* 0x000000228d157221 */ /* 0x040fe20000010100 */
[----:B------:R-:W-:Y:S01]  /*4870*/  FADD.FTZ R19, -R141, R35 ;  /* 0x000000238d137221 */ /* 0x000fe20000010100 */
[----:B------:R-:W-:Y:S01]  /*4880*/  FMUL.FTZ R33, R243, R33 ;  /* 0x00000021f3217220 */ /* 0x000fe20000410000 */
[----:B------:R-:W-:Y:S01]  /*4890*/  F2FP.BF16.F32.PACK_AB R18, R4, R6 ;  /* 0x000000060412723e */ /* 0x000fe200000010ff */
[----:B------:R-:W-:Y:S01]  /*48a0*/  FMUL.FTZ R17, R169, R17 ;  /* 0x00000011a9117220 */ /* 0x000fe20000410000 */
[----:B------:R-:W-:Y:S01]  /*48b0*/  F2FP.BF16.F32.PACK_AB R4, R7, R16 ;  /* 0x000000100704723e */ /* 0x000fe200000010ff */
[----:B------:R-:W-:Y:S01]  /*48c0*/  FADD.FTZ R16, -R141, R22 ;  /* 0x000000168d107221 */ /* 0x000fe20000010100 */
[----:B------:R-:W-:Y:S01]  /*48d0*/  FMUL.FTZ R21, R159, R21 ;  /* 0x000000159f157220 */ /* 0x000fe20000410000 */
[----:B------:R-:W-:Y:S02]  /*48e0*/  FMUL.FTZ R19, R158, R19 ;  /* 0x000000139e137220 */ /* 0x000fe40000410000 */
[----:B------:R-:W-:Y:S01]  /*48f0*/  FMUL.FTZ R16, R171, R16 ;  /* 0x00000010ab107220 */ /* 0x000fe20000410000 */
[----:B------:R-:W-:Y:S06]  /*4900*/  @!P1 BRA `(.L_x_7) ;  /* 0x0000000000489947 */ /* 0x000fec0003800000 */
[----:B------:R-:W1:Y:S01]  /*4910*/  LDC R6, c[0x0][0x240] ;  /* 0x00009000ff067b82 */ /* 0x000e620000000800 */
[----:B------:R-:W-:Y:S04]  /*4920*/  ULOP3.LUT UR14, UR8, 0x1, URZ, 0xc0, !UPT ;  /* 0x00000001080e7892 */ /* 0x000fe8000f8ec03f */
[----:B------:R-:W-:Y:S04]  /*4930*/  UISETP.NE.U32.AND UP1, UPT, UR14, 0x1, UPT ;  /* 0x000000010e00788c */ /* 0x000fe8000bf25070 */
[----:B------:R-:W-:Y:S06]  /*4940*/  USEL UR14, UR61, 0x3000, !UP1 ;  /* 0x000030003d0e7887 */ /* 0x000fec000c800000 */
[----:B------:R-:W-:Y:S01]  /*4950*/  IADD3 R235, R235, UR14, RZ ;  /* 0x0000000eebeb7c10 */ /* 0x000fe2000fffe0ff */
[----:B------:R-:W-:Y:S02]  /*4960*/  VIADD R221, R221, UR14 ;  /* 0x0000000edddd7c36 */ /* 0x000fe40008000000 */
[----:B-1----:R-:W-:Y:S05]  /*4970*/  IMAD.U32 R6, R6, -0x40, RZ ;  /* 0xffffffc006067824 */ /* 0x002fea00078e00ff */
[C---:B------:R-:W-:Y:S04]  /*4980*/  LEA R7, P0, R6.reuse, R238, 0x1 ;  /* 0x000000ee06077211 */ /* 0x040fe800078008ff */
[----:B------:R-:W-:Y:S01]  /*4990*/  LEA.HI.X.SX32 R6, R6, R239, 0x1, P0 ;  /* 0x000000ef06067211 */ /* 0x000fe200000f0eff */
[----:B------:R-:W-:Y:S03]  /*49a0*/  IMAD.MOV.U32 R238, RZ, RZ, R7 ;  /* 0x000000ffffee7224 */ /* 0x000fe600078e0007 */
[----:B------:R-:W-:Y:S05]  /*49b0*/  MOV R239, R6 ;  /* 0x0000000600ef7202 */ /* 0x000fea0000000f00 */
[----:B------:R-:W-:Y:S01]  /*49c0*/  @!PT LDS RZ, [RZ] ;  /* 0x00000000fffff984 */ /* 0x000fe20000000800 */
[----:B------:R-:W-:Y:S01]  /*49d0*/  @!PT LDS RZ, [RZ] ;  /* 0x00000000fffff984 */ /* 0x000fe20000000800 */
[----:B------:R-:W-:Y:S01]  /*49e0*/  @!PT LDS RZ, [RZ] ;  /* 0x00000000fffff984 */ /* 0x000fe20000000800 */
[----:B------:R1:W-:Y:S04]  /*49f0*/  LDGSTS.E.BYPASS.LTC128B.128 [R235], desc[UR6][R238.64] ;  /* 0x00000000eeeb7fae */ /* 0x0003e8000b901d46 */
[----:B------:R1:W-:Y:S04]  /*4a00*/  LDGSTS.E.BYPASS.LTC128B.128 [R235+0x1000], desc[UR6][R238.64+0x40] ;  /* 0x01000040eeeb7fae */ /* 0x0003e8000b901d46 */
[----:B------:R1:W-:Y:S04]  /*4a10*/  LDGSTS.E.BYPASS.LTC128B.128 [R235+0x2000], desc[UR6][R238.64+0x80] ;  /* 0x02000080eeeb7fae */ /* 0x0003e8000b901d46 */
[----:B------:R-:W0:Y:S02]  /*4a20*/  LDGDEPBAR ;  /* 0x00000000000079af */ /* 0x000e240000000000 */
.L_x_7:
[----:B------:R2:W-:Y:S01]  /*4a30*/  STS [R234+0xf000], R2 ;  /* 0x00f00002ea007388 */ /* 0x0005e20000000800 */
[C---:B-----5:R-:W-:Y:S01]  /*4a40*/  FADD.FTZ R8, -R140.reuse, R8 ;  /* 0x000000088c087221 */ /* 0x060fe20000010100 */
[----:B------:R-:W-:Y:S01]  /*4a50*/  FADD.FTZ R9, -R140, R9 ;  /* 0x000000098c097221 */ /* 0x000fe20000010100 */
[C---:B------:R-:W-:Y:S01]  /*4a60*/  FADD.FTZ R11, -R0.reuse, R11 ;  /* 0x0000000b000b7221 */ /* 0x040fe20000010100 */
[----:B------:R3:W-:Y:S01]  /*4a70*/  STS [R234+0xf400], R4 ;  /* 0x00f40004ea007388 */ /* 0x0007e20000000800 */
[----:B------:R-:W-:Y:S01]  /*4a80*/  FADD.FTZ R10, -R0, R10 ;  /* 0x0000000a000a7221 */ /* 0x000fe20000010100 */
[----:B------:R-:W-:Y:S01]  /*4a90*/  FMUL.FTZ R9, R155, R9 ;  /* 0x000000099b097220 */ /* 0x000fe20000410000 */
[C---:B------:R-:W-:Y:S01]  /*4aa0*/  FADD.FTZ R13, -R140.reuse, R13 ;  /* 0x0000000d8c0d7221 */ /* 0x040fe20000010100 */
[----:B------:R4:W-:Y:S01]  /*4ab0*/  STS [R232+0xf000], R5 ;  /* 0x00f00005e8007388 */ /* 0x0009e20000000800 */
[----:B------:R-:W-:Y:S01]  /*4ac0*/  FMUL.FTZ R10, R165, R10 ;  /* 0x0000000aa50a7220 */ /* 0x000fe20000410000 */
[----:B------:R-:W-:Y:S01]  /*4ad0*/  FADD.FTZ R12, -R140, R12 ;  /* 0x0000000c8c0c7221 */ /* 0x000fe20000010100 */
[C---:B------:R-:W-:Y:S01]  /*4ae0*/  FADD.FTZ R14, -R0.reuse, R14 ;  /* 0x0000000e000e7221 */ /* 0x040fe20000010100 */
[----:B------:R-:W-:Y:S01]  /*4af0*/  FADD.FTZ R15, -R0, R15 ;  /* 0x0000000f000f7221 */ /* 0x000fe20000010100 */
[----:B------:R-:W-:Y:S01]  /*4b00*/  FMUL.FTZ R7, R153, R13 ;  /* 0x0000000d99077220 */ /* 0x000fe20000410000 */
[----:B------:R-:W-:Y:S01]  /*4b10*/  FMUL.FTZ R12, R154, R12 ;  /* 0x0000000c9a0c7220 */ /* 0x000fe20000410000 */
[----:B------:R-:W-:Y:S01]  /*4b20*/  FMUL.FTZ R14, R162, R14 ;  /* 0x0000000ea20e7220 */ /* 0x000fe20000410000 */
[----:B------:R-:W-:Y:S01]  /*4b30*/  FMUL.FTZ R15, R160, R15 ;  /* 0x0000000fa00f7220 */ /* 0x000fe20000410000 */
[----:B------:R-:W-:Y:S01]  /*4b40*/  FADD.FTZ R25, -R140, R25 ;  /* 0x000000198c197221 */ /* 0x000fe20000010100 */
[----:B------:R-:W-:Y:S01]  /*4b50*/  FADD.FTZ R27, -R0, R27 ;  /* 0x0000001b001b7221 */ /* 0x000fe20000010100 */
[----:B------:R-:W-:Y:S01]  /*4b60*/  F2FP.BF16.F32.PACK_AB R7, R7, R12 ;  /* 0x0000000c0707723e */ /* 0x000fe200000010ff */
[----:B------:R-:W-:Y:S01]  /*4b70*/  FADD.FTZ R24, -R140, R24 ;  /* 0x000000188c187221 */ /* 0x000fe20000010100 */
[C---:B------:R-:W-:Y:S01]  /*4b80*/  FADD.FTZ R26, -R0.reuse, R26 ;  /* 0x0000001a001a7221 */ /* 0x040fe20000010100 */
[----:B------:R-:W-:Y:S01]  /*4b90*/  F2FP.BF16.F32.PACK_AB R17, R17, R16 ;  /* 0x000000101111723e */ /* 0x000fe200000010ff */
[C---:B------:R-:W-:Y:S01]  /*4ba0*/  FADD.FTZ R31, -R0.reuse, R31 ;  /* 0x0000001f001f7221 */ /* 0x040fe20000010100 */
[----:B------:R-:W-:Y:S01]  /*4bb0*/  FADD.FTZ R30, -R0, R30 ;  /* 0x0000001e001e7221 */ /* 0x000fe20000010100 */
[----:B--2---:R-:W-:Y:S01]  /*4bc0*/  F2FP.BF16.F32.PACK_AB R2, R32, R33 ;  /* 0x000000212002723e */ /* 0x004fe200000010ff */
[----:B------:R-:W-:Y:S01]  /*4bd0*/  FADD.FTZ R29, -R140, R29 ;  /* 0x0000001d8c1d7221 */ /* 0x000fe20000010100 */
[----:B------:R-:W-:Y:S01]  /*4be0*/  FMUL.FTZ R24, R150, R24 ;  /* 0x0000001896187220 */ /* 0x000fe20000410000 */
[----:B------:R-:W-:Y:S01]  /*4bf0*/  FMUL.FTZ R6, R149, R25 ;  /* 0x0000001995067220 */ /* 0x000fe20000410000 */
[----:B---3--:R-:W-:Y:S01]  /*4c00*/  FMUL.FTZ R4, R161, R8 ;  /* 0x00000008a1047220 */ /* 0x008fe20000410000 */
[----:B------:R2:W-:Y:S01]  /*4c10*/  STS [R232+0xf400], R2 ;  /* 0x00f40002e8007388 */ /* 0x0005e20000000800 */
[----:B------:R-:W-:Y:S01]  /*4c20*/  FMUL.FTZ R26, R152, R26 ;  /* 0x0000001a981a7220 */ /* 0x000fe20000410000 */
[----:B------:R-:W-:Y:S01]  /*4c30*/  FMUL.FTZ R0, R151, R27 ;  /* 0x0000001b97007220 */ /* 0x000fe20000410000 */
[----:B------:R-:W-:Y:S01]  /*4c40*/  FADD.FTZ R28, -R140, R28 ;  /* 0x0000001c8c1c7221 */ /* 0x000fe20000010100 */
[----:B------:R-:W-:Y:S01]  /*4c50*/  F2FP.BF16.F32.PACK_AB R16, R19, R21 ;  /* 0x000000151310723e */ /* 0x000fe200000010ff */
[----:B------:R-:W-:Y:S01]  /*4c60*/  FMUL.FTZ R8, R143, R29 ;  /* 0x0000001d8f087220 */ /* 0x000fe20000410000 */
[----:B------:R-:W-:Y:S01]  /*4c70*/  FMUL.FTZ R30, R148, R30 ;  /* 0x0000001e941e7220 */ /* 0x000fe20000410000 */
[----:B------:R-:W-:Y:S01]  /*4c80*/  FMUL.FTZ R28, R147, R28 ;  /* 0x0000001c931c7220 */ /* 0x000fe20000410000 */
[----:B----4-:R-:W-:Y:S01]  /*4c90*/  FMUL.FTZ R5, R146, R31 ;  /* 0x0000001f92057220 */ /* 0x010fe20000410000 */
[----:B------:R-:W-:Y:S01]  /*4ca0*/  F2FP.BF16.F32.PACK_AB R6, R6, R24 ;  /* 0x000000180606723e */ /* 0x000fe200000010ff */
[----:B------:R3:W5:Y:S01]  /*4cb0*/  LDL R163, [R1+0x8] ;  /* 0x0000080001a37983 */ /* 0x0007620000100800 */
[----:B------:R-:W-:Y:S02]  /*4cc0*/  F2FP.BF16.F32.PACK_AB R0, R0, R26 ;  /* 0x0000001a0000723e */ /* 0x000fe400000010ff */
[----:B------:R-:W-:Y:S02]  /*4cd0*/  F2FP.BF16.F32.PACK_AB R8, R8, R28 ;  /* 0x0000001c0808723e */ /* 0x000fe400000010ff */
[----:B------:R-:W-:Y:S02]  /*4ce0*/  F2FP.BF16.F32.PACK_AB R5, R5, R30 ;  /* 0x0000001e0505723e */ /* 0x000fe400000010ff */
[----:B------:R-:W-:Y:S02]  /*4cf0*/  MOV R160, R241 ;  /* 0x000000f100a07202 */ /* 0x000fe40000000f00 */
[----:B------:R-:W-:Y:S02]  /*4d00*/  MOV R161, R240 ;  /* 0x000000f000a17202 */ /* 0x000fe40000000f00 */
[----:B--2---:R-:W-:Y:S01]  /*4d10*/  F2FP.BF16.F32.PACK_AB R2, R9, R4 ;  /* 0x000000040902723e */ /* 0x004fe200000010ff */
[----:B------:R-:W-:Y:S04]  /*4d20*/  FMUL.FTZ R4, R164, R11 ;  /* 0x0000000ba4047220 */ /* 0x000fe80000410000 */
[----:B------:R2:W-:Y:S01]  /*4d30*/  STS [R234+0x10000], R2 ;  /* 0x01000002ea007388 */ /* 0x0005e20000000800 */
[----:B------:R-:W-:Y:S05]  /*4d40*/  F2FP.BF16.F32.PACK_AB R4, R4, R10 ;  /* 0x0000000a0404723e */ /* 0x000fea00000010ff */
[----:B------:R-:W-:Y:S04]  /*4d50*/  STS [R234+0x10400], R4 ;  /* 0x01040004ea007388 */ /* 0x000fe80000000800 */
[----:B------:R-:W-:Y:S01]  /*4d60*/  STS [R232+0x10000], R7 ;  /* 0x01000007e8007388 */ /* 0x000fe20000000800 */
[----:B--2---:R-:W-:Y:S05]  /*4d70*/  F2FP.BF16.F32.PACK_AB R2, R15, R14 ;  /* 0x0000000e0f02723e */ /* 0x004fea00000010ff */
[----:B------:R-:W-:Y:S04]  /*4d80*/  STS [R232+0x10400], R2 ;  /* 0x01040002e8007388 */ /* 0x000fe80000000800 */
[----:B------:R-:W-:Y:S04]  /*4d90*/  STS [R233+0xf000], R20 ;  /* 0x00f00014e9007388 */ /* 0x000fe80000000800 */
[----:B------:R-:W-:Y:S04]  /*4da0*/  STS [R233+0xf400], R17 ;  /* 0x00f40011e9007388 */ /* 0x000fe80000000800 */
[----:B------:R-:W-:Y:S04]  /*4db0*/  STS [R231+0xf000], R18 ;  /* 0x00f00012e7007388 */ /* 0x000fe80000000800 */
[----:B------:R-:W-:Y:S04]  /*4dc0*/  STS [R231+0xf400], R16 ;  /* 0x00f40010e7007388 */ /* 0x000fe80000000800 */
[----:B------:R-:W-:Y:S04]  /*4dd0*/  STS [R233+0x10000], R6 ;  /* 0x01000006e9007388 */ /* 0x000fe80000000800 */
[----:B------:R2:W-:Y:S04]  /*4de0*/  STS [R233+0x10400], R0 ;  /* 0x01040000e9007388 */ /* 0x0005e80000000800 */
[----:B------:R-:W-:Y:S04]  /*4df0*/  STS [R231+0x10000], R8 ;  /* 0x01000008e7007388 */ /* 0x000fe80000000800 */
[----:B------:R-:W-:Y:S01]  /*4e00*/  STS [R231+0x10400], R5 ;  /* 0x01040005e7007388 */ /* 0x000fe20000000800 */
[----:B------:R-:W-:Y:S01]  /*4e10*/  BAR.SYNC.DEFER_BLOCKING 0x0 ;  /* 0x0000000000007b1d */ /* 0x000fe20000010000 */
[----:B--2---:R-:W-:Y:S05]  /*4e20*/  LEA R0, R229, UR4, 0x1 ;  /* 0x00000004e5007c11 */ /* 0x004fea000f8e08ff */
[----:B------:R-:W-:Y:S04]  /*4e30*/  LDSM.16.MT88.4 R4, [R3+0x13000] ;  /* 0x013000000304783b */ /* 0x000fe80000004200 */
[----:B------:R-:W2:Y:S04]  /*4e40*/  LDSM.16.MT88.4 R8, [R0+0x6000] ;  /* 0x006000000008783b */ /* 0x000ea80000004200 */
[----:B------:R-:W4:Y:S04]  /*4e50*/  LDSM.16.MT88.4 R12, [R3+0x15000] ;  /* 0x01500000030c783b */ /* 0x000f280000004200 */
[----:B------:R-:W1:Y:S04]  /*4e60*/  LDSM.16.MT88.4 R16, [R0+0x7000] ;  /* 0x007000000010783b */ /* 0x000e680000004200 */
[----:B------:R-:W3:Y:S04]  /*4e70*/  LDSM.16.MT88.4 R20, [R0+0x8000] ;  /* 0x008000000014783b */ /* 0x000ee80000004200 */
[----:B------:R-:W-:Y:S04]  /*4e80*/  LDSM.16.MT88.4 R24, [R3+0x13800] ;  /* 0x013800000318783b */ /* 0x000fe80000004200 */
[----:B------:R-:W3:Y:S04]  /*4e90*/  LDSM.16.MT88.4 R28, [R0+0x6400] ;  /* 0x00640000001c783b */ /* 0x000ee80000004200 */
[----:B------:R-:W3:Y:S04]  /*4ea0*/  LDSM.16.MT88.4 R32, [R3+0x15800] ;  /* 0x015800000320783b */ /* 0x000ee80000004200 */
[----:B------:R-:W3:Y:S04]  /*4eb0*/  LDSM.16.MT88.4 R132, [R0+0x7400] ;  /* 0x007400000084783b */ /* 0x000ee80000004200 */
[----:B------:R-:W3:Y:S01]  /*4ec0*/  LDSM.16.MT88.4 R136, [R0+0x8400] ;  /* 0x008400000088783b */ /* 0x000ee20000004200 */
[-C--:B--2---:R-:W-:Y:S06]  /*4ed0*/  HMMA.16816.F32.BF16 R36, R4, R8.reuse, R36 ;  /* 0x000000080424723c */ /* 0x084fec0000041824 */
[C---:B----4-:R-:W-:Y:S06]  /*4ee0*/  HMMA.16816.F32.BF16 R40, R12.reuse, R8, R40 ;  /* 0x000000080c28723c */ /* 0x050fec0000041828 */
[-C--:B------:R-:W-:Y:S06]  /*4ef0*/  HMMA.16816.F32.BF16 R44, R12, R10.reuse, R44 ;  /* 0x0000000a0c2c723c */ /* 0x080fec000004182c */
[C---:B------:R-:W-:Y:S01]  /*4f00*/  HMMA.16816.F32.BF16 R48, R4.reuse, R10, R48 ;  /* 0x0000000a0430723c */ /* 0x040fe20000041830 */
[----:B------:R-:W-:Y:S05]  /*4f10*/  LDSM.16.MT88.4 R8, [R0+0x6800] ;  /* 0x006800000008783b */ /* 0x000fea0000004200 */
[-C--:B-1----:R-:W-:Y:S06]  /*4f20*/  HMMA.16816.F32.BF16 R52, R4, R16.reuse, R52 ;  /* 0x000000100434723c */ /* 0x082fec0000041834 */
[C---:B------:R-:W-:Y:S06]  /*4f30*/  HMMA.16816.F32.BF16 R56, R12.reuse, R16, R56 ;  /* 0x000000100c38723c */ /* 0x040fec0000041838 */
[-C--:B------:R-:W-:Y:S06]  /*4f40*/  HMMA.16816.F32.BF16 R60, R12, R18.reuse, R60 ;  /* 0x000000120c3c723c */ /* 0x080fec000004183c */
[C---:B------:R-:W-:Y:S01]  /*4f50*/  HMMA.16816.F32.BF16 R64, R4.reuse, R18, R64 ;  /* 0x000000120440723c */ /* 0x040fe20000041840 */
[----:B------:R-:W-:Y:S05]  /*4f60*/  LDSM.16.MT88.4 R16, [R0+0x7800] ;  /* 0x007800000010783b */ /* 0x000fea0000004200 */
[-C--:B---3--:R-:W-:Y:S06]  /*4f70*/  HMMA.16816.F32.BF16 R68, R4, R20.reuse, R68 ;  /* 0x000000140444723c */ /* 0x088fec0000041844 */
[C---:B------:R-:W-:Y:S06]  /*4f80*/  HMMA.16816.F32.BF16 R72, R12.reuse, R20, R72 ;  /* 0x000000140c48723c */ /* 0x040fec0000041848 */
[-C--:B------:R-:W-:Y:S01]  /*4f90*/  HMMA.16816.F32.BF16 R76, R12, R22.reuse, R76 ;  /* 0x000000160c4c723c */ /* 0x080fe2000004184c */
[----:B------:R-:W-:Y:S05]  /*4fa0*/  LDSM.16.MT88.4 R12, [R3+0x16000] ;  /* 0x01600000030c783b */ /* 0x000fea0000004200 */
[----:B------:R-:W-:Y:S01]  /*4fb0*/  HMMA.16816.F32.BF16 R80, R4, R22, R80 ;  /* 0x000000160450723c */ /* 0x000fe20000041850 */
[----:B------:R-:W1:Y:S04]  /*4fc0*/  LDSM.16.MT88.4 R4, [R3+0x14000] ;  /* 0x014000000304783b */ /* 0x000e680000004200 */
[----:B------:R-:W2:Y:S01]  /*4fd0*/  LDSM.16.MT88.4 R20, [R0+0x8800] ;  /* 0x008800000014783b */ /* 0x000ea20000004200 */
[-C--:B------:R-:W-:Y:S06]  /*4fe0*/  HMMA.16816.F32.BF16 R36, R24, R28.reuse, R36 ;  /* 0x0000001c1824723c */ /* 0x080fec0000041824 */
[C---:B------:R-:W-:Y:S06]  /*4ff0*/  HMMA.16816.F32.BF16 R40, R32.reuse, R28, R40 ;  /* 0x0000001c2028723c */ /* 0x040fec0000041828 */
[-C--:B------:R-:W-:Y:S06]  /*5000*/  HMMA.16816.F32.BF16 R44, R32, R30.reuse, R44 ;  /* 0x0000001e202c723c */ /* 0x080fec000004182c */
[C---:B------:R-:W-:Y:S01]  /*5010*/  HMMA.16816.F32.BF16 R48, R24.reuse, R30, R48 ;  /* 0x0000001e1830723c */ /* 0x040fe20000041830 */
[----:B------:R-:W-:Y:S05]  /*5020*/  LDSM.16.MT88.4 R28, [R3+0x14800] ;  /* 0x01480000031c783b */ /* 0x000fea0000004200 */
[-C--:B------:R-:W-:Y:S06]  /*5030*/  HMMA.16816.F32.BF16 R52, R24, R132.reuse, R52 ;  /* 0x000000841834723c */ /* 0x080fec0000041834 */
[C---:B------:R-:W-:Y:S06]  /*5040*/  HMMA.16816.F32.BF16 R56, R32.reuse, R132, R56 ;  /* 0x000000842038723c */ /* 0x040fec0000041838 */
[-C--:B------:R-:W-:Y:S06]  /*5050*/  HMMA.16816.F32.BF16 R60, R32, R134.reuse, R60 ;  /* 0x00000086203c723c */ /* 0x080fec000004183c */
[C---:B------:R-:W-:Y:S01]  /*5060*/  HMMA.16816.F32.BF16 R64, R24.reuse, R134, R64 ;  /* 0x000000861840723c */ /* 0x040fe20000041840 */
[----:B------:R-:W-:Y:S05]  /*5070*/  LDSM.16.MT88.4 R132, [R3+0x16800] ;  /* 0x016800000384783b */ /* 0x000fea0000004200 */
[-C--:B------:R-:W-:Y:S06]  /*5080*/  HMMA.16816.F32.BF16 R68, R24, R136.reuse, R68 ;  /* 0x000000881844723c */ /* 0x080fec0000041844 */
[C---:B------:R-:W-:Y:S06]  /*5090*/  HMMA.16816.F32.BF16 R72, R32.reuse, R136, R72 ;  /* 0x000000882048723c */ /* 0x040fec0000041848 */
[-C--:B------:R-:W-:Y:S01]  /*50a0*/  HMMA.16816.F32.BF16 R76, R32, R138.reuse, R76 ;  /* 0x0000008a204c723c */ /* 0x080fe2000004184c */
[----:B------:R-:W3:Y:S05]  /*50b0*/  LDSM.16.MT88.4 R32, [R0+0x6c00] ;  /* 0x006c00000020783b */ /* 0x000eea0000004200 */
[----:B------:R-:W-:Y:S01]  /*50c0*/  HMMA.16816.F32.BF16 R80, R24, R138, R80 ;  /* 0x0000008a1850723c */ /* 0x000fe20000041850 */
[----:B------:R-:W4:Y:S04]  /*50d0*/  LDSM.16.MT88.4 R24, [R0+0x7c00] ;  /* 0x007c00000018783b */ /* 0x000f280000004200 */
[----:B------:R-:W4:Y:S01]  /*50e0*/  LDSM.16.MT88.4 R136, [R0+0x8c00] ;  /* 0x008c00000088783b */ /* 0x000f220000004200 */
[-C--:B-1----:R-:W-:Y:S01]  /*50f0*/  HMMA.16816.F32.BF16 R36, R4, R8.reuse, R36 ;  /* 0x000000080424723c */ /* 0x082fe20000041824 */
[----:B------:R-:W-:Y:S05]  /*5100*/  BAR.SYNC.DEFER_BLOCKING 0x0 ;  /* 0x0000000000007b1d */ /* 0x000fea0000010000 */
[C---:B------:R-:W-:Y:S06]  /*5110*/  HMMA.16816.F32.BF16 R40, R12.reuse, R8, R40 ;  /* 0x000000080c28723c */ /* 0x040fec0000041828 */
[-C--:B------:R-:W-:Y:S06]  /*5120*/  HMMA.16816.F32.BF16 R44, R12, R10.reuse, R44 ;  /* 0x0000000a0c2c723c */ /* 0x080fec000004182c */
[C---:B------:R-:W-:Y:S06]  /*5130*/  HMMA.16816.F32.BF16 R48, R4.reuse, R10, R48 ;  /* 0x0000000a0430723c */ /* 0x040fec0000041830 */
[-C--:B------:R-:W-:Y:S06]  /*5140*/  HMMA.16816.F32.BF16 R52, R4, R16.reuse, R52 ;  /* 0x000000100434723c */ /* 0x080fec0000041834 */
[C---:B------:R-:W-:Y:S06]  /*5150*/  HMMA.16816.F32.BF16 R56, R12.reuse, R16, R56 ;  /* 0x000000100c38723c */ /* 0x040fec0000041838 */
[-C--:B------:R-:W-:Y:S06]  /*5160*/  HMMA.16816.F32.BF16 R60, R12, R18.reuse, R60 ;  /* 0x000000120c3c723c */ /* 0x080fec000004183c */
[C---:B------:R-:W-:Y:S06]  /*5170*/  HMMA.16816.F32.BF16 R64, R4.reuse, R18, R64 ;  /* 0x000000120440723c */ /* 0x040fec0000041840 */
[-C--:B--2---:R-:W-:Y:S06]  /*5180*/  HMMA.16816.F32.BF16 R68, R4, R20.reuse, R68 ;  /* 0x000000140444723c */ /* 0x084fec0000041844 */
[C---:B------:R-:W-:Y:S06]  /*5190*/  HMMA.16816.F32.BF16 R72, R12.reuse, R20, R72 ;  /* 0x000000140c48723c */ /* 0x040fec0000041848 */
[-C--:B------:R-:W-:Y:S06]  /*51a0*/  HMMA.16816.F32.BF16 R76, R12, R22.reuse, R76 ;  /* 0x000000160c4c723c */ /* 0x080fec000004184c */
[----:B------:R-:W-:Y:S06]  /*51b0*/  HMMA.16816.F32.BF16 R80, R4, R22, R80 ;  /* 0x000000160450723c */ /* 0x000fec0000041850 */
[-C--:B---3--:R-:W-:Y:S06]  /*51c0*/  HMMA.16816.F32.BF16 R36, R28, R32.reuse, R36 ;  /* 0x000000201c24723c */ /* 0x088fec0000041824 */
[C---:B------:R-:W-:Y:S06]  /*51d0*/  HMMA.16816.F32.BF16 R40, R132.reuse, R32, R40 ;  /* 0x000000208428723c */ /* 0x040fec0000041828 */
[-C--:B------:R-:W-:Y:S06]  /*51e0*/  HMMA.16816.F32.BF16 R44, R132, R34.reuse, R44 ;  /* 0x00000022842c723c */ /* 0x080fec000004182c */
[C---:B------:R-:W-:Y:S06]  /*51f0*/  HMMA.16816.F32.BF16 R48, R28.reuse, R34, R48 ;  /* 0x000000221c30723c */ /* 0x040fec0000041830 */
[-C--:B----4-:R-:W-:Y:S06]  /*5200*/  HMMA.16816.F32.BF16 R52, R28, R24.reuse, R52 ;  /* 0x000000181c34723c */ /* 0x090fec0000041834 */
[C---:B------:R-:W-:Y:S06]  /*5210*/  HMMA.16816.F32.BF16 R56, R132.reuse, R24, R56 ;  /* 0x000000188438723c */ /* 0x040fec0000041838 */
[-C--:B------:R-:W-:Y:S06]  /*5220*/  HMMA.16816.F32.BF16 R60, R132, R26.reuse, R60 ;  /* 0x0000001a843c723c */ /* 0x080fec000004183c */
[C---:B------:R-:W-:Y:S06]  /*5230*/  HMMA.16816.F32.BF16 R64, R28.reuse, R26, R64 ;  /* 0x0000001a1c40723c */ /* 0x040fec0000041840 */
[-C--:B------:R-:W-:Y:S06]  /*5240*/  HMMA.16816.F32.BF16 R68, R28, R136.reuse, R68 ;  /* 0x000000881c44723c */ /* 0x080fec0000041844 */
[C---:B------:R-:W-:Y:S06]  /*5250*/  HMMA.16816.F32.BF16 R72, R132.reuse, R136, R72 ;  /* 0x000000888448723c */ /* 0x040fec0000041848 */
[-C--:B------:R-:W-:Y:S06]  /*5260*/  HMMA.16816.F32.BF16 R76, R132, R138.reuse, R76 ;  /* 0x0000008a844c723c */ /* 0x080fec000004184c */
[----:B------:R-:W-:Y:S01]  /*5270*/  HMMA.16816.F32.BF16 R80, R28, R138, R80 ;  /* 0x0000008a1c50723c */ /* 0x000fe20000041850 */
[----:B------:R-:W-:Y:S11]  /*5280*/  @!UPT UIADD3 URZ, URZ, URZ, URZ ;  /* 0x0000003f3f3ff290 */ /* 0x000ff6000fffe03f */
[----:B------:R-:W-:Y:S01]  /*5290*/  @!UPT UIADD3 URZ, URZ, URZ, URZ ;  /* 0x0000003f3f3ff290 */ /* 0x000fe2000fffe03f */
[----:B------:R-:W-:Y:S11]  /*52a0*/  @!P1 BRA `(.L_x_8) ;  /* 0x0000000000389947 */ /* 0x000ff60003800000 */
[----:B------:R-:W1:Y:S01]  /*52b0*/  LDC R4, c[0x0][0x420] ;  /* 0x00010800ff047b82 */ /* 0x000e620000000800 */
[----:B-----5:R-:W-:Y:S01]  /*52c0*/  LEA R2, R163, UR4, 0x1 ;  /* 0x00000004a3027c11 */ /* 0x020fe2000f8e08ff */
[----:B-1----:R-:W-:Y:S05]  /*52d0*/  IMAD.U32 R4, R4, -0x40, RZ ;  /* 0xffffffc004047824 */ /* 0x002fea00078e00ff */
[C---:B------:R-:W-:Y:S04]  /*52e0*/  LEA R5, P0, R4.reuse, R236, 0x1 ;  /* 0x000000ec04057211 */ /* 0x040fe800078008ff */
[----:B------:R-:W-:Y:S01]  /*52f0*/  LEA.HI.X.SX32 R4, R4, R237, 0x1, P0 ;  /* 0x000000ed04047211 */ /* 0x000fe200000f0eff */
[----:B------:R-:W-:Y:S04]  /*5300*/  IMAD.MOV.U32 R236, RZ, RZ, R5 ;  /* 0x000000ffffec7224 */ /* 0x000fe800078e0005 */
[----:B------:R-:W-:Y:S05]  /*5310*/  IMAD.MOV.U32 R237, RZ, RZ, R4 ;  /* 0x000000ffffed7224 */ /* 0x000fea00078e0004 */
[----:B------:R-:W-:Y:S01]  /*5320*/  @!PT LDS RZ, [RZ] ;  /* 0x00000000fffff984 */ /* 0x000fe20000000800 */
[----:B------:R-:W-:Y:S01]  /*5330*/  @!PT LDS RZ, [RZ] ;  /* 0x00000000fffff984 */ /* 0x000fe20000000800 */
[----:B------:R-:W-:Y:S01]  /*5340*/  @!PT LDS RZ, [RZ] ;  /* 0x00000000fffff984 */ /* 0x000fe20000000800 */
[----:B------:R1:W-:Y:S04]  /*5350*/  LDGSTS.E.BYPASS.LTC128B.128 [R2+0x6000], desc[UR6][R236.64] ;  /* 0x06000000ec027fae */ /* 0x0003e8000b901d46 */
[----:B------:R1:W-:Y:S04]  /*5360*/  LDGSTS.E.BYPASS.LTC128B.128 [R2+0x7000], desc[UR6][R236.64+0x40] ;  /* 0x07000040ec027fae */ /* 0x0003e8000b901d46 */
[----:B------:R1:W-:Y:S04]  /*5370*/  LDGSTS.E.BYPASS.LTC128B.128 [R2+0x8000], desc[UR6][R236.64+0x80] ;  /* 0x08000080ec027fae */ /* 0x0003e8000b901d46 */
[----:B------:R-:W0:Y:S02]  /*5380*/  LDGDEPBAR ;  /* 0x00000000000079af */ /* 0x000e240000000000 */
.L_x_8:
[----:B------:R-:W-:Y:S01]  /*5390*/  LDSM.16.M88.4 R24, [R224] ;  /* 0x00000000e018783b */ /* 0x000fe20000000200 */
[C---:B------:R-:W-:Y:S01]  /*53a0*/  LEA R241, P0, R251.reuse, R160, 0x2 ;  /* 0x000000a0fbf17211 */ /* 0x040fe200078010ff */
[----:B------:R-:W-:Y:S02]  /*53b0*/  ULOP3.LUT UR14, UR8, 0x1, URZ, 0xc0, !UPT ;  /* 0x00000001080e7892 */ /* 0x000fe4000f8ec03f */
[----:B------:R-:W2:Y:S01]  /*53c0*/  LDSM.16.MT88.4 R8, [R0+0x9000] ;  /* 0x009000000008783b */ /* 0x000ea20000004200 */
[----:B------:R-:W-:Y:S01]  /*53d0*/  LEA.HI.X.SX32 R240, R251, R161, 0x2, P0 ;  /* 0x000000a1fbf07211 */ /* 0x000fe200000f16ff */
[----:B------:R-:W-:Y:S02]  /*53e0*/  UISETP.NE.U32.AND UP1, UPT, UR14, 0x1, UPT ;  /* 0x000000010e00788c */ /* 0x000fe4000bf25070 */
[----:B------:R-:W3:Y:S01]  /*53f0*/  LDSM.16.MT88.4 R16, [R0+0xb000] ;  /* 0x00b000000010783b */ /* 0x000ee20000004200 */
[----:B------:R-:W-:Y:S03]  /*5400*/  UIADD3 UR14, UR8, -0x1, URZ ;  /* 0xffffffff080e7890 */ /* 0x000fe6000fffe03f */
[----:B-1----:R-:W4:Y:S04]  /*5410*/  LDL R2, [R1+0x14] ;  /* 0x0000140001027983 */ /* 0x002f280000100800 */
[----:B------:R-:W4:Y:S04]  /*5420*/  LDL R162, [R1+0x18] ;  /* 0x0000180001a27983 */ /* 0x000f280000100800 */
[----:B------:R-:W1:Y:S04]  /*5430*/  LDSM.16.MT88.4 R28, [R0+0xd000] ;  /* 0x00d00000001c783b */ /* 0x000e680000004200 */
[----:B------:R-:W-:Y:S04]  /*5440*/  LDSM.16.M88.4 R32, [R225] ;  /* 0x00000000e120783b */ /* 0x000fe80000000200 */
[----:B------:R-:W1:Y:S04]  /*5450*/  LDSM.16.MT88.4 R132, [R0+0x9400] ;  /* 0x009400000084783b */ /* 0x000e680000004200 */
[----:B------:R-:W1:Y:S04]  /*5460*/  LDSM.16.MT88.4 R136, [R0+0xb400] ;  /* 0x00b400000088783b */ /* 0x000e680000004200 */
[----:B------:R-:W1:Y:S04]  /*5470*/  LDSM.16.MT88.4 R140, [R0+0xd400] ;  /* 0x00d40000008c783b */ /* 0x000e680000004200 */
[----:B------:R-:W-:Y:S01]  /*5480*/  LDSM.16.M88.4 R144, [R227] ;  /* 0x00000000e390783b */ /* 0x000fe20000000200 */
[C---:B--2---:R-:W-:Y:S03]  /*5490*/  HMMA.16816.F32.BF16 R4, R24.reuse, R8, RZ ;  /* 0x000000081804723c */ /* 0x044fe600000418ff */
[----:B------:R-:W2:Y:S04]  /*54a0*/  LDSM.16.MT88.4 R148, [R0+0x9800] ;  /* 0x009800000094783b */ /* 0x000ea80000004200 */
[----:B------:R-:W2:Y:S01]  /*54b0*/  LDSM.16.MT88.4 R152, [R0+0xb800] ;  /* 0x00b800000098783b */ /* 0x000ea20000004200 */
[C---:B------:R-:W-:Y:S03]  /*54c0*/  HMMA.16816.F32.BF16 R8, R24.reuse, R10, RZ ;  /* 0x0000000a1808723c */ /* 0x040fe600000418ff */
[----:B------:R-:W-:Y:S03]  /*54d0*/  LDSM.16.MT88.4 R156, [R0+0xbc00] ;  /* 0x00bc0000009c783b */ /* 0x000fe60000004200 */
[C---:B---3--:R-:W-:Y:S06]  /*54e0*/  HMMA.16816.F32.BF16 R12, R24.reuse, R16, RZ ;  /* 0x00000010180c723c */ /* 0x048fec00000418ff */
[C---:B------:R-:W-:Y:S06]  /*54f0*/  HMMA.16816.F32.BF16 R16, R24.reuse, R18, RZ ;  /* 0x000000121810723c */ /* 0x040fec00000418ff */
[C---:B-1----:R-:W-:Y:S06]  /*5500*/  HMMA.16816.F32.BF16 R20, R24.reuse, R28, RZ ;  /* 0x0000001c1814723c */ /* 0x042fec00000418ff */
[----:B------:R-:W-:Y:S01]  /*5510*/  HMMA.16816.F32.BF16 R24, R24, R30, RZ ;  /* 0x0000001e1818723c */ /* 0x000fe200000418ff */
[----:B------:R-:W1:Y:S05]  /*5520*/  LDSM.16.MT88.4 R28, [R0+0xd800] ;  /* 0x00d80000001c783b */ /* 0x000e6a0000004200 */
[C---:B------:R-:W-:Y:S06]  /*5530*/  HMMA.16816.F32.BF16 R4, R32.reuse, R132, R4 ;  /* 0x000000842004723c */ /* 0x040fec0000041804 */
[C---:B------:R-:W-:Y:S01]  /*5540*/  HMMA.16816.F32.BF16 R8, R32.reuse, R134, R8 ;  /* 0x000000862008723c */ /* 0x040fe20000041808 */
[----:B------:R-:W-:Y:S05]  /*5550*/  LDSM.16.M88.4 R132, [R226] ;  /* 0x00000000e284783b */ /* 0x000fea0000000200 */
[C---:B------:R-:W-:Y:S06]  /*5560*/  HMMA.16816.F32.BF16 R12, R32.reuse, R136, R12 ;  /* 0x00000088200c723c */ /* 0x040fec000004180c */
[C---:B------:R-:W-:Y:S01]  /*5570*/  HMMA.16816.F32.BF16 R16, R32.reuse, R138, R16 ;  /* 0x0000008a2010723c */ /* 0x040fe20000041810 */
[----:B------:R-:W3:Y:S05]  /*5580*/  LDSM.16.MT88.4 R136, [R0+0x9c00] ;  /* 0x009c00000088783b */ /* 0x000eea0000004200 */
[C---:B------:R-:W-:Y:S06]  /*5590*/  HMMA.16816.F32.BF16 R20, R32.reuse, R140, R20 ;  /* 0x0000008c2014723c */ /* 0x040fec0000041814 */
[----:B------:R-:W-:Y:S01]  /*55a0*/  HMMA.16816.F32.BF16 R24, R32, R142, R24 ;  /* 0x0000008e2018723c */ /* 0x000fe20000041818 */
[----:B------:R-:W3:Y:S04]  /*55b0*/  LDSM.16.MT88.4 R32, [R0+0xdc00] ;  /* 0x00dc00000020783b */ /* 0x000ee80000004200 */
[----:B------:R-:W-:Y:S01]  /*55c0*/  LDSM.16.M88.4 R140, [R224+0x2000] ;  /* 0x00200000e08c783b */ /* 0x000fe20000000200 */
[C---:B--2---:R-:W-:Y:S06]  /*55d0*/  HMMA.16816.F32.BF16 R4, R144.reuse, R148, R4 ;  /* 0x000000949004723c */ /* 0x044fec0000041804 */
[C---:B------:R-:W-:Y:S01]  /*55e0*/  HMMA.16816.F32.BF16 R8, R144.reuse, R150, R8 ;  /* 0x000000969008723c */ /* 0x040fe20000041808 */
[----:B------:R-:W2:Y:S05]  /*55f0*/  LDSM.16.MT88.4 R148, [R0+0xa000] ;  /* 0x00a000000094783b */ /* 0x000eaa0000004200 */
[C---:B------:R-:W-:Y:S06]  /*5600*/  HMMA.16816.F32.BF16 R12, R144.reuse, R152, R12 ;  /* 0x00000098900c723c */ /* 0x040fec000004180c */
[C---:B------:R-:W-:Y:S01]  /*5610*/  HMMA.16816.F32.BF16 R16, R144.reuse, R154, R16 ;  /* 0x0000009a9010723c */ /* 0x040fe20000041810 */
[----:B------:R-:W2:Y:S05]  /*5620*/  LDSM.16.MT88.4 R152, [R0+0xc000] ;  /* 0x00c000000098783b */ /* 0x000eaa0000004200 */
[C---:B-1----:R-:W-:Y:S06]  /*5630*/  HMMA.16816.F32.BF16 R20, R144.reuse, R28, R20 ;  /* 0x0000001c9014723c */ /* 0x042fec0000041814 */
[----:B------:R-:W-:Y:S01]  /*5640*/  HMMA.16816.F32.BF16 R24, R144, R30, R24 ;  /* 0x0000001e9018723c */ /* 0x000fe20000041818 */
[----:B------:R-:W1:Y:S04]  /*5650*/  LDSM.16.MT88.4 R28, [R0+0xe000] ;  /* 0x00e00000001c783b */ /* 0x000e680000004200 */
[----:B------:R-:W-:Y:S01]  /*5660*/  LDSM.16.MT88.4 R144, [R0+0xa400] ;  /* 0x00a400000090783b */ /* 0x000fe20000004200 */
[C---:B---3--:R-:W-:Y:S06]  /*5670*/  HMMA.16816.F32.BF16 R4, R132.reuse, R136, R4 ;  /* 0x000000888404723c */ /* 0x048fec0000041804 */
[C---:B------:R-:W-:Y:S01]  /*5680*/  HMMA.16816.F32.BF16 R8, R132.reuse, R138, R8 ;  /* 0x0000008a8408723c */ /* 0x040fe20000041808 */
[----:B------:R-:W3:Y:S05]  /*5690*/  LDSM.16.M88.4 R136, [R225+0x2000] ;  /* 0x00200000e188783b */ /* 0x000eea0000000200 */
        /* <DEDUP_REMOVED lines=16> */
[----:B------:R-:W-:Y:S01]  /*57a0*/  LDSM.16.M88.4 R140, [R226+0x2000] ;  /* 0x00200000e28c783b */ /* 0x000fe20000000200 */
[C---:B---3--:R-:W-:Y:S06]  /*57b0*/  HMMA.16816.F32.BF16 R4, R136.reuse, R144, R4 ;  /* 0x000000908804723c */ /* 0x048fec0000041804 */
[C---:B------:R-:W-:Y:S01]  /*57c0*/  HMMA.16816.F32.BF16 R8, R136.reuse, R146, R8 ;  /* 0x000000928808723c */ /* 0x040fe20000041808 */
[----:B------:R-:W3:Y:S05]  /*57d0*/  LDSM.16.MT88.4 R144, [R0+0xac00] ;  /* 0x00ac00000090783b */ /* 0x000eea0000004200 */
[C---:B------:R-:W-:Y:S06]  /*57e0*/  HMMA.16816.F32.BF16 R12, R136.reuse, R156, R12 ;  /* 0x0000009c880c723c */ /* 0x040fec000004180c */
[C---:B------:R-:W-:Y:S01]  /*57f0*/  HMMA.16816.F32.BF16 R16, R136.reuse, R158, R16 ;  /* 0x0000009e8810723c */ /* 0x040fe20000041810 */
[----:B------:R-:W3:Y:S05]  /*5800*/  LDSM.16.MT88.4 R156, [R0+0xcc00] ;  /* 0x00cc0000009c783b */ /* 0x000eea0000004200 */
[C---:B------:R-:W-:Y:S06]  /*5810*/  HMMA.16816.F32.BF16 R20, R136.reuse, R32, R20 ;  /* 0x000000208814723c */ /* 0x040fec0000041814 */
[----:B------:R-:W-:Y:S01]  /*5820*/  HMMA.16816.F32.BF16 R24, R136, R34, R24 ;  /* 0x000000228818723c */ /* 0x000fe20000041818 */
[----:B------:R1:W4:Y:S04]  /*5830*/  LDSM.16.MT88.4 R32, [R0+0xec00] ;  /* 0x00ec00000020783b */ /* 0x0003280000004200 */
[----:B------:R-:W-:Y:S01]  /*5840*/  LDSM.16.MT88.4 R136, [R220+0x2400] ;  /* 0x00240000dc88783b */ /* 0x000fe20000004200 */
[C---:B--2---:R-:W-:Y:S06]  /*5850*/  HMMA.16816.F32.BF16 R4, R132.reuse, R148, R4 ;  /* 0x000000948404723c */ /* 0x044fec0000041804 */
[C---:B------:R-:W-:Y:S06]  /*5860*/  HMMA.16816.F32.BF16 R8, R132.reuse, R150, R8 ;  /* 0x000000968408723c */ /* 0x040fec0000041808 */
[C---:B------:R-:W-:Y:S06]  /*5870*/  HMMA.16816.F32.BF16 R12, R132.reuse, R152, R12 ;  /* 0x00000098840c723c */ /* 0x040fec000004180c */
[C---:B------:R-:W-:Y:S01]  /*5880*/  HMMA.16816.F32.BF16 R16, R132.reuse, R154, R16 ;  /* 0x0000009a8410723c */ /* 0x040fe20000041810 */
[----:B-1----:R-:W-:Y:S05]  /*5890*/  IMAD.U32 R0, RZ, RZ, UR15 ;  /* 0x0000000fff007e24 */ /* 0x002fea000f8e00ff */
[C---:B------:R-:W-:Y:S06]  /*58a0*/  HMMA.16816.F32.BF16 R20, R132.reuse, R28, R20 ;  /* 0x0000001c8414723c */ /* 0x040fec0000041814 */
[----:B------:R-:W-:Y:S05]  /*58b0*/  HMMA.16816.F32.BF16 R24, R132, R30, R24 ;  /* 0x0000001e8418723c */ /* 0x000fea0000041818 */
[----:B------:R-:W-:Y:S01]  /*58c0*/  IMAD.MOV.U32 R28, RZ, RZ, R241 ;  /* 0x000000ffff1c7224 */ /* 0x000fe200078e00f1 */
[C---:B---3--:R-:W-:Y:S01]  /*58d0*/  HMMA.16816.F32.BF16 R4, R140.reuse, R144, R4 ;  /* 0x000000908c04723c */ /* 0x048fe20000041804 */
[----:B------:R-:W-:Y:S04]  /*58e0*/  IMAD.U32 R132, RZ, RZ, UR16 ;  /* 0x00000010ff847e24 */ /* 0x000fe8000f8e00ff */
[----:B------:R-:W-:Y:S01]  /*58f0*/  IMAD.MOV.U32 R29, RZ, RZ, R240 ;  /* 0x000000ffff1d7224 */ /* 0x000fe200078e00f0 */
[C---:B------:R-:W-:Y:S01]  /*5900*/  HMMA.16816.F32.BF16 R8, R140.reuse, R146, R8 ;  /* 0x000000928c08723c */ /* 0x040fe20000041808 */
[----:B------:R-:W-:Y:S05]  /*5910*/  LDSM.16.MT88.4 R144, [R220+0x1c00] ;  /* 0x001c0000dc90783b */ /* 0x000fea0000004200 */
[C---:B------:R-:W-:Y:S05]  /*5920*/  HMMA.16816.F32.BF16 R12, R140.reuse, R156, R12 ;  /* 0x0000009c8c0c723c */ /* 0x040fea000004180c */
[----:B----4-:R-:W-:Y:S01]  /*5930*/  @P1 IADD3 R30, P2, R2, UR11, RZ ;  /* 0x0000000b021e1c10 */ /* 0x010fe2000ff5e0ff */
[C---:B------:R-:W-:Y:S01]  /*5940*/  HMMA.16816.F32.BF16 R16, R140.reuse, R158, R16 ;  /* 0x0000009e8c10723c */ /* 0x040fe20000041810 */
[----:B------:R-:W-:Y:S01]  /*5950*/  IMAD.U32 R2, RZ, RZ, UR15 ;  /* 0x0000000fff027e24 */ /* 0x000fe2000f8e00ff */
[----:B------:R-:W-:Y:S03]  /*5960*/  @UP3 UIADD3 UR11, UP2, UR11, -0x100, URZ ;  /* 0xffffff000b0b3890 */ /* 0x000fe6000ff5e03f */
[----:B------:R-:W-:Y:S01]  /*5970*/  @P1 IADD3.X R31, R162, UR10, RZ, P2, !PT ;  /* 0x0000000aa21f1c10 */ /* 0x000fe200097fe4ff */
[C---:B------:R-:W-:Y:S01]  /*5980*/  HMMA.16816.F32.BF16 R20, R140.reuse, R32, R20 ;  /* 0x000000208c14723c */ /* 0x040fe20000041814 */
[----:B------:R-:W-:Y:S03]  /*5990*/  @UP3 UIADD3.X UR10, UR10, -0x1, URZ, UP2, !UPT ;  /* 0xffffffff0a0a3890 */ /* 0x000fe600097fe43f */
[----:B------:R-:W5:Y:S02]  /*59a0*/  @P1 LDG.E R249, desc[UR6][R30.64] ;  /* 0x000000061ef91981 */ /* 0x000f64000c1e1900 */
[----:B------:R-:W-:Y:S02]  /*59b0*/  HMMA.16816.F32.BF16 R24, R140, R34, R24 ;  /* 0x000000228c18723c */ /* 0x000fe40000041818 */
[----:B------:R-:W5:Y:S03]  /*59c0*/  @P1 LDG.E R250, desc[UR6][R30.64+0x20] ;  /* 0x000020061efa1981 */ /* 0x000f66000c1e1900 */
[-C--:B------:R-:W-:Y:S01]  /*59d0*/  LEA R32, P0, R2, R28.reuse, 0x2 ;  /* 0x0000001c02207211 */ /* 0x080fe200078010ff */
[----:B------:R-:W5:Y:S01]  /*59e0*/  @P1 LDG.E R247, desc[UR6][R30.64+0x80] ;  /* 0x000080061ef71981 */ /* 0x000f62000c1e1900 */
[----:B------:R-:W-:Y:S03]  /*59f0*/  IMAD.U32 R34, RZ, RZ, UR33 ;  /* 0x00000021ff227e24 */ /* 0x000fe6000f8e00ff */
[----:B------:R1:W5:Y:S01]  /*5a00*/  @P1 LDG.E R248, desc[UR6][R30.64+0xa0] ;  /* 0x0000a0061ef81981 */ /* 0x000362000c1e1900 */
[-C--:B------:R-:W-:Y:S01]  /*5a10*/  LEA.HI.X.SX32 R33, R0, R29.reuse, 0x2, P0 ;  /* 0x0000001d00217211 */ /* 0x080fe200000f16ff */
[----:B------:R-:W-:Y:S01]  /*5a20*/  IMAD.U32 R0, RZ, RZ, UR16 ;  /* 0x00000010ff007e24 */ /* 0x000fe2000f8e00ff */
[-C--:B------:R-:W-:Y:S01]  /*5a30*/  LEA R132, P0, R132, R28.reuse, 0x2 ;  /* 0x0000001c84847211 */ /* 0x080fe200078010ff */
[----:B------:R2:W-:Y:S01]  /*5a40*/  REDG.E.ADD.F32.FTZ.RN.STRONG.GPU desc[UR6][R28.64], R4 ;  /* 0x000000041c0079a6 */ /* 0x0005e2000c10f386 */
[-C--:B------:R-:W-:Y:S01]  /*5a50*/  LEA R34, P2, R34, R28.reuse, 0x2 ;  /* 0x0000001c22227211 */ /* 0x080fe200078410ff */
[----:B------:R-:W-:Y:S01]  /*5a60*/  IMAD.U32 R2, RZ, RZ, UR32 ;  /* 0x00000020ff027e24 */ /* 0x000fe2000f8e00ff */
[-C--:B------:R-:W-:Y:S01]  /*5a70*/  LEA.HI.X.SX32 R133, R0, R29.reuse, 0x2, P0 ;  /* 0x0000001d00857211 */ /* 0x080fe200000f16ff */
[----:B------:R3:W-:Y:S01]  /*5a80*/  REDG.E.ADD.F32.FTZ.RN.STRONG.GPU desc[UR6][R32.64], R5 ;  /* 0x00000005200079a6 */ /* 0x0007e2000c10f386 */
[----:B------:R-:W-:Y:S03]  /*5a90*/  IMAD.U32 R0, RZ, RZ, UR31 ;  /* 0x0000001fff007e24 */ /* 0x000fe6000f8e00ff */
[----:B------:R4:W-:Y:S04]  /*5aa0*/  REDG.E.ADD.F32.FTZ.RN.STRONG.GPU desc[UR6][R132.64], R6 ;  /* 0x00000006840079a6 */ /* 0x0009e8000c10f386 */
[----:B------:R-:W-:Y:S04]  /*5ab0*/  LDSM.16.MT88.4 R132, [R3+0x11800] ;  /* 0x011800000384783b */ /* 0x000fe80000004200 */
[----:B------:R-:W-:Y:S01]  /*5ac0*/  LDSM.16.MT88.4 R140, [R220+0x1800] ;  /* 0x00180000dc8c783b */ /* 0x000fe20000004200 */
[----:B-1----:R-:W-:Y:S05]  /*5ad0*/  IMAD.U32 R30, RZ, RZ, UR32 ;  /* 0x00000020ff1e7e24 */ /* 0x002fea000f8e00ff */
[-C--:B------:R-:W-:Y:S01]  /*5ae0*/  LEA R30, P1, R30, R28.reuse, 0x2 ;  /* 0x0000001c1e1e7211 */ /* 0x080fe200078210ff */
[----:B--2---:R-:W-:Y:S03]  /*5af0*/  IMAD.U32 R4, RZ, RZ, UR31 ;  /* 0x0000001fff047e24 */ /* 0x004fe6000f8e00ff */
[-C--:B------:R-:W-:Y:S01]  /*5b00*/  LEA.HI.X.SX32 R31, R2, R29.reuse, 0x2, P1 ;  /* 0x0000001d021f7211 */ /* 0x080fe200008f16ff */
[----:B---3--:R-:W-:Y:S01]  /*5b10*/  IMAD.U32 R5, RZ, RZ, UR33 ;  /* 0x00000021ff057e24 */ /* 0x008fe2000f8e00ff */
[-C--:B------:R-:W-:Y:S01]  /*5b20*/  LEA R4, P0, R4, R28.reuse, 0x2 ;  /* 0x0000001c04047211 */ /* 0x080fe200078010ff */
[----:B------:R-:W-:Y:S02]  /*5b30*/  IMAD.U32 R2, RZ, RZ, UR30 ;  /* 0x0000001eff027e24 */ /* 0x000fe4000f8e00ff */
[----:B----4-:R-:W-:Y:S01]  /*5b40*/  IMAD.U32 R6, RZ, RZ, UR24 ;  /* 0x00000018ff067e24 */ /* 0x010fe2000f8e00ff */
[-C--:B------:R-:W-:Y:S02]  /*5b50*/  LEA.HI.X.SX32 R35, R5, R29.reuse, 0x2, P2 ;  /* 0x0000001d05237211 */ /* 0x080fe400010f16ff */
[-C--:B------:R-:W-:Y:S01]  /*5b60*/  LEA.HI.X.SX32 R5, R0, R29.reuse, 0x2, P0 ;  /* 0x0000001d00057211 */ /* 0x080fe200000f16ff */
[----:B------:R-:W-:Y:S02]  /*5b70*/  IMAD.U32 R0, RZ, RZ, UR30 ;  /* 0x0000001eff007e24 */ /* 0x000fe4000f8e00ff */
[----:B------:R1:W-:Y:S04]  /*5b80*/  REDG.E.ADD.F32.FTZ.RN.STRONG.GPU desc[UR6][R34.64], R7 ;  /* 0x00000007220079a6 */ /* 0x0003e8000c10f386 */
[----:B------:R2:W-:Y:S04]  /*5b90*/  REDG.E.ADD.F32.FTZ.RN.STRONG.GPU desc[UR6][R30.64], R8 ;  /* 0x000000081e0079a6 */ /* 0x0005e8000c10f386 */
[----:B------:R3:W-:Y:S01]  /*5ba0*/  REDG.E.ADD.F32.FTZ.RN.STRONG.GPU desc[UR6][R4.64], R9 ;  /* 0x00000009040079a6 */ /* 0x0007e2000c10f386 */
[----:B-1----:R-:W-:Y:S02]  /*5bb0*/  IMAD.U32 R7, RZ, RZ, UR24 ;  /* 0x00000018ff077e24 */ /* 0x002fe4000f8e00ff */
[----:B--2---:R-:W-:Y:S01]  /*5bc0*/  IMAD.U32 R8, RZ, RZ, UR29 ;  /* 0x0000001dff087e24 */ /* 0x004fe2000f8e00ff */
[-C--:B---3--:R-:W-:Y:S01]  /*5bd0*/  LEA R4, P1, R0, R28.reuse, 0x2 ;  /* 0x0000001c00047211 */ /* 0x088fe200078210ff */
[----:B------:R-:W-:Y:S03]  /*5be0*/  IMAD.U32 R0, RZ, RZ, UR29 ;  /* 0x0000001dff007e24 */ /* 0x000fe6000f8e00ff */
[-C--:B------:R-:W-:Y:S02]  /*5bf0*/  LEA R8, P0, R8, R28.reuse, 0x2 ;  /* 0x0000001c08087211 */ /* 0x080fe400078010ff */
[-C--:B------:R-:W-:Y:S01]  /*5c00*/  LEA.HI.X.SX32 R5, R2, R29.reuse, 0x2, P1 ;  /* 0x0000001d02057211 */ /* 0x080fe200008f16ff */
[----:B------:R-:W-:Y:S01]  /*5c10*/  IMAD.U32 R2, RZ, RZ, UR28 ;  /* 0x0000001cff027e24 */ /* 0x000fe2000f8e00ff */
[-C--:B------:R-:W-:Y:S01]  /*5c20*/  LEA.HI.X.SX32 R9, R0, R29.reuse, 0x2, P0 ;  /* 0x0000001d00097211 */ /* 0x080fe200000f16ff */
[----:B------:R-:W-:Y:S01]  /*5c30*/  IMAD.U32 R0, RZ, RZ, UR28 ;  /* 0x0000001cff007e24 */ /* 0x000fe2000f8e00ff */
[-C--:B------:R-:W-:Y:S01]  /*5c40*/  LEA R6, P1, R6, R28.reuse, 0x2 ;  /* 0x0000001c06067211 */ /* 0x080fe200078210ff */
[----:B------:R1:W-:Y:S03]  /*5c50*/  REDG.E.ADD.F32.FTZ.RN.STRONG.GPU desc[UR6][R4.64], R10 ;  /* 0x0000000a040079a6 */ /* 0x0003e6000c10f386 */
[-C--:B------:R-:W-:Y:S01]  /*5c60*/  LEA.HI.X.SX32 R7, R7, R29.reuse, 0x2, P1 ;  /* 0x0000001d07077211 */ /* 0x080fe200008f16ff */
[----:B------:R2:W-:Y:S04]  /*5c70*/  REDG.E.ADD.F32.FTZ.RN.STRONG.GPU desc[UR6][R8.64], R11 ;  /* 0x0000000b080079a6 */ /* 0x0005e8000c10f386 */
[----:B------:R3:W-:Y:S04]  /*5c80*/  REDG.E.ADD.F32.FTZ.RN.STRONG.GPU desc[UR6][R28.64+0x80], R12 ;  /* 0x0000800c1c0079a6 */ /* 0x0007e8000c10f386 */
[----:B------:R-:W-:Y:S04]  /*5c90*/  REDG.E.ADD.F32.FTZ.RN.STRONG.GPU desc[UR6][R32.64+0x80], R13 ;  /* 0x0000800d200079a6 */ /* 0x000fe8000c10f386 */
[----:B------:R4:W-:Y:S01]  /*5ca0*/  REDG.E.ADD.F32.FTZ.RN.STRONG.GPU desc[UR6][R6.64], R14 ;  /* 0x0000000e060079a6 */ /* 0x0009e2000c10f386 */
[-C--:B-1----:R-:W-:Y:S01]  /*5cb0*/  LEA R4, P0, R2, R28.reuse, 0x2 ;  /* 0x0000001c02047211 */ /* 0x082fe200078010ff */
[----:B------:R-:W-:Y:S02]  /*5cc0*/  IMAD.U32 R10, RZ, RZ, UR25 ;  /* 0x00000019ff0a7e24 */ /* 0x000fe4000f8e00ff */
[----:B------:R-:W-:Y:S01]  /*5cd0*/  IMAD.U32 R2, RZ, RZ, UR17 ;  /* 0x00000011ff027e24 */ /* 0x000fe2000f8e00ff */
[-C--:B------:R-:W-:Y:S01]  /*5ce0*/  LEA.HI.X.SX32 R5, R0, R29.reuse, 0x2, P0 ;  /* 0x0000001d00057211 */ /* 0x080fe200000f16ff */
[----:B--2---:R-:W-:Y:S01]  /*5cf0*/  IMAD.U32 R8, RZ, RZ, UR23 ;  /* 0x00000017ff087e24 */ /* 0x004fe2000f8e00ff */
[-C--:B------:R-:W-:Y:S01]  /*5d00*/  LEA R10, P0, R10, R28.reuse, 0x2 ;  /* 0x0000001c0a0a7211 */ /* 0x080fe200078010ff */
[----:B------:R-:W-:Y:S02]  /*5d10*/  IMAD.U32 R0, RZ, RZ, UR25 ;  /* 0x00000019ff007e24 */ /* 0x000fe4000f8e00ff */
[----:B------:R1:W-:Y:S01]  /*5d20*/  REDG.E.ADD.F32.FTZ.RN.STRONG.GPU desc[UR6][R4.64], R15 ;  /* 0x0000000f040079a6 */ /* 0x0003e2000c10f386 */
[-C--:B------:R-:W-:Y:S01]  /*5d30*/  LEA R8, P2, R8, R28.reuse, 0x2 ;  /* 0x0000001c08087211 */ /* 0x080fe200078410ff */
[----:B---3--:R-:W-:Y:S01]  /*5d40*/  IMAD.U32 R12, RZ, RZ, UR21 ;  /* 0x00000015ff0c7e24 */ /* 0x008fe2000f8e00ff */
[-C--:B------:R-:W-:Y:S01]  /*5d50*/  LEA.HI.X.SX32 R11, R0, R29.reuse, 0x2, P0 ;  /* 0x0000001d000b7211 */ /* 0x080fe200000f16ff */
[----:B------:R-:W-:Y:S02]  /*5d60*/  IMAD.U32 R0, RZ, RZ, UR26 ;  /* 0x0000001aff007e24 */ /* 0x000fe4000f8e00ff */
[----:B----4-:R-:W-:Y:S02]  /*5d70*/  IMAD.U32 R6, RZ, RZ, UR17 ;  /* 0x00000011ff067e24 */ /* 0x010fe4000f8e00ff */
[----:B------:R2:W-:Y:S01]  /*5d80*/  REDG.E.ADD.F32.FTZ.RN.STRONG.GPU desc[UR6][R10.64], R16 ;  /* 0x000000100a0079a6 */ /* 0x0005e2000c10f386 */
[----:B------:R-:W-:Y:S01]  /*5d90*/  IMAD.U32 R14, RZ, RZ, UR22 ;  /* 0x00000016ff0e7e24 */ /* 0x000fe2000f8e00ff */
[-C--:B------:R-:W-:Y:S02]  /*5da0*/  LEA R12, P4, R12, R28.reuse, 0x2 ;  /* 0x0000001c0c0c7211 */ /* 0x080fe400078810ff */
[-C--:B------:R-:W-:Y:S02]  /*5db0*/  LEA R6, P1, R6, R28.reuse, 0x2 ;  /* 0x0000001c06067211 */ /* 0x080fe400078210ff */
[-C--:B------:R-:W-:Y:S02]  /*5dc0*/  LEA R14, P5, R14, R28.reuse, 0x2 ;  /* 0x0000001c0e0e7211 */ /* 0x080fe400078a10ff */
[-C--:B------:R-:W-:Y:S01]  /*5dd0*/  LEA.HI.X.SX32 R7, R2, R29.reuse, 0x2, P1 ;  /* 0x0000001d02077211 */ /* 0x080fe200008f16ff */
[----:B------:R-:W-:Y:S02]  /*5de0*/  IMAD.U32 R2, RZ, RZ, UR18 ;  /* 0x00000012ff027e24 */ /* 0x000fe4000f8e00ff */
[----:B-1----:R-:W-:Y:S02]  /*5df0*/  IMAD.U32 R5, RZ, RZ, UR23 ;  /* 0x00000017ff057e24 */ /* 0x002fe4000f8e00ff */
[----:B------:R-:W-:Y:S03]  /*5e00*/  IMAD.U32 R4, RZ, RZ, UR26 ;  /* 0x0000001aff047e24 */ /* 0x000fe6000f8e00ff */
[-C--:B------:R-:W-:Y:S02]  /*5e10*/  LEA.HI.X.SX32 R9, R5, R29.reuse, 0x2, P2 ;  /* 0x0000001d05097211 */ /* 0x080fe400010f16ff */
[-C--:B------:R-:W-:Y:S01]  /*5e20*/  LEA R4, P0, R4, R28.reuse, 0x2 ;  /* 0x0000001c04047211 */ /* 0x080fe200078010ff */
[----:B--2---:R-:W-:Y:S02]  /*5e30*/  IMAD.U32 R11, RZ, RZ, UR22 ;  /* 0x00000016ff0b7e24 */ /* 0x004fe4000f8e00ff */
[----:B------:R1:W-:Y:S01]  /*5e40*/  REDG.E.ADD.F32.FTZ.RN.STRONG.GPU desc[UR6][R8.64], R17 ;  /* 0x00000011080079a6 */ /* 0x0003e2000c10f386 */
[-C--:B------:R-:W-:Y:S01]  /*5e50*/  LEA.HI.X.SX32 R5, R0, R29.reuse, 0x2, P0 ;  /* 0x0000001d00057211 */ /* 0x080fe200000f16ff */
[----:B------:R-:W-:Y:S01]  /*5e60*/  IMAD.U32 R10, RZ, RZ, UR20 ;  /* 0x00000014ff0a7e24 */ /* 0x000fe2000f8e00ff */
[-C--:B------:R-:W-:Y:S01]  /*5e70*/  LEA.HI.X.SX32 R15, R11, R29.reuse, 0x2, P5 ;  /* 0x0000001d0b0f7211 */ /* 0x080fe200028f16ff */
[----:B------:R2:W-:Y:S01]  /*5e80*/  REDG.E.ADD.F32.FTZ.RN.STRONG.GPU desc[UR6][R6.64], R18 ;  /* 0x00000012060079a6 */ /* 0x0005e2000c10f386 */
[----:B------:R-:W-:Y:S02]  /*5e90*/  IMAD.U32 R0, RZ, RZ, UR27 ;  /* 0x0000001bff007e24 */ /* 0x000fe4000f8e00ff */
[-C--:B------:R-:W-:Y:S01]  /*5ea0*/  LEA R10, P3, R10, R28.reuse, 0x2 ;  /* 0x0000001c0a0a7211 */ /* 0x080fe200078610ff */
[----:B------:R3:W-:Y:S04]  /*5eb0*/  REDG.E.ADD.F32.FTZ.RN.STRONG.GPU desc[UR6][R4.64], R19 ;  /* 0x00000013040079a6 */ /* 0x0007e8000c10f386 */
[----:B------:R-:W-:Y:S04]  /*5ec0*/  REDG.E.ADD.F32.FTZ.RN.STRONG.GPU desc[UR6][R28.64+0x100], R20 ;  /* 0x000100141c0079a6 */ /* 0x000fe8000c10f386 */
[----:B------:R-:W-:Y:S04]  /*5ed0*/  REDG.E.ADD.F32.FTZ.RN.STRONG.GPU desc[UR6][R32.64+0x100], R21 ;  /* 0x00010015200079a6 */ /* 0x000fe8000c10f386 */
[----:B------:R-:W-:Y:S04]  /*5ee0*/  REDG.E.ADD.F32.FTZ.RN.STRONG.GPU desc[UR6][R14.64], R22 ;  /* 0x000000160e0079a6 */ /* 0x000fe8000c10f386 */
[----:B------:R-:W-:Y:S01]  /*5ef0*/  LDSM.16.MT88.4 R16, [R220+0x1000] ;  /* 0x00100000dc10783b */ /* 0x000fe20000004200 */
[----:B-1----:R-:W-:Y:S03]  /*5f00*/  IMAD.U32 R9, RZ, RZ, UR21 ;  /* 0x00000015ff097e24 */ /* 0x002fe6000f8e00ff */
[----:B------:R-:W-:Y:S01]  /*5f10*/  LDSM.16.MT88.4 R32, [R3+0xf800] ;  /* 0x00f800000320783b */ /* 0x000fe20000004200 */
[----:B------:R-:W-:Y:S02]  /*5f20*/  IMAD.U32 R8, RZ, RZ, UR19 ;  /* 0x00000013ff087e24 */ /* 0x000fe4000f8e00ff */
[----:B--2---:R-:W-:Y:S01]  /*5f30*/  IMAD.U32 R7, RZ, RZ, UR20 ;  /* 0x00000014ff077e24 */ /* 0x004fe2000f8e00ff */
[-C--:B------:R-:W-:Y:S01]  /*5f40*/  LEA.HI.X.SX32 R13, R9, R29.reuse, 0x2, P4 ;  /* 0x0000001d090d7211 */ /* 0x080fe200020f16ff */
[----:B------:R-:W-:Y:S01]  /*5f50*/  IMAD.U32 R6, RZ, RZ, UR18 ;  /* 0x00000012ff067e24 */ /* 0x000fe2000f8e00ff */
[-C--:B------:R-:W-:Y:S01]  /*5f60*/  LEA R8, P2, R8, R28.reuse, 0x2 ;  /* 0x0000001c08087211 */ /* 0x080fe200078410ff */
[----:B---3--:R-:W-:Y:S01]  /*5f70*/  IMAD.U32 R5, RZ, RZ, UR19 ;  /* 0x00000013ff057e24 */ /* 0x008fe2000f8e00ff */
[-C--:B------:R-:W-:Y:S01]  /*5f80*/  LEA.HI.X.SX32 R11, R7, R29.reuse, 0x2, P3 ;  /* 0x0000001d070b7211 */ /* 0x080fe200018f16ff */
[----:B------:R-:W-:Y:S01]  /*5f90*/  REDG.E.ADD.F32.FTZ.RN.STRONG.GPU desc[UR6][R12.64], R23 ;  /* 0x000000170c0079a6 */ /* 0x000fe2000c10f386 */
[----:B------:R-:W-:Y:S01]  /*5fa0*/  IMAD.U32 R4, RZ, RZ, UR27 ;  /* 0x0000001bff047e24 */ /* 0x000fe2000f8e00ff */
[-C--:B------:R-:W-:Y:S02]  /*5fb0*/  LEA R6, P1, R6, R28.reuse, 0x2 ;  /* 0x0000001c06067211 */ /* 0x080fe400078210ff */
[-C--:B------:R-:W-:Y:S01]  /*5fc0*/  LEA.HI.X.SX32 R9, R5, R29.reuse, 0x2, P2 ;  /* 0x0000001d05097211 */ /* 0x080fe200010f16ff */
[----:B------:R-:W-:Y:S01]  /*5fd0*/  REDG.E.ADD.F32.FTZ.RN.STRONG.GPU desc[UR6][R10.64], R24 ;  /* 0x000000180a0079a6 */ /* 0x000fe2000c10f386 */
[----:B------:R-:W-:Y:S02]  /*5fe0*/  LEA R4, P0, R4, R28, 0x2 ;  /* 0x0000001c04047211 */ /* 0x000fe400078010ff */
[-C--:B------:R-:W-:Y:S01]  /*5ff0*/  LEA.HI.X.SX32 R7, R2, R29.reuse, 0x2, P1 ;  /* 0x0000001d02077211 */ /* 0x080fe200008f16ff */
[----:B------:R-:W-:Y:S01]  /*6000*/  REDG.E.ADD.F32.FTZ.RN.STRONG.GPU desc[UR6][R8.64], R25 ;  /* 0x00000019080079a6 */ /* 0x000fe2000c10f386 */
[----:B------:R-:W-:Y:S01]  /*6010*/  LEA.HI.X.SX32 R5, R0, R29, 0x2, P0 ;  /* 0x0000001d00057211 */ /* 0x000fe200000f16ff */
[C---:B------:R-:W-:Y:S01]  /*6020*/  VIADD R0, R220.reuse, 0xffffd000 ;  /* 0xffffd000dc007836 */ /* 0x040fe20000000000 */
[----:B------:R-:W-:Y:S01]  /*6030*/  PLOP3.LUT P0, PT, PT, PT, UP1, 0x80, 0x0 ;  /* 0x000000000000781c */ /* 0x000fe20003f0f018 */
[----:B------:R-:W-:Y:S01]  /*6040*/  REDG.E.ADD.F32.FTZ.RN.STRONG.GPU desc[UR6][R6.64], R26 ;  /* 0x0000001a060079a6 */ /* 0x000fe2000c10f386 */
[----:B------:R-:W-:Y:S01]  /*6050*/  ISETP.LT.AND P1, PT, RZ, UR8, PT ;  /* 0x00000008ff007c0c */ /* 0x000fe2000bf21270 */
[----:B------:R-:W-:Y:S02]  /*6060*/  @UP3 UIADD3 UR13, UP1, UR13, -0x100, URZ ;  /* 0xffffff000d0d3890 */ /* 0x000fe4000ff3e03f */
[----:B------:R-:W-:Y:S01]  /*6070*/  REDG.E.ADD.F32.FTZ.RN.STRONG.GPU desc[UR6][R4.64], R27 ;  /* 0x0000001b040079a6 */ /* 0x000fe2000c10f386 */
[----:B------:R-:W-:Y:S01]  /*6080*/  UMOV UR8, UR14 ;  /* 0x0000000e00087c82 */ /* 0x000fe20008000000 */
[----:B------:R-:W-:Y:S02]  /*6090*/  @UP3 UIADD3.X UR12, UR12, -0x1, URZ, UP1, !UPT ;  /* 0xffffffff0c0c3890 */ /* 0x000fe40008ffe43f */
[----:B------:R-:W-:Y:S04]  /*60a0*/  LDSM.16.MT88.4 R4, [R3+0xf000] ;  /* 0x00f000000304783b */ /* 0x000fe80000004200 */
[----:B------:R-:W1:Y:S01]  /*60b0*/  LDSM.16.MT88.4 R8, [R220] ;  /* 0x00000000dc08783b */ /* 0x000e620000004200 */
[----:B------:R-:W-:Y:S03]  /*60c0*/  @P0 VIADD R0, R220, 0x3000 ;  /* 0x00003000dc000836 */ /* 0x000fe60000000000 */
[----:B------:R-:W2:Y:S04]  /*60d0*/  LDSM.16.MT88.4 R12, [R3+0x11000] ;  /* 0x01100000030c783b */ /* 0x000ea80000004200 */
[----:B------:R-:W3:Y:S04]  /*60e0*/  LDSM.16.MT88.4 R28, [R220+0x2000] ;  /* 0x00200000dc1c783b */ /* 0x000ee80000004200 */
[----:B------:R-:W4:Y:S04]  /*60f0*/  LDSM.16.MT88.4 R20, [R220+0x400] ;  /* 0x00040000dc14783b */ /* 0x000f280000004200 */
[----:B------:R-:W4:Y:S01]  /*6100*/  LDSM.16.MT88.4 R24, [R220+0x1400] ;  /* 0x00140000dc18783b */ /* 0x000f220000004200 */
[-C--:B-1----:R-:W-:Y:S06]  /*6110*/  HMMA.16816.F32.BF16 R84, R4, R8.reuse, R84 ;  /* 0x000000080454723c */ /* 0x082fec0000041854 */
[C---:B--2---:R-:W-:Y:S06]  /*6120*/  HMMA.16816.F32.BF16 R88, R12.reuse, R8, R88 ;  /* 0x000000080c58723c */ /* 0x044fec0000041858 */
        /* <DEDUP_REMOVED lines=8> */
[-C--:B---3--:R-:W-:Y:S06]  /*61b0*/  HMMA.16816.F32.BF16 R116, R4, R28.reuse, R116 ;  /* 0x0000001c0474723c */ /* 0x088fec0000041874 */
[C---:B------:R-:W-:Y:S06]  /*61c0*/  HMMA.16816.F32.BF16 R120, R12.reuse, R28, R120 ;  /* 0x0000001c0c78723c */ /* 0x040fec0000041878 */
[-C--:B------:R-:W-:Y:S01]  /*61d0*/  HMMA.16816.F32.BF16 R124, R12, R30.reuse, R124 ;  /* 0x0000001e0c7c723c */ /* 0x080fe2000004187c */
[----:B------:R-:W1:Y:S05]  /*61e0*/  LDSM.16.MT88.4 R12, [R220+0x800] ;  /* 0x00080000dc0c783b */ /* 0x000e6a0000004200 */
[----:B------:R-:W-:Y:S01]  /*61f0*/  HMMA.16816.F32.BF16 R128, R4, R30, R128 ;  /* 0x0000001e0480723c */ /* 0x000fe20000041880 */
[----:B------:R-:W2:Y:S04]  /*6200*/  LDSM.16.MT88.4 R4, [R220+0x2800] ;  /* 0x00280000dc04783b */ /* 0x000ea80000004200 */
[----:B------:R-:W-:Y:S01]  /*6210*/  LDSM.16.MT88.4 R28, [R3+0x12800] ;  /* 0x01280000031c783b */ /* 0x000fe20000004200 */
[-C--:B----4-:R-:W-:Y:S06]  /*6220*/  HMMA.16816.F32.BF16 R84, R32, R20.reuse, R84 ;  /* 0x000000142054723c */ /* 0x090fec0000041854 */
        /* <DEDUP_REMOVED lines=8> */
[----:B------:R-:W3:Y:S05]  /*62b0*/  LDSM.16.MT88.4 R24, [R220+0xc00] ;  /* 0x000c0000dc18783b */ /* 0x000eea0000004200 */
[-C--:B------:R-:W-:Y:S06]  /*62c0*/  HMMA.16816.F32.BF16 R116, R32, R136.reuse, R116 ;  /* 0x000000882074723c */ /* 0x080fec0000041874 */
[C---:B------:R-:W-:Y:S06]  /*62d0*/  HMMA.16816.F32.BF16 R120, R132.reuse, R136, R120 ;  /* 0x000000888478723c */ /* 0x040fec0000041878 */
[-C--:B------:R-:W-:Y:S01]  /*62e0*/  HMMA.16816.F32.BF16 R124, R132, R138.reuse, R124 ;  /* 0x0000008a847c723c */ /* 0x080fe2000004187c */
[----:B------:R4:W3:Y:S05]  /*62f0*/  LDSM.16.MT88.4 R132, [R220+0x2c00] ;  /* 0x002c0000dc84783b */ /* 0x0008ea0000004200 */
[----:B------:R-:W-:Y:S06]  /*6300*/  HMMA.16816.F32.BF16 R128, R32, R138, R128 ;  /* 0x0000008a2080723c */ /* 0x000fec0000041880 */
[-C--:B-1----:R-:W-:Y:S06]  /*6310*/  HMMA.16816.F32.BF16 R84, R8, R12.reuse, R84 ;  /* 0x0000000c0854723c */ /* 0x082fec0000041854 */
[C---:B------:R-:W-:Y:S06]  /*6320*/  HMMA.16816.F32.BF16 R88, R16.reuse, R12, R88 ;  /* 0x0000000c1058723c */ /* 0x040fec0000041858 */
[-C--:B------:R-:W-:Y:S05]  /*6330*/  HMMA.16816.F32.BF16 R92, R16, R14.reuse, R92 ;  /* 0x0000000e105c723c */ /* 0x080fea000004185c */
[----:B----4-:R-:W-:Y:S01]  /*6340*/  IMAD.MOV.U32 R220, RZ, RZ, R0 ;  /* 0x000000ffffdc7224 */ /* 0x010fe200078e0000 */
        /* <DEDUP_REMOVED lines=23> */
[----:B------:R-:W-:Y:S11]  /*64c0*/  @P1 BRA `(.L_x_9) ;  /* 0xffffffc800f01947 */ /* 0x000ff6000383ffff */
[----:B------:R-:W2:Y:S01]  /*64d0*/  LDL R149, [R1] ;  /* 0x0000000001957983 */ /* 0x000ea20000100800 */
[----:B------:R-:W-:-:S03]  /*64e0*/  ULDC UR8, c[0x0][0x390] ;  /* 0x0000e40000087ab9 */ /* 0x000fc60000000800 */
[----:B------:R-:W3:Y:S01]  /*64f0*/  LDL R148, [R1+0x4] ;  /* 0x0000040001947983 */ /* 0x000ee20000100800 */
[----:B------:R-:W-:Y:S01]  /*6500*/  FMUL.FTZ R84, R84, UR8 ;  /* 0x0000000854547c20 */ /* 0x000fe20008410000 */
        /* <DEDUP_REMOVED lines=11> */
[----:B------:R-:W-:Y:S01]  /*65c0*/  F2FP.BF16.F32.PACK_AB R25, R25, R84 ;  /* 0x000000541919723e */ /* 0x000fe200000010ff */
[----:B------:R-:W-:Y:S01]  /*65d0*/  BAR.SYNC.DEFER_BLOCKING 0x0 ;  /* 0x0000000000007b1d */ /* 0x000fe20000010000 */
[----:B------:R-:W-:Y:S01]  /*65e0*/  FMUL.FTZ R92, R92, UR8 ;  /* 0x000000085c5c7c20 */ /* 0x000fe20008410000 */
[----:B------:R-:W-:Y:S01]  /*65f0*/  FMUL.FTZ R19, R93, UR8 ;  /* 0x000000085d137c20 */ /* 0x000fe20008410000 */
[----:B------:R-:W-:Y:S01]  /*6600*/  F2FP.BF16.F32.PACK_AB R24, R24, R86 ;  /* 0x000000561818723e */ /* 0x000fe200000010ff */
        /* <DEDUP_REMOVED lines=51> */
[----:B------:R-:W-:Y:S01]  /*6940*/  UISETP.NE.AND UP0, UPT, UR36, -0x1, UPT ;  /* 0xffffffff2400788c */ /* 0x000fe2000bf05270 */
[----:B------:R-:W-:-:S02]  /*6950*/  F2FP.BF16.F32.PACK_AB R4, R4, R130 ;  /* 0x000000820404723e */ /* 0x000fc400000010ff */
[----:B------:R-:W-:Y:S02]  /*6960*/  F2FP.BF16.F32.PACK_AB R7, R7, R120 ;  /* 0x000000780707723e */ /* 0x000fe400000010ff */
[----:B------:R-:W-:Y:S02]  /*6970*/  F2FP.BF16.F32.PACK_AB R6, R6, R122 ;  /* 0x0000007a0606723e */ /* 0x000fe400000010ff */
[----:B------:R-:W-:Y:S02]  /*6980*/  F2FP.BF16.F32.PACK_AB R2, R2, R124 ;  /* 0x0000007c0202723e */ /* 0x000fe400000010ff */
[----:B------:R-:W-:Y:S02]  /*6990*/  F2FP.BF16.F32.PACK_AB R0, R0, R126 ;  /* 0x0000007e0000723e */ /* 0x000fe400000010ff */
[----:B------:R-:W-:Y:S01]  /*69a0*/  F2FP.BF16.F32.PACK_AB R36, R37, R36 ;  /* 0x000000242524723e */ /* 0x000fe200000010ff */
[----:B------:R-:W-:Y:S01]  /*69b0*/  @UP0 UIADD3 UR12, UR34, UR36, URZ ;  /* 0x00000024220c0290 */ /* 0x000fe2000fffe03f */
[----:B------:R-:W-:Y:S01]  /*69c0*/  F2FP.BF16.F32.PACK_AB R38, R39, R38 ;  /* 0x000000262726723e */ /* 0x000fe200000010ff */
[----:B------:R-:W-:Y:S01]  /*69d0*/  @UP0 ULDC.64 UR8, c[0x0][0x450] ;  /* 0x0001140000080ab9 */ /* 0x000fe20000000a00 */
[----:B------:R-:W-:Y:S01]  /*69e0*/  F2FP.BF16.F32.PACK_AB R48, R49, R48 ;  /* 0x000000303130723e */ /* 0x000fe200000010ff */
[----:B------:R-:W-:Y:S01]  /*69f0*/  @UP0 UIMAD.WIDE.U32 UR10, UR12, UR8, URZ ;  /* 0x000000080c0a02a5 */ /* 0x000fe2000f8e003f */
[----:B------:R-:W-:Y:S01]  /*6a00*/  F2FP.BF16.F32.PACK_AB R50, R51, R50 ;  /* 0x000000323332723e */ /* 0x000fe200000010ff */
[----:B------:R-:W-:Y:S01]  /*6a10*/  @UP0 UIMAD UR12, UR12, UR9, URZ ;  /* 0x000000090c0c02a4 */ /* 0x000fe2000f8e023f */
[----:B------:R-:W-:-:S02]  /*6a20*/  F2FP.BF16.F32.PACK_AB R40, R41, R40 ;  /* 0x000000282928723e */ /* 0x000fc400000010ff */
[----:B------:R-:W-:Y:S01]  /*6a30*/  F2FP.BF16.F32.PACK_AB R42, R43, R42 ;  /* 0x0000002a2b2a723e */ /* 0x000fe200000010ff */
[----:B------:R-:W-:Y:S01]  /*6a40*/  @UP0 UIADD3 UR20, UR11, UR12, URZ ;  /* 0x0000000c0b140290 */ /* 0x000fe2000fffe03f */
[----:B------:R-:W-:Y:S01]  /*6a50*/  F2FP.BF16.F32.PACK_AB R44, R45, R44 ;  /* 0x0000002c2d2c723e */ /* 0x000fe200000010ff */
[----:B------:R-:W-:Y:S01]  /*6a60*/  @UP0 UMOV UR19, UR10 ;  /* 0x0000000a00130c82 */ /* 0x000fe20008000000 */
[----:B------:R-:W-:Y:S02]  /*6a70*/  F2FP.BF16.F32.PACK_AB R46, R47, R46 ;  /* 0x0000002e2f2e723e */ /* 0x000fe400000010ff */
[----:B------:R-:W-:Y:S02]  /*6a80*/  F2FP.BF16.F32.PACK_AB R52, R53, R52 ;  /* 0x000000343534723e */ /* 0x000fe400000010ff */
[----:B------:R-:W-:Y:S02]  /*6a90*/  F2FP.BF16.F32.PACK_AB R54, R55, R54 ;  /* 0x000000363736723e */ /* 0x000fe400000010ff */
[----:B------:R-:W-:-:S02]  /*6aa0*/  F2FP.BF16.F32.PACK_AB R64, R65, R64 ;  /* 0x000000404140723e */ /* 0x000fc400000010ff */
[----:B------:R-:W-:Y:S02]  /*6ab0*/  F2FP.BF16.F32.PACK_AB R66, R67, R66 ;  /* 0x000000424342723e */ /* 0x000fe400000010ff */
[----:B------:R-:W-:Y:S02]  /*6ac0*/  F2FP.BF16.F32.PACK_AB R56, R57, R56 ;  /* 0x000000383938723e */ /* 0x000fe400000010ff */
        /* <DEDUP_REMOVED lines=11> */
[----:B------:R-:W-:Y:S01]  /*6b80*/  PLOP3.LUT P0, PT, PT, PT, UP0, 0x80, 0x0 ;  /* 0x000000000000781c */ /* 0x000fe20003f0f008 */
[----:B--2---:R1:W-:Y:S04]  /*6b90*/  STS [R149], R25 ;  /* 0x0000001995007388 */ /* 0x0043e80000000800 */
[----:B------:R1:W-:Y:S04]  /*6ba0*/  STS [R149+0x200], R24 ;  /* 0x0002001895007388 */ /* 0x0003e80000000800 */
[----:B---3--:R1:W-:Y:S04]  /*6bb0*/  STS [R148], R21 ;  /* 0x0000001594007388 */ /* 0x0083e80000000800 */
[----:B------:R1:W-:Y:S04]  /*6bc0*/  STS [R148+0x200], R20 ;  /* 0x0002001494007388 */ /* 0x0003e80000000800 */
        /* <DEDUP_REMOVED lines=43> */
[----:B------:R1:W-:Y:S01]  /*6e80*/  STS [R148+0xb200], R78 ;  /* 0x00b2004e94007388 */ /* 0x0003e20000000800 */
[----:B------:R-:W-:Y:S05]  /*6e90*/  @P0 BRA `(.L_x_10) ;  /* 0x0000000000340947 */ /* 0x000fea0003800000 */
[----:B------:R-:W-:Y:S01]  /*6ea0*/  USHF.R.S32.HI UR10, URZ, 0x1f, UR34 ;  /* 0x0000001f3f0a7899 */ /* 0x000fe20008011422 */
[----:B------:R-:W-:Y:S01]  /*6eb0*/  ULDC.64 UR8, c[0x0][0x450] ;  /* 0x0001140000087ab9 */ /* 0x000fe20000000a00 */
[----:B------:R-:W-:Y:S02]  /*6ec0*/  USHF.R.S32.HI UR15, URZ, 0x1f, UR45 ;  /* 0x0000001f3f0f7899 */ /* 0x000fe4000801142d */
[----:B------:R-:W-:Y:S02]  /*6ed0*/  UIMAD UR12, UR10, UR8, URZ ;  /* 0x000000080a0c72a4 */ /* 0x000fe4000f8e023f */
[----:B------:R-:W-:Y:S02]  /*6ee0*/  UIMAD.WIDE.U32 UR10, UR34, UR8, URZ ;  /* 0x00000008220a72a5 */ /* 0x000fe4000f8e003f */
[----:B------:R-:W-:-:S03]  /*6ef0*/  UIMAD UR14, UR34, UR9, UR12 ;  /* 0x00000009220e72a4 */ /* 0x000fc6000f8e020c */
[----:B------:R-:W-:Y:S01]  /*6f00*/  ULDC.64 UR12, c[0x0][0x438] ;  /* 0x00010e00000c7ab9 */ /* 0x000fe20000000a00 */
[----:B------:R-:W-:Y:S02]  /*6f10*/  UIADD3 UR11, UR11, UR14, URZ ;  /* 0x0000000e0b0b7290 */ /* 0x000fe4000fffe03f */
[----:B------:R-:W-:Y:S02]  /*6f20*/  UIMAD UR14, UR15, UR12, URZ ;  /* 0x0000000c0f0e72a4 */ /* 0x000fe4000f8e023f */
[----:B------:R-:W-:Y:S02]  /*6f30*/  UIMAD.WIDE.U32 UR10, UR45, UR12, UR10 ;  /* 0x0000000c2d0a72a5 */ /* 0x000fe4000f8e000a */
[----:B------:R-:W-:-:S04]  /*6f40*/  UIMAD UR13, UR45, UR13, UR14 ;  /* 0x0000000d2d0d72a4 */ /* 0x000fc8000f8e020e */
[----:B------:R-:W-:Y:S01]  /*6f50*/  UIADD3 UR20, UR11, UR13, URZ ;  /* 0x0000000d0b147290 */ /* 0x000fe2000fffe03f */
[----:B------:R-:W-:-:S11]  /*6f60*/  UMOV UR19, UR10 ;  /* 0x0000000a00137c82 */ /* 0x000fd60008000000 */
.L_x_10:
[----:B------:R-:W-:Y:S01]  /*6f70*/  @UP0 UIADD3 UR13, UR34, UR36, URZ ;  /* 0x00000024220d0290 */ /* 0x000fe2000fffe03f */
[----:B-1---5:R-:W-:Y:S01]  /*6f80*/  LEA R0, R163, UR4, 0x1 ;  /* 0x00000004a3007c11 */ /* 0x022fe2000f8e08ff */
[----:B------:R-:W-:Y:S01]  /*6f90*/  @UP0 ULDC.64 UR10, c[0x0][0x458] ;  /* 0x00011600000a0ab9 */ /* 0x000fe20000000a00 */
[----:B------:R-:W-:Y:S02]  /*6fa0*/  USHF.L.U32 UR12, UR35, 0x7, URZ ;  /* 0x00000007230c7899 */ /* 0x000fe4000800063f */
[----:B------:R-:W-:Y:S02]  /*6fb0*/  @UP0 UIMAD.WIDE.U32 UR14, UR13, UR10, URZ ;  /* 0x0000000a0d0e02a5 */ /* 0x000fe4000f8e003f */
[----:B------:R-:W-:-:S04]  /*6fc0*/  @UP0 UIMAD UR13, UR13, UR11, URZ ;  /* 0x0000000b0d0d02a4 */ /* 0x000fc8000f8e023f */
[----:B------:R-:W-:Y:S01]  /*6fd0*/  @UP0 UIADD3 UR18, UR15, UR13, URZ ;  /* 0x0000000d0f120290 */ /* 0x000fe2000fffe03f */
[----:B------:R-:W-:Y:S11]  /*6fe0*/  @P0 BRA `(.L_x_11) ;  /* 0x0000000000300947 */ /* 0x000ff60003800000 */
[----:B------:R-:W-:Y:S01]  /*6ff0*/  USHF.R.S32.HI UR13, URZ, 0x1f, UR34 ;  /* 0x0000001f3f0d7899 */ /* 0x000fe20008011422 */
[----:B------:R-:W-:Y:S01]  /*7000*/  ULDC.64 UR10, c[0x0][0x458] ;  /* 0x00011600000a7ab9 */ /* 0x000fe20000000a00 */
[----:B------:R-:W-:Y:S02]  /*7010*/  USHF.R.S32.HI UR18, URZ, 0x1f, UR45 ;  /* 0x0000001f3f127899 */ /* 0x000fe4000801142d */
[----:B------:R-:W-:Y:S02]  /*7020*/  UIMAD UR13, UR13, UR10, URZ ;  /* 0x0000000a0d0d72a4 */ /* 0x000fe4000f8e023f */
[----:B------:R-:W-:Y:S02]  /*7030*/  UIMAD.WIDE.U32 UR14, UR34, UR10, URZ ;  /* 0x0000000a220e72a5 */ /* 0x000fe4000f8e003f */
[----:B------:R-:W-:Y:S01]  /*7040*/  UIMAD UR13, UR34, UR11, UR13 ;  /* 0x0000000b220d72a4 */ /* 0x000fe2000f8e020d */
[----:B------:R-:W-:-:S03]  /*7050*/  ULDC.64 UR16, c[0x0][0x440] ;  /* 0x0001100000107ab9 */ /* 0x000fc60000000a00 */
[----:B------:R-:W-:Y:S02]  /*7060*/  UIADD3 UR15, UR15, UR13, URZ ;  /* 0x0000000d0f0f7290 */ /* 0x000fe4000fffe03f */
[----:B------:R-:W-:Y:S02]  /*7070*/  UIMAD UR13, UR18, UR16, URZ ;  /* 0x00000010120d72a4 */ /* 0x000fe4000f8e023f */
[----:B------:R-:W-:Y:S02]  /*7080*/  UIMAD.WIDE.U32 UR14, UR45, UR16, UR14 ;  /* 0x000000102d0e72a5 */ /* 0x000fe4000f8e000e */
[----:B------:R-:W-:-:S04]  /*7090*/  UIMAD UR13, UR45, UR17, UR13 ;  /* 0x000000112d0d72a4 */ /* 0x000fc8000f8e020d */
[----:B------:R-:W-:-:S12]  /*70a0*/  UIADD3 UR18, UR15, UR13, URZ ;  /* 0x0000000d0f127290 */ /* 0x000fd8000fffe03f */
.L_x_11:
[----:B------:R-:W2:Y:S01]  /*70b0*/  LDL.64 R4, [R1+0x20] ;  /* 0x0000200001047983 */ /* 0x000ea20000100a00 */
[----:B------:R-:W-:Y:S01]  /*70c0*/  USHF.R.S32.HI UR13, URZ, 0x1f, UR12 ;  /* 0x0000001f3f0d7899 */ /* 0x000fe2000801140c */
[----:B------:R-:W-:Y:S01]  /*70d0*/  IMAD.U32 R2, RZ, RZ, UR8 ;  /* 0x00000008ff027e24 */ /* 0x000fe2000f8e00ff */
[----:B------:R-:W-:Y:S01]  /*70e0*/  UIMAD UR5, UR35, -0x80, UR5 ;  /* 0xffffff80230578a4 */ /* 0x000fe2000f8e0205 */
[----:B------:R-:W-:Y:S01]  /*70f0*/  BAR.SYNC.DEFER_BLOCKING 0x0 ;  /* 0x0000000000007b1d */ /* 0x000fe20000010000 */
[----:B------:R-:W-:Y:S01]  /*7100*/  UIMAD UR15, UR13, UR8, URZ ;  /* 0x000000080d0f72a4 */ /* 0x000fe2000f8e023f */
[C---:B------:R-:W-:Y:S01]  /*7110*/  IADD3 R8, R252.reuse, 0x40, RZ ;  /* 0x00000040fc087810 */ /* 0x040fe20007ffe0ff */
[----:B------:R-:W-:Y:S01]  /*7120*/  USHF.R.S32.HI UR21, URZ, 0x1f, UR58 ;  /* 0x0000001f3f157899 */ /* 0x000fe2000801143a */
[----:B------:R-:W-:Y:S01]  /*7130*/  SHF.R.S32.HI R25, RZ, 0x1f, R252 ;  /* 0x0000001fff197819 */ /* 0x000fe200000114fc */
[----:B------:R-:W-:Y:S01]  /*7140*/  UIMAD UR15, UR12, UR9, UR15 ;  /* 0x000000090c0f72a4 */ /* 0x000fe2000f8e020f */
[----:B------:R-:W-:Y:S01]  /*7150*/  ISETP.GE.AND P2, PT, R252, UR5, PT ;  /* 0x00000005fc007c0c */ /* 0x000fe2000bf46270 */
[----:B------:R-:W-:Y:S01]  /*7160*/  ULDC.64 UR16, c[0x0][0x468] ;  /* 0x00011a0000107ab9 */ /* 0x000fe20000000a00 */
[----:B------:R-:W-:Y:S01]  /*7170*/  ISETP.GE.AND P1, PT, R8, UR5, PT ;  /* 0x0000000508007c0c */ /* 0x000fe2000bf26270 */
[----:B------:R-:W-:Y:S01]  /*7180*/  BSSY B0, `(.L_x_12) ;  /* 0x0000022000007945 */ /* 0x000fe20003800000 */
[----:B------:R1:W3:Y:S04]  /*7190*/  LDS.128 R36, [R0+0xa000] ;  /* 0x00a0000000247984 */ /* 0x0002e80000000c00 */
[----:B------:R1:W4:Y:S04]  /*71a0*/  LDS.128 R32, [R0+0xc000] ;  /* 0x00c0000000207984 */ /* 0x0003280000000c00 */
[----:B------:R1:W1:Y:S04]  /*71b0*/  LDS.128 R28, [R0+0xe000] ;  /* 0x00e00000001c7984 */ /* 0x0002680000000c00 */
[----:B------:R1:W1:Y:S04]  /*71c0*/  LDS.128 R48, [R0+0x10000] ;  /* 0x0100000000307984 */ /* 0x0002680000000c00 */
[----:B------:R1:W1:Y:S04]  /*71d0*/  LDS.128 R44, [R0+0x12000] ;  /* 0x01200000002c7984 */ /* 0x0002680000000c00 */
[----:B------:R1:W1:Y:S01]  /*71e0*/  LDS.128 R40, [R0+0x14000] ;  /* 0x0140000000287984 */ /* 0x0002620000000c00 */
[--C-:B--2---:R-:W-:Y:S01]  /*71f0*/  SHF.R.S32.HI R7, RZ, 0x1f, R4.reuse ;  /* 0x0000001fff077819 */ /* 0x104fe20000011404 */
[----:B------:R-:W-:-:S04]  /*7200*/  IMAD.MOV.U32 R6, RZ, RZ, R4 ;  /* 0x000000ffff067224 */ /* 0x000fc800078e0004 */
[----:B------:R-:W-:-:S04]  /*7210*/  IMAD.WIDE.U32 R4, R2, UR12, R6 ;  /* 0x0000000c02047c25 */ /* 0x000fc8000f8e0006 */
[----:B------:R-:W-:Y:S01]  /*7220*/  IMAD.U32 R2, RZ, RZ, UR15 ;  /* 0x0000000fff027e24 */ /* 0x000fe2000f8e00ff */
[----:B------:R-:W-:Y:S01]  /*7230*/  IADD3 R4, P0, R4, UR19, RZ ;  /* 0x0000001304047c10 */ /* 0x000fe2000ff1e0ff */
[----:B------:R-:W-:-:S03]  /*7240*/  UIMAD UR15, UR21, UR16, URZ ;  /* 0x00000010150f72a4 */ /* 0x000fc6000f8e023f */
[----:B------:R-:W-:Y:S01]  /*7250*/  IADD3.X R5, R5, UR20, R2, P0, !PT ;  /* 0x0000001405057c10 */ /* 0x000fe200087fe402 */
[----:B------:R-:W-:Y:S01]  /*7260*/  IMAD.U32 R2, RZ, RZ, UR16 ;  /* 0x00000010ff027e24 */ /* 0x000fe2000f8e00ff */
[----:B------:R-:W-:-:S03]  /*7270*/  UIMAD UR17, UR58, UR17, UR15 ;  /* 0x000000113a1172a4 */ /* 0x000fc6000f8e020f */
[----:B------:R-:W-:-:S05]  /*7280*/  IMAD.WIDE.U32 R8, R2, UR58, R4 ;  /* 0x0000003a02087c25 */ /* 0x000fca000f8e0004 */
[----:B------:R-:W-:Y:S01]  /*7290*/  IADD3 R24, R9, UR17, RZ ;  /* 0x0000001109187c10 */ /* 0x000fe2000fffe0ff */
[----:B-1-34-:R-:W-:Y:S06]  /*72a0*/  @P2 BRA `(.L_x_13) ;  /* 0x00000000003c2947 */ /* 0x01afec0003800000 */
[----:B------:R-:W1:Y:S01]  /*72b0*/  LDS.128 R16, [R0+0xb000] ;  /* 0x00b0000000107984 */ /* 0x000e620000000c00 */
[----:B------:R-:W-:Y:S01]  /*72c0*/  MOV R4, R8 ;  /* 0x0000000800047202 */ /* 0x000fe20000000f00 */
[----:B------:R-:W-:Y:S01]  /*72d0*/  IMAD R2, R25, UR8, RZ ;  /* 0x0000000819027c24 */ /* 0x000fe2000f8e02ff */
[----:B------:R-:W-:Y:S01]  /*72e0*/  MOV R5, R24 ;  /* 0x0000001800057202 */ /* 0x000fe20000000f00 */
[----:B------:R-:W2:Y:S01]  /*72f0*/  LDS.128 R12, [R0+0x9000] ;  /* 0x00900000000c7984 */ /* 0x000ea20000000c00 */
[----:B------:R-:W-:Y:S01]  /*7300*/  ULDC.64 UR16, c[0x0][0x3f0] ;  /* 0x0000fc0000107ab9 */ /* 0x000fe20000000a00 */
[C---:B------:R-:W-:Y:S02]  /*7310*/  IMAD R2, R252.reuse, UR9, R2 ;  /* 0x00000009fc027c24 */ /* 0x040fe4000f8e0202 */
[----:B------:R-:W3:Y:S01]  /*7320*/  LDS.128 R20, [R0+0xd000] ;  /* 0x00d0000000147984 */ /* 0x000ee20000000c00 */
[----:B------:R-:W-:-:S05]  /*7330*/  IMAD.WIDE.U32 R10, R252, UR8, R4 ;  /* 0x00000008fc0a7c25 */ /* 0x000fca000f8e0004 */
[----:B------:R-:W-:Y:S02]  /*7340*/  IADD3 R2, R11, R2, RZ ;  /* 0x000000020b027210 */ /* 0x000fe40007ffe0ff */
[----:B------:R-:W-:-:S04]  /*7350*/  LEA R4, P0, R10, UR16, 0x1 ;  /* 0x000000100a047c11 */ /* 0x000fc8000f8008ff */
[----:B------:R-:W-:-:S05]  /*7360*/  LEA.HI.X R5, R10, UR17, R2, 0x1, P0 ;  /* 0x000000110a057c11 */ /* 0x000fca00080f0c02 */
[----:B-1----:R1:W-:Y:S04]  /*7370*/  STG.E.128 desc[UR6][R4.64+0x40], R16 ;  /* 0x0000401004007986 */ /* 0x0023e8000c101d06 */
[----:B--2---:R1:W-:Y:S04]  /*7380*/  STG.E.128 desc[UR6][R4.64], R12 ;  /* 0x0000000c04007986 */ /* 0x0043e8000c101d06 */
[----:B---3--:R1:W-:Y:S02]  /*7390*/  STG.E.128 desc[UR6][R4.64+0x80], R20 ;  /* 0x0000801404007986 */ /* 0x0083e4000c101d06 */
.L_x_13:
[----:B------:R-:W-:Y:S05]  /*73a0*/  BSYNC B0 ;  /* 0x0000000000007941 */ /* 0x000fea0003800000 */
.L_x_12:
[----:B------:R-:W-:Y:S04]  /*73b0*/  BSSY B0, `(.L_x_14) ;  /* 0x0000010000007945 */ /* 0x000fe80003800000 */
[----:B------:R-:W-:Y:S05]  /*73c0*/  @P1 BRA `(.L_x_15) ;  /* 0x0000000000381947 */ /* 0x000fea0003800000 */
[----:B------:R-:W-:Y:S01]  /*73d0*/  IADD3 R2, P0, R252, 0x40, RZ ;  /* 0x00000040fc027810 */ /* 0x000fe20007f1e0ff */
[----:B------:R-:W-:Y:S01]  /*73e0*/  ULDC.64 UR16, c[0x0][0x3f0] ;  /* 0x0000fc0000107ab9 */ /* 0x000fe20000000a00 */
[----:B-1----:R-:W-:-:S03]  /*73f0*/  MOV R5, R24 ;  /* 0x0000001800057202 */ /* 0x002fc60000000f00 */
[----:B------:R-:W-:-:S04]  /*7400*/  IMAD.X R4, RZ, RZ, R25, P0 ;  /* 0x000000ffff047224 */ /* 0x000fc800000e0619 */
[----:B------:R-:W-:Y:S02]  /*7410*/  IMAD R10, R4, UR8, RZ ;  /* 0x00000008040a7c24 */ /* 0x000fe4000f8e02ff */
[----:B------:R-:W-:-:S04]  /*7420*/  IMAD.MOV.U32 R4, RZ, RZ, R8 ;  /* 0x000000ffff047224 */ /* 0x000fc800078e0008 */
[----:B------:R-:W-:-:S04]  /*7430*/  IMAD.WIDE.U32 R8, R2, UR8, R4 ;  /* 0x0000000802087c25 */ /* 0x000fc8000f8e0004 */
[----:B------:R-:W-:Y:S01]  /*7440*/  IMAD R2, R2, UR9, R10 ;  /* 0x0000000902027c24 */ /* 0x000fe2000f8e020a */
[----:B------:R-:W-:-:S04]  /*7450*/  LEA R4, P0, R8, UR16, 0x1 ;  /* 0x0000001008047c11 */ /* 0x000fc8000f8008ff */
[----:B------:R-:W-:-:S04]  /*7460*/  IADD3 R2, R9, R2, RZ ;  /* 0x0000000209027210 */ /* 0x000fc80007ffe0ff */
[----:B------:R-:W-:-:S05]  /*7470*/  LEA.HI.X R5, R8, UR17, R2, 0x1, P0 ;  /* 0x0000001108057c11 */ /* 0x000fca00080f0c02 */
[----:B------:R2:W-:Y:S04]  /*7480*/  STG.E.128 desc[UR6][R4.64], R36 ;  /* 0x0000002404007986 */ /* 0x0005e8000c101d06 */
[----:B------:R2:W-:Y:S04]  /*7490*/  STG.E.128 desc[UR6][R4.64+0x40], R32 ;  /* 0x0000402004007986 */ /* 0x0005e8000c101d06 */
[----:B------:R2:W-:Y:S02]  /*74a0*/  STG.E.128 desc[UR6][R4.64+0x80], R28 ;  /* 0x0000801c04007986 */ /* 0x0005e4000c101d06 */
.L_x_15:
[----:B------:R-:W-:Y:S05]  /*74b0*/  BSYNC B0 ;  /* 0x0000000000007941 */ /* 0x000fea0003800000 */
.L_x_14:
[----:B------:R-:W-:Y:S01]  /*74c0*/  IMAD.U32 R2, RZ, RZ, UR10 ;  /* 0x0000000aff027e24 */ /* 0x000fe2000f8e00ff */
[----:B------:R-:W-:Y:S01]  /*74d0*/  UIMAD UR13, UR13, UR10, URZ ;  /* 0x0000000a0d0d72a4 */ /* 0x000fe2000f8e023f */
[----:B-1----:R-:W1:Y:S01]  /*74e0*/  LDS.128 R20, [R0+0xf000] ;  /* 0x00f0000000147984 */ /* 0x002e620000000c00 */
[----:B------:R-:W-:Y:S01]  /*74f0*/  USHF.R.S32.HI UR5, URZ, 0x1f, UR58 ;  /* 0x0000001f3f057899 */ /* 0x000fe2000801143a */
[----:B------:R-:W-:Y:S01]  /*7500*/  IMAD.WIDE.U32 R6, R2, UR12, R6 ;  /* 0x0000000c02067c25 */ /* 0x000fe2000f8e0006 */
[----:B------:R-:W-:Y:S01]  /*7510*/  UIMAD UR12, UR12, UR11, UR13 ;  /* 0x0000000b0c0c72a4 */ /* 0x000fe2000f8e020d */
[----:B------:R-:W3:Y:S01]  /*7520*/  LDS.128 R16, [R0+0x11000] ;  /* 0x0110000000107984 */ /* 0x000ee20000000c00 */
[----:B------:R-:W-:Y:S01]  /*7530*/  ULDC.64 UR8, c[0x0][0x470] ;  /* 0x00011c0000087ab9 */ /* 0x000fe20000000a00 */
[----:B------:R-:W-:Y:S01]  /*7540*/  BSSY B0, `(.L_x_16) ;  /* 0x0000017000007945 */ /* 0x000fe20003800000 */
[----:B------:R-:W-:Y:S01]  /*7550*/  IADD3 R6, P0, R6, UR14, RZ ;  /* 0x0000000e06067c10 */ /* 0x000fe2000ff1e0ff */
[----:B------:R4:W1:Y:S01]  /*7560*/  LDS.128 R12, [R0+0x13000] ;  /* 0x01300000000c7984 */ /* 0x0008620000000c00 */
[----:B------:R-:W-:-:S04]  /*7570*/  UIMAD UR5, UR5, UR8, URZ ;  /* 0x00000008050572a4 */ /* 0x000fc8000f8e023f */
[----:B------:R-:W-:Y:S01]  /*7580*/  UIMAD UR9, UR58, UR9, UR5 ;  /* 0x000000093a0972a4 */ /* 0x000fe2000f8e0205 */
[----:B----4-:R-:W-:-:S05]  /*7590*/  IMAD.U32 R0, RZ, RZ, UR12 ;  /* 0x0000000cff007e24 */ /* 0x010fca000f8e00ff */
[----:B------:R-:W-:Y:S02]  /*75a0*/  IADD3.X R7, R7, UR18, R0, P0, !PT ;  /* 0x0000001207077c10 */ /* 0x000fe400087fe400 */
[----:B------:R-:W-:-:S05]  /*75b0*/  MOV R0, UR8 ;  /* 0x0000000800007c02 */ /* 0x000fca0008000f00 */
[----:B------:R-:W-:-:S05]  /*75c0*/  IMAD.WIDE.U32 R6, R0, UR58, R6 ;  /* 0x0000003a00067c25 */ /* 0x000fca000f8e0006 */
[----:B------:R-:W-:Y:S01]  /*75d0*/  IADD3 R2, R7, UR9, RZ ;  /* 0x0000000907027c10 */ /* 0x000fe2000fffe0ff */
[----:B-1-3--:R-:W-:Y:S06]  /*75e0*/  @P2 BRA `(.L_x_17) ;  /* 0x0000000000302947 */ /* 0x00afec0003800000 */
[----:B--2---:R-:W-:Y:S01]  /*75f0*/  MOV R4, R6 ;  /* 0x0000000600047202 */ /* 0x004fe20000000f00 */
[----:B------:R-:W-:Y:S01]  /*7600*/  IMAD R0, R25, UR10, RZ ;  /* 0x0000000a19007c24 */ /* 0x000fe2000f8e02ff */
[----:B------:R-:W-:Y:S01]  /*7610*/  MOV R5, R2 ;  /* 0x0000000200057202 */ /* 0x000fe20000000f00 */
[----:B------:R-:W-:Y:S02]  /*7620*/  ULDC.64 UR8, c[0x0][0x3f8] ;  /* 0x0000fe0000087ab9 */ /* 0x000fe40000000a00 */
[C---:B------:R-:W-:Y:S02]  /*7630*/  IMAD R0, R252.reuse, UR11, R0 ;  /* 0x0000000bfc007c24 */ /* 0x040fe4000f8e0200 */
[----:B------:R-:W-:-:S05]  /*7640*/  IMAD.WIDE.U32 R8, R252, UR10, R4 ;  /* 0x0000000afc087c25 */ /* 0x000fca000f8e0004 */
[----:B------:R-:W-:Y:S02]  /*7650*/  IADD3 R0, R9, R0, RZ ;  /* 0x0000000009007210 */ /* 0x000fe40007ffe0ff */
[----:B------:R-:W-:-:S04]  /*7660*/  LEA R4, P0, R8, UR8, 0x1 ;  /* 0x0000000808047c11 */ /* 0x000fc8000f8008ff */
[----:B------:R-:W-:-:S05]  /*7670*/  LEA.HI.X R5, R8, UR9, R0, 0x1, P0 ;  /* 0x0000000908057c11 */ /* 0x000fca00080f0c00 */
[----:B------:R1:W-:Y:S04]  /*7680*/  STG.E.128 desc[UR6][R4.64], R20 ;  /* 0x0000001404007986 */ /* 0x0003e8000c101d06 */
[----:B------:R1:W-:Y:S04]  /*7690*/  STG.E.128 desc[UR6][R4.64+0x40], R16 ;  /* 0x0000401004007986 */ /* 0x0003e8000c101d06 */
[----:B------:R1:W-:Y:S02]  /*76a0*/  STG.E.128 desc[UR6][R4.64+0x80], R12 ;  /* 0x0000800c04007986 */ /* 0x0003e4000c101d06 */
.L_x_17:
[----:B------:R-:W-:Y:S05]  /*76b0*/  BSYNC B0 ;  /* 0x0000000000007941 */ /* 0x000fea0003800000 */
.L_x_16:
[----:B------:R-:W-:Y:S05]  /*76c0*/  @P1 BRA `(.L_x_18) ;  /* 0x0000000800601947 */ /* 0x000fea0003800000 */
[----:B------:R-:W-:Y:S01]  /*76d0*/  IADD3 R0, P0, R252, 0x40, RZ ;  /* 0x00000040fc007810 */ /* 0x000fe20007f1e0ff */
[----:B------:R-:W-:Y:S01]  /*76e0*/  ULDC.64 UR8, c[0x0][0x3f8] ;  /* 0x0000fe0000087ab9 */ /* 0x000fe20000000a00 */
[----:B------:R-:W-:Y:S02]  /*76f0*/  MOV R7, R2 ;  /* 0x0000000200077202 */ /* 0x000fe40000000f00 */
[----:B-12---:R-:W-:Y:S01]  /*7700*/  IADD3.X R4, RZ, R25, RZ, P0, !PT ;  /* 0x00000019ff047210 */ /* 0x006fe200007fe4ff */
[----:B------:R-:W-:-:S04]  /*7710*/  IMAD.WIDE.U32 R6, R0, UR10, R6 ;  /* 0x0000000a00067c25 */ /* 0x000fc8000f8e0006 */
[----:B------:R-:W-:-:S04]  /*7720*/  IMAD R4, R4, UR10, RZ ;  /* 0x0000000a04047c24 */ /* 0x000fc8000f8e02ff */
[----:B------:R-:W-:Y:S01]  /*7730*/  IMAD R0, R0, UR11, R4 ;  /* 0x0000000b00007c24 */ /* 0x000fe2000f8e0204 */
[----:B------:R-:W-:-:S04]  /*7740*/  LEA R4, P0, R6, UR8, 0x1 ;  /* 0x0000000806047c11 */ /* 0x000fc8000f8008ff */
[----:B------:R-:W-:-:S04]  /*7750*/  IADD3 R0, R7, R0, RZ ;  /* 0x0000000007007210 */ /* 0x000fc80007ffe0ff */
[----:B------:R-:W-:-:S05]  /*7760*/  LEA.HI.X R5, R6, UR9, R0, 0x1, P0 ;  /* 0x0000000906057c11 */ /* 0x000fca00080f0c00 */
[----:B------:R3:W-:Y:S04]  /*7770*/  STG.E.128 desc[UR6][R4.64], R48 ;  /* 0x0000003004007986 */ /* 0x0007e8000c101d06 */
[----:B------:R3:W-:Y:S04]  /*7780*/  STG.E.128 desc[UR6][R4.64+0x40], R44 ;  /* 0x0000402c04007986 */ /* 0x0007e8000c101d06 */
[----:B------:R3:W-:Y:S01]  /*7790*/  STG.E.128 desc[UR6][R4.64+0x80], R40 ;  /* 0x0000802804007986 */ /* 0x0007e2000c101d06 */
[----:B------:R-:W-:Y:S05]  /*77a0*/  BRA `(.L_x_18) ;  /* 0x0000000800287947 */ /* 0x000fea0003800000 */
.L_x_6:
[----:B------:R-:W-:Y:S02]  /*77b0*/  UISETP.NE.AND UP0, UPT, UR36, -0x1, UPT ;  /* 0xffffffff2400788c */ /* 0x000fe4000bf05270 */
[----:B------:R-:W-:-:S04]  /*77c0*/  USHF.L.U32 UR17, UR35, 0x7, URZ ;  /* 0x0000000723117899 */ /* 0x000fc8000800063f */
[----:B------:R-:W-:-:S05]  /*77d0*/  PLOP3.LUT P0, PT, PT, PT, UP0, 0x80, 0x0 ;  /* 0x000000000000781c */ /* 0x000fca0003f0f008 */
[----:B------:R-:W-:Y:S01]  /*77e0*/  @UP0 UIADD3 UR12, UR34, UR36, URZ ;  /* 0x00000024220c0290 */ /* 0x000fe2000fffe03f */
[----:B------:R-:W-:-:S03]  /*77f0*/  @UP0 ULDC.64 UR8, c[0x0][0x450] ;  /* 0x0001140000080ab9 */ /* 0x000fc60000000a00 */
[----:B------:R-:W-:Y:S02]  /*7800*/  @UP0 UIMAD.WIDE.U32 UR10, UR12, UR8, URZ ;  /* 0x000000080c0a02a5 */ /* 0x000fe4000f8e003f */
[----:B------:R-:W-:-:S04]  /*7810*/  @UP0 UIMAD UR12, UR12, UR9, URZ ;  /* 0x000000090c0c02a4 */ /* 0x000fc8000f8e023f */
[----:B------:R-:W-:Y:S01]  /*7820*/  @UP0 UIADD3 UR20, UR11, UR12, URZ ;  /* 0x0000000c0b140290 */ /* 0x000fe2000fffe03f */
[----:B------:R-:W-:Y:S01]  /*7830*/  @UP0 UMOV UR19, UR10 ;  /* 0x0000000a00130c82 */ /* 0x000fe20008000000 */
[----:B------:R-:W-:Y:S10]  /*7840*/  @P0 BRA `(.L_x_19) ;  /* 0x0000000000340947 */ /* 0x000ff40003800000 */
        /* <DEDUP_REMOVED lines=13> */
.L_x_19:
[----:B------:R-:W-:Y:S01]  /*7920*/  @UP0 UIADD3 UR14, UR34, UR36, URZ ;  /* 0x00000024220e0290 */ /* 0x000fe2000fffe03f */
[----:B------:R-:W-:Y:S01]  /*7930*/  @UP0 ULDC.64 UR10, c[0x0][0x458] ;  /* 0x00011600000a0ab9 */ /* 0x000fe20000000a00 */
[----:B------:R-:W-:Y:S02]  /*7940*/  USHF.R.S32.HI UR18, URZ, 0x1f, UR17 ;  /* 0x0000001f3f127899 */ /* 0x000fe40008011411 */
[----:B------:R-:W-:Y:S02]  /*7950*/  @UP0 UIMAD.WIDE.U32 UR12, UR14, UR10, URZ ;  /* 0x0000000a0e0c02a5 */ /* 0x000fe4000f8e003f */
[----:B------:R-:W-:-:S04]  /*7960*/  @UP0 UIMAD UR14, UR14, UR11, URZ ;  /* 0x0000000b0e0e02a4 */ /* 0x000fc8000f8e023f */
[----:B------:R-:W-:-:S03]  /*7970*/  @UP0 UIADD3 UR16, UR13, UR14, URZ ;  /* 0x0000000e0d100290 */ /* 0x000fc6000fffe03f */
[----:B------:R-:W-:Y:S01]  /*7980*/  @UP0 UMOV UR14, UR12 ;  /* 0x0000000c000e0c82 */ /* 0x000fe20008000000 */
[----:B------:R-:W-:Y:S08]  /*7990*/  @P0 BRA `(.L_x_20) ;  /* 0x0000000000340947 */ /* 0x000ff00003800000 */
        /* <DEDUP_REMOVED lines=13> */
.L_x_20:
[----:B------:R-:W2:Y:S01]  /*7a70*/  LDL.64 R12, [R1+0x20] ;  /* 0x00002000010c7983 */ /* 0x000ea20000100a00 */
[----:B------:R-:W-:Y:S01]  /*7a80*/  UIMAD UR12, UR18, UR8, URZ ;  /* 0x00000008120c72a4 */ /* 0x000fe2000f8e023f */
[----:B------:R-:W-:Y:S01]  /*7a90*/  IMAD.U32 R4, RZ, RZ, UR8 ;  /* 0x00000008ff047e24 */ /* 0x000fe2000f8e00ff */
[----:B------:R-:W-:Y:S01]  /*7aa0*/  UIMAD UR5, UR35, -0x80, UR5 ;  /* 0xffffff80230578a4 */ /* 0x000fe2000f8e0205 */
[C---:B------:R-:W-:Y:S01]  /*7ab0*/  IADD3 R2, R252.reuse, 0x40, RZ ;  /* 0x00000040fc027810 */ /* 0x040fe20007ffe0ff */
[----:B------:R-:W-:Y:S01]  /*7ac0*/  UIMAD UR12, UR17, UR9, UR12 ;  /* 0x00000009110c72a4 */ /* 0x000fe2000f8e020c */
[----:B------:R-:W-:Y:S01]  /*7ad0*/  BSSY B0, `(.L_x_21) ;  /* 0x000001c000007945 */ /* 0x000fe20003800000 */
[----:B------:R-:W-:Y:S01]  /*7ae0*/  USHF.R.S32.HI UR15, URZ, 0x1f, UR58 ;  /* 0x0000001f3f0f7899 */ /* 0x000fe2000801143a */
[----:B------:R-:W-:Y:S02]  /*7af0*/  SHF.R.S32.HI R10, RZ, 0x1f, R252 ;  /* 0x0000001fff0a7819 */ /* 0x000fe400000114fc */
[----:B------:R-:W-:Y:S01]  /*7b00*/  ISETP.GE.AND P2, PT, R252, UR5, PT ;  /* 0x00000005fc007c0c */ /* 0x000fe2000bf46270 */
[----:B------:R-:W-:Y:S01]  /*7b10*/  IMAD.U32 R0, RZ, RZ, UR12 ;  /* 0x0000000cff007e24 */ /* 0x000fe2000f8e00ff */
[----:B------:R-:W-:Y:S01]  /*7b20*/  ULDC.64 UR12, c[0x0][0x468] ;  /* 0x00011a00000c7ab9 */ /* 0x000fe20000000a00 */
[----:B------:R-:W-:Y:S01]  /*7b30*/  ISETP.GE.AND P1, PT, R2, UR5, PT ;  /* 0x0000000502007c0c */ /* 0x000fe2000bf26270 */
[----:B------:R-:W-:-:S04]  /*7b40*/  UIMAD UR15, UR15, UR12, URZ ;  /* 0x0000000c0f0f72a4 */ /* 0x000fc8000f8e023f */
[----:B------:R-:W-:Y:S01]  /*7b50*/  UIMAD UR13, UR58, UR13, UR15 ;  /* 0x0000000d3a0d72a4 */ /* 0x000fe2000f8e020f */
[----:B--2---:R-:W-:-:S03]  /*7b60*/  IMAD.WIDE.U32 R4, R4, UR17, R12 ;  /* 0x0000001104047c25 */ /* 0x004fc6000f8e000c */
[----:B------:R-:W-:-:S04]  /*7b70*/  IADD3 R6, P0, R4, UR19, RZ ;  /* 0x0000001304067c10 */ /* 0x000fc8000ff1e0ff */
[----:B------:R-:W-:Y:S01]  /*7b80*/  IADD3.X R7, R5, UR20, R0, P0, !PT ;  /* 0x0000001405077c10 */ /* 0x000fe200087fe400 */
[----:B------:R-:W-:-:S04]  /*7b90*/  IMAD.U32 R0, RZ, RZ, UR12 ;  /* 0x0000000cff007e24 */ /* 0x000fc8000f8e00ff */
[----:B------:R-:W-:-:S05]  /*7ba0*/  IMAD.WIDE.U32 R6, R0, UR58, R6 ;  /* 0x0000003a00067c25 */ /* 0x000fca000f8e0006 */
[----:B------:R-:W-:Y:S01]  /*7bb0*/  IADD3 R2, R7, UR13, RZ ;  /* 0x0000000d07027c10 */ /* 0x000fe2000fffe0ff */
[----:B------:R-:W-:Y:S06]  /*7bc0*/  @P2 BRA `(.L_x_22) ;  /* 0x0000000000302947 */ /* 0x000fec0003800000 */
[----:B------:R-:W-:Y:S01]  /*7bd0*/  MOV R4, R6 ;  /* 0x0000000600047202 */ /* 0x000fe20000000f00 */
        /* <DEDUP_REMOVED lines=8> */
[----:B------:R1:W-:Y:S04]  /*7c60*/  STG.E.128 desc[UR6][R4.64], RZ ;  /* 0x000000ff04007986 */ /* 0x0003e8000c101d06 */
[----:B------:R1:W-:Y:S04]  /*7c70*/  STG.E.128 desc[UR6][R4.64+0x40], RZ ;  /* 0x000040ff04007986 */ /* 0x0003e8000c101d06 */
[----:B------:R1:W-:Y:S02]  /*7c80*/  STG.E.128 desc[UR6][R4.64+0x80], RZ ;  /* 0x000080ff04007986 */ /* 0x0003e4000c101d06 */
.L_x_22:
[----:B------:R-:W-:Y:S05]  /*7c90*/  BSYNC B0 ;  /* 0x0000000000007941 */ /* 0x000fea0003800000 */
.L_x_21:
[----:B------:R-:W-:Y:S04]  /*7ca0*/  BSSY B0, `(.L_x_23) ;  /* 0x000000f000007945 */ /* 0x000fe80003800000 */
[----:B------:R-:W-:Y:S05]  /*7cb0*/  @P1 BRA `(.L_x_24) ;  /* 0x0000000000341947 */ /* 0x000fea0003800000 */
[----:B------:R-:W-:Y:S01]  /*7cc0*/  IADD3 R0, P0, R252, 0x40, RZ ;  /* 0x00000040fc007810 */ /* 0x000fe20007f1e0ff */
[----:B------:R-:W-:Y:S01]  /*7cd0*/  ULDC.64 UR12, c[0x0][0x3f0] ;  /* 0x0000fc00000c7ab9 */ /* 0x000fe20000000a00 */
[----:B------:R-:W-:Y:S02]  /*7ce0*/  MOV R7, R2 ;  /* 0x0000000200077202 */ /* 0x000fe40000000f00 */
[----:B-1----:R-:W-:Y:S01]  /*7cf0*/  IADD3.X R4, RZ, R10, RZ, P0, !PT ;  /* 0x0000000aff047210 */ /* 0x002fe200007fe4ff */
[----:B------:R-:W-:-:S04]  /*7d00*/  IMAD.WIDE.U32 R6, R0, UR8, R6 ;  /* 0x0000000800067c25 */ /* 0x000fc8000f8e0006 */
[----:B------:R-:W-:-:S04]  /*7d10*/  IMAD R4, R4, UR8, RZ ;  /* 0x0000000804047c24 */ /* 0x000fc8000f8e02ff */
[----:B------:R-:W-:Y:S01]  /*7d20*/  IMAD R0, R0, UR9, R4 ;  /* 0x0000000900007c24 */ /* 0x000fe2000f8e0204 */
[----:B------:R-:W-:-:S04]  /*7d30*/  LEA R4, P0, R6, UR12, 0x1 ;  /* 0x0000000c06047c11 */ /* 0x000fc8000f8008ff */
[----:B------:R-:W-:-:S04]  /*7d40*/  IADD3 R0, R0, R7, RZ ;  /* 0x0000000700007210 */ /* 0x000fc80007ffe0ff */
[----:B------:R-:W-:-:S05]  /*7d50*/  LEA.HI.X R5, R6, UR13, R0, 0x1, P0 ;  /* 0x0000000d06057c11 */ /* 0x000fca00080f0c00 */
[----:B------:R2:W-:Y:S04]  /*7d60*/  STG.E.128 desc[UR6][R4.64], RZ ;  /* 0x000000ff04007986 */ /* 0x0005e8000c101d06 */
[----:B------:R2:W-:Y:S04]  /*7d70*/  STG.E.128 desc[UR6][R4.64+0x40], RZ ;  /* 0x000040ff04007986 */ /* 0x0005e8000c101d06 */
[----:B------:R2:W-:Y:S02]  /*7d80*/  STG.E.128 desc[UR6][R4.64+0x80], RZ ;  /* 0x000080ff04007986 */ /* 0x0005e4000c101d06 */
.L_x_24:
[----:B------:R-:W-:Y:S05]  /*7d90*/  BSYNC B0 ;  /* 0x0000000000007941 */ /* 0x000fea0003800000 */
.L_x_23:
[----:B------:R-:W-:Y:S01]  /*7da0*/  UIMAD UR5, UR18, UR10, URZ ;  /* 0x0000000a120572a4 */ /* 0x000fe2000f8e023f */
[----:B-12---:R-:W-:Y:S01]  /*7db0*/  IMAD.U32 R4, RZ, RZ, UR10 ;  /* 0x0000000aff047e24 */ /* 0x006fe2000f8e00ff */
[----:B------:R-:W-:Y:S01]  /*7dc0*/  USHF.R.S32.HI UR12, URZ, 0x1f, UR58 ;  /* 0x0000001f3f0c7899 */ /* 0x000fe2000801143a */
[----:B------:R-:W-:Y:S01]  /*7dd0*/  BSSY B0, `(.L_x_25) ;  /* 0x0000019000007945 */ /* 0x000fe20003800000 */
[----:B------:R-:W-:Y:S01]  /*7de0*/  UIMAD UR5, UR17, UR11, UR5 ;  /* 0x0000000b110572a4 */ /* 0x000fe2000f8e0205 */
[----:B------:R-:W-:Y:S01]  /*7df0*/  IMAD.WIDE.U32 R4, R4, UR17, R12 ;  /* 0x0000001104047c25 */ /* 0x000fe2000f8e000c */
[----:B------:R-:W-:-:S04]  /*7e00*/  ULDC.64 UR8, c[0x0][0x470] ;  /* 0x00011c0000087ab9 */ /* 0x000fc80000000a00 */
[----:B------:R-:W-:Y:S01]  /*7e10*/  IMAD.U32 R0, RZ, RZ, UR5 ;  /* 0x00000005ff007e24 */ /* 0x000fe2000f8e00ff */
[----:B------:R-:W-:Y:S01]  /*7e20*/  IADD3 R6, P0, R4, UR14, RZ ;  /* 0x0000000e04067c10 */ /* 0x000fe2000ff1e0ff */
[----:B------:R-:W-:-:S03]  /*7e30*/  UIMAD UR5, UR12, UR8, URZ ;  /* 0x000000080c0572a4 */ /* 0x000fc6000f8e023f */
[----:B------:R-:W-:Y:S01]  /*7e40*/  IADD3.X R7, R5, UR16, R0, P0, !PT ;  /* 0x0000001005077c10 */ /* 0x000fe200087fe400 */
[----:B------:R-:W-:Y:S01]  /*7e50*/  UIMAD UR9, UR58, UR9, UR5 ;  /* 0x000000093a0972a4 */ /* 0x000fe2000f8e0205 */
[----:B------:R-:W-:-:S05]  /*7e60*/  MOV R0, UR8 ;  /* 0x0000000800007c02 */ /* 0x000fca0008000f00 */
        /* <DEDUP_REMOVED lines=15> */
.L_x_26:
[----:B------:R-:W-:Y:S05]  /*7f60*/  BSYNC B0 ;  /* 0x0000000000007941 */ /* 0x000fea0003800000 */
.L_x_25:
        /* <DEDUP_REMOVED lines=14> */
.L_x_18:
[----:B------:R-:W-:Y:S05]  /*8050*/  BSYNC B1 ;  /* 0x0000000000017941 */ /* 0x000fea0003800000 */
.L_x_1:
[----:B------:R-:W4:Y:S01]  /*8060*/  LDL R2, [R1+0x2c] ;  /* 0x00002c0001027983 */ /* 0x000f220000100800 */
[----:B------:R-:W-:Y:S02]  /*8070*/  ULDC UR5, c[0x0][0xc] ;  /* 0x0000030000057ab9 */ /* 0x000fe40000000800 */
[----:B------:R-:W-:Y:S01]  /*8080*/  UIADD3 UR35, UR5, UR35, URZ ;  /* 0x0000002305237290 */ /* 0x000fe2000fffe03f */
[----:B----4-:R-:W-:-:S13]  /*8090*/  R2UR UR8, R2 ;  /* 0x00000000020872ca */ /* 0x010fda00000e0000 */
[----:B------:R-:W-:-:S06]  /*80a0*/  UISETP.GE.AND UP0, UPT, UR35, UR8, UPT ;  /* 0x000000082300728c */ /* 0x000fcc000bf06270 */
[----:B------:R-:W-:-:S13]  /*80b0*/  PLOP3.LUT P0, PT, PT, PT, UP0, 0x80, 0x0 ;  /* 0x000000000000781c */ /* 0x000fda0003f0f008 */
[----:B------:R-:W-:Y:S05]  /*80c0*/  @P0 BRA `(.L_x_27) ;  /* 0x0000000000040947 */ /* 0x000fea0003800000 */
[----:B------:R-:W-:Y:S05]  /*80d0*/  BRA `(.L_x_28) ;  /* 0xffffff8800f07947 */ /* 0x000fea000383ffff */
.L_x_27:
[----:B------:R-:W-:Y:S05]  /*80e0*/  EXIT ;  /* 0x000000000000794d */ /* 0x000fea0003800000 */
.L_x_29:
[----:B------:R-:W-:-:S00]  /*80f0*/  BRA `(.L_x_29) ;  /* 0xfffffffc00fc7947 */ /* 0x000fc0000383ffff */
[----:B------:R-:W-:-:S00]  /*8100*/  NOP ;  /* 0x0000000000007918 */ /* 0x000fc00000000000 */
[----:B------:R-:W-:-:S00]  /*8110*/  NOP ;  /* 0x0000000000007918 */ /* 0x000fc00000000000 */
[----:B------:R-:W-:-:S00]  /*8120*/  NOP ;  /* 0x0000000000007918 */ /* 0x000fc00000000000 */
[----:B------:R-:W-:-:S00]  /*8130*/  NOP ;  /* 0x0000000000007918 */ /* 0x000fc00000000000 */
[----:B------:R-:W-:-:S00]  /*8140*/  NOP ;  /* 0x0000000000007918 */ /* 0x000fc00000000000 */
[----:B------:R-:W-:-:S00]  /*8150*/  NOP ;  /* 0x0000000000007918 */ /* 0x000fc00000000000 */
[----:B------:R-:W-:-:S00]  /*8160*/  NOP ;  /* 0x0000000000007918 */ /* 0x000fc00000000000 */
[----:B------:R-:W-:-:S00]  /*8170*/  NOP ;  /* 0x0000000000007918 */ /* 0x000fc00000000000 */
.L_x_1278:


//--------------------- .text._ZN5flash44flash_bwd_dq_dk_dv_loop_seqk_parallel_kernelI23Flash_bwd_kernel_traitsILi96ELi64ELi128ELi8ELi2ELi4ELi4ELb1ELb0EN7cutlass10bfloat16_tE19Flash_kernel_traitsILi96ELi64ELi128ELi8ES3_EELb0ELb0ELb0ELb0ELb0ELb0ELb0EEEvNS_16Flash_bwd_paramsE --------------------------
	.section	.text._ZN5flash44flash_bwd_dq_dk_dv_loop_seqk_parallel_kernelI23Flash_bwd_kernel_traitsILi96ELi64ELi128ELi8ELi2ELi4ELi4ELb1ELb0EN7cutlass10bfloat16_tE19Flash_kernel_traitsILi96ELi64ELi128ELi8ES3_EELb0ELb0ELb0ELb0ELb0ELb0ELb0EEEvNS_16Flash_bwd_paramsE,"ax",@progbits
	.align	128
        .global         _ZN5flash44flash_bwd_dq_dk_dv_loop_seqk_parallel_kernelI23Flash_bwd_kernel_traitsILi96ELi64ELi128ELi8ELi2ELi4ELi4ELb1ELb0EN7cutlass10bfloat16_tE19Flash_kernel_traitsILi96ELi64ELi128ELi8ES3_EELb0ELb0ELb0ELb0ELb0ELb0ELb0EEEvNS_16Flash_bwd_paramsE
        .type           _ZN5flash44flash_bwd_dq_dk_dv_loop_seqk_parallel_kernelI23Flash_bwd_kernel_traitsILi96ELi64ELi128ELi8ELi2ELi4ELi4ELb1ELb0EN7cutlass10bfloat16_tE19Flash_kernel_traitsILi96ELi64ELi128ELi8ES3_EELb0ELb0ELb0ELb0ELb0ELb0ELb0EEEvNS_16Flash_bwd_paramsE,@function
        .size           _ZN5flash44flash_bwd_dq_dk_dv_loop_seqk_parallel_kernelI23Flash_bwd_kernel_traitsILi96ELi64ELi128ELi8ELi2ELi4ELi4ELb1ELb0EN7cutlass10bfloat16_tE19Flash_kernel_traitsILi96ELi64ELi128ELi8ES3_EELb0ELb0ELb0ELb0ELb0ELb0ELb0EEEvNS_16Flash_bwd_paramsE,(.L_x_1279 - _ZN5flash44flash_bwd_dq_dk_dv_loop_seqk_parallel_kernelI23Flash_bwd_kernel_traitsILi96ELi64ELi128ELi8ELi2ELi4ELi4ELb1ELb0EN7cutlass10bfloat16_tE19Flash_kernel_traitsILi96ELi64ELi128ELi8ES3_EELb0ELb0ELb0ELb0ELb0ELb0ELb0EEEvNS_16Flash_bwd_paramsE)
        .other          _ZN5flash44flash_bwd_dq_dk_dv_loop_seqk_parallel_kernelI23Flash_bwd_kernel_traitsILi96ELi64ELi128ELi8ELi2ELi4ELi4ELb1ELb0EN7cutlass10bfloat16_tE19Flash_kernel_traitsILi96ELi64ELi128ELi8ES3_EELb0ELb0ELb0ELb0ELb0ELb0ELb0EEEvNS_16Flash_bwd_paramsE,@"STO_CUDA_ENTRY STV_DEFAULT"
_ZN5flash44flash_bwd_dq_dk_dv_loop_seqk_parallel_kernelI23Flash_bwd_kernel_traitsILi96ELi64ELi128ELi8ELi2ELi4ELi4ELb1ELb0EN7cutlass10bfloat16_tE19Flash_kernel_traitsILi96ELi64ELi128ELi8ES3_EELb0ELb0ELb0ELb0ELb0ELb0ELb0EEEvNS_16Flash_bwd_paramsE:
.text._ZN5flash44flash_bwd_dq_dk_dv_loop_seqk_parallel_kernelI23Flash_bwd_kernel_traitsILi96ELi64ELi128ELi8ELi2ELi4ELi4ELb1ELb0EN7cutlass10bfloat16_tE19Flash_kernel_traitsILi96ELi64ELi128ELi8ES3_EELb0ELb0ELb0ELb0ELb0ELb0ELb0EEEvNS_16Flash_bwd_paramsE:
[----:B------:R-:W1:Y:S08]  /*0000*/  LDC R1, c[0x0][0x28] ;  /* 0x00000a00ff017b82 */ /* 0x000e700000000800 */
[----:B------:R-:W2:Y:S01]  /*0010*/  S2UR UR36, SR_CTAID.X ;  /* 0x00000000002479c3 */ /* 0x000ea20000002500 */
[----:B------:R-:W-:Y:S01]  /*0020*/  ULDC UR4, c[0x0][0x2c8] ;  /* 0x0000b20000047ab9 */ /* 0x000fe20000000800 */
[----:B-1----:R-:W-:Y:S01]  /*0030*/  IADD3 R1, R1, -0x40, RZ ;  /* 0xffffffc001017810 */ /* 0x002fe20007ffe0ff */
[----:B------:R-:W-:-:S04]  /*0040*/  UIADD3 UR5, UR4, 0x7f, URZ ;  /* 0x0000007f04057890 */ /* 0x000fc8000fffe03f */
[----:B------:R-:W-:-:S04]  /*0050*/  USHF.R.S32.HI UR4, URZ, 0x1f, UR5 ;  /* 0x0000001f3f047899 */ /* 0x000fc80008011405 */
[----:B------:R-:W-:-:S04]  /*0060*/  ULEA.HI UR4, UR4, UR5, URZ, 0x7 ;  /* 0x0000000504047291 */ /* 0x000fc8000f8f383f */
[----:B------:R-:W-:-:S04]  /*0070*/  USHF.R.S32.HI UR4, URZ, 0x7, UR4 ;  /* 0x000000073f047899 */ /* 0x000fc80008011404 */
[----:B--2---:R-:W-:-:S06]  /*0080*/  UISETP.GE.AND UP0, UPT, UR36, UR4, UPT ;  /* 0x000000042400728c */ /* 0x004fcc000bf06270 */
[----:B------:R-:W-:-:S13]  /*0090*/  PLOP3.LUT P0, PT, PT, PT, UP0, 0x80, 0x0 ;  /* 0x000000000000781c */ /* 0x000fda0003f0f008 */
[----:B------:R-:W-:Y:S05]  /*00a0*/  @P0 EXIT ;  /* 0x000000000000094d */ /* 0x000fea0003800000 */
[----:B------:R-:W1:Y:S01]  /*00b0*/  S2R R13, SR_TID.X ;  /* 0x00000000000d7919 */ /* 0x000e620000002100 */
[----:B------:R-:W2:Y:S01]  /*00c0*/  S2UR UR4, SR_CgaCtaId ;  /* 0x00000000000479c3 */ /* 0x000ea20000008800 */
[----:B------:R-:W-:Y:S01]  /*00d0*/  UMOV UR5, 0x400 ;  /* 0x0000040000057882 */ /* 0x000fe20000000000 */
[----:B------:R-:W-:Y:S01]  /*00e0*/  IMAD.MOV.U32 R228, RZ, RZ, 0x20 ;  /* 0x00000020ffe47424 */ /* 0x000fe200078e00ff */
[----:B------:R-:W-:Y:S01]  /*00f0*/  UMOV UR61, 0xffffd000 ;  /* 0xffffd000003d7882 */ /* 0x000fe20000000000 */
[----:B------:R-:W-:Y:S02]  /*0100*/  IMAD.MOV.U32 R232, RZ, RZ, -0x10 ;  /* 0xfffffff0ffe87424 */ /* 0x000fe400078e00ff */
[----:B------:R-:W-:Y:S02]  /*0110*/  IMAD.MOV.U32 R226, RZ, RZ, -0x40 ;  /* 0xffffffc0ffe27424 */ /* 0x000fe400078e00ff */
[----:B------:R-:W3:Y:S08]  /*0120*/  S2UR UR59, SR_CTAID.Z ;  /* 0x00000000003b79c3 */ /* 0x000ef00000002700 */
[----:B------:R-:W4:Y:S01]  /*0130*/  S2UR UR47, SR_CTAID.Y ;  /* 0x00000000002f79c3 */ /* 0x000f220000002600 */
[----:B--2---:R-:W-:Y:S01]  /*0140*/  ULEA UR4, UR4, UR5, 0x18 ;  /* 0x0000000504047291 */ /* 0x004fe2000f8ec03f */
[----:B-1----:R-:W-:Y:S01]  /*0150*/  SHF.R.S32.HI R20, RZ, 0x1f, R13 ;  /* 0x0000001fff147819 */ /* 0x002fe2000001140d */
[----:B---3--:R-:W-:-:S03]  /*0160*/  USHF.R.S32.HI UR5, URZ, 0x1f, UR59 ;  /* 0x0000001f3f057899 */ /* 0x008fc6000801143b */
[CC--:B------:R-:W-:Y:S02]  /*0170*/  LEA.HI R19, R20.reuse, R13.reuse, RZ, 0x3 ;  /* 0x0000000d14137211 */ /* 0x0c0fe400078f18ff */
[CC--:B------:R-:W-:Y:S02]  /*0180*/  LEA.HI R4, R20.reuse, R13.reuse, RZ, 0x4 ;  /* 0x0000000d14047211 */ /* 0x0c0fe400078f20ff */
[----:B------:R-:W-:Y:S01]  /*0190*/  LEA.HI R10, R20, R13, RZ, 0x2 ;  /* 0x0000000d140a7211 */ /* 0x000fe200078f10ff */
[----:B----4-:R-:W-:Y:S01]  /*01a0*/  USHF.L.U32 UR6, UR47, 0x7, URZ ;  /* 0x000000072f067899 */ /* 0x010fe2000800063f */
[----:B------:R-:W-:Y:S02]  /*01b0*/  SHF.R.S32.HI R0, RZ, 0x3, R19 ;  /* 0x00000003ff007819 */ /* 0x000fe40000011413 */
[----:B------:R-:W-:Y:S02]  /*01c0*/  LOP3.LUT R3, R4, 0xfffffff0, RZ, 0xc0, !PT ;  /* 0xfffffff004037812 */ /* 0x000fe400078ec0ff */
[----:B------:R-:W-:Y:S01]  /*01d0*/  LOP3.LUT R5, R10, 0xfffffffc, RZ, 0xc0, !PT ;  /* 0xfffffffc0a057812 */ /* 0x000fe200078ec0ff */
[----:B------:R-:W-:Y:S01]  /*01e0*/  IMAD.SHL.U32 R2, R0, 0x40, RZ ;  /* 0x0000004000027824 */ /* 0x000fe200078e00ff */
[----:B------:R-:W-:Y:S01]  /*01f0*/  SHF.R.S32.HI R7, RZ, 0x4, R4 ;  /* 0x00000004ff077819 */ /* 0x000fe20000011404 */
[C---:B------:R-:W-:Y:S01]  /*0200*/  IMAD.IADD R0, R13.reuse, 0x1, -R3 ;  /* 0x000000010d007824 */ /* 0x040fe200078e0a03 */
[----:B------:R-:W-:Y:S01]  /*0210*/  SHF.R.S32.HI R18, RZ, 0x2, R10 ;  /* 0x00000002ff127819 */ /* 0x000fe2000001140a */
[----:B------:R-:W-:Y:S01]  /*0220*/  IMAD.IADD R15, R13, 0x1, -R5 ;  /* 0x000000010d0f7824 */ /* 0x000fe200078e0a05 */
[----:B------:R-:W-:-:S02]  /*0230*/  LEA.HI R3, R4, R7, RZ, 0x1 ;  /* 0x0000000704037211 */ /* 0x000fc400078f08ff */
[----:B------:R-:W-:Y:S01]  /*0240*/  SHF.R.S32.HI R4, RZ, 0x1f, R0 ;  /* 0x0000001fff047819 */ /* 0x000fe20000011400 */
[----:B------:R-:W-:Y:S01]  /*0250*/  IMAD.SHL.U32 R250, R15, 0x8, RZ ;  /* 0x000000080ffa7824 */ /* 0x000fe200078e00ff */
[----:B------:R-:W-:Y:S02]  /*0260*/  LOP3.LUT R2, R2, 0xc0, RZ, 0xc0, !PT ;  /* 0x000000c002027812 */ /* 0x000fe400078ec0ff */
[----:B------:R-:W-:Y:S02]  /*0270*/  LEA.HI R17, R4, R0, RZ, 0x3 ;  /* 0x0000000004117211 */ /* 0x000fe400078f18ff */
[----:B------:R-:W-:Y:S02]  /*0280*/  LOP3.LUT R6, R3, 0xfffffffe, RZ, 0xc0, !PT ;  /* 0xfffffffe03067812 */ /* 0x000fe400078ec0ff */
[----:B------:R-:W-:Y:S02]  /*0290*/  LOP3.LUT R8, R2, 0x18, R250, 0xf8, !PT ;  /* 0x0000001802087812 */ /* 0x000fe400078ef8fa */
[----:B------:R-:W-:Y:S01]  /*02a0*/  SHF.R.U32.HI R5, RZ, 0x3, R2 ;  /* 0x00000003ff057819 */ /* 0x000fe20000011602 */
[----:B------:R-:W-:Y:S01]  /*02b0*/  IMAD.IADD R14, R7, 0x1, -R6 ;  /* 0x00000001070e7824 */ /* 0x000fe200078e0a06 */
[----:B------:R-:W-:-:S02]  /*02c0*/  LOP3.LUT R2, R17, 0xfffffff8, RZ, 0xc0, !PT ;  /* 0xfffffff811027812 */ /* 0x000fc400078ec0ff */
[C---:B------:R-:W-:Y:S02]  /*02d0*/  LEA.HI R3, R0.reuse, R0, RZ, 0x1 ;  /* 0x0000000000037211 */ /* 0x040fe400078f08ff */
[----:B------:R-:W-:Y:S01]  /*02e0*/  LOP3.LUT R7, R19, 0xfffffff8, RZ, 0xc0, !PT ;  /* 0xfffffff813077812 */ /* 0x000fe200078ec0ff */
[----:B------:R-:W-:Y:S01]  /*02f0*/  IMAD.IADD R16, R0, 0x1, -R2 ;  /* 0x0000000100107824 */ /* 0x000fe200078e0a02 */
[----:B------:R-:W-:Y:S02]  /*0300*/  LOP3.LUT R4, R3, 0x7fffffe, RZ, 0xc0, !PT ;  /* 0x07fffffe03047812 */ /* 0x000fe400078ec0ff */
[CC--:B------:R-:W-:Y:S01]  /*0310*/  LEA.HI R2, R20.reuse, R13.reuse, RZ, 0x6 ;  /* 0x0000000d14027211 */ /* 0x0c0fe200078f30ff */
[----:B------:R-:W-:Y:S01]  /*0320*/  IMAD.IADD R7, R13, 0x1, -R7 ;  /* 0x000000010d077824 */ /* 0x000fe200078e0a07 */
[----:B------:R-:W-:Y:S01]  /*0330*/  LEA.HI R11, R20, R13, RZ, 0x5 ;  /* 0x0000000d140b7211 */ /* 0x000fe200078f28ff */
[----:B------:R-:W-:Y:S01]  /*0340*/  IMAD.IADD R21, R0, 0x1, -R4 ;  /* 0x0000000100157824 */ /* 0x000fe200078e0a04 */
[----:B------:R-:W-:-:S02]  /*0350*/  SHF.R.S32.HI R9, RZ, 0x6, R2 ;  /* 0x00000006ff097819 */ /* 0x000fc40000011402 */
[----:B------:R-:W-:Y:S02]  /*0360*/  LEA.HI R2, R10, R18, RZ, 0x1 ;  /* 0x000000120a027211 */ /* 0x000fe400078f08ff */
[----:B------:R-:W-:Y:S02]  /*0370*/  SHF.R.S32.HI R0, RZ, 0x1f, R10 ;  /* 0x0000001fff007819 */ /* 0x000fe4000001140a */
[----:B------:R-:W-:Y:S02]  /*0380*/  LEA.HI R10, R7, R7, RZ, 0x1 ;  /* 0x00000007070a7211 */ /* 0x000fe400078f08ff */
[----:B------:R-:W-:Y:S02]  /*0390*/  LOP3.LUT R4, R2, 0x7fffffe, RZ, 0xc0, !PT ;  /* 0x07fffffe02047812 */ /* 0x000fe400078ec0ff */
[----:B------:R-:W-:Y:S02]  /*03a0*/  LOP3.LUT R2, R10, 0x3fffffe, RZ, 0xc0, !PT ;  /* 0x03fffffe0a027812 */ /* 0x000fe400078ec0ff */
[----:B------:R-:W-:Y:S01]  /*03b0*/  LOP3.LUT R12, R8, R5, RZ, 0x3c, !PT ;  /* 0x00000005080c7212 */ /* 0x000fe200078e3cff */
[----:B------:R-:W-:Y:S01]  /*03c0*/  IMAD.IADD R8, R18, 0x1, -R4 ;  /* 0x0000000112087824 */ /* 0x000fe200078e0a04 */
[----:B------:R-:W-:-:S02]  /*03d0*/  SHF.R.S32.HI R23, RZ, 0x5, R11 ;  /* 0x00000005ff177819 */ /* 0x000fc4000001140b */
[--C-:B------:R-:W-:Y:S02]  /*03e0*/  SHF.R.S32.HI R5, RZ, 0x1, R3.reuse ;  /* 0x00000001ff057819 */ /* 0x100fe40000011403 */
[----:B------:R-:W-:Y:S01]  /*03f0*/  SHF.R.S32.HI R6, RZ, 0x1f, R3 ;  /* 0x0000001fff067819 */ /* 0x000fe20000011403 */
[----:B------:R-:W-:Y:S01]  /*0400*/  IMAD.IADD R3, R7, 0x1, -R2 ;  /* 0x0000000107037824 */ /* 0x000fe200078e0a02 */
[----:B------:R-:W-:Y:S01]  /*0410*/  LEA.HI R0, R0, R18, RZ, 0x3 ;  /* 0x0000001200007211 */ /* 0x000fe200078f18ff */
[----:B------:R-:W-:Y:S01]  /*0420*/  IMAD R2, R9, 0x4, R14 ;  /* 0x0000000409027824 */ /* 0x000fe200078e020e */
[----:B------:R-:W-:Y:S01]  /*0430*/  LEA.HI R4, R6, R5, RZ, 0x2 ;  /* 0x0000000506047211 */ /* 0x000fe200078f10ff */
[----:B------:R-:W-:Y:S01]  /*0440*/  IMAD R6, R23, 0x8, R8 ;  /* 0x0000000817067824 */ /* 0x000fe200078e0208 */
[----:B------:R-:W-:Y:S01]  /*0450*/  LOP3.LUT R0, R0, 0xfffffff8, RZ, 0xc0, !PT ;  /* 0xfffffff800007812 */ /* 0x000fe200078ec0ff */
[----:B------:R-:W-:Y:S01]  /*0460*/  IMAD R222, R2, 0x8, R3 ;  /* 0x0000000802de7824 */ /* 0x000fe200078e0203 */
[----:B------:R-:W-:Y:S01]  /*0470*/  LOP3.LUT R2, R4, 0xfffffffc, RZ, 0xc0, !PT ;  /* 0xfffffffc04027812 */ /* 0x000fe200078ec0ff */
[----:B------:R-:W-:Y:S01]  /*0480*/  IMAD.U32 R3, R6, 0x20, R12 ;  /* 0x0000002006037824 */ /* 0x000fe200078e000c */
[----:B------:R-:W-:Y:S01]  /*0490*/  LOP3.LUT R4, R11, 0xffffffe0, RZ, 0xc0, !PT ;  /* 0xffffffe00b047812 */ /* 0x000fe200078ec0ff */
[----:B------:R-:W-:Y:S01]  /*04a0*/  IMAD.IADD R0, R18, 0x1, -R0 ;  /* 0x0000000112007824 */ /* 0x000fe200078e0a00 */
[----:B------:R-:W-:Y:S01]  /*04b0*/  LOP3.LUT P5, RZ, R16, 0x2, RZ, 0xc0, !PT ;  /* 0x0000000210ff7812 */ /* 0x000fe200078ac0ff */
[----:B------:R-:W-:Y:S01]  /*04c0*/  IMAD.IADD R18, R5, 0x1, -R2 ;  /* 0x0000000105127824 */ /* 0x000fe200078e0a02 */
[----:B------:R1:W-:Y:S01]  /*04d0*/  STL [R1+0x14], R3 ;  /* 0x0000140301007387 */ /* 0x0003e20000100800 */
[----:B------:R-:W-:Y:S01]  /*04e0*/  SHF.R.S32.HI R2, RZ, 0x1f, R11 ;  /* 0x0000001fff027819 */ /* 0x000fe2000001140b */
[C---:B------:R-:W-:Y:S01]  /*04f0*/  IMAD.IADD R22, R13.reuse, 0x1, -R4 ;  /* 0x000000010d167824 */ /* 0x040fe200078e0a04 */
[----:B------:R-:W-:Y:S01]  /*0500*/  LOP3.LUT R8, R0, 0x1, RZ, 0xc0, !PT ;  /* 0x0000000100087812 */ /* 0x000fe200078ec0ff */
[----:B------:R-:W-:Y:S01]  /*0510*/  IMAD.SHL.U32 R6, R13, 0x2, RZ ;  /* 0x000000020d067824 */ /* 0x000fe200078e00ff */
[----:B------:R-:W-:Y:S01]  /*0520*/  LEA.HI R2, R2, R23, RZ, 0x2 ;  /* 0x0000001702027211 */ /* 0x000fe200078f10ff */
[----:B------:R-:W-:Y:S01]  /*0530*/  IMAD.SHL.U32 R9, R9, 0x20, RZ ;  /* 0x0000002009097824 */ /* 0x000fe200078e00ff */
[----:B------:R-:W-:Y:S01]  /*0540*/  STL [R1+0x38], R22 ;  /* 0x0000381601007387 */ /* 0x000fe20000100800 */
[----:B------:R-:W-:Y:S01]  /*0550*/  IMAD.SHL.U32 R5, R7, 0x40, RZ ;  /* 0x0000004007057824 */ /* 0x000fe200078e00ff */
[----:B------:R-:W-:-:S02]  /*0560*/  LOP3.LUT R2, R2, 0xfffffffc, RZ, 0xc0, !PT ;  /* 0xfffffffc02027812 */ /* 0x000fc400078ec0ff */
[----:B------:R-:W-:Y:S02]  /*0570*/  LOP3.LUT R6, R9, 0x6, R6, 0xf8, !PT ;  /* 0x0000000609067812 */ /* 0x000fe400078ef806 */
[----:B------:R-:W-:Y:S01]  /*0580*/  LOP3.LUT R7, R5, 0x1c0, RZ, 0xc0, !PT ;  /* 0x000001c005077812 */ /* 0x000fe200078ec0ff */
[----:B------:R-:W-:Y:S01]  /*0590*/  IMAD.IADD R2, R23, 0x1, -R2 ;  /* 0x0000000117027824 */ /* 0x000fe200078e0a02 */
[----:B------:R-:W-:Y:S01]  /*05a0*/  ISETP.NE.U32.AND P3, PT, R8, 0x1, PT ;  /* 0x000000010800780c */ /* 0x000fe20003f65070 */
[----:B------:R2:W-:Y:S01]  /*05b0*/  STL [R1+0x30], R6 ;  /* 0x0000300601007387 */ /* 0x0005e20000100800 */
[----:B------:R-:W-:Y:S01]  /*05c0*/  IMAD.SHL.U32 R8, R15, 0x2, RZ ;  /* 0x000000020f087824 */ /* 0x000fe200078e00ff */
[----:B------:R-:W-:Y:S02]  /*05d0*/  LOP3.LUT P2, RZ, R0, 0x2, RZ, 0xc0, !PT ;  /* 0x0000000200ff7812 */ /* 0x000fe4000784c0ff */
[----:B------:R-:W-:Y:S01]  /*05e0*/  LOP3.LUT P6, RZ, R16, 0x4, RZ, 0xc0, !PT ;  /* 0x0000000410ff7812 */ /* 0x000fe200078cc0ff */
[----:B------:R-:W-:Y:S01]  /*05f0*/  IMAD R12, R2, 0x200, R8 ;  /* 0x00000200020c7824 */ /* 0x000fe200078e0208 */
[----:B------:R-:W-:-:S02]  /*0600*/  SEL R225, R228, 0xffffffe0, !P5 ;  /* 0xffffffe0e4e17807 */ /* 0x000fc40006800000 */
[----:B------:R-:W-:Y:S02]  /*0610*/  SEL R232, R232, 0x10, !P3 ;  /* 0x00000010e8e87807 */ /* 0x000fe40005800000 */
[----:B-1----:R-:W-:Y:S02]  /*0620*/  LEA.HI R3, R20, R13, RZ, 0x7 ;  /* 0x0000000d14037211 */ /* 0x002fe400078f38ff */
[----:B------:R-:W-:Y:S02]  /*0630*/  SEL R226, R226, 0x40, P6 ;  /* 0x00000040e2e27807 */ /* 0x000fe40003000000 */
[----:B------:R-:W-:Y:S02]  /*0640*/  SHF.R.S32.HI R13, RZ, 0x7, R3 ;  /* 0x00000007ff0d7819 */ /* 0x000fe40000011403 */
[----:B------:R-:W-:Y:S02]  /*0650*/  LEA.HI R3, R11, R23, RZ, 0x1 ;  /* 0x000000170b037211 */ /* 0x000fe400078f08ff */
[----:B------:R-:W-:-:S02]  /*0660*/  LEA.HI R11, R0, R0, RZ, 0x1 ;  /* 0x00000000000b7211 */ /* 0x000fc400078f08ff */
[----:B------:R-:W-:Y:S02]  /*0670*/  LOP3.LUT R4, R3, 0xfffffffe, RZ, 0xc0, !PT ;  /* 0xfffffffe03047812 */ /* 0x000fe400078ec0ff */
[----:B------:R-:W-:Y:S02]  /*0680*/  SHF.R.S32.HI R3, RZ, 0x1, R10 ;  /* 0x00000001ff037819 */ /* 0x000fe4000001140a */
[----:B------:R-:W-:Y:S01]  /*0690*/  LOP3.LUT P0, RZ, R18, 0x2, RZ, 0xc0, !PT ;  /* 0x0000000212ff7812 */ /* 0x000fe2000780c0ff */
[----:B--2---:R-:W-:Y:S01]  /*06a0*/  IMAD.SHL.U32 R6, R2, 0x10, RZ ;  /* 0x0000001002067824 */ /* 0x004fe200078e00ff */
[C---:B------:R-:W-:Y:S01]  /*06b0*/  LOP3.LUT P4, RZ, R3.reuse, 0x2, RZ, 0xc0, !PT ;  /* 0x0000000203ff7812 */ /* 0x040fe2000788c0ff */
[----:B------:R-:W-:Y:S01]  /*06c0*/  IMAD.SHL.U32 R5, R3, 0x40, RZ ;  /* 0x0000004003057824 */ /* 0x000fe200078e00ff */
[----:B------:R-:W-:Y:S01]  /*06d0*/  LOP3.LUT R3, R11, 0x3fffffe, RZ, 0xc0, !PT ;  /* 0x03fffffe0b037812 */ /* 0x000fe200078ec0ff */
[----:B------:R-:W-:Y:S01]  /*06e0*/  IMAD.IADD R230, R23, 0x1, -R4 ;  /* 0x0000000117e67824 */ /* 0x000fe200078e0a04 */
[----:B------:R-:W-:-:S02]  /*06f0*/  SHF.R.S32.HI R4, RZ, 0x3, R17 ;  /* 0x00000003ff047819 */ /* 0x000fc40000011411 */
[----:B------:R-:W-:Y:S01]  /*0700*/  SEL R223, R228, 0xffffffe0, !P4 ;  /* 0xffffffe0e4df7807 */ /* 0x000fe20006000000 */
[C---:B------:R-:W-:Y:S01]  /*0710*/  IMAD.IADD R15, R0.reuse, 0x1, -R3 ;  /* 0x00000001000f7824 */ /* 0x040fe200078e0a03 */
[----:B------:R-:W-:Y:S01]  /*0720*/  LOP3.LUT R3, R5, 0xc0, RZ, 0xc0, !PT ;  /* 0x000000c005037812 */ /* 0x000fe200078ec0ff */
[----:B------:R-:W-:Y:S01]  /*0730*/  IMAD.SHL.U32 R0, R0, 0x40, RZ ;  /* 0x0000004000007824 */ /* 0x000fe200078e00ff */
[----:B------:R-:W-:Y:S01]  /*0740*/  LOP3.LUT R5, R7, 0x30, R6, 0xf8, !PT ;  /* 0x0000003007057812 */ /* 0x000fe200078ef806 */
[----:B------:R-:W-:Y:S01]  /*0750*/  IMAD R20, R4, 0x8, R21 ;  /* 0x0000000804147824 */ /* 0x000fe200078e0215 */
[----:B------:R-:W-:Y:S01]  /*0760*/  SHF.R.U32.HI R6, RZ, 0x3, R7 ;  /* 0x00000003ff067819 */ /* 0x000fe20000011607 */
[----:B------:R-:W-:Y:S01]  /*0770*/  IMAD R17, R2, 0x2, R4 ;  /* 0x0000000202117824 */ /* 0x000fe200078e0204 */
[--C-:B------:R-:W-:Y:S01]  /*0780*/  LOP3.LUT R10, R5, 0x8, R19.reuse, 0xf8, !PT ;  /* 0x00000008050a7812 */ /* 0x100fe200078ef813 */
[----:B------:R-:W-:Y:S01]  /*0790*/  IMAD R12, R15, 0x20, R12 ;  /* 0x000000200f0c7824 */ /* 0x000fe200078e020c */
[----:B------:R-:W-:-:S02]  /*07a0*/  LOP3.LUT R5, R3, 0x8, R19, 0xf8, !PT ;  /* 0x0000000803057812 */ /* 0x000fc400078ef813 */
[----:B------:R-:W-:Y:S02]  /*07b0*/  SHF.R.U32.HI R4, RZ, 0x3, R3 ;  /* 0x00000003ff047819 */ /* 0x000fe40000011603 */
[----:B------:R-:W-:Y:S02]  /*07c0*/  LOP3.LUT R0, R0, 0x1c0, RZ, 0xc0, !PT ;  /* 0x000001c000007812 */ /* 0x000fe400078ec0ff */
[----:B------:R-:W-:Y:S02]  /*07d0*/  LOP3.LUT R4, R5, R4, RZ, 0x3c, !PT ;  /* 0x0000000405047212 */ /* 0x000fe400078e3cff */
[----:B------:R-:W-:Y:S01]  /*07e0*/  LOP3.LUT R3, R0, 0x20, R9, 0xf8, !PT ;  /* 0x0000002000037812 */ /* 0x000fe200078ef809 */
[----:B------:R-:W-:Y:S01]  /*07f0*/  IMAD.SHL.U32 R9, R14, 0x10, RZ ;  /* 0x000000100e097824 */ /* 0x000fe200078e00ff */
[----:B------:R-:W-:Y:S01]  /*0800*/  SHF.R.U32.HI R2, RZ, 0x3, R0 ;  /* 0x00000003ff027819 */ /* 0x000fe20000011600 */
[----:B------:R-:W-:Y:S01]  /*0810*/  IMAD R0, R13, 0x1000, R8 ;  /* 0x000010000d007824 */ /* 0x000fe200078e0208 */
[----:B------:R-:W-:Y:S01]  /*0820*/  SEL R228, R228, 0xffffffe0, !P0 ;  /* 0xffffffe0e4e47807 */ /* 0x000fe20004000000 */
[----:B------:R-:W-:Y:S01]  /*0830*/  IMAD.U32 R222, R222, 0x20, R4 ;  /* 0x00000020dede7824 */ /* 0x000fe200078e0004 */
[----:B------:R-:W-:Y:S01]  /*0840*/  LOP3.LUT R2, R3, R2, RZ, 0x3c, !PT ;  /* 0x0000000203027212 */ /* 0x000fe200078e3cff */
[----:B------:R-:W-:Y:S01]  /*0850*/  IMAD.SHL.U32 R4, R16, 0x40, RZ ;  /* 0x0000004010047824 */ /* 0x000fe200078e00ff */
[----:B------:R-:W-:Y:S01]  /*0860*/  LOP3.LUT R3, R10, R6, RZ, 0x3c, !PT ;  /* 0x000000060a037212 */ /* 0x000fe200078e3cff */
[----:B------:R-:W-:Y:S01]  /*0870*/  IMAD R0, R230, 0x400, R0 ;  /* 0x00000400e6007824 */ /* 0x000fe200078e0200 */
[----:B------:R-:W-:Y:S01]  /*0880*/  SHF.R.S32.HI R10, RZ, 0x1f, R22 ;  /* 0x0000001fff0a7819 */ /* 0x000fe20000011416 */
[----:B------:R-:W-:Y:S01]  /*0890*/  IMAD.SHL.U32 R6, R14, 0x8, RZ ;  /* 0x000000080e067824 */ /* 0x000fe200078e00ff */
[----:B------:R-:W-:Y:S01]  /*08a0*/  LOP3.LUT R4, R4, 0x1c0, RZ, 0xc0, !PT ;  /* 0x000001c004047812 */ /* 0x000fe200078ec0ff */
[----:B------:R-:W-:Y:S01]  /*08b0*/  IMAD.IADD R235, R2, 0x1, R0 ;  /* 0x0000000102eb7824 */ /* 0x000fe200078e0200 */
[----:B------:R-:W-:Y:S01]  /*08c0*/  LEA R222, R222, UR4, 0x1 ;  /* 0x00000004dede7c11 */ /* 0x000fe2000f8e08ff */
[----:B------:R-:W-:Y:S01]  /*08d0*/  IMAD.SHL.U32 R0, R13, 0x8, RZ ;  /* 0x000000080d007824 */ /* 0x000fe200078e00ff */
[----:B------:R-:W-:Y:S01]  /*08e0*/  LOP3.LUT R6, R6, 0x8, RZ, 0xc0, !PT ;  /* 0x0000000806067812 */ /* 0x000fe200078ec0ff */
[----:B------:R-:W-:Y:S01]  /*08f0*/  IMAD.SHL.U32 R2, R18, 0x40, RZ ;  /* 0x0000004012027824 */ /* 0x000fe200078e00ff */
[----:B------:R-:W-:Y:S01]  /*0900*/  SHF.R.U32.HI R224, RZ, 0x3, R4 ;  /* 0x00000003ffe07819 */ /* 0x000fe20000011604 */
[----:B------:R-:W-:Y:S01]  /*0910*/  IMAD R3, R14, 0x200, R3 ;  /* 0x000002000e037824 */ /* 0x000fe200078e0203 */
[----:B------:R-:W-:Y:S01]  /*0920*/  LOP3.LUT R7, R0, 0x8, RZ, 0xc0, !PT ;  /* 0x0000000800077812 */ /* 0x000fe200078ec0ff */
[----:B------:R-:W-:Y:S01]  /*0930*/  IMAD.IADD R223, R223, 0x1, R222 ;  /* 0x00000001dfdf7824 */ /* 0x000fe200078e02de */
[----:B------:R-:W-:-:S02]  /*0940*/  SHF.R.S32.HI R0, RZ, 0x1, R11 ;  /* 0x00000001ff007819 */ /* 0x000fc4000001140b */
[----:B------:R-:W-:Y:S02]  /*0950*/  LOP3.LUT R224, R224, R4, R6, 0x1e, !PT ;  /* 0x00000004e0e07212 */ /* 0x000fe400078e1e06 */
[----:B------:R-:W-:Y:S02]  /*0960*/  LEA.HI R4, R10, R22, RZ, 0x2 ;  /* 0x000000160a047211 */ /* 0x000fe400078f10ff */
[C---:B------:R-:W-:Y:S01]  /*0970*/  LOP3.LUT P1, RZ, R0.reuse, 0x2, RZ, 0xc0, !PT ;  /* 0x0000000200ff7812 */ /* 0x040fe2000782c0ff */
[----:B------:R-:W-:Y:S01]  /*0980*/  IMAD.SHL.U32 R0, R0, 0x40, RZ ;  /* 0x0000004000007824 */ /* 0x000fe200078e00ff */
[----:B------:R-:W-:Y:S01]  /*0990*/  SHF.R.S32.HI R4, RZ, 0x2, R4 ;  /* 0x00000002ff047819 */ /* 0x000fe20000011404 */
[----:B------:R-:W-:Y:S01]  /*09a0*/  IMAD.U32 R224, R17, 0x200, R224 ;  /* 0x0000020011e07824 */ /* 0x000fe200078e00e0 */
[----:B------:R-:W-:Y:S02]  /*09b0*/  LOP3.LUT R2, R2, 0xc0, RZ, 0xc0, !PT ;  /* 0x000000c002027812 */ /* 0x000fe400078ec0ff */
[----:B------:R-:W-:Y:S01]  /*09c0*/  LOP3.LUT R0, R0, 0xc0, RZ, 0xc0, !PT ;  /* 0x000000c000007812 */ /* 0x000fe200078ec0ff */
[----:B------:R-:W-:Y:S01]  /*09d0*/  IMAD R4, R230, 0x10, R4 ;  /* 0x00000010e6047824 */ /* 0x000fe200078e0204 */
[----:B------:R-:W-:-:S02]  /*09e0*/  SHF.R.U32.HI R5, RZ, 0x3, R2 ;  /* 0x00000003ff057819 */ /* 0x000fc40000011602 */
[----:B------:R-:W-:Y:S02]  /*09f0*/  SHF.R.U32.HI R8, RZ, 0x3, R0 ;  /* 0x00000003ff087819 */ /* 0x000fe40000011600 */
[----:B------:R-:W-:Y:S01]  /*0a00*/  LOP3.LUT R9, R7, 0x10, R9, 0xf8, !PT ;  /* 0x0000001007097812 */ /* 0x000fe200078ef809 */
[----:B------:R1:W-:Y:S01]  /*0a10*/  STL [R1+0x34], R4 ;  /* 0x0000340401007387 */ /* 0x0003e20000100800 */
[C---:B------:R-:W-:Y:S02]  /*0a20*/  LOP3.LUT R6, R5.reuse, R2, R6, 0x1e, !PT ;  /* 0x0000000205067212 */ /* 0x040fe400078e1e06 */
[----:B------:R-:W-:Y:S01]  /*0a30*/  LOP3.LUT R8, R8, R0, R7, 0x1e, !PT ;  /* 0x0000000008087212 */ /* 0x000fe200078e1e07 */
[----:B------:R-:W-:Y:S01]  /*0a40*/  IMAD.SHL.U32 R0, R20, 0x20, RZ ;  /* 0x0000002014007824 */ /* 0x000fe200078e00ff */
[----:B------:R-:W-:Y:S02]  /*0a50*/  LOP3.LUT R2, R5, R9, R2, 0x1e, !PT ;  /* 0x0000000905027212 */ /* 0x000fe400078e1e02 */
[----:B------:R-:W-:Y:S01]  /*0a60*/  LEA R235, R235, UR4, 0x1 ;  /* 0x00000004ebeb7c11 */ /* 0x000fe2000f8e08ff */
[----:B------:R-:W-:-:S02]  /*0a70*/  IMAD R230, R230, 0x200, R0 ;  /* 0x00000200e6e67824 */ /* 0x000fc400078e0200 */
[----:B------:R-:W-:Y:S02]  /*0a80*/  IMAD.IADD R229, R0, 0x1, R2 ;  /* 0x0000000100e57824 */ /* 0x000fe400078e0202 */
[----:B------:R-:W-:Y:S02]  /*0a90*/  IMAD.IADD R8, R8, 0x1, R12 ;  /* 0x0000000108087824 */ /* 0x000fe400078e020c */
[C---:B------:R-:W-:Y:S02]  /*0aa0*/  VIADD R233, R235.reuse, 0x20 ;  /* 0x00000020ebe97836 */ /* 0x040fe40000000000 */
[C---:B------:R-:W-:Y:S02]  /*0ab0*/  @P2 VIADD R233, R235.reuse, 0xffffffe0 ;  /* 0xffffffe0ebe92836 */ /* 0x040fe40000000000 */
[----:B------:R-:W-:Y:S02]  /*0ac0*/  IMAD.IADD R234, R235, 0x1, R232 ;  /* 0x00000001ebea7824 */ /* 0x000fe400078e02e8 */
[----:B------:R-:W-:-:S02]  /*0ad0*/  IMAD.IADD R230, R230, 0x1, R6 ;  /* 0x00000001e6e67824 */ /* 0x000fc400078e0206 */
[----:B------:R-:W-:Y:S02]  /*0ae0*/  IMAD.IADD R232, R232, 0x1, R233 ;  /* 0x00000001e8e87824 */ /* 0x000fe400078e02e9 */
[----:B-1----:R-:W-:Y:S01]  /*0af0*/  IMAD.U32 R4, RZ, RZ, UR5 ;  /* 0x00000005ff047e24 */ /* 0x002fe2000f8e00ff */
[----:B------:R-:W-:Y:S01]  /*0b00*/  USHF.R.S32.HI UR5, URZ, 0x1f, UR47 ;  /* 0x0000001f3f057899 */ /* 0x000fe2000801142f */
[----:B------:R-:W-:Y:S01]  /*0b10*/  IMAD.U32 R4, RZ, RZ, UR6 ;  /* 0x00000006ff047e24 */ /* 0x000fe2000f8e00ff */
[----:B------:R-:W-:-:S04]  /*0b20*/  USHF.R.S32.HI UR6, URZ, 0x1f, UR59 ;  /* 0x0000001f3f067899 */ /* 0x000fc8000801143b */
[----:B------:R-:W-:Y:S01]  /*0b30*/  IMAD.U32 R0, RZ, RZ, UR5 ;  /* 0x00000005ff007e24 */ /* 0x000fe2000f8e00ff */
[----:B------:R-:W-:Y:S01]  /*0b40*/  UIADD3 UR5, UR4, 0xf000, URZ ;  /* 0x0000f00004057890 */ /* 0x000fe2000fffe03f */
[----:B------:R-:W-:Y:S02]  /*0b50*/  IMAD.U32 R2, RZ, RZ, UR6 ;  /* 0x00000006ff027e24 */ /* 0x000fe4000f8e00ff */
[----:B------:R-:W-:Y:S01]  /*0b60*/  IMAD.U32 R0, RZ, RZ, UR6 ;  /* 0x00000006ff007e24 */ /* 0x000fe2000f8e00ff */
[----:B------:R-:W-:Y:S01]  /*0b70*/  UIADD3 UR6, UR4, 0x9000, URZ ;  /* 0x0000900004067890 */ /* 0x000fe2000fffe03f */
[----:B------:R-:W-:Y:S01]  /*0b80*/  VIADD R2, R250, 0x20 ;  /* 0x00000020fa027836 */ /* 0x000fe20000000000 */
[----:B------:R-:W-:Y:S01]  /*0b90*/  LEA R224, R224, UR5, 0x1 ;  /* 0x00000005e0e07c11 */ /* 0x000fe2000f8e08ff */
[----:B------:R-:W-:-:S03]  /*0ba0*/  VIADD R0, R250, 0x40 ;  /* 0x00000040fa007836 */ /* 0x000fc60000000000 */
[----:B------:R-:W-:Y:S01]  /*0bb0*/  LEA R4, R8, UR6, 0x1 ;  /* 0x0000000608047c11 */ /* 0x000fe2000f8e08ff */
[----:B------:R1:W-:Y:S01]  /*0bc0*/  STL [R1+0x8], R2 ;  /* 0x0000080201007387 */ /* 0x0003e20000100800 */
[C---:B------:R-:W-:Y:S01]  /*0bd0*/  IMAD.IADD R225, R224.reuse, 0x1, R225 ;  /* 0x00000001e0e17824 */ /* 0x040fe200078e02e1 */
[----:B------:R-:W-:Y:S01]  /*0be0*/  ULDC.64 UR6, c[0x0][0x208] ;  /* 0x0000820000067ab9 */ /* 0x000fe20000000a00 */
[--C-:B------:R-:W-:Y:S01]  /*0bf0*/  IMAD.IADD R227, R224, 0x1, R226.reuse ;  /* 0x00000001e0e37824 */ /* 0x100fe200078e02e2 */
[----:B------:R2:W-:Y:S01]  /*0c00*/  STL [R1+0xc], R0 ;  /* 0x00000c0001007387 */ /* 0x0005e20000100800 */
[----:B------:R-:W-:-:S03]  /*0c10*/  IMAD.IADD R226, R225, 0x1, R226 ;  /* 0x00000001e1e27824 */ /* 0x000fc600078e02e2 */
[----:B------:R3:W-:Y:S01]  /*0c20*/  STL [R1+0x18], R4 ;  /* 0x0000180401007387 */ /* 0x0007e20000100800 */
[----:B-1----:R-:W-:Y:S01]  /*0c30*/  LEA R2, R3, UR4, 0x1 ;  /* 0x0000000403027c11 */ /* 0x002fe2000f8e08ff */
[C---:B--2---:R-:W-:Y:S02]  /*0c40*/  VIADD R0, R4.reuse, 0x20 ;  /* 0x0000002004007836 */ /* 0x044fe40000000000 */
[----:B------:R-:W-:-:S05]  /*0c50*/  @P1 VIADD R0, R4, 0xffffffe0 ;  /* 0xffffffe004001836 */ /* 0x000fca0000000000 */
[----:B------:R3:W-:Y:S02]  /*0c60*/  STL [R1+0x1c], R0 ;  /* 0x00001c0001007387 */ /* 0x0007e40000100800 */
.L_x_71:
        /* <DEDUP_REMOVED lines=16> */
[----:B-1234-:R-:W-:Y:S01]  /*0d70*/  IMAD.U32 R4, RZ, RZ, UR8 ;  /* 0x00000008ff047e24 */ /* 0x01efe2000f8e00ff */
        /* <DEDUP_REMOVED lines=17> */
[----:B------:R1:W3:Y:S02]  /*0e90*/  @P0 LDG.E R6, desc[UR6][R4.64] ;  /* 0x0000000604060981 */ /* 0x0002e4000c1e1900 */
[----:B-1----:R-:W-:Y:S02]  /*0ea0*/  IMAD.U32 R4, RZ, RZ, UR15 ;  /* 0x0000000fff047e24 */ /* 0x002fe4000f8e00ff */
[----:B------:R-:W-:-:S05]  /*0eb0*/  IMAD.U32 R5, RZ, RZ, UR14 ;  /* 0x0000000eff057e24 */ /* 0x000fca000f8e00ff */
[----:B------:R-:W4:Y:S04]  /*0ec0*/  @P3 LDG.E R7, desc[UR6][R4.64] ;  /* 0x0000000604073981 */ /* 0x000f28000c1e1900 */
[----:B-----5:R1:W5:Y:S02]  /*0ed0*/  @P3 LDG.E R0, desc[UR6][R4.64+0x4] ;  /* 0x0000040604003981 */ /* 0x020364000c1e1900 */
        /* <DEDUP_REMOVED lines=14> */
[----:B---3--:R-:W-:Y:S02]  /*0fc0*/  @P0 R2UR UR10, R6 ;  /* 0x00000000060a02ca */ /* 0x008fe400000e0000 */
[----:B------:R-:W-:-:S04]  /*0fd0*/  ISETP.NE.U32.AND P0, PT, RZ, UR12, PT ;  /* 0x0000000cff007c0c */ /* 0x000fc8000bf05070 */
[----:B------:R-:W-:-:S07]  /*0fe0*/  ISETP.NE.AND.EX P0, PT, RZ, UR13, PT, P0 ;  /* 0x0000000dff007c0c */ /* 0x000fce000bf05300 */
[----:B------:R-:W-:Y:S01]  /*0ff0*/  @UP3 UIADD3 UR5, UR10, -UR35, URZ ;  /* 0x800000230a053290 */ /* 0x000fe2000fffe03f */
[----:B----4-:R-:W-:Y:S02]  /*1000*/  @P3 R2UR UR16, R7 ;  /* 0x00000000071032ca */ /* 0x010fe400000e0000 */
        /* <DEDUP_REMOVED lines=9> */
.L_x_30:
[----:B------:R-:W-:Y:S02]  /*10a0*/  @!UP3 UIADD3 UR5, UR9, UR8, -UR35 ;  /* 0x000000080905b290 */ /* 0x000fe4000fffe823 */
[----:B------:R-:W-:Y:S02]  /*10b0*/  @UP2 UIADD3 UR27, UR11, -UR16, URZ ;  /* 0x800000100b1b2290 */ /* 0x000fe4000fffe03f */
[----:B------:R-:W-:-:S05]  /*10c0*/  UISETP.GT.AND UP0, UPT, UR5, UR25, UPT ;  /* 0x000000190500728c */ /* 0x000fca000bf04270 */
[----:B------:R-:W-:Y:S01]  /*10d0*/  @!UP2 ULDC UR27, c[0x0][0x2c4] ;  /* 0x0000b100001baab9 */ /* 0x000fe20000000800 */
[----:B------:R-:W-:-:S13]  /*10e0*/  PLOP3.LUT P0, PT, PT, PT, UP0, 0x80, 0x0 ;  /* 0x000000000000781c */ /* 0x000fda0003f0f008 */
[----:B------:R-:W-:Y:S05]  /*10f0*/  @!P0 BRA `(.L_x_31) ;  /* 0x00000080005c8947 */ /* 0x000fea0003800000 */
[----:B------:R-:W1:Y:S01]  /*1100*/  LDC R7, c[0x0][0x278] ;  /* 0x00009e00ff077b82 */ /* 0x000e620000000800 */
[----:B------:R-:W-:Y:S01]  /*1110*/  IABS R3, UR59 ;  /* 0x0000003b00037c13 */ /* 0x000fe20008000000 */
[----:B------:R-:W-:Y:S01]  /*1120*/  ULDC.64 UR10, c[0x0][0x488] ;  /* 0x00012200000a7ab9 */ /* 0x000fe20000000a00 */
[----:B------:R-:W-:Y:S01]  /*1130*/  UISETP.NE.AND UP1, UPT, UR16, -0x1, UPT ;  /* 0xffffffff1000788c */ /* 0x000fe2000bf25270 */
[----:B------:R-:W-:Y:S01]  /*1140*/  ULDC.64 UR8, c[0x0][0x228] ;  /* 0x00008a0000087ab9 */ /* 0x000fe20000000a00 */
[----:B------:R-:W-:Y:S01]  /*1150*/  ULDC UR60, c[0x0][0x2d4] ;  /* 0x0000b500003c7ab9 */ /* 0x000fe20000000800 */
[----:B------:R-:W-:Y:S02]  /*1160*/  UIMAD.WIDE.U32 UR18, UR47, UR8, URZ ;  /* 0x000000082f1272a5 */ /* 0x000fe4000f8e003f */
[----:B------:R-:W2:Y:S01]  /*1170*/  S2UR UR12, SR_CTAID.X ;  /* 0x00000000000c79c3 */ /* 0x000ea20000002500 */
[----:B------:R-:W-:Y:S02]  /*1180*/  UIMAD UR8, UR58, UR8, URZ ;  /* 0x000000083a0872a4 */ /* 0x000fe4000f8e023f */
[----:B------:R-:W-:-:S02]  /*1190*/  USHF.R.S32.HI UR21, URZ, 0x1f, UR60 ;  /* 0x0000001f3f157899 */ /* 0x000fc4000801143c */
[----:B------:R-:W-:Y:S02]  /*11a0*/  UIMAD UR20, UR47, UR9, UR8 ;  /* 0x000000092f1472a4 */ /* 0x000fe4000f8e0208 */
[----:B------:R-:W-:Y:S01]  /*11b0*/  USHF.L.U32 UR14, UR47, 0x7, URZ ;  /* 0x000000072f0e7899 */ /* 0x000fe2000800063f */
[----:B------:R-:W-:Y:S01]  /*11c0*/  @!UP1 ULDC.64 UR8, c[0x0][0x418] ;  /* 0x0001060000089ab9 */ /* 0x000fe20000000a00 */
[----:B------:R-:W-:Y:S01]  /*11d0*/  ULDC.64 UR38, c[0x0][0x240] ;  /* 0x0000900000267ab9 */ /* 0x000fe20000000a00 */
[----:B------:R-:W-:Y:S01]  /*11e0*/  ULDC UR41, c[0x0][0x2dc] ;  /* 0x0000b70000297ab9 */ /* 0x000fe20000000800 */
[----:B------:R-:W-:Y:S01]  /*11f0*/  ULDC UR40, c[0x0][0x270] ;  /* 0x00009c0000287ab9 */ /* 0x000fe20000000800 */
[----:B------:R-:W-:Y:S02]  /*1200*/  USEL UR31, UR14, URZ, UP2 ;  /* 0x0000003f0e1f7287 */ /* 0x000fe40009000000 */
[----:B------:R-:W-:Y:S01]  /*1210*/  @!UP1 UIMAD.WIDE.U32 UR42, UR47, UR8, URZ ;  /* 0x000000082f2a92a5 */ /* 0x000fe2000f8e003f */
[----:B-1----:R-:W-:Y:S01]  /*1220*/  IABS R6, R7 ;  /* 0x0000000700067213 */ /* 0x002fe20000000000 */
[----:B------:R-:W-:Y:S01]  /*1230*/  UIMAD.WIDE.U32 UR14, UR16, UR38, URZ ;  /* 0x00000026100e72a5 */ /* 0x000fe2000f8e003f */
[----:B------:R-:W-:Y:S01]  /*1240*/  ISETP.NE.AND P3, PT, R7, RZ, PT ;  /* 0x000000ff0700720c */ /* 0x000fe20003f65270 */
[----:B------:R-:W-:Y:S01]  /*1250*/  ULDC.U8 UR22, c[0x0][0x3d8] ;  /* 0x0000f60000167ab9 */ /* 0x000fe20000000000 */
[----:B------:R-:W1:Y:S01]  /*1260*/  I2F.RP R4, R6 ;  /* 0x0000000600047306 */ /* 0x000e620000209400 */
[----:B------:R-:W-:-:S02]  /*1270*/  USHF.L.U64.HI UR13, UR47, 0x7, UR58 ;  /* 0x000000072f0d7899 */ /* 0x000fc4000801023a */
[----:B------:R-:W-:Y:S02]  /*1280*/  UISETP.NE.AND UP3, UPT, UR22, URZ, UPT ;  /* 0x0000003f1600728c */ /* 0x000fe4000bf65270 */
[----:B--2---:R-:W-:Y:S02]  /*1290*/  UIMAD.WIDE.U32 UR28, UR12, UR10, URZ ;  /* 0x0000000a0c1c72a5 */ /* 0x004fe4000f8e003f */
[----:B------:R-:W-:Y:S02]  /*12a0*/  USEL UR56, UR18, UR14, !UP1 ;  /* 0x0000000e12387287 */ /* 0x000fe4000c800000 */
[----:B------:R-:W-:Y:S02]  /*12b0*/  UIMAD UR51, UR12, UR11, UR29 ;  /* 0x0000000b0c3372a4 */ /* 0x000fe4000f8e021d */
[----:B------:R-:W-:Y:S01]  /*12c0*/  UIADD3 UR12, UR27, 0x3f, URZ ;  /* 0x0000003f1b0c7890 */ /* 0x000fe2000fffe03f */
[----:B------:R-:W-:Y:S01]  /*12d0*/  @UP1 ULDC.64 UR10, c[0x0][0x420] ;  /* 0x00010800000a1ab9 */ /* 0x000fe20000000a00 */
[----:B------:R-:W-:Y:S01]  /*12e0*/  UIMAD UR26, UR16, UR39, URZ ;  /* 0x00000027101a72a4 */ /* 0x000fe2000f8e023f */
[----:B-1----:R-:W1:Y:S01]  /*12f0*/  MUFU.RCP R4, R4 ;  /* 0x0000000400047308 */ /* 0x002e620000001000 */
[----:B------:R-:W-:-:S02]  /*1300*/  USHF.R.S32.HI UR17, URZ, 0x1f, UR12 ;  /* 0x0000001f3f117899 */ /* 0x000fc4000801140c */
[----:B------:R-:W-:Y:S02]  /*1310*/  @UP1 UIMAD.WIDE.U32 UR44, UR16, UR10, URZ ;  /* 0x0000000a102c12a5 */ /* 0x000fe4000f8e003f */
[----:B------:R-:W-:Y:S02]  /*1320*/  @!UP1 UIMAD UR10, UR58, UR8, URZ ;  /* 0x000000083a0a92a4 */ /* 0x000fe4000f8e023f */
[----:B------:R-:W-:Y:S02]  /*1330*/  ULEA.HI UR46, UR17, UR12, URZ, 0x6 ;  /* 0x0000000c112e7291 */ /* 0x000fe4000f8f303f */
[----:B------:R-:W-:Y:S02]  /*1340*/  UIMAD UR12, UR21, UR47, URZ ;  /* 0x0000002f150c72a4 */ /* 0x000fe4000f8e023f */
[----:B------:R-:W-:Y:S02]  /*1350*/  @UP1 UIMAD UR48, UR16, UR11, UR45 ;  /* 0x0000000b103012a4 */ /* 0x000fe4000f8e022d */
[----:B------:R-:W-:-:S02]  /*1360*/  @!UP1 UIMAD UR30, UR47, UR9, UR10 ;  /* 0x000000092f1e92a4 */ /* 0x000fc4000f8e020a */
[----:B------:R-:W-:Y:S01]  /*1370*/  UIMAD.WIDE UR8, UR41, UR40, URZ ;  /* 0x00000028290872a5 */ /* 0x000fe2000f8e023f */
[----:B-1----:R-:W-:Y:S01]  /*1380*/  VIADD R4, R4, 0xffffffe ;  /* 0x0ffffffe04047836 */ /* 0x002fe20000000000 */
[----:B------:R-:W-:Y:S02]  /*1390*/  UIMAD.WIDE.U32 UR10, UR47, UR60, URZ ;  /* 0x0000003c2f0a72a5 */ /* 0x000fe4000f8e003f */
[----:B------:R-:W-:Y:S01]  /*13a0*/  UIMAD UR12, UR58, UR60, UR12 ;  /* 0x0000003c3a0c72a4 */ /* 0x000fe2000f8e020c */
[----:B------:R-:W1:Y:S01]  /*13b0*/  F2I.FTZ.U32.TRUNC.NTZ R5, R4 ;  /* 0x0000000400057305 */ /* 0x000e62000021f000 */
[----:B------:R-:W-:Y:S02]  /*13c0*/  UIMAD UR17, UR9, UR10, URZ ;  /* 0x0000000a091172a4 */ /* 0x000fe4000f8e023f */
[----:B------:R-:W-:Y:S02]  /*13d0*/  UIADD3 UR14, UR11, UR12, URZ ;  /* 0x0000000c0b0e7290 */ /* 0x000fe4000fffe03f */
[----:B------:R-:W-:-:S02]  /*13e0*/  USEL UR33, UR13, URZ, UP2 ;  /* 0x0000003f0d217287 */ /* 0x000fc40009000000 */
[----:B------:R-:W-:Y:S02]  /*13f0*/  UIADD3 UR49, UR19, UR20, URZ ;  /* 0x0000001413317290 */ /* 0x000fe4000fffe03f */
[----:B------:R-:W-:Y:S02]  /*1400*/  UIMAD.WIDE.U32 UR12, UR8, UR10, URZ ;  /* 0x0000000a080c72a5 */ /* 0x000fe4000f8e003f */
[----:B------:R-:W-:Y:S02]  /*1410*/  @UP1 UIADD3 UR49, UR15, UR26, URZ ;  /* 0x0000001a0f311290 */ /* 0x000fe4000fffe03f */
[----:B------:R-:W-:Y:S01]  /*1420*/  UIMAD.WIDE.U32 UR10, UR8, UR16, URZ ;  /* 0x00000010080a72a5 */ /* 0x000fe2000f8e003f */
[----:B-1----:R-:W-:Y:S01]  /*1430*/  IMAD.MOV R0, RZ, RZ, -R5 ;  /* 0x000000ffff007224 */ /* 0x002fe200078e0a05 */
[----:B------:R-:W-:Y:S01]  /*1440*/  UIMAD UR14, UR8, UR14, UR17 ;  /* 0x0000000e080e72a4 */ /* 0x000fe2000f8e0211 */
[----:B------:R-:W-:Y:S01]  /*1450*/  IMAD.MOV.U32 R4, RZ, RZ, RZ ;  /* 0x000000ffff047224 */ /* 0x000fe200078e00ff */
[----:B------:R-:W-:Y:S01]  /*1460*/  UIMAD UR15, UR9, UR16, URZ ;  /* 0x00000010090f72a4 */ /* 0x000fe2000f8e023f */
[----:B------:R-:W-:Y:S01]  /*1470*/  IMAD R0, R0, R6, RZ ;  /* 0x0000000600007224 */ /* 0x000fe200078e02ff */
[----:B------:R-:W-:Y:S01]  /*1480*/  ULDC UR34, c[0x0][0x2c4] ;  /* 0x0000b10000227ab9 */ /* 0x000fe20000000800 */
[----:B------:R-:W-:-:S02]  /*1490*/  USEL UR57, UR12, UR10, !UP1 ;  /* 0x0000000a0c397287 */ /* 0x000fc4000c800000 */
[----:B------:R-:W-:Y:S01]  /*14a0*/  IMAD.HI.U32 R0, R5, R0, R4 ;  /* 0x0000000005007227 */ /* 0x000fe200078e0004 */
[----:B------:R-:W-:Y:S02]  /*14b0*/  UIADD3 UR50, UR13, UR14, URZ ;  /* 0x0000000e0d327290 */ /* 0x000fe4000fffe03f */
[----:B------:R-:W-:Y:S02]  /*14c0*/  @UP1 UIADD3 UR50, UR11, UR15, URZ ;  /* 0x0000000f0b321290 */ /* 0x000fe4000fffe03f */
[----:B------:R-:W-:Y:S01]  /*14d0*/  @UP3 UIMAD UR10, UR47, UR34, URZ ;  /* 0x000000222f0a32a4 */ /* 0x000fe2000f8e023f */
[----:B------:R-:W-:Y:S01]  /*14e0*/  IMAD.HI.U32 R0, R0, R3, RZ ;  /* 0x0000000300007227 */ /* 0x000fe200078e00ff */
[----:B------:R-:W-:Y:S02]  /*14f0*/  ULOP3.LUT UR11, UR46, 0xffffffc0, URZ, 0xc0, !UPT ;  /* 0xffffffc02e0b7892 */ /* 0x000fe4000f8ec03f */
[----:B------:R-:W-:Y:S02]  /*1500*/  UISETP.NE.AND UP0, UPT, UR37, -0x1, UPT ;  /* 0xffffffff2500788c */ /* 0x000fe4000bf05270 */
[----:B------:R-:W-:Y:S01]  /*1510*/  IADD3 R4, -R0, RZ, RZ ;  /* 0x000000ff00047210 */ /* 0x000fe20007ffe1ff */
[----:B------:R-:W-:-:S02]  /*1520*/  @UP3 USEL UR10, UR10, UR16, !UP1 ;  /* 0x000000100a0a3287 */ /* 0x000fc4000c800000 */
[----:B------:R-:W-:Y:S02]  /*1530*/  UIADD3 UR15, UR11, -0x40, URZ ;  /* 0xffffffc00b0f7890 */ /* 0x000fe4000fffe03f */
[C---:B------:R-:W-:Y:S01]  /*1540*/  IMAD R3, R6.reuse, R4, R3 ;  /* 0x0000000406037224 */ /* 0x040fe200078e0203 */
[----:B------:R-:W-:Y:S01]  /*1550*/  @UP3 ULDC UR14, c[0x0][0x2e4] ;  /* 0x0000b900000e3ab9 */ /* 0x000fe20000000800 */
[----:B------:R-:W-:Y:S02]  /*1560*/  @!UP3 UIMAD UR11, UR47, UR40, UR59 ;  /* 0x000000282f0bb2a4 */ /* 0x000fe4000f8e023b */
[----:B------:R-:W-:Y:S01]  /*1570*/  @UP3 UIMAD UR18, UR59, UR14, UR10 ;  /* 0x0000000e3b1232a4 */ /* 0x000fe2000f8e020a */
[----:B------:R-:W-:Y:S01]  /*1580*/  ISETP.GT.U32.AND P1, PT, R6, R3, PT ;  /* 0x000000030600720c */ /* 0x000fe20003f24070 */
[----:B------:R-:W-:Y:S02]  /*1590*/  USHF.R.S32.HI UR17, URZ, 0x1f, UR15 ;  /* 0x0000001f3f117899 */ /* 0x000fe4000801140f */
[----:B------:R-:W-:-:S02]  /*15a0*/  UIADD3 UR10, UP2, UR15, UR31, URZ ;  /* 0x0000001f0f0a7290 */ /* 0x000fc4000ff5e03f */
[----:B------:R-:W-:Y:S01]  /*15b0*/  @!UP3 UIMAD UR18, UR11, UR34, URZ ;  /* 0x000000220b12b2a4 */ /* 0x000fe2000f8e023f */
[----:B------:R-:W-:Y:S01]  /*15c0*/  ULDC.U8 UR23, c[0x0][0x480] ;  /* 0x0001200000177ab9 */ /* 0x000fe20000000000 */
[----:B------:R-:W-:Y:S02]  /*15d0*/  UIADD3.X UR11, UR17, UR33, URZ, UP2, !UPT ;  /* 0x00000021110b7290 */ /* 0x000fe400097fe43f */
[----:B------:R-:W-:Y:S02]  /*15e0*/  UIMAD UR9, UR9, UR10, URZ ;  /* 0x0000000a090972a4 */ /* 0x000fe4000f8e023f */
[----:B------:R-:W-:Y:S02]  /*15f0*/  @UP0 UIADD3 UR24, UR35, UR37, URZ ;  /* 0x0000002523180290 */ /* 0x000fe4000fffe03f */
[----:B------:R-:W-:Y:S01]  /*1600*/  @!P1 IMAD.IADD R3, R3, 0x1, -R6 ;  /* 0x0000000103039824 */ /* 0x000fe200078e0a06 */
[----:B------:R-:W-:Y:S01]  /*1610*/  @UP0 UIADD3 UR29, UR35, UR37, URZ ;  /* 0x00000025231d0290 */ /* 0x000fe2000fffe03f */
[----:B------:R-:W-:Y:S01]  /*1620*/  @!P1 VIADD R0, R0, 0x1 ;  /* 0x0000000100009836 */ /* 0x000fe20000000000 */
[----:B------:R-:W-:Y:S01]  /*1630*/  PLOP3.LUT P1, PT, PT, PT, UP0, 0x80, 0x0 ;  /* 0x000000000000781c */ /* 0x000fe20003f2f008 */
[----:B------:R-:W-:Y:S01]  /*1640*/  UIMAD UR52, UR59, UR41, URZ ;  /* 0x000000293b3472a4 */ /* 0x000fe2000f8e023f */
[----:B------:R-:W-:Y:S01]  /*1650*/  ISETP.GE.U32.AND P0, PT, R3, R6, PT ;  /* 0x000000060300720c */ /* 0x000fe20003f06070 */
[----:B------:R-:W-:Y:S01]  /*1660*/  UISETP.NE.AND UP4, UPT, UR23, URZ, UPT ;  /* 0x0000003f1700728c */ /* 0x000fe2000bf85270 */
[----:B------:R-:W-:Y:S01]  /*1670*/  LOP3.LUT R3, R7, UR59, RZ, 0x3c, !PT ;  /* 0x0000003b07037c12 */ /* 0x000fe2000f8e3cff */
[----:B------:R-:W-:Y:S01]  /*1680*/  @UP0 ULDC.64 UR20, c[0x0][0x250] ;  /* 0x0000940000140ab9 */ /* 0x000fe20000000a00 */
[----:B------:R-:W-:Y:S01]  /*1690*/  @UP0 ULDC.64 UR22, c[0x0][0x248] ;  /* 0x0000920000160ab9 */ /* 0x000fe20000000a00 */
[----:B------:R-:W-:Y:S01]  /*16a0*/  UIMAD.WIDE.U32 UR40, UR8, UR10, URZ ;  /* 0x0000000a082872a5 */ /* 0x000fe2000f8e003f */
[----:B------:R-:W-:Y:S01]  /*16b0*/  ISETP.GE.AND P2, PT, R3, RZ, PT ;  /* 0x000000ff0300720c */ /* 0x000fe20003f46270 */
[----:B------:R-:W-:-:S02]  /*16c0*/  UIMAD UR10, UR8, UR11, UR9 ;  /* 0x0000000b080a72a4 */ /* 0x000fc4000f8e0209 */
[----:B------:R-:W-:Y:S02]  /*16d0*/  @UP0 UIMAD.WIDE.U32 UR12, UR24, UR22, URZ ;  /* 0x00000016180c02a5 */ /* 0x000fe4000f8e003f */
[----:B------:R-:W-:Y:S02]  /*16e0*/  @UP0 UIMAD.WIDE.U32 UR8, UR29, UR20, URZ ;  /* 0x000000141d0802a5 */ /* 0x000fe4000f8e003f */
[----:B------:R-:W-:Y:S01]  /*16f0*/  @P0 IADD3 R0, R0, 0x1, RZ ;  /* 0x0000000100000810 */ /* 0x000fe20007ffe0ff */
[----:B------:R-:W-:Y:S01]  /*1700*/  @UP0 UIMAD UR14, UR24, UR23, URZ ;  /* 0x00000017180e02a4 */ /* 0x000fe2000f8e023f */
[----:B------:R-:W-:Y:S01]  /*1710*/  PLOP3.LUT P0, PT, PT, PT, UP3, 0x80, 0x0 ;  /* 0x000000000000781c */ /* 0x000fe20003f0f038 */
[----:B------:R-:W-:Y:S02]  /*1720*/  @UP0 UIMAD UR11, UR29, UR21, URZ ;  /* 0x000000151d0b02a4 */ /* 0x000fe4000f8e023f */
[----:B------:R-:W-:Y:S01]  /*1730*/  IMAD.MOV.U32 R13, RZ, RZ, R0 ;  /* 0x000000ffff0d7224 */ /* 0x000fe200078e0000 */
[----:B------:R-:W-:-:S02]  /*1740*/  USEL UR54, UR51, URZ, UP4 ;  /* 0x0000003f33367287 */ /* 0x000fc4000a000000 */
[----:B------:R-:W-:Y:S02]  /*1750*/  USHF.R.S32.HI UR32, URZ, 0x1f, UR25 ;  /* 0x0000001f3f207899 */ /* 0x000fe40008011419 */
[----:B------:R-:W-:Y:S01]  /*1760*/  @!UP1 UIADD3 UR48, UR43, UR30, URZ ;  /* 0x0000001e2b309290 */ /* 0x000fe2000fffe03f */
[----:B------:R-:W-:Y:S01]  /*1770*/  @!P2 IADD3 R13, -R13, RZ, RZ ;  /* 0x000000ff0d0da210 */ /* 0x000fe20007ffe1ff */
[----:B------:R-:W-:Y:S01]  /*1780*/  USHF.R.S32.HI UR55, URZ, 0x1f, UR52 ;  /* 0x0000001f3f377899 */ /* 0x000fe20008011434 */
[----:B------:R-:W-:Y:S01]  /*1790*/  @!P3 LOP3.LUT R13, RZ, R7, RZ, 0x33, !PT ;  /* 0x00000007ff0db212 */ /* 0x000fe200078e33ff */
[----:B------:R-:W-:Y:S02]  /*17a0*/  USEL UR53, UR28, URZ, UP4 ;  /* 0x0000003f1c357287 */ /* 0x000fe4000a000000 */
[----:B------:R-:W-:Y:S02]  /*17b0*/  @UP0 UIADD3 UR34, UR9, UR11, URZ ;  /* 0x0000000b09220290 */ /* 0x000fe4000fffe03f */
[----:B------:R-:W-:-:S02]  /*17c0*/  UIADD3 UR51, UR41, UR10, URZ ;  /* 0x0000000a29337290 */ /* 0x000fc4000fffe03f */
[----:B------:R-:W-:Y:S01]  /*17d0*/  @UP0 UIADD3 UR24, UR13, UR14, URZ ;  /* 0x0000000e0d180290 */ /* 0x000fe2000fffe03f */
[----:B------:R-:W-:Y:S01]  /*17e0*/  @UP0 UMOV UR19, UR12 ;  /* 0x0000000c00130c82 */ /* 0x000fe20008000000 */
[----:B------:R-:W-:Y:S01]  /*17f0*/  @UP0 UMOV UR33, UR8 ;  /* 0x0000000800210c82 */ /* 0x000fe20008000000 */
[----:B------:R-:W-:Y:S09]  /*1800*/  @P1 BRA `(.L_x_32) ;  /* 0x0000000000301947 */ /* 0x000ff20003800000 */
        /* <DEDUP_REMOVED lines=12> */
.L_x_32:
[----:B------:R-:W-:Y:S05]  /*18d0*/  @P1 BRA `(.L_x_33) ;  /* 0x0000000000301947 */ /* 0x000fea0003800000 */
[----:B------:R-:W-:Y:S01]  /*18e0*/  USHF.R.S32.HI UR8, URZ, 0x1f, UR35 ;  /* 0x0000001f3f087899 */ /* 0x000fe20008011423 */
[----:B------:R-:W-:-:S03]  /*18f0*/  ULDC.64 UR20, c[0x0][0x250] ;  /* 0x0000940000147ab9 */ /* 0x000fc60000000a00 */
        /* <DEDUP_REMOVED lines=10> */
.L_x_33:
        /* <DEDUP_REMOVED lines=11> */
.L_x_34:
[----:B------:R-:W-:Y:S02]  /*1a50*/  ULDC UR8, c[0x0][0x270] ;  /* 0x00009c0000087ab9 */ /* 0x000fe40000000800 */
[----:B------:R-:W-:-:S04]  /*1a60*/  UIMAD UR8, UR47, UR8, UR59 ;  /* 0x000000082f0872a4 */ /* 0x000fc8000f8e023b */
[----:B------:R-:W-:-:S12]  /*1a70*/  UIMAD UR8, UR8, UR60, URZ ;  /* 0x0000003c080872a4 */ /* 0x000fd8000f8e023f */
.L_x_35:
[----:B------:R-:W2:Y:S01]  /*1a80*/  LDL R10, [R1+0x38] ;  /* 0x00003800010a7983 */ /* 0x000ea20000100800 */
[----:B------:R-:W-:Y:S01]  /*1a90*/  SHF.R.S32.HI R251, RZ, 0x1f, R250 ;  /* 0x0000001ffffb7819 */ /* 0x000fe200000114fa */
[----:B------:R-:W-:Y:S01]  /*1aa0*/  UIADD3 UR26, UR15, UR8, URZ ;  /* 0x000000080f1a7290 */ /* 0x000fe2000fffe03f */
[----:B------:R-:W-:Y:S01]  /*1ab0*/  BSSY B1, `(.L_x_31) ;  /* 0x000077b000017945 */ /* 0x000fe20003800000 */
[----:B------:R-:W1:Y:S01]  /*1ac0*/  S2R R22, SR_TID.X ;  /* 0x0000000000167919 */ /* 0x000e620000002100 */
[----:B------:R-:W-:Y:S01]  /*1ad0*/  ULDC UR11, c[0x0][0x270] ;  /* 0x00009c00000b7ab9 */ /* 0x000fe20000000800 */
[----:B------:R-:W-:Y:S01]  /*1ae0*/  ULDC UR10, c[0x0][0x2dc] ;  /* 0x0000b700000a7ab9 */ /* 0x000fe20000000800 */
[----:B------:R-:W-:Y:S01]  /*1af0*/  USHF.R.S32.HI UR16, URZ, 0x1f, UR59 ;  /* 0x0000001f3f107899 */ /* 0x000fe2000801143b */
[----:B------:R-:W3:Y:S01]  /*1b00*/  S2R R23, SR_TID.X ;  /* 0x0000000000177919 */ /* 0x000ee20000002100 */
[----:B------:R-:W-:Y:S02]  /*1b10*/  UIMAD UR29, UR10, UR11, URZ ;  /* 0x0000000b0a1d72a4 */ /* 0x000fe4000f8e023f */
[----:B------:R-:W-:Y:S01]  /*1b20*/  UIADD3 UR28, UR15, UR18, URZ ;  /* 0x000000120f1c7290 */ /* 0x000fe2000fffe03f */
[----:B------:R-:W4:Y:S01]  /*1b30*/  S2R R8, SR_TID.X ;  /* 0x0000000000087919 */ /* 0x000f220000002100 */
[----:B------:R-:W-:Y:S01]  /*1b40*/  ULDC.64 UR10, c[0x0][0x428] ;  /* 0x00010a00000a7ab9 */ /* 0x000fe20000000a00 */
[----:B------:R-:W-:Y:S01]  /*1b50*/  USHF.L.U32 UR18, UR29, 0x6, URZ ;  /* 0x000000061d127899 */ /* 0x000fe2000800063f */
[----:B------:R-:W5:Y:S01]  /*1b60*/  S2R R9, SR_TID.X ;  /* 0x0000000000097919 */ /* 0x000f620000002100 */
[----:B------:R-:W-:Y:S01]  /*1b70*/  ULDC.64 UR12, c[0x0][0x258] ;  /* 0x00009600000c7ab9 */ /* 0x000fe20000000a00 */
[----:B------:R-:W-:Y:S01]  /*1b80*/  UISETP.GE.AND UP2, UPT, UR27, 0x1, UPT ;  /* 0x000000011b00788c */ /* 0x000fe2000bf46270 */
[----:B------:R-:W-:Y:S01]  /*1b90*/  ULDC.64 UR30, c[0x0][0x3e0] ;  /* 0x0000f800001e7ab9 */ /* 0x000fe20000000a00 */
[----:B------:R-:W-:Y:S01]  /*1ba0*/  ULDC.64 UR44, c[0x0][0x2b0] ;  /* 0x0000ac00002c7ab9 */ /* 0x000fe20000000a00 */
[----:B------:R-:W-:Y:S01]  /*1bb0*/  ULDC.64 UR42, c[0x0][0x478] ;  /* 0x00011e00002a7ab9 */ /* 0x000fe20000000a00 */
[----:B------:R-:W-:Y:S01]  /*1bc0*/  ULEA.HI.SX32 UR46, UR46, 0xffffffff, 0x1a ;  /* 0xffffffff2e2e7891 */ /* 0x000fe2000f8fd23f */
[----:B-1----:R-:W-:-:S04]  /*1bd0*/  SHF.R.S32.HI R22, RZ, 0x1f, R22 ;  /* 0x0000001fff167819 */ /* 0x002fc80000011416 */
[----:B---3--:R-:W-:-:S04]  /*1be0*/  LEA.HI R22, R22, R23, RZ, 0x2 ;  /* 0x0000001716167211 */ /* 0x008fc800078f10ff */
[----:B------:R-:W-:Y:S02]  /*1bf0*/  SHF.R.S32.HI R22, RZ, 0x2, R22 ;  /* 0x00000002ff167819 */ /* 0x000fe40000011416 */
[----:B----4-:R-:W-:Y:S02]  /*1c00*/  SHF.R.S32.HI R8, RZ, 0x1f, R8 ;  /* 0x0000001fff087819 */ /* 0x010fe40000011408 */
[----:B------:R-:W-:Y:S02]  /*1c10*/  SHF.R.S32.HI R20, RZ, 0x1f, R22 ;  /* 0x0000001fff147819 */ /* 0x000fe40000011416 */
[----:B------:R-:W-:Y:S02]  /*1c20*/  IADD3 R6, P0, R22, UR15, RZ ;  /* 0x0000000f16067c10 */ /* 0x000fe4000ff1e0ff */
[----:B-----5:R-:W-:Y:S02]  /*1c30*/  LEA.HI R8, R8, R9, RZ, 0x5 ;  /* 0x0000000908087211 */ /* 0x020fe400078f28ff */
[----:B------:R-:W-:-:S02]  /*1c40*/  IADD3.X R0, R20, UR17, RZ, P0, !PT ;  /* 0x0000001114007c10 */ /* 0x000fc400087fe4ff */
[----:B------:R-:W-:Y:S01]  /*1c50*/  IADD3 R4, P0, R250, UR9, RZ ;  /* 0x00000009fa047c10 */ /* 0x000fe2000ff1e0ff */
[----:B------:R-:W-:Y:S01]  /*1c60*/  ULDC.64 UR8, c[0x0][0x420] ;  /* 0x0001080000087ab9 */ /* 0x000fe20000000a00 */
[----:B------:R-:W-:Y:S01]  /*1c70*/  SHF.R.S32.HI R8, RZ, 0x5, R8 ;  /* 0x00000005ff087819 */ /* 0x000fe20000011408 */
[----:B------:R-:W-:Y:S01]  /*1c80*/  IMAD R0, R0, UR38, RZ ;  /* 0x0000002600007c24 */ /* 0x000fe2000f8e02ff */
[----:B------:R-:W-:Y:S01]  /*1c90*/  IADD3.X R5, R251, UR48, RZ, P0, !PT ;  /* 0x00000030fb057c10 */ /* 0x000fe200087fe4ff */
[----:B------:R-:W-:Y:S01]  /*1ca0*/  IMAD.U32 R3, RZ, RZ, UR8 ;  /* 0x00000008ff037e24 */ /* 0x000fe2000f8e00ff */
[----:B------:R-:W-:Y:S01]  /*1cb0*/  UIMAD UR14, UR17, UR8, URZ ;  /* 0x00000008110e72a4 */ /* 0x000fe2000f8e023f */
[C---:B------:R-:W-:Y:S02]  /*1cc0*/  IMAD R0, R6.reuse, UR39, R0 ;  /* 0x0000002706007c24 */ /* 0x040fe4000f8e0200 */
[----:B------:R-:W-:Y:S01]  /*1cd0*/  IMAD.WIDE.U32 R6, R6, UR38, R250 ;  /* 0x0000002606067c25 */ /* 0x000fe2000f8e00fa */
[----:B------:R-:W-:-:S03]  /*1ce0*/  ULDC.64 UR38, c[0x0][0x210] ;  /* 0x0000840000267ab9 */ /* 0x000fc60000000a00 */
[----:B------:R-:W-:Y:S01]  /*1cf0*/  IMAD.WIDE.U32 R4, R3, UR15, R4 ;  /* 0x0000000f03047c25 */ /* 0x000fe2000f8e0004 */
[----:B------:R-:W-:Y:S01]  /*1d00*/  IADD3 R6, P0, R6, UR56, RZ ;  /* 0x0000003806067c10 */ /* 0x000fe2000ff1e0ff */
[----:B------:R-:W-:Y:S02]  /*1d10*/  UIMAD UR15, UR15, UR9, UR14 ;  /* 0x000000090f0f72a4 */ /* 0x000fe4000f8e020e */
[----:B------:R-:W-:Y:S01]  /*1d20*/  UIMAD UR14, UR16, UR10, URZ ;  /* 0x0000000a100e72a4 */ /* 0x000fe2000f8e023f */
[----:B------:R-:W-:Y:S01]  /*1d30*/  IADD3.X R7, R7, UR49, R0, P0, !PT ;  /* 0x0000003107077c10 */ /* 0x000fe200087fe400 */
[----:B------:R-:W-:Y:S01]  /*1d40*/  IMAD.U32 R0, RZ, RZ, UR10 ;  /* 0x0000000aff007e24 */ /* 0x000fe2000f8e00ff */
[----:B------:R-:W-:Y:S01]  /*1d50*/  USHF.R.S32.HI UR10, URZ, 0x1f, UR18 ;  /* 0x0000001f3f0a7899 */ /* 0x000fe20008011412 */
[----:B------:R-:W-:Y:S01]  /*1d60*/  VIADD R5, R5, UR15 ;  /* 0x0000000f05057c36 */ /* 0x000fe20008000000 */
[----:B------:R-:W-:Y:S01]  /*1d70*/  UIMAD UR14, UR59, UR11, UR14 ;  /* 0x0000000b3b0e72a4 */ /* 0x000fe2000f8e020e */
[----:B------:R-:W-:Y:S01]  /*1d80*/  IMAD.U32 R3, RZ, RZ, UR12 ;  /* 0x0000000cff037e24 */ /* 0x000fe2000f8e00ff */
[----:B------:R-:W-:Y:S01]  /*1d90*/  UIADD3 UR11, UP1, UP0, UR40, UR18, UR52 ;  /* 0x00000012280b7290 */ /* 0x000fe2000f83e034 */
[----:B------:R-:W-:Y:S01]  /*1da0*/  IMAD.WIDE.U32 R4, R0, UR59, R4 ;  /* 0x0000003b00047c25 */ /* 0x000fe2000f8e0004 */
[----:B------:R-:W-:Y:S01]  /*1db0*/  UIMAD UR16, UR16, UR12, URZ ;  /* 0x0000000c101072a4 */ /* 0x000fe2000f8e023f */
[----:B------:R-:W-:Y:S01]  /*1dc0*/  PLOP3.LUT P0, PT, PT, PT, UP2, 0x80, 0x0 ;  /* 0x000000000000781c */ /* 0x000fe20003f0f028 */
[----:B------:R-:W-:Y:S01]  /*1dd0*/  UIADD3.X UR10, UR51, UR10, UR55, UP1, UP0 ;  /* 0x0000000a330a7290 */ /* 0x000fe20008fe0437 */
[----:B------:R-:W-:Y:S01]  /*1de0*/  IMAD.WIDE.U32 R6, R3, UR59, R6 ;  /* 0x0000003b03067c25 */ /* 0x000fe2000f8e0006 */
[----:B------:R-:W-:-:S02]  /*1df0*/  UIADD3 UR11, UP1, UP0, UR53, UR11, UR57 ;  /* 0x0000000b350b7290 */ /* 0x000fc4000f83e039 */
[----:B------:R-:W-:Y:S01]  /*1e00*/  UIMAD UR15, UR59, UR13, UR16 ;  /* 0x0000000d3b0f72a4 */ /* 0x000fe2000f8e0210 */
[----:B------:R-:W-:Y:S01]  /*1e10*/  IMAD R0, R20, UR8, RZ ;  /* 0x0000000814007c24 */ /* 0x000fe2000f8e02ff */
[----:B------:R-:W-:Y:S01]  /*1e20*/  UIADD3.X UR10, UR54, UR10, UR50, UP1, UP0 ;  /* 0x0000000a360a7290 */ /* 0x000fe20008fe0432 */
[----:B------:R-:W-:Y:S01]  /*1e30*/  VIADD R5, R5, UR14 ;  /* 0x0000000e05057c36 */ /* 0x000fe20008000000 */
[----:B------:R-:W-:Y:S01]  /*1e40*/  ULDC.64 UR12, c[0x0][0x400] ;  /* 0x00010000000c7ab9 */ /* 0x000fe20000000a00 */
[----:B------:R-:W-:Y:S01]  /*1e50*/  IMAD R9, R22, UR9, R0 ;  /* 0x0000000916097c24 */ /* 0x000fe2000f8e0200 */
[----:B------:R-:W-:Y:S01]  /*1e60*/  LEA R238, P3, R6, UR38, 0x1 ;  /* 0x0000002606ee7c11 */ /* 0x000fe2000f8608ff */
[----:B------:R-:W-:Y:S01]  /*1e70*/  IMAD.WIDE.U32 R4, R22, UR8, R4 ;  /* 0x0000000816047c25 */ /* 0x000fe2000f8e0004 */
[----:B------:R-:W-:Y:S02]  /*1e80*/  UIMAD.WIDE UR16, UR26, 0x4, UR42 ;  /* 0x000000041a1078a5 */ /* 0x000fe4000f8e022a */
[----:B------:R-:W-:Y:S01]  /*1e90*/  UIMAD.WIDE UR8, UR28, 0x4, UR44 ;  /* 0x000000041c0878a5 */ /* 0x000fe2000f8e022c */
[----:B------:R-:W-:Y:S01]  /*1ea0*/  VIADD R7, R7, UR15 ;  /* 0x0000000f07077c36 */ /* 0x000fe20008000000 */
[----:B------:R-:W-:-:S04]  /*1eb0*/  LEA R239, P2, R4, UR30, 0x1 ;  /* 0x0000001e04ef7c11 */ /* 0x000fc8000f8408ff */
[----:B------:R-:W-:Y:S01]  /*1ec0*/  LEA.HI.X R237, R6, UR39, R7, 0x1, P3 ;  /* 0x0000002706ed7c11 */ /* 0x000fe200098f0c07 */
[----:B--2---:R-:W-:-:S05]  /*1ed0*/  IMAD R3, R8, UR29, R10 ;  /* 0x0000001d08037c24 */ /* 0x004fca000f8e020a */
[----:B------:R-:W-:-:S04]  /*1ee0*/  IADD3 R0, P1, R3, UR11, RZ ;  /* 0x0000000b03007c10 */ /* 0x000fc8000ff3e0ff */
[----:B------:R-:W-:Y:S01]  /*1ef0*/  LEA.HI.X.SX32 R8, R3, UR10, 0x1, P1 ;  /* 0x0000000a03087c11 */ /* 0x000fe200088f0eff */
[----:B------:R-:W-:Y:S01]  /*1f00*/  IMAD.IADD R3, R5, 0x1, R9 ;  /* 0x0000000105037824 */ /* 0x000fe200078e0209 */
[----:B------:R-:W-:-:S04]  /*1f10*/  LEA R241, P1, R0, UR12, 0x2 ;  /* 0x0000000c00f17c11 */ /* 0x000fc8000f8210ff */
[----:B------:R-:W-:Y:S02]  /*1f20*/  LEA.HI.X R240, R0, UR13, R8, 0x2, P1 ;  /* 0x0000000d00f07c11 */ /* 0x000fe400088f1408 */
[----:B------:R-:W-:Y:S01]  /*1f30*/  LEA.HI.X R236, R4, UR31, R3, 0x1, P2 ;  /* 0x0000001f04ec7c11 */ /* 0x000fe200090f0c03 */
[----:B------:R-:W-:Y:S06]  /*1f40*/  @!P0 BRA `(.L_x_36) ;  /* 0x0000006800448947 */ /* 0x000fec0003800000 */
[----:B------:R-:W2:Y:S01]  /*1f50*/  LDL R15, [R1+0x14] ;  /* 0x00001400010f7983 */ /* 0x000ea20000100800 */
[----:B------:R-:W-:Y:S01]  /*1f60*/  UIMAD UR10, UR32, UR20, URZ ;  /* 0x00000014200a72a4 */ /* 0x000fe2000f8e023f */
[----:B------:R-:W-:Y:S01]  /*1f70*/  IMAD.U32 R4, RZ, RZ, UR20 ;  /* 0x00000014ff047e24 */ /* 0x000fe2000f8e00ff */
[----:B------:R-:W-:Y:S01]  /*1f80*/  ULDC.64 UR14, c[0x0][0x268] ;  /* 0x00009a00000e7ab9 */ /* 0x000fe20000000a00 */
[----:B------:R-:W-:Y:S01]  /*1f90*/  VIADD R3, R22, 0x40 ;  /* 0x0000004016037836 */ /* 0x000fe20000000000 */
[----:B------:R-:W-:Y:S01]  /*1fa0*/  UIMAD UR11, UR25, UR21, UR10 ;  /* 0x00000015190b72a4 */ /* 0x000fe2000f8e020a */
[----:B------:R-:W-:Y:S01]  /*1fb0*/  IMAD.WIDE.U32 R4, R4, UR25, R250 ;  /* 0x0000001904047c25 */ /* 0x000fe2000f8e00fa */
[----:B------:R-:W-:Y:S01]  /*1fc0*/  UIMAD UR10, UR36, -0x80, UR5 ;  /* 0xffffff80240a78a4 */ /* 0x000fe2000f8e0205 */
[----:B------:R-:W-:Y:S01]  /*1fd0*/  BSSY B0, `(.L_x_37) ;  /* 0x0000045000007945 */ /* 0x000fe20003800000 */
[----:B------:R-:W-:Y:S01]  /*1fe0*/  UMOV UR12, UR8 ;  /* 0x00000008000c7c82 */ /* 0x000fe20008000000 */
[----:B------:R-:W-:Y:S01]  /*1ff0*/  UMOV UR8, UR46 ;  /* 0x0000002e00087c82 */ /* 0x000fe20008000000 */
[----:B------:R-:W-:Y:S01]  /*2000*/  MOV R0, UR11 ;  /* 0x0000000b00007c02 */ /* 0x000fe20008000f00 */
[----:B------:R-:W-:Y:S01]  /*2010*/  UMOV UR11, UR9 ;  /* 0x00000009000b7c82 */ /* 0x000fe20008000000 */
[----:B------:R-:W-:Y:S01]  /*2020*/  IADD3 R6, P0, R4, UR33, RZ ;  /* 0x0000002104067c10 */ /* 0x000fe2000ff1e0ff */
[----:B------:R-:W-:Y:S01]  /*2030*/  UIMAD UR9, UR8, -0x40, UR27 ;  /* 0xffffffc0080978a4 */ /* 0x000fe2000f8e021b */
[----:B------:R-:W-:Y:S01]  /*2040*/  ISETP.GE.AND P1, PT, R22, UR10, PT ;  /* 0x0000000a16007c0c */ /* 0x000fe2000bf26270 */
[----:B------:R-:W-:Y:S01]  /*2050*/  UMOV UR13, UR17 ;  /* 0x00000011000d7c82 */ /* 0x000fe20008000000 */
[----:B------:R-:W-:Y:S01]  /*2060*/  IADD3.X R7, R5, UR34, R0, P0, !PT ;  /* 0x0000002205077c10 */ /* 0x000fe200087fe400 */
[----:B------:R-:W-:Y:S01]  /*2070*/  IMAD R0, R14, UR14, RZ ;  /* 0x0000000e0e007c24 */ /* 0x000fe2000f8e02ff */
[----:B------:R-:W-:-:S13]  /*2080*/  PLOP3.LUT P0, PT, PT, PT, UP4, 0x80, 0x0 ;  /* 0x000000000000781c */ /* 0x000fda0003f0f048 */
[----:B------:R-:W-:Y:S01]  /*2090*/  @P0 BAR.SYNC.DEFER_BLOCKING 0x0 ;  /* 0x0000000000000b1d */ /* 0x000fe20000010000 */
[----:B------:R-:W-:Y:S01]  /*20a0*/  ISETP.GE.AND P4, PT, R3, UR10, PT ;  /* 0x0000000a03007c0c */ /* 0x000fe2000bf86270 */
[C---:B------:R-:W-:Y:S01]  /*20b0*/  IMAD R3, R13.reuse, UR15, R0 ;  /* 0x0000000f0d037c24 */ /* 0x040fe2000f8e0200 */
[----:B------:R-:W-:Y:S01]  /*20c0*/  ULEA.HI UR15, UR8, UR8, URZ, 0x1 ;  /* 0x00000008080f7291 */ /* 0x000fe2000f8f083f */
[----:B------:R-:W-:Y:S01]  /*20d0*/  IMAD.WIDE.U32 R6, R13, UR14, R6 ;  /* 0x0000000e0d067c25 */ /* 0x000fe2000f8e0006 */
[----:B------:R-:W-:Y:S01]  /*20e0*/  ISETP.GE.AND P6, PT, R22, UR9, PT ;  /* 0x0000000916007c0c */ /* 0x000fe2000bfc6270 */
[----:B------:R-:W-:Y:S01]  /*20f0*/  UMOV UR14, UR16 ;  /* 0x00000010000e7c82 */ /* 0x000fe20008000000 */
[----:B------:R-:W-:Y:S01]  /*2100*/  ULOP3.LUT UR15, UR15, 0xfffffffe, URZ, 0xc0, !UPT ;  /* 0xfffffffe0f0f7892 */ /* 0x000fe2000f8ec03f */
[----:B------:R-:W-:-:S03]  /*2110*/  IMAD.IADD R12, R7, 0x1, R3 ;  /* 0x00000001070c7824 */ /* 0x000fc600078e0203 */
[----:B------:R-:W-:-:S04]  /*2120*/  UIADD3 UR15, UR8, -UR15, URZ ;  /* 0x8000000f080f7290 */ /* 0x000fc8000fffe03f */
[----:B------:R-:W-:Y:S01]  /*2130*/  UISETP.NE.AND UP0, UPT, UR15, 0x1, UPT ;  /* 0x000000010f00788c */ /* 0x000fe2000bf05270 */
[----:B--2---:R-:W-:-:S05]  /*2140*/  LEA R0, R15, UR4, 0x1 ;  /* 0x000000040f007c11 */ /* 0x004fca000f8e08ff */
[----:B------:R1:W-:Y:S04]  /*2150*/  @P1 STS [R0+0xf000], RZ ;  /* 0x00f000ff00001388 */ /* 0x0003e80000000800 */
[----:B------:R1:W-:Y:S04]  /*2160*/  @P1 STS [R0+0xf004], RZ ;  /* 0x00f004ff00001388 */ /* 0x0003e80000000800 */
[----:B------:R1:W-:Y:S04]  /*2170*/  @P1 STS.64 [R0+0xf008], RZ ;  /* 0x00f008ff00001388 */ /* 0x0003e80000000a00 */
[----:B------:R1:W-:Y:S04]  /*2180*/  @P1 STS.128 [R0+0x11000], RZ ;  /* 0x011000ff00001388 */ /* 0x0003e80000000c00 */
[----:B------:R1:W-:Y:S01]  /*2190*/  @P1 STS.128 [R0+0x13000], RZ ;  /* 0x013000ff00001388 */ /* 0x0003e20000000c00 */
[----:B------:R-:W-:Y:S05]  /*21a0*/  @P1 BRA `(.L_x_38) ;  /* 0x00000000009c1947 */ /* 0x000fea0003800000 */
[----:B------:R-:W2:Y:S01]  /*21b0*/  LDL R10, [R1+0x8] ;  /* 0x00000800010a7983 */ /* 0x000ea20000100800 */
[----:B------:R-:W-:-:S03]  /*21c0*/  ULDC UR15, c[0x0][0x2d0] ;  /* 0x0000b400000f7ab9 */ /* 0x000fc60000000800 */
[----:B------:R-:W3:Y:S01]  /*21d0*/  LDL R16, [R1+0xc] ;  /* 0x00000c0001107983 */ /* 0x000ee20000100800 */
[----:B------:R-:W-:Y:S01]  /*21e0*/  ISETP.GE.AND P5, PT, R250, UR15, PT ;  /* 0x0000000ffa007c0c */ /* 0x000fe2000bfa6270 */
[----:B------:R-:W-:Y:S02]  /*21f0*/  IMAD R3, R20, UR20, RZ ;  /* 0x0000001414037c24 */ /* 0x000fe4000f8e02ff */
[----:B------:R-:W-:Y:S02]  /*2200*/  IMAD.MOV.U32 R4, RZ, RZ, R6 ;  /* 0x000000ffff047224 */ /* 0x000fe400078e0006 */
[----:B------:R-:W-:Y:S02]  /*2210*/  IMAD.MOV.U32 R5, RZ, RZ, R12 ;  /* 0x000000ffff057224 */ /* 0x000fe400078e000c */
[C---:B------:R-:W-:Y:S02]  /*2220*/  IMAD R3, R22.reuse, UR21, R3 ;  /* 0x0000001516037c24 */ /* 0x040fe4000f8e0203 */
[----:B------:R-:W-:-:S04]  /*2230*/  IMAD.WIDE.U32 R4, R22, UR20, R4 ;  /* 0x0000001416047c25 */ /* 0x000fc8000f8e0004 */
[----:B------:R-:W-:Y:S01]  /*2240*/  IMAD.IADD R3, R5, 0x1, R3 ;  /* 0x0000000105037824 */ /* 0x000fe200078e0203 */
[----:B------:R4:W-:Y:S04]  /*2250*/  @P5 STS [R0+0xf000], RZ ;  /* 0x00f000ff00005388 */ /* 0x0009e80000000800 */
[----:B------:R4:W-:Y:S04]  /*2260*/  @P5 STS [R0+0xf004], RZ ;  /* 0x00f004ff00005388 */ /* 0x0009e80000000800 */
[----:B------:R4:W-:Y:S01]  /*2270*/  @P5 STS.64 [R0+0xf008], RZ ;  /* 0x00f008ff00005388 */ /* 0x0009e20000000a00 */
[----:B--2---:R-:W-:-:S02]  /*2280*/  ISETP.GE.AND P3, PT, R10, UR15, PT ;  /* 0x0000000f0a007c0c */ /* 0x004fc4000bf66270 */
[----:B------:R-:W2:Y:S01]  /*2290*/  @!P5 LDC.64 R10, c[0x0][0x220] ;  /* 0x00008800ff0adb82 */ /* 0x000ea20000000a00 */
[----:B---3--:R-:W-:-:S10]  /*22a0*/  ISETP.GE.AND P2, PT, R16, UR15, PT ;  /* 0x0000000f10007c0c */ /* 0x008fd4000bf46270 */
[----:B------:R-:W3:Y:S01]  /*22b0*/  @!P3 LDC.64 R8, c[0x0][0x220] ;  /* 0x00008800ff08bb82 */ /* 0x000ee20000000a00 */
[----:B--2---:R-:W-:-:S04]  /*22c0*/  @!P5 LEA R10, P0, R4, R10, 0x1 ;  /* 0x0000000a040ad211 */ /* 0x004fc800078008ff */
[----:B------:R-:W-:-:S05]  /*22d0*/  @!P5 LEA.HI.X R11, R4, R11, R3, 0x1, P0 ;  /* 0x0000000b040bd211 */ /* 0x000fca00000f0c03 */
[----:B------:R-:W-:Y:S01]  /*22e0*/  @!PT LDS RZ, [RZ] ;  /* 0x00000000fffff984 */ /* 0x000fe20000000800 */
[----:B------:R-:W-:Y:S01]  /*22f0*/  @!PT LDS RZ, [RZ] ;  /* 0x00000000fffff984 */ /* 0x000fe20000000800 */
[----:B------:R-:W-:Y:S01]  /*2300*/  @!PT LDS RZ, [RZ] ;  /* 0x00000000fffff984 */ /* 0x000fe20000000800 */
[----:B------:R4:W-:Y:S01]  /*2310*/  @!P5 LDGSTS.E.BYPASS.LTC128B.128 [R0+0xf000], desc[UR6][R10.64] ;  /* 0x0f0000000a00dfae */ /* 0x0009e2000b901d46 */
[----:B---3--:R-:W-:-:S03]  /*2320*/  @!P3 LEA R8, P0, R4, R8, 0x1 ;  /* 0x000000080408b211 */ /* 0x008fc600078008ff */
[----:B------:R4:W-:Y:S01]  /*2330*/  @P3 STS.128 [R0+0x11000], RZ ;  /* 0x011000ff00003388 */ /* 0x0009e20000000c00 */
[----:B------:R-:W-:-:S05]  /*2340*/  @!P3 LEA.HI.X R9, R4, R9, R3, 0x1, P0 ;  /* 0x000000090409b211 */ /* 0x000fca00000f0c03 */
[----:B------:R-:W-:Y:S01]  /*2350*/  @!PT LDS RZ, [RZ] ;  /* 0x00000000fffff984 */ /* 0x000fe20000000800 */
[----:B------:R-:W-:Y:S01]  /*2360*/  @!PT LDS RZ, [RZ] ;  /* 0x00000000fffff984 */ /* 0x000fe20000000800 */
[----:B------:R-:W-:Y:S01]  /*2370*/  @!PT LDS RZ, [RZ] ;  /* 0x00000000fffff984 */ /* 0x000fe20000000800 */
[----:B------:R4:W-:Y:S04]  /*2380*/  @!P3 LDGSTS.E.BYPASS.LTC128B.128 [R0+0x11000], desc[UR6][R8.64+0x40] ;  /* 0x110000400800bfae */ /* 0x0009e8000b901d46 */
[----:B------:R4:W-:Y:S01]  /*2390*/  @P2 STS.128 [R0+0x13000], RZ ;  /* 0x013000ff00002388 */ /* 0x0009e20000000c00 */
[----:B------:R-:W-:Y:S05]  /*23a0*/  @P2 BRA `(.L_x_38) ;  /* 0x00000000001c2947 */ /* 0x000fea0003800000 */
[----:B------:R-:W-:Y:S02]  /*23b0*/  ULDC.64 UR16, c[0x0][0x220] ;  /* 0x0000880000107ab9 */ /* 0x000fe40000000a00 */
[----:B----4-:R-:W-:-:S04]  /*23c0*/  LEA R8, P0, R4, UR16, 0x1 ;  /* 0x0000001004087c11 */ /* 0x010fc8000f8008ff */
[----:B------:R-:W-:-:S05]  /*23d0*/  LEA.HI.X R9, R4, UR17, R3, 0x1, P0 ;  /* 0x0000001104097c11 */ /* 0x000fca00080f0c03 */
[----:B------:R-:W-:Y:S01]  /*23e0*/  @!PT LDS RZ, [RZ] ;  /* 0x00000000fffff984 */ /* 0x000fe20000000800 */
[----:B------:R-:W-:Y:S01]  /*23f0*/  @!PT LDS RZ, [RZ] ;  /* 0x00000000fffff984 */ /* 0x000fe20000000800 */
[----:B------:R-:W-:Y:S01]  /*2400*/  @!PT LDS RZ, [RZ] ;  /* 0x00000000fffff984 */ /* 0x000fe20000000800 */
[----:B------:R2:W-:Y:S04]  /*2410*/  LDGSTS.E.BYPASS.LTC128B.128 [R0+0x13000], desc[UR6][R8.64+0x80] ;  /* 0x1300008008007fae */ /* 0x0005e8000b901d46 */
.L_x_38:
[----:B------:R-:W-:Y:S05]  /*2420*/  BSYNC B0 ;  /* 0x0000000000007941 */ /* 0x000fea0003800000 */
.L_x_37:
[----:B------:R3:W-:Y:S01]  /*2430*/  @P4 STS.128 [R0+0x10000], RZ ;  /* 0x010000ff00004388 */ /* 0x0007e20000000c00 */
[----:B------:R-:W-:Y:S03]  /*2440*/  BSSY B0, `(.L_x_39) ;  /* 0x000002b000007945 */ /* 0x000fe60003800000 */
[----:B------:R3:W-:Y:S04]  /*2450*/  @P4 STS.128 [R0+0x12000], RZ ;  /* 0x012000ff00004388 */ /* 0x0007e80000000c00 */
[----:B------:R3:W-:Y:S01]  /*2460*/  @P4 STS.128 [R0+0x14000], RZ ;  /* 0x014000ff00004388 */ /* 0x0007e20000000c00 */
[----:B------:R-:W-:Y:S05]  /*2470*/  @P4 BRA `(.L_x_40) ;  /* 0x00000000009c4947 */ /* 0x000fea0003800000 */
[----:B------:R-:W5:Y:S01]  /*2480*/  LDL R3, [R1+0x8] ;  /* 0x0000080001037983 */ /* 0x000f620000100800 */
[----:B------:R-:W-:-:S03]  /*2490*/  ULDC UR10, c[0x0][0x2d0] ;  /* 0x0000b400000a7ab9 */ /* 0x000fc60000000800 */
[----:B------:R-:W3:Y:S01]  /*24a0*/  LDL R16, [R1+0xc] ;  /* 0x00000c0001107983 */ /* 0x000ee20000100800 */
[----:B------:R-:W-:Y:S01]  /*24b0*/  ISETP.GE.AND P5, PT, R250, UR10, PT ;  /* 0x0000000afa007c0c */ /* 0x000fe2000bfa6270 */
[----:B------:R-:W-:-:S12]  /*24c0*/  IMAD.MOV.U32 R5, RZ, RZ, R12 ;  /* 0x000000ffff057224 */ /* 0x000fd800078e000c */
[----:B--2-4-:R-:W2:Y:S01]  /*24d0*/  @!P5 LDC.64 R8, c[0x0][0x220] ;  /* 0x00008800ff08db82 */ /* 0x014ea20000000a00 */
[----:B------:R4:W-:Y:S01]  /*24e0*/  @P5 STS.128 [R0+0x10000], RZ ;  /* 0x010000ff00005388 */ /* 0x0009e20000000c00 */
[----:B-----5:R-:W-:Y:S02]  /*24f0*/  ISETP.GE.AND P3, PT, R3, UR10, PT ;  /* 0x0000000a03007c0c */ /* 0x020fe4000bf66270 */
[----:B------:R-:W-:-:S05]  /*2500*/  IADD3 R3, P0, R22, 0x40, RZ ;  /* 0x0000004016037810 */ /* 0x000fca0007f1e0ff */
[----:B------:R-:W-:Y:S01]  /*2510*/  IMAD.X R4, RZ, RZ, R20, P0 ;  /* 0x000000ffff047224 */ /* 0x000fe200000e0614 */
[----:B---3--:R-:W-:-:S03]  /*2520*/  ISETP.GE.AND P0, PT, R16, UR10, PT ;  /* 0x0000000a10007c0c */ /* 0x008fc6000bf06270 */
[----:B------:R-:W-:Y:S02]  /*2530*/  IMAD R7, R4, UR20, RZ ;  /* 0x0000001404077c24 */ /* 0x000fe4000f8e02ff */
[----:B------:R-:W3:Y:S01]  /*2540*/  @!P3 LDC.64 R10, c[0x0][0x220] ;  /* 0x00008800ff0abb82 */ /* 0x000ee20000000a00 */
[----:B------:R-:W-:-:S04]  /*2550*/  IMAD.MOV.U32 R4, RZ, RZ, R6 ;  /* 0x000000ffff047224 */ /* 0x000fc800078e0006 */
[----:B------:R-:W-:-:S04]  /*2560*/  IMAD.WIDE.U32 R4, R3, UR20, R4 ;  /* 0x0000001403047c25 */ /* 0x000fc8000f8e0004 */
[----:B------:R-:W-:Y:S01]  /*2570*/  IMAD R3, R3, UR21, R7 ;  /* 0x0000001503037c24 */ /* 0x000fe2000f8e0207 */
[----:B--2---:R-:W-:-:S03]  /*2580*/  @!P5 LEA R8, P2, R4, R8, 0x1 ;  /* 0x000000080408d211 */ /* 0x004fc600078408ff */
[----:B------:R-:W-:-:S05]  /*2590*/  IMAD.IADD R3, R5, 0x1, R3 ;  /* 0x0000000105037824 */ /* 0x000fca00078e0203 */
        /* <DEDUP_REMOVED lines=21> */
.L_x_40:
[----:B------:R-:W-:Y:S05]  /*26f0*/  BSYNC B0 ;  /* 0x0000000000007941 */ /* 0x000fea0003800000 */
.L_x_39:
[----:B------:R-:W0:Y:S01]  /*2700*/  LDGDEPBAR ;  /* 0x00000000000079af */ /* 0x000e220000000000 */
[----:B------:R-:W-:Y:S01]  /*2710*/  VIADD R3, R15, 0x1800 ;  /* 0x000018000f037836 */ /* 0x000fe20000000000 */
[----:B------:R-:W-:Y:S01]  /*2720*/  PLOP3.LUT P0, PT, PT, PT, UP0, 0x80, 0x0 ;  /* 0x000000000000781c */ /* 0x000fe20003f0f008 */
[----:B------:R-:W-:Y:S01]  /*2730*/  BSSY B0, `(.L_x_41) ;  /* 0x0000026000007945 */ /* 0x000fe20003800000 */
[----:B------:R1:W-:Y:S02]  /*2740*/  @P6 STS [R0+0x6000], RZ ;  /* 0x006000ff00006388 */ /* 0x0003e40000000800 */
[----:B------:R-:W-:Y:S02]  /*2750*/  SEL R3, R3, R15, !P0 ;  /* 0x0000000f03037207 */ /* 0x000fe40004000000 */
[----:B------:R1:W-:Y:S04]  /*2760*/  @P6 STS [R0+0x6004], RZ ;  /* 0x006004ff00006388 */ /* 0x0003e80000000800 */
[----:B------:R1:W-:Y:S04]  /*2770*/  @P6 STS.64 [R0+0x6008], RZ ;  /* 0x006008ff00006388 */ /* 0x0003e80000000a00 */
[----:B------:R1:W-:Y:S04]  /*2780*/  @P6 STS.128 [R0+0x7000], RZ ;  /* 0x007000ff00006388 */ /* 0x0003e80000000c00 */
[----:B------:R1:W-:Y:S01]  /*2790*/  @P6 STS.128 [R0+0x8000], RZ ;  /* 0x008000ff00006388 */ /* 0x0003e20000000c00 */
[----:B------:R-:W-:Y:S05]  /*27a0*/  @P6 BRA `(.L_x_42) ;  /* 0x0000000000786947 */ /* 0x000fea0003800000 */
[----:B------:R-:W5:Y:S01]  /*27b0*/  LDL R5, [R1+0x8] ;  /* 0x0000080001057983 */ /* 0x000f620000100800 */
[----:B------:R-:W-:-:S03]  /*27c0*/  ULDC UR10, c[0x0][0x2d0] ;  /* 0x0000b400000a7ab9 */ /* 0x000fc60000000800 */
[----:B------:R-:W3:Y:S01]  /*27d0*/  LDL R4, [R1+0xc] ;  /* 0x00000c0001047983 */ /* 0x000ee20000100800 */
[----:B------:R-:W-:-:S13]  /*27e0*/  ISETP.GE.AND P5, PT, R250, UR10, PT ;  /* 0x0000000afa007c0c */ /* 0x000fda000bfa6270 */
[----:B--2-4-:R-:W-:Y:S01]  /*27f0*/  @!P5 IMAD.MOV.U32 R6, RZ, RZ, R239 ;  /* 0x000000ffff06d224 */ /* 0x014fe200078e00ef */
[----:B------:R2:W-:Y:S01]  /*2800*/  @P5 STS [R0+0x6000], RZ ;  /* 0x006000ff00005388 */ /* 0x0005e20000000800 */
[----:B------:R-:W-:-:S03]  /*2810*/  @!P5 IMAD.MOV.U32 R7, RZ, RZ, R236 ;  /* 0x000000ffff07d224 */ /* 0x000fc600078e00ec */
[----:B------:R2:W-:Y:S04]  /*2820*/  @P5 STS [R0+0x6004], RZ ;  /* 0x006004ff00005388 */ /* 0x0005e80000000800 */
[----:B------:R2:W-:Y:S04]  /*2830*/  @P5 STS.64 [R0+0x6008], RZ ;  /* 0x006008ff00005388 */ /* 0x0005e80000000a00 */
[----:B------:R-:W-:Y:S01]  /*2840*/  @!PT LDS RZ, [RZ] ;  /* 0x00000000fffff984 */ /* 0x000fe20000000800 */
[----:B------:R-:W-:Y:S01]  /*2850*/  @!PT LDS RZ, [RZ] ;  /* 0x00000000fffff984 */ /* 0x000fe20000000800 */
[----:B------:R-:W-:Y:S01]  /*2860*/  @!PT LDS RZ, [RZ] ;  /* 0x00000000fffff984 */ /* 0x000fe20000000800 */
[----:B------:R2:W-:Y:S01]  /*2870*/  @!P5 LDGSTS.E.BYPASS.LTC128B.128 [R0+0x6000], desc[UR6][R6.64] ;  /* 0x060000000600dfae */ /* 0x0005e2000b901d46 */
[----:B-----5:R-:W-:Y:S02]  /*2880*/  ISETP.GE.AND P3, PT, R5, UR10, PT ;  /* 0x0000000a05007c0c */ /* 0x020fe4000bf66270 */
[----:B---3--:R-:W-:-:S11]  /*2890*/  ISETP.GE.AND P2, PT, R4, UR10, PT ;  /* 0x0000000a04007c0c */ /* 0x008fd6000bf46270 */
[----:B------:R-:W-:Y:S01]  /*28a0*/  @!P3 MOV R4, R239 ;  /* 0x000000ef0004b202 */ /* 0x000fe20000000f00 */
[----:B------:R-:W-:Y:S01]  /*28b0*/  @!P3 IMAD.MOV.U32 R5, RZ, RZ, R236 ;  /* 0x000000ffff05b224 */ /* 0x000fe200078e00ec */
[----:B------:R2:W-:Y:S04]  /*28c0*/  @P3 STS.128 [R0+0x7000], RZ ;  /* 0x007000ff00003388 */ /* 0x0005e80000000c00 */
[----:B------:R-:W-:Y:S01]  /*28d0*/  @!PT LDS RZ, [RZ] ;  /* 0x00000000fffff984 */ /* 0x000fe20000000800 */
[----:B------:R-:W-:Y:S01]  /*28e0*/  @!PT LDS RZ, [RZ] ;  /* 0x00000000fffff984 */ /* 0x000fe20000000800 */
[----:B------:R-:W-:Y:S01]  /*28f0*/  @!PT LDS RZ, [RZ] ;  /* 0x00000000fffff984 */ /* 0x000fe20000000800 */
[----:B------:R2:W-:Y:S04]  /*2900*/  @!P3 LDGSTS.E.BYPASS.LTC128B.128 [R0+0x7000], desc[UR6][R4.64+0x40] ;  /* 0x070000400400bfae */ /* 0x0005e8000b901d46 */
[----:B------:R2:W-:Y:S01]  /*2910*/  @P2 STS.128 [R0+0x8000], RZ ;  /* 0x008000ff00002388 */ /* 0x0005e20000000c00 */
[----:B------:R-:W-:Y:S05]  /*2920*/  @P2 BRA `(.L_x_42) ;  /* 0x0000000000182947 */ /* 0x000fea0003800000 */
[----:B--2---:R-:W-:Y:S02]  /*2930*/  MOV R4, R239 ;  /* 0x000000ef00047202 */ /* 0x004fe40000000f00 */
[----:B------:R-:W-:-:S05]  /*2940*/  MOV R5, R236 ;  /* 0x000000ec00057202 */ /* 0x000fca0000000f00 */
[----:B------:R-:W-:Y:S01]  /*2950*/  @!PT LDS RZ, [RZ] ;  /* 0x00000000fffff984 */ /* 0x000fe20000000800 */
[----:B------:R-:W-:Y:S01]  /*2960*/  @!PT LDS RZ, [RZ] ;  /* 0x00000000fffff984 */ /* 0x000fe20000000800 */
[----:B------:R-:W-:Y:S01]  /*2970*/  @!PT LDS RZ, [RZ] ;  /* 0x00000000fffff984 */ /* 0x000fe20000000800 */
[----:B------:R2:W-:Y:S02]  /*2980*/  LDGSTS.E.BYPASS.LTC128B.128 [R0+0x8000], desc[UR6][R4.64+0x80] ;  /* 0x0800008004007fae */ /* 0x0005e4000b901d46 */
.L_x_42:
[----:B------:R-:W-:Y:S05]  /*2990*/  BSYNC B0 ;  /* 0x0000000000007941 */ /* 0x000fea0003800000 */
.L_x_41:
[----:B------:R-:W-:Y:S01]  /*29a0*/  BSSY B0, `(.L_x_43) ;  /* 0x0000035000007945 */ /* 0x000fe20003800000 */
[----:B------:R-:W-:-:S03]  /*29b0*/  LEA R231, R3, UR4, 0x1 ;  /* 0x0000000403e77c11 */ /* 0x000fc6000f8e08ff */
[----:B------:R-:W-:Y:S05]  /*29c0*/  @!P6 BRA `(.L_x_44) ;  /* 0x000000000034e947 */ /* 0x000fea0003800000 */
[----:B------:R1:W-:Y:S04]  /*29d0*/  STS [R231], RZ ;  /* 0x000000ffe7007388 */ /* 0x0003e80000000800 */
[----:B------:R1:W-:Y:S04]  /*29e0*/  STS [R231+0x4], RZ ;  /* 0x000004ffe7007388 */ /* 0x0003e80000000800 */
        /* <DEDUP_REMOVED lines=9> */
[----:B------:R1:W-:Y:S01]  /*2a80*/  STS [R231+0x200c], RZ ;  /* 0x00200cffe7007388 */ /* 0x0003e20000000800 */
[----:B------:R-:W-:Y:S05]  /*2a90*/  BRA `(.L_x_45) ;  /* 0x0000000000947947 */ /* 0x000fea0003800000 */
.L_x_44:
[----:B--2---:R-:W2:Y:S01]  /*2aa0*/  LDL R4, [R1+0x8] ;  /* 0x0000080001047983 */ /* 0x004ea20000100800 */
[----:B------:R-:W-:-:S03]  /*2ab0*/  ULDC UR10, c[0x0][0x2d0] ;  /* 0x0000b400000a7ab9 */ /* 0x000fc60000000800 */
[----:B------:R-:W5:Y:S01]  /*2ac0*/  LDL R3, [R1+0xc] ;  /* 0x00000c0001037983 */ /* 0x000f620000100800 */
[----:B------:R-:W-:-:S13]  /*2ad0*/  ISETP.GE.AND P5, PT, R250, UR10, PT ;  /* 0x0000000afa007c0c */ /* 0x000fda000bfa6270 */
[----:B----4-:R-:W-:Y:S01]  /*2ae0*/  @!P5 IMAD.MOV.U32 R6, RZ, RZ, R238 ;  /* 0x000000ffff06d224 */ /* 0x010fe200078e00ee */
[----:B------:R4:W-:Y:S01]  /*2af0*/  @P5 STS [R231], RZ ;  /* 0x000000ffe7005388 */ /* 0x0009e20000000800 */
[----:B------:R-:W-:-:S03]  /*2b00*/  @!P5 IMAD.MOV.U32 R7, RZ, RZ, R237 ;  /* 0x000000ffff07d224 */ /* 0x000fc600078e00ed */
[----:B------:R4:W-:Y:S04]  /*2b10*/  @P5 STS [R231+0x4], RZ ;  /* 0x000004ffe7005388 */ /* 0x0009e80000000800 */
[----:B------:R4:W-:Y:S04]  /*2b20*/  @P5 STS [R231+0x8], RZ ;  /* 0x000008ffe7005388 */ /* 0x0009e80000000800 */
[----:B------:R4:W-:Y:S04]  /*2b30*/  @P5 STS [R231+0xc], RZ ;  /* 0x00000cffe7005388 */ /* 0x0009e80000000800 */
[----:B------:R-:W-:Y:S01]  /*2b40*/  @!PT LDS RZ, [RZ] ;  /* 0x00000000fffff984 */ /* 0x000fe20000000800 */
[----:B------:R-:W-:Y:S01]  /*2b50*/  @!PT LDS RZ, [RZ] ;  /* 0x00000000fffff984 */ /* 0x000fe20000000800 */
[----:B------:R-:W-:Y:S01]  /*2b60*/  @!PT LDS RZ, [RZ] ;  /* 0x00000000fffff984 */ /* 0x000fe20000000800 */
[----:B------:R4:W-:Y:S01]  /*2b70*/  @!P5 LDGSTS.E.BYPASS.LTC128B.128 [R231], desc[UR6][R6.64] ;  /* 0x0000000006e7dfae */ /* 0x0009e2000b901d46 */
[----:B--2---:R-:W-:-:S02]  /*2b80*/  ISETP.GE.AND P3, PT, R4, UR10, PT ;  /* 0x0000000a04007c0c */ /* 0x004fc4000bf66270 */
[----:B-----5:R-:W-:-:S11]  /*2b90*/  ISETP.GE.AND P2, PT, R3, UR10, PT ;  /* 0x0000000a03007c0c */ /* 0x020fd6000bf46270 */
[----:B------:R-:W-:Y:S01]  /*2ba0*/  @!P3 MOV R4, R238 ;  /* 0x000000ee0004b202 */ /* 0x000fe20000000f00 */
[----:B------:R-:W-:Y:S01]  /*2bb0*/  @!P3 IMAD.MOV.U32 R5, RZ, RZ, R237 ;  /* 0x000000ffff05b224 */ /* 0x000fe200078e00ed */
[----:B------:R4:W-:Y:S04]  /*2bc0*/  @P3 STS [R231+0x1000], RZ ;  /* 0x001000ffe7003388 */ /* 0x0009e80000000800 */
[----:B------:R4:W-:Y:S04]  /*2bd0*/  @P3 STS [R231+0x1004], RZ ;  /* 0x001004ffe7003388 */ /* 0x0009e80000000800 */
[----:B------:R4:W-:Y:S04]  /*2be0*/  @P3 STS [R231+0x1008], RZ ;  /* 0x001008ffe7003388 */ /* 0x0009e80000000800 */
[----:B------:R4:W-:Y:S04]  /*2bf0*/  @P3 STS [R231+0x100c], RZ ;  /* 0x00100cffe7003388 */ /* 0x0009e80000000800 */
[----:B------:R-:W-:Y:S01]  /*2c00*/  @!PT LDS RZ, [RZ] ;  /* 0x00000000fffff984 */ /* 0x000fe20000000800 */
[----:B------:R-:W-:Y:S01]  /*2c10*/  @!PT LDS RZ, [RZ] ;  /* 0x00000000fffff984 */ /* 0x000fe20000000800 */
[----:B------:R-:W-:Y:S01]  /*2c20*/  @!PT LDS RZ, [RZ] ;  /* 0x00000000fffff984 */ /* 0x000fe20000000800 */
[----:B------:R4:W-:Y:S04]  /*2c30*/  @!P3 LDGSTS.E.BYPASS.LTC128B.128 [R231+0x1000], desc[UR6][R4.64+0x40] ;  /* 0x0100004004e7bfae */ /* 0x0009e8000b901d46 */
[----:B------:R4:W-:Y:S04]  /*2c40*/  @P2 STS [R231+0x2000], RZ ;  /* 0x002000ffe7002388 */ /* 0x0009e80000000800 */
[----:B------:R4:W-:Y:S04]  /*2c50*/  @P2 STS [R231+0x2004], RZ ;  /* 0x002004ffe7002388 */ /* 0x0009e80000000800 */
[----:B------:R4:W-:Y:S04]  /*2c60*/  @P2 STS [R231+0x2008], RZ ;  /* 0x002008ffe7002388 */ /* 0x0009e80000000800 */
[----:B------:R4:W-:Y:S01]  /*2c70*/  @P2 STS [R231+0x200c], RZ ;  /* 0x00200cffe7002388 */ /* 0x0009e20000000800 */
[----:B------:R-:W-:Y:S05]  /*2c80*/  @P2 BRA `(.L_x_45) ;  /* 0x0000000000182947 */ /* 0x000fea0003800000 */
[----:B----4-:R-:W-:Y:S02]  /*2c90*/  MOV R4, R238 ;  /* 0x000000ee00047202 */ /* 0x010fe40000000f00 */
[----:B------:R-:W-:-:S05]  /*2ca0*/  MOV R5, R237 ;  /* 0x000000ed00057202 */ /* 0x000fca0000000f00 */
[----:B------:R-:W-:Y:S01]  /*2cb0*/  @!PT LDS RZ, [RZ] ;  /* 0x00000000fffff984 */ /* 0x000fe20000000800 */
[----:B------:R-:W-:Y:S01]  /*2cc0*/  @!PT LDS RZ, [RZ] ;  /* 0x00000000fffff984 */ /* 0x000fe20000000800 */
[----:B------:R-:W-:Y:S01]  /*2cd0*/  @!PT LDS RZ, [RZ] ;  /* 0x00000000fffff984 */ /* 0x000fe20000000800 */
[----:B------:R2:W-:Y:S02]  /*2ce0*/  LDGSTS.E.BYPASS.LTC128B.128 [R231+0x2000], desc[UR6][R4.64+0x80] ;  /* 0x0200008004e77fae */ /* 0x0005e4000b901d46 */
.L_x_45:
[----:B------:R-:W-:Y:S05]  /*2cf0*/  BSYNC B0 ;  /* 0x0000000000007941 */ /* 0x000fea0003800000 */
.L_x_43:
[----:B------:R-:W5:Y:S01]  /*2d00*/  LDL R21, [R1+0x34] ;  /* 0x0000340001157983 */ /* 0x000f620000100800 */
[----:B--2-4-:R-:W-:Y:S01]  /*2d10*/  IMAD.U32 R4, RZ, RZ, UR22 ;  /* 0x00000016ff047e24 */ /* 0x014fe2000f8e00ff */
[----:B------:R-:W-:Y:S01]  /*2d20*/  UIMAD UR10, UR32, UR22, URZ ;  /* 0x00000016200a72a4 */ /* 0x000fe2000f8e023f */
[----:B------:R-:W-:Y:S01]  /*2d30*/  BSSY B0, `(.L_x_46) ;  /* 0x0000049000007945 */ /* 0x000fe20003800000 */
[----:B------:R2:W-:Y:S01]  /*2d40*/  @P1 STS [R0+0x9000], RZ ;  /* 0x009000ff00001388 */ /* 0x0005e20000000800 */
[----:B------:R-:W-:Y:S01]  /*2d50*/  IMAD.WIDE.U32 R4, R4, UR25, R250 ;  /* 0x0000001904047c25 */ /* 0x000fe2000f8e00fa */
[----:B------:R-:W-:Y:S02]  /*2d60*/  UIMAD UR10, UR25, UR23, UR10 ;  /* 0x00000017190a72a4 */ /* 0x000fe4000f8e020a */
[----:B------:R2:W-:Y:S01]  /*2d70*/  @P1 STS [R0+0x9004], RZ ;  /* 0x009004ff00001388 */ /* 0x0005e20000000800 */
[----:B------:R-:W-:Y:S01]  /*2d80*/  ULDC.64 UR16, c[0x0][0x260] ;  /* 0x0000980000107ab9 */ /* 0x000fe20000000a00 */
[----:B------:R-:W-:-:S02]  /*2d90*/  IADD3 R8, P2, R4, UR19, RZ ;  /* 0x0000001304087c10 */ /* 0x000fc4000ff5e0ff */
[----:B------:R-:W-:Y:S01]  /*2da0*/  IMAD.U32 R4, RZ, RZ, UR10 ;  /* 0x0000000aff047e24 */ /* 0x000fe2000f8e00ff */
[----:B------:R2:W-:Y:S04]  /*2db0*/  @P1 STS.64 [R0+0x9008], RZ ;  /* 0x009008ff00001388 */ /* 0x0005e80000000a00 */
[----:B------:R2:W-:Y:S01]  /*2dc0*/  @P1 STS.128 [R0+0xb000], RZ ;  /* 0x00b000ff00001388 */ /* 0x0005e20000000c00 */
[----:B------:R-:W-:Y:S01]  /*2dd0*/  IADD3.X R9, R5, UR24, R4, P2, !PT ;  /* 0x0000001805097c10 */ /* 0x000fe200097fe404 */
[----:B------:R-:W-:Y:S02]  /*2de0*/  IMAD R5, R14, UR16, RZ ;  /* 0x000000100e057c24 */ /* 0x000fe4000f8e02ff */
[----:B------:R2:W-:Y:S01]  /*2df0*/  @P1 STS.128 [R0+0xd000], RZ ;  /* 0x00d000ff00001388 */ /* 0x0005e20000000c00 */
[----:B------:R-:W-:-:S04]  /*2e00*/  IMAD.WIDE.U32 R8, R13, UR16, R8 ;  /* 0x000000100d087c25 */ /* 0x000fc8000f8e0008 */
[C---:B-----5:R-:W-:Y:S01]  /*2e10*/  VIADD R3, R21.reuse, 0x28 ;  /* 0x0000002815037836 */ /* 0x060fe20000000000 */
[----:B------:R-:W-:Y:S01]  /*2e20*/  SHF.R.S32.HI R19, RZ, 0x1f, R21 ;  /* 0x0000001fff137819 */ /* 0x000fe20000011415 */
[C---:B------:R-:W-:Y:S02]  /*2e30*/  VIADD R6, R21.reuse, 0x8 ;  /* 0x0000000815067836 */ /* 0x040fe40000000000 */
[----:B------:R-:W-:Y:S01]  /*2e40*/  VIADD R7, R21, 0x20 ;  /* 0x0000002015077836 */ /* 0x000fe20000000000 */
[----:B------:R-:W-:Y:S02]  /*2e50*/  ISETP.GE.AND P5, PT, R3, UR9, PT ;  /* 0x0000000903007c0c */ /* 0x000fe4000bfa6270 */
[----:B------:R-:W-:Y:S01]  /*2e60*/  ISETP.GE.AND P3, PT, R6, UR9, PT ;  /* 0x0000000906007c0c */ /* 0x000fe2000bf66270 */
[----:B------:R-:W-:Y:S01]  /*2e70*/  IMAD.SHL.U32 R6, R21, 0x4, RZ ;  /* 0x0000000415067824 */ /* 0x000fe200078e00ff */
[----:B------:R-:W-:Y:S02]  /*2e80*/  SHF.R.S32.HI R4, RZ, 0x1f, R3 ;  /* 0x0000001fff047819 */ /* 0x000fe40000011403 */
[----:B------:R-:W-:-:S02]  /*2e90*/  ISETP.GE.AND P6, PT, R7, UR9, PT ;  /* 0x0000000907007c0c */ /* 0x000fc4000bfc6270 */
[----:B------:R-:W-:-:S05]  /*2ea0*/  P2R R18, PR, RZ, 0x8 ;  /* 0x00000008ff127803 */ /* 0x000fca0000000000 */
[----:B------:R-:W-:-:S04]  /*2eb0*/  @!P5 LEA R16, P2, R3, UR12, 0x2 ;  /* 0x0000000c0310dc11 */ /* 0x000fc8000f8410ff */
[----:B------:R-:W-:Y:S01]  /*2ec0*/  @!P5 LEA.HI.X R17, R3, UR11, R4, 0x2, P2 ;  /* 0x0000000b0311dc11 */ /* 0x000fe200090f1404 */
[----:B------:R-:W-:Y:S01]  /*2ed0*/  IMAD R3, R13, UR17, R5 ;  /* 0x000000110d037c24 */ /* 0x000fe2000f8e0205 */
[----:B------:R-:W-:Y:S02]  /*2ee0*/  IADD3 R6, P2, R6, UR12, RZ ;  /* 0x0000000c06067c10 */ /* 0x000fe4000ff5e0ff */
[----:B------:R-:W-:Y:S01]  /*2ef0*/  SHF.L.U64.HI R4, R21, 0x2, R19 ;  /* 0x0000000215047819 */ /* 0x000fe20000010213 */
[----:B------:R-:W-:-:S03]  /*2f00*/  IMAD.IADD R14, R9, 0x1, R3 ;  /* 0x00000001090e7824 */ /* 0x000fc600078e0203 */
[----:B------:R-:W-:Y:S02]  /*2f10*/  IADD3.X R7, R4, UR11, RZ, P2, !PT ;  /* 0x0000000b04077c10 */ /* 0x000fe400097fe4ff */
[----:B------:R-:W-:-:S04]  /*2f20*/  ISETP.GE.AND P2, PT, R21, UR9, PT ;  /* 0x0000000915007c0c */ /* 0x000fc8000bf46270 */
[----:B------:R-:W-:Y:S01]  /*2f30*/  P2R R15, PR, RZ, 0x4 ;  /* 0x00000004ff0f7803 */ /* 0x000fe20000000000 */
[----:B--2---:R-:W-:Y:S08]  /*2f40*/  @P1 BRA `(.L_x_47) ;  /* 0x00000000009c1947 */ /* 0x004ff00003800000 */
[----:B------:R-:W2:Y:S01]  /*2f50*/  LDL R10, [R1+0x8] ;  /* 0x00000800010a7983 */ /* 0x000ea20000100800 */
[----:B------:R-:W-:-:S03]  /*2f60*/  ULDC UR9, c[0x0][0x2d0] ;  /* 0x0000b40000097ab9 */ /* 0x000fc60000000800 */
[----:B------:R-:W4:Y:S01]  /*2f70*/  LDL R23, [R1+0xc] ;  /* 0x00000c0001177983 */ /* 0x000f220000100800 */
[----:B------:R-:W-:Y:S01]  /*2f80*/  ISETP.GE.AND P3, PT, R250, UR9, PT ;  /* 0x00000009fa007c0c */ /* 0x000fe2000bf66270 */
[----:B------:R-:W-:Y:S02]  /*2f90*/  IMAD R3, R20, UR22, RZ ;  /* 0x0000001614037c24 */ /* 0x000fe4000f8e02ff */
[----:B------:R-:W-:Y:S02]  /*2fa0*/  IMAD.MOV.U32 R4, RZ, RZ, R8 ;  /* 0x000000ffff047224 */ /* 0x000fe400078e0008 */
[----:B------:R-:W-:Y:S02]  /*2fb0*/  IMAD.MOV.U32 R5, RZ, RZ, R14 ;  /* 0x000000ffff057224 */ /* 0x000fe400078e000e */
[C---:B------:R-:W-:Y:S02]  /*2fc0*/  IMAD R3, R22.reuse, UR23, R3 ;  /* 0x0000001716037c24 */ /* 0x040fe4000f8e0203 */
[----:B------:R-:W-:-:S04]  /*2fd0*/  IMAD.WIDE.U32 R4, R22, UR22, R4 ;  /* 0x0000001616047c25 */ /* 0x000fc8000f8e0004 */
[----:B------:R-:W5:Y:S01]  /*2fe0*/  @!P3 LDC.64 R12, c[0x0][0x218] ;  /* 0x00008600ff0cbb82 */ /* 0x000f620000000a00 */
[----:B------:R-:W-:Y:S01]  /*2ff0*/  IMAD.IADD R3, R5, 0x1, R3 ;  /* 0x0000000105037824 */ /* 0x000fe200078e0203 */
[----:B------:R1:W-:Y:S04]  /*3000*/  @P3 STS [R0+0x9000], RZ ;  /* 0x009000ff00003388 */ /* 0x0003e80000000800 */
[----:B------:R1:W-:Y:S04]  /*3010*/  @P3 STS [R0+0x9004], RZ ;  /* 0x009004ff00003388 */ /* 0x0003e80000000800 */
[----:B------:R1:W-:Y:S01]  /*3020*/  @P3 STS.64 [R0+0x9008], RZ ;  /* 0x009008ff00003388 */ /* 0x0003e20000000a00 */
[----:B-----5:R-:W-:-:S04]  /*3030*/  @!P3 LEA R12, P1, R4, R12, 0x1 ;  /* 0x0000000c040cb211 */ /* 0x020fc800078208ff */
[----:B------:R-:W-:-:S05]  /*3040*/  @!P3 LEA.HI.X R13, R4, R13, R3, 0x1, P1 ;  /* 0x0000000d040db211 */ /* 0x000fca00008f0c03 */
[----:B------:R-:W-:Y:S01]  /*3050*/  @!PT LDS RZ, [RZ] ;  /* 0x00000000fffff984 */ /* 0x000fe20000000800 */
[----:B------:R-:W-:Y:S01]  /*3060*/  @!PT LDS RZ, [RZ] ;  /* 0x00000000fffff984 */ /* 0x000fe20000000800 */
[----:B------:R-:W-:Y:S01]  /*3070*/  @!PT LDS RZ, [RZ] ;  /* 0x00000000fffff984 */ /* 0x000fe20000000800 */
[----:B------:R1:W-:Y:S01]  /*3080*/  @!P3 LDGSTS.E.BYPASS.LTC128B.128 [R0+0x9000], desc[UR6][R12.64] ;  /* 0x090000000c00bfae */ /* 0x0003e2000b901d46 */
[----:B--2---:R-:W-:-:S13]  /*3090*/  ISETP.GE.AND P2, PT, R10, UR9, PT ;  /* 0x000000090a007c0c */ /* 0x004fda000bf46270 */
[----:B------:R-:W2:Y:S01]  /*30a0*/  @!P2 LDC.64 R10, c[0x0][0x218] ;  /* 0x00008600ff0aab82 */ /* 0x000ea20000000a00 */
[----:B------:R1:W-:Y:S01]  /*30b0*/  @P2 STS.128 [R0+0xb000], RZ ;  /* 0x00b000ff00002388 */ /* 0x0003e20000000c00 */
[----:B--2---:R-:W-:-:S04]  /*30c0*/  @!P2 LEA R10, P1, R4, R10, 0x1 ;  /* 0x0000000a040aa211 */ /* 0x004fc800078208ff */
[----:B------:R-:W-:Y:S02]  /*30d0*/  @!P2 LEA.HI.X R11, R4, R11, R3, 0x1, P1 ;  /* 0x0000000b040ba211 */ /* 0x000fe400008f0c03 */
[----:B----4-:R-:W-:-:S03]  /*30e0*/  ISETP.GE.AND P1, PT, R23, UR9, PT ;  /* 0x0000000917007c0c */ /* 0x010fc6000bf26270 */
[----:B------:R-:W-:Y:S01]  /*30f0*/  @!PT LDS RZ, [RZ] ;  /* 0x00000000fffff984 */ /* 0x000fe20000000800 */
[----:B------:R-:W-:Y:S01]  /*3100*/  @!PT LDS RZ, [RZ] ;  /* 0x00000000fffff984 */ /* 0x000fe20000000800 */
[----:B------:R-:W-:Y:S01]  /*3110*/  @!PT LDS RZ, [RZ] ;  /* 0x00000000fffff984 */ /* 0x000fe20000000800 */
[----:B------:R1:W-:Y:S10]  /*3120*/  @!P2 LDGSTS.E.BYPASS.LTC128B.128 [R0+0xb000], desc[UR6][R10.64+0x40] ;  /* 0x0b0000400a00afae */ /* 0x0003f4000b901d46 */
[----:B------:R1:W-:Y:S01]  /*3130*/  @P1 STS.128 [R0+0xd000], RZ ;  /* 0x00d000ff00001388 */ /* 0x0003e20000000c00 */
[----:B------:R-:W-:Y:S05]  /*3140*/  @P1 BRA `(.L_x_47) ;  /* 0x00000000001c1947 */ /* 0x000fea0003800000 */
[----:B------:R-:W-:Y:S02]  /*3150*/  ULDC.64 UR16, c[0x0][0x218] ;  /* 0x0000860000107ab9 */ /* 0x000fe40000000a00 */
[----:B-1----:R-:W-:-:S04]  /*3160*/  LEA R10, P1, R4, UR16, 0x1 ;  /* 0x00000010040a7c11 */ /* 0x002fc8000f8208ff */
[----:B------:R-:W-:-:S05]  /*3170*/  LEA.HI.X R11, R4, UR17, R3, 0x1, P1 ;  /* 0x00000011040b7c11 */ /* 0x000fca00088f0c03 */
[----:B------:R-:W-:Y:S01]  /*3180*/  @!PT LDS RZ, [RZ] ;  /* 0x00000000fffff984 */ /* 0x000fe20000000800 */
[----:B------:R-:W-:Y:S01]  /*3190*/  @!PT LDS RZ, [RZ] ;  /* 0x00000000fffff984 */ /* 0x000fe20000000800 */
[----:B------:R-:W-:Y:S01]  /*31a0*/  @!PT LDS RZ, [RZ] ;  /* 0x00000000fffff984 */ /* 0x000fe20000000800 */
[----:B------:R2:W-:Y:S04]  /*31b0*/  LDGSTS.E.BYPASS.LTC128B.128 [R0+0xd000], desc[UR6][R10.64+0x80] ;  /* 0x0d0000800a007fae */ /* 0x0005e8000b901d46 */
.L_x_47:
[----:B------:R-:W-:Y:S05]  /*31c0*/  BSYNC B0 ;  /* 0x0000000000007941 */ /* 0x000fea0003800000 */
.L_x_46:
[----:B------:R4:W-:Y:S01]  /*31d0*/  @P4 STS.128 [R0+0xa000], RZ ;  /* 0x00a000ff00004388 */ /* 0x0009e20000000c00 */
[----:B------:R-:W-:Y:S03]  /*31e0*/  BSSY B0, `(.L_x_48) ;  /* 0x000002a000007945 */ /* 0x000fe60003800000 */
[----:B------:R4:W-:Y:S04]  /*31f0*/  @P4 STS.128 [R0+0xc000], RZ ;  /* 0x00c000ff00004388 */ /* 0x0009e80000000c00 */
[----:B------:R4:W-:Y:S01]  /*3200*/  @P4 STS.128 [R0+0xe000], RZ ;  /* 0x00e000ff00004388 */ /* 0x0009e20000000c00 */
[----:B------:R-:W-:Y:S05]  /*3210*/  @P4 BRA `(.L_x_49) ;  /* 0x0000000000984947 */ /* 0x000fea0003800000 */
[----:B-1----:R-:W5:Y:S01]  /*3220*/  LDL R13, [R1+0x8] ;  /* 0x00000800010d7983 */ /* 0x002f620000100800 */
[----:B------:R-:W-:-:S03]  /*3230*/  ULDC UR9, c[0x0][0x2d0] ;  /* 0x0000b40000097ab9 */ /* 0x000fc60000000800 */
[----:B------:R-:W3:Y:S01]  /*3240*/  LDL R12, [R1+0xc] ;  /* 0x00000c00010c7983 */ /* 0x000ee20000100800 */
[----:B------:R-:W-:Y:S01]  /*3250*/  ISETP.GE.AND P1, PT, R250, UR9, PT ;  /* 0x00000009fa007c0c */ /* 0x000fe2000bf26270 */
[----:B------:R-:W-:Y:S01]  /*3260*/  IMAD.MOV.U32 R9, RZ, RZ, R14 ;  /* 0x000000ffff097224 */ /* 0x000fe200078e000e */
[----:B------:R-:W-:-:S05]  /*3270*/  IADD3 R3, P2, R22, 0x40, RZ ;  /* 0x0000004016037810 */ /* 0x000fca0007f5e0ff */
[----:B------:R-:W-:Y:S02]  /*3280*/  IMAD.X R4, RZ, RZ, R20, P2 ;  /* 0x000000ffff047224 */ /* 0x000fe400010e0614 */
[----:B------:R-:W-:-:S04]  /*3290*/  IMAD.WIDE.U32 R8, R3, UR22, R8 ;  /* 0x0000001603087c25 */ /* 0x000fc8000f8e0008 */
[----:B--2---:R-:W1:Y:S01]  /*32a0*/  @!P1 LDC.64 R10, c[0x0][0x218] ;  /* 0x00008600ff0a9b82 */ /* 0x004e620000000a00 */
[----:B------:R-:W-:Y:S01]  /*32b0*/  IMAD R4, R4, UR22, RZ ;  /* 0x0000001604047c24 */ /* 0x000fe2000f8e02ff */
[----:B------:R2:W-:Y:S03]  /*32c0*/  @P1 STS.128 [R0+0xa000], RZ ;  /* 0x00a000ff00001388 */ /* 0x0005e60000000c00 */
[----:B------:R-:W-:-:S04]  /*32d0*/  IMAD R3, R3, UR23, R4 ;  /* 0x0000001703037c24 */ /* 0x000fc8000f8e0204 */
[----:B------:R-:W-:Y:S01]  /*32e0*/  IMAD.IADD R3, R9, 0x1, R3 ;  /* 0x0000000109037824 */ /* 0x000fe200078e0203 */
[----:B-1----:R-:W-:-:S04]  /*32f0*/  @!P1 LEA R4, P2, R8, R10, 0x1 ;  /* 0x0000000a08049211 */ /* 0x002fc800078408ff */
[----:B------:R-:W-:-:S05]  /*3300*/  @!P1 LEA.HI.X R5, R8, R11, R3, 0x1, P2 ;  /* 0x0000000b08059211 */ /* 0x000fca00010f0c03 */
[----:B------:R-:W-:Y:S01]  /*3310*/  @!PT LDS RZ, [RZ] ;  /* 0x00000000fffff984 */ /* 0x000fe20000000800 */
[----:B------:R-:W-:Y:S01]  /*3320*/  @!PT LDS RZ, [RZ] ;  /* 0x00000000fffff984 */ /* 0x000fe20000000800 */
[----:B------:R-:W-:Y:S01]  /*3330*/  @!PT LDS RZ, [RZ] ;  /* 0x00000000fffff984 */ /* 0x000fe20000000800 */
[----:B------:R1:W-:Y:S01]  /*3340*/  @!P1 LDGSTS.E.BYPASS.LTC128B.128 [R0+0xa000], desc[UR6][R4.64] ;  /* 0x0a00000004009fae */ /* 0x0003e2000b901d46 */
[----:B-----5:R-:W-:-:S13]  /*3350*/  ISETP.GE.AND P2, PT, R13, UR9, PT ;  /* 0x000000090d007c0c */ /* 0x020fda000bf46270 */
[----:B------:R-:W1:Y:S01]  /*3360*/  @!P2 LDC.64 R10, c[0x0][0x218] ;  /* 0x00008600ff0aab82 */ /* 0x000e620000000a00 */
[----:B------:R2:W-:Y:S01]  /*3370*/  @P2 STS.128 [R0+0xc000], RZ ;  /* 0x00c000ff00002388 */ /* 0x0005e20000000c00 */
[----:B-1----:R-:W-:-:S04]  /*3380*/  @!P2 LEA R4, P1, R8, R10, 0x1 ;  /* 0x0000000a0804a211 */ /* 0x002fc800078208ff */
[----:B------:R-:W-:Y:S02]  /*3390*/  @!P2 LEA.HI.X R5, R8, R11, R3, 0x1, P1 ;  /* 0x0000000b0805a211 */ /* 0x000fe400008f0c03 */
[----:B---3--:R-:W-:-:S03]  /*33a0*/  ISETP.GE.AND P1, PT, R12, UR9, PT ;  /* 0x000000090c007c0c */ /* 0x008fc6000bf26270 */
[----:B------:R-:W-:Y:S01]  /*33b0*/  @!PT LDS RZ, [RZ] ;  /* 0x00000000fffff984 */ /* 0x000fe20000000800 */
[----:B------:R-:W-:Y:S01]  /*33c0*/  @!PT LDS RZ, [RZ] ;  /* 0x00000000fffff984 */ /* 0x000fe20000000800 */
[----:B------:R-:W-:Y:S01]  /*33d0*/  @!PT LDS RZ, [RZ] ;  /* 0x00000000fffff984 */ /* 0x000fe20000000800 */
[----:B------:R2:W-:Y:S10]  /*33e0*/  @!P2 LDGSTS.E.BYPASS.LTC128B.128 [R0+0xc000], desc[UR6][R4.64+0x40] ;  /* 0x0c0000400400afae */ /* 0x0005f4000b901d46 */
[----:B------:R2:W-:Y:S01]  /*33f0*/  @P1 STS.128 [R0+0xe000], RZ ;  /* 0x00e000ff00001388 */ /* 0x0005e20000000c00 */
[----:B------:R-:W-:Y:S05]  /*3400*/  @P1 BRA `(.L_x_49) ;  /* 0x00000000001c1947 */ /* 0x000fea0003800000 */
[----:B------:R-:W-:Y:S02]  /*3410*/  ULDC.64 UR16, c[0x0][0x218] ;  /* 0x0000860000107ab9 */ /* 0x000fe40000000a00 */
[----:B--2---:R-:W-:-:S04]  /*3420*/  LEA R4, P1, R8, UR16, 0x1 ;  /* 0x0000001008047c11 */ /* 0x004fc8000f8208ff */
[----:B------:R-:W-:-:S05]  /*3430*/  LEA.HI.X R5, R8, UR17, R3, 0x1, P1 ;  /* 0x0000001108057c11 */ /* 0x000fca00088f0c03 */
[----:B------:R-:W-:Y:S01]  /*3440*/  @!PT LDS RZ, [RZ] ;  /* 0x00000000fffff984 */ /* 0x000fe20000000800 */
[----:B------:R-:W-:Y:S01]  /*3450*/  @!PT LDS RZ, [RZ] ;  /* 0x00000000fffff984 */ /* 0x000fe20000000800 */
[----:B------:R-:W-:Y:S01]  /*3460*/  @!PT LDS RZ, [RZ] ;  /* 0x00000000fffff984 */ /* 0x000fe20000000800 */
[----:B------:R1:W-:Y:S04]  /*3470*/  LDGSTS.E.BYPASS.LTC128B.128 [R0+0xe000], desc[UR6][R4.64+0x80] ;  /* 0x0e00008004007fae */ /* 0x0003e8000b901d46 */
.L_x_49:
[----:B------:R-:W-:Y:S05]  /*3480*/  BSYNC B0 ;  /* 0x0000000000007941 */ /* 0x000fea0003800000 */
.L_x_48:
[----:B------:R-:W-:Y:S01]  /*3490*/  ISETP.NE.AND P2, PT, R15, RZ, PT ;  /* 0x000000ff0f00720c */ /* 0x000fe20003f45270 */
[----:B------:R-:W-:Y:S01]  /*34a0*/  IMAD.MOV.U32 R3, RZ, RZ, 0x7f800000 ;  /* 0x7f800000ff037424 */ /* 0x000fe200078e00ff */
[----:B------:R-:W-:Y:S01]  /*34b0*/  ISETP.NE.AND P1, PT, R18, RZ, PT ;  /* 0x000000ff1200720c */ /* 0x000fe20003f25270 */
[----:B-1234-:R-:W-:Y:S01]  /*34c0*/  IMAD.MOV.U32 R0, RZ, RZ, 0x7f800000 ;  /* 0x7f800000ff007424 */ /* 0x01efe200078e00ff */
[----:B------:R-:W0:Y:S01]  /*34d0*/  LDGDEPBAR ;  /* 0x00000000000079af */ /* 0x000e220000000000 */
[----:B------:R-:W-:Y:S02]  /*34e0*/  IMAD.MOV.U32 R252, RZ, RZ, 0x7f800000 ;  /* 0x7f800000fffc7424 */ /* 0x000fe400078e00ff */
[----:B------:R-:W-:Y:S02]  /*34f0*/  IMAD.MOV.U32 R249, RZ, RZ, 0x7f800000 ;  /* 0x7f800000fff97424 */ /* 0x000fe400078e00ff */
[----:B------:R-:W-:Y:S02]  /*3500*/  VIADD R4, R230, 0x1800 ;  /* 0x00001800e6047836 */ /* 0x000fe40000000000 */
[----:B------:R-:W-:Y:S01]  /*3510*/  IMAD.SHL.U32 R5, R21, 0x4, RZ ;  /* 0x0000000415057824 */ /* 0x000fe200078e00ff */
[----:B------:R-:W5:Y:S01]  /*3520*/  @!P5 LDG.E R252, desc[UR6][R16.64] ;  /* 0x0000000610fcd981 */ /* 0x000f62000c1e1900 */
[----:B------:R-:W-:-:S02]  /*3530*/  USHF.L.U32 UR16, UR29, 0x4, URZ ;  /* 0x000000041d107899 */ /* 0x000fc4000800063f */
[----:B------:R-:W-:Y:S01]  /*3540*/  USHF.L.U32 UR15, UR29, 0x3, URZ ;  /* 0x000000031d0f7899 */ /* 0x000fe2000800063f */
[----:B------:R-:W2:Y:S01]  /*3550*/  @!P2 LDG.E R3, desc[UR6][R6.64] ;  /* 0x000000060603a981 */ /* 0x000ea2000c1e1900 */
[----:B------:R-:W-:Y:S01]  /*3560*/  UIADD3 UR10, UR25, 0x80, URZ ;  /* 0x00000080190a7890 */ /* 0x000fe2000fffe03f */
[----:B------:R-:W-:Y:S01]  /*3570*/  IMAD.MOV.U32 R242, RZ, RZ, R231 ;  /* 0x000000fffff27224 */ /* 0x000fe200078e00e7 */
[----:B------:R-:W-:Y:S01]  /*3580*/  CS2R R126, SRZ ;  /* 0x00000000007e7805 */ /* 0x000fe2000001ff00 */
[----:B------:R-:W3:Y:S01]  /*3590*/  @!P1 LDG.E R0, desc[UR6][R6.64+0x20] ;  /* 0x0000200606009981 */ /* 0x000ee2000c1e1900 */
[----:B------:R-:W-:Y:S01]  /*35a0*/  IMAD.SHL.U32 R221, R230, 0x2, RZ ;  /* 0x00000002e6dd7824 */ /* 0x000fe200078e00ff */
[----:B------:R-:W-:Y:S02]  /*35b0*/  CS2R R124, SRZ ;  /* 0x00000000007c7805 */ /* 0x000fe4000001ff00 */
[----:B------:R-:W-:Y:S01]  /*35c0*/  CS2R R130, SRZ ;  /* 0x0000000000827805 */ /* 0x000fe2000001ff00 */
[----:B------:R1:W5:Y:S01]  /*35d0*/  @!P6 LDG.E R249, desc[UR6][R6.64+0x80] ;  /* 0x0000800606f9e981 */ /* 0x000362000c1e1900 */
[----:B------:R-:W-:-:S02]  /*35e0*/  CS2R R128, SRZ ;  /* 0x0000000000807805 */ /* 0x000fc4000001ff00 */
[----:B------:R-:W-:Y:S02]  /*35f0*/  CS2R R122, SRZ ;  /* 0x00000000007a7805 */ /* 0x000fe4000001ff00 */
[----:B------:R-:W-:Y:S01]  /*3600*/  CS2R R120, SRZ ;  /* 0x0000000000787805 */ /* 0x000fe2000001ff00 */
[----:B------:R-:W-:-:S04]  /*3610*/  DEPBAR.LE SB0, 0x1 ;  /* 0x000080400000791a */ /* 0x000fc80000000000 */
[----:B------:R-:W-:Y:S01]  /*3620*/  BAR.SYNC.DEFER_BLOCKING 0x0 ;  /* 0x0000000000007b1d */ /* 0x000fe20000010000 */
[----:B------:R-:W-:Y:S02]  /*3630*/  SEL R220, R4, R230, !P0 ;  /* 0x000000e604dc7207 */ /* 0x000fe40004000000 */
        /* <DEDUP_REMOVED lines=15> */
[----:B-1----:R-:W-:Y:S01]  /*3730*/  IMAD R6, RZ, RZ, -UR18 ;  /* 0x80000012ff067e24 */ /* 0x002fe2000f8e02ff */
[----:B------:R-:W-:Y:S02]  /*3740*/  CS2R R88, SRZ ;  /* 0x0000000000587805 */ /* 0x000fe4000001ff00 */
[----:B------:R-:W-:-:S02]  /*3750*/  CS2R R86, SRZ ;  /* 0x0000000000567805 */ /* 0x000fc4000001ff00 */
[----:B------:R-:W-:Y:S02]  /*3760*/  CS2R R84, SRZ ;  /* 0x0000000000547805 */ /* 0x000fe4000001ff00 */
[----:B------:R-:W-:Y:S02]  /*3770*/  CS2R R78, SRZ ;  /* 0x00000000004e7805 */ /* 0x000fe4000001ff00 */
[----:B------:R-:W-:Y:S02]  /*3780*/  CS2R R76, SRZ ;  /* 0x00000000004c7805 */ /* 0x000fe4000001ff00 */
[----:B------:R-:W-:Y:S01]  /*3790*/  CS2R R82, SRZ ;  /* 0x0000000000527805 */ /* 0x000fe2000001ff00 */
[----:B------:R-:W1:Y:S01]  /*37a0*/  LDSM.16.M88.4 R172, [R222+0xf000] ;  /* 0x00f00000deac783b */ /* 0x000e620000000200 */
[----:B------:R-:W-:Y:S02]  /*37b0*/  CS2R R80, SRZ ;  /* 0x0000000000507805 */ /* 0x000fe4000001ff00 */
[----:B------:R-:W-:-:S02]  /*37c0*/  CS2R R74, SRZ ;  /* 0x00000000004a7805 */ /* 0x000fc4000001ff00 */
[----:B------:R-:W-:Y:S01]  /*37d0*/  CS2R R72, SRZ ;  /* 0x0000000000487805 */ /* 0x000fe2000001ff00 */
[----:B------:R-:W4:Y:S01]  /*37e0*/  LDSM.16.M88.4 R176, [R222+0xf400] ;  /* 0x00f40000deb0783b */ /* 0x000f220000000200 */
[----:B------:R-:W-:Y:S02]  /*37f0*/  CS2R R70, SRZ ;  /* 0x0000000000467805 */ /* 0x000fe4000001ff00 */
[----:B------:R-:W-:Y:S02]  /*3800*/  CS2R R68, SRZ ;  /* 0x0000000000447805 */ /* 0x000fe4000001ff00 */
[----:B------:R-:W-:Y:S01]  /*3810*/  CS2R R62, SRZ ;  /* 0x00000000003e7805 */ /* 0x000fe2000001ff00 */
[----:B------:R-:W1:Y:S01]  /*3820*/  LDSM.16.M88.4 R180, [R223+0xf000] ;  /* 0x00f00000dfb4783b */ /* 0x000e620000000200 */
[----:B------:R-:W-:Y:S02]  /*3830*/  CS2R R60, SRZ ;  /* 0x00000000003c7805 */ /* 0x000fe4000001ff00 */
[----:B------:R-:W-:-:S02]  /*3840*/  CS2R R66, SRZ ;  /* 0x0000000000427805 */ /* 0x000fc4000001ff00 */
[----:B------:R-:W-:Y:S01]  /*3850*/  CS2R R64, SRZ ;  /* 0x0000000000407805 */ /* 0x000fe2000001ff00 */
[----:B------:R-:W1:Y:S01]  /*3860*/  LDSM.16.M88.4 R184, [R223+0xf400] ;  /* 0x00f40000dfb8783b */ /* 0x000e620000000200 */
        /* <DEDUP_REMOVED lines=16> */
[----:B------:R-:W-:Y:S02]  /*3970*/  UIMAD UR33, UR29, 0x18, URZ ;  /* 0x000000181d2178a4 */ /* 0x000fe4000f8e023f */
[----:B------:R-:W-:Y:S01]  /*3980*/  USHF.L.U32 UR32, UR29, 0x5, URZ ;  /* 0x000000051d207899 */ /* 0x000fe2000800063f */
[----:B------:R-:W1:Y:S01]  /*3990*/  LDSM.16.M88.4 R204, [R222+0x13000] ;  /* 0x01300000decc783b */ /* 0x000e620000000200 */
[----:B------:R-:W-:Y:S02]  /*39a0*/  UIMAD UR31, UR29, 0x28, URZ ;  /* 0x000000281d1f78a4 */ /* 0x000fe4000f8e023f */
[----:B------:R-:W-:Y:S01]  /*39b0*/  UIMAD UR30, UR29, 0x30, URZ ;  /* 0x000000301d1e78a4 */ /* 0x000fe2000f8e023f */
[----:B------:R-:W1:Y:S01]  /*39c0*/  LDSM.16.M88.4 R208, [R222+0x13400] ;  /* 0x01340000ded0783b */ /* 0x000e620000000200 */
[----:B------:R-:W-:-:S03]  /*39d0*/  ULDC UR34, c[0x0][0x2d0] ;  /* 0x0000b40000227ab9 */ /* 0x000fc60000000800 */
[----:B------:R-:W1:Y:S04]  /*39e0*/  LDSM.16.M88.4 R212, [R223+0x13000] ;  /* 0x01300000dfd4783b */ /* 0x000e680000000200 */
[----:B------:R-:W1:Y:S01]  /*39f0*/  LDSM.16.M88.4 R216, [R223+0x13400] ;  /* 0x01340000dfd8783b */ /* 0x000e620000000200 */
[----:B------:R-:W-:Y:S02]  /*3a00*/  UIADD3 UR9, UR16, 0x20, URZ ;  /* 0x0000002010097890 */ /* 0x000fe4000fffe03f */
[----:B------:R-:W-:Y:S02]  /*3a10*/  UIADD3 UR21, UR16, 0x40, URZ ;  /* 0x0000004010157890 */ /* 0x000fe4000fffe03f */
[----:B------:R-:W-:Y:S02]  /*3a20*/  UIADD3 UR25, UR16, 0x20, URZ ;  /* 0x0000002010197890 */ /* 0x000fe4000fffe03f */
[----:B------:R-:W-:-:S02]  /*3a30*/  UIADD3 UR9, UR15, UR9, URZ ;  /* 0x000000090f097290 */ /* 0x000fc4000fffe03f */
[----:B------:R-:W-:Y:S02]  /*3a40*/  UIADD3 UR20, UR15, UR21, URZ ;  /* 0x000000150f147290 */ /* 0x000fe4000fffe03f */
[----:B------:R-:W-:Y:S02]  /*3a50*/  UIADD3 UR24, UR15, UR25, URZ ;  /* 0x000000190f187290 */ /* 0x000fe4000fffe03f */
[----:B------:R-:W-:Y:S02]  /*3a60*/  UIADD3 UR9, UR15, UR9, URZ ;  /* 0x000000090f097290 */ /* 0x000fe4000fffe03f */
[----:B------:R-:W-:Y:S02]  /*3a70*/  UIADD3 UR19, UR15, UR20, URZ ;  /* 0x000000140f137290 */ /* 0x000fe4000fffe03f */
[----:B------:R-:W-:Y:S02]  /*3a80*/  UIADD3 UR23, UR15, UR24, URZ ;  /* 0x000000180f177290 */ /* 0x000fe4000fffe03f */
[----:B------:R-:W-:-:S02]  /*3a90*/  UIADD3 UR9, UR15, UR9, URZ ;  /* 0x000000090f097290 */ /* 0x000fc4000fffe03f */
[----:B------:R-:W-:Y:S01]  /*3aa0*/  UIADD3 UR18, UR15, UR19, URZ ;  /* 0x000000130f127290 */ /* 0x000fe2000fffe03f */
[----:B------:R-:W-:Y:S01]  /*3ab0*/  LEA R220, R220, UR4, 0x1 ;  /* 0x00000004dcdc7c11 */ /* 0x000fe2000f8e08ff */
[----:B------:R-:W-:Y:S02]  /*3ac0*/  UIADD3 UR22, UR15, UR23, URZ ;  /* 0x000000170f167290 */ /* 0x000fe4000fffe03f */
[----:B------:R-:W-:Y:S02]  /*3ad0*/  UIADD3 UR9, UR15, UR9, URZ ;  /* 0x000000090f097290 */ /* 0x000fe4000fffe03f */
[----:B------:R-:W-:Y:S02]  /*3ae0*/  UIADD3 UR17, UR15, UR18, URZ ;  /* 0x000000120f117290 */ /* 0x000fe4000fffe03f */
[----:B------:R-:W-:Y:S02]  /*3af0*/  UISETP.GE.AND UP0, UPT, UR10, UR5, UPT ;  /* 0x000000050a00728c */ /* 0x000fe4000bf06270 */
[----:B------:R-:W-:-:S02]  /*3b00*/  UIMAD UR29, UR29, 0x38, URZ ;  /* 0x000000381d1d78a4 */ /* 0x000fc4000f8e023f */
[----:B------:R-:W-:Y:S02]  /*3b10*/  UIADD3 UR27, UR15, UR22, URZ ;  /* 0x000000160f1b7290 */ /* 0x000fe4000fffe03f */
[----:B------:R-:W-:Y:S02]  /*3b20*/  UIADD3 UR28, UR15, UR9, URZ ;  /* 0x000000090f1c7290 */ /* 0x000fe4000fffe03f */
[----:B------:R-:W-:Y:S01]  /*3b30*/  UIADD3 UR26, UR15, UR17, URZ ;  /* 0x000000110f1a7290 */ /* 0x000fe2000fffe03f */
[----:B------:R-:W-:Y:S01]  /*3b40*/  ULDC UR10, c[0x0][0x2ec] ;  /* 0x0000bb00000a7ab9 */ /* 0x000fe20000000800 */
[----:B--2---:R2:W-:Y:S04]  /*3b50*/  STL [R1], R3 ;  /* 0x0000000301007387 */ /* 0x0045e80000100800 */
[----:B---3--:R3:W-:Y:S04]  /*3b60*/  STL [R1+0x4], R0 ;  /* 0x0000040001007387 */ /* 0x0087e80000100800 */
[----:B------:R-:W-:Y:S04]  /*3b70*/  STL [R1+0x10], R6 ;  /* 0x0000100601007387 */ /* 0x000fe80000100800 */
[----:B------:R4:W-:Y:S01]  /*3b80*/  STL [R1+0x2c], R5 ;  /* 0x00002c0501007387 */ /* 0x0009e20000100800 */
[----:B--2---:R-:W-:-:S02]  /*3b90*/  VIADD R3, R229, 0x1800 ;  /* 0x00001800e5037836 */ /* 0x004fc40000000000 */
[----:B---3--:R-:W-:-:S03]  /*3ba0*/  VIADD R0, R21, 0xffffffc0 ;  /* 0xffffffc015007836 */ /* 0x008fc60000000000 */
[----:B------:R-:W-:Y:S02]  /*3bb0*/  SEL R4, R3, R229, !P0 ;  /* 0x000000e503047207 */ /* 0x000fe40004000000 */
[----:B------:R-:W-:Y:S02]  /*3bc0*/  SHF.R.S32.HI R3, RZ, 0x1f, R0 ;  /* 0x0000001fff037819 */ /* 0x000fe40000011400 */
[----:B----4-:R-:W-:Y:S02]  /*3bd0*/  SHF.L.U64.HI R5, R21, 0x2, R19 ;  /* 0x0000000215057819 */ /* 0x010fe40000010213 */
[C---:B------:R-:W-:Y:S01]  /*3be0*/  SHF.L.U64.HI R3, R0.reuse, 0x2, R3 ;  /* 0x0000000200037819 */ /* 0x040fe20000010203 */
[----:B------:R-:W-:Y:S02]  /*3bf0*/  IMAD.SHL.U32 R0, R0, 0x4, RZ ;  /* 0x0000000400007824 */ /* 0x000fe400078e00ff */
[----:B------:R-:W-:Y:S04]  /*3c00*/  STL [R1+0x28], R5 ;  /* 0x0000280501007387 */ /* 0x000fe80000100800 */
[----:B------:R2:W-:Y:S04]  /*3c10*/  STL [R1+0x24], R3 ;  /* 0x0000240301007387 */ /* 0x0005e80000100800 */
[----:B------:R3:W-:Y:S01]  /*3c20*/  STL [R1+0x20], R0 ;  /* 0x0000200001007387 */ /* 0x0007e20000100800 */
[----:B-12---:R-:W-:-:S07]  /*3c30*/  LEA R3, R4, UR4, 0x1 ;  /* 0x0000000404037c11 */ /* 0x006fce000f8e08ff */
.L_x_52:
[----:B------:R-:W0:Y:S01]  /*3c40*/  LDGDEPBAR ;  /* 0x00000000000079af */ /* 0x000e220000000000 */
[----:B---3--:R-:W-:Y:S01]  /*3c50*/  IMAD.IADD R0, R228, 0x1, R220 ;  /* 0x00000001e4007824 */ /* 0x008fe200078e02dc */
[----:B------:R-:W-:Y:S01]  /*3c60*/  PLOP3.LUT P0, PT, PT, PT, UP0, 0x80, 0x0 ;  /* 0x000000000000781c */ /* 0x000fe20003f0f008 */
[----:B------:R-:W-:Y:S05]  /*3c70*/  UISETP.GE.AND UP3, UPT, UR8, 0x1, UPT ;  /* 0x000000010800788c */ /* 0x000fea000bf66270 */
[----:B------:R-:W2:Y:S01]  /*3c80*/  LDL R245, [R1+0x30] ;  /* 0x0000300001f57983 */ /* 0x000ea20000100800 */
[----:B------:R-:W-:Y:S02]  /*3c90*/  PLOP3.LUT P5, PT, PT, PT, UP0, 0x80, 0x0 ;  /* 0x000000000000781c */ /* 0x000fe40003faf008 */
[----:B------:R-:W-:Y:S01]  /*3ca0*/  PLOP3.LUT P2, PT, PT, PT, UP0, 0x80, 0x0 ;  /* 0x000000000000781c */ /* 0x000fe20003f4f008 */
[----:B------:R-:W3:Y:S01]  /*3cb0*/  LDL R244, [R1] ;  /* 0x0000000001f47983 */ /* 0x000ee20000100800 */
[----:B------:R-:W-:Y:S02]  /*3cc0*/  PLOP3.LUT P1, PT, PT, PT, UP0, 0x80, 0x0 ;  /* 0x000000000000781c */ /* 0x000fe40003f2f008 */
[----:B------:R-:W-:Y:S01]  /*3cd0*/  PLOP3.LUT P6, PT, PT, PT, UP0, 0x80, 0x0 ;  /* 0x000000000000781c */ /* 0x000fe20003fcf008 */
[----:B------:R-:W4:Y:S01]  /*3ce0*/  LDL R243, [R1+0x4] ;  /* 0x0000040001f37983 */ /* 0x000f220000100800 */
[----:B------:R-:W-:Y:S01]  /*3cf0*/  PLOP3.LUT P4, PT, PT, PT, UP0, 0x80, 0x0 ;  /* 0x000000000000781c */ /* 0x000fe20003f8f008 */
[----:B------:R-:W-:Y:S04]  /*3d00*/  DEPBAR.LE SB0, 0x0 ;  /* 0x000080000000791a */ /* 0x000fe80000000000 */
[----:B------:R-:W-:Y:S06]  /*3d10*/  BAR.SYNC.DEFER_BLOCKING 0x0 ;  /* 0x0000000000007b1d */ /* 0x000fec0000010000 */
[----:B------:R-:W-:Y:S08]  /*3d20*/  LDSM.16.M88.4 R32, [R220] ;  /* 0x00000000dc20783b */ /* 0x000ff00000000200 */
[----:B------:R-:W1:Y:S08]  /*3d30*/  LDSM.16.M88.4 R16, [R222+0x9000] ;  /* 0x00900000de10783b */ /* 0x000e700000000200 */
[----:B------:R-:W1:Y:S08]  /*3d40*/  LDSM.16.M88.4 R28, [R220+0x800] ;  /* 0x00080000dc1c783b */ /* 0x000e700000000200 */
[----:B------:R-:W1:Y:S08]  /*3d50*/  LDSM.16.M88.4 R132, [R222+0x9400] ;  /* 0x00940000de84783b */ /* 0x000e700000000200 */
[----:B------:R-:W-:Y:S08]  /*3d60*/  LDSM.16.M88.4 R136, [R0] ;  /* 0x000000000088783b */ /* 0x000ff00000000200 */
[----:B------:R-:W1:Y:S02]  /*3d70*/  LDSM.16.M88.4 R140, [R223+0x9000] ;  /* 0x00900000df8c783b */ /* 0x000e640000000200 */
[-C--:B-1----:R-:W-:Y:S06]  /*3d80*/  HMMA.16816.F32.BF16 R4, R32, R16.reuse, RZ ;  /* 0x000000102004723c */ /* 0x082fec00000418ff */
[----:B------:R-:W1:Y:S01]  /*3d90*/  LDSM.16.M88.4 R144, [R0+0x800] ;  /* 0x000800000090783b */ /* 0x000e620000000200 */
[C---:B------:R-:W-:Y:S07]  /*3da0*/  HMMA.16816.F32.BF16 R8, R28.reuse, R16, RZ ;  /* 0x000000101c08723c */ /* 0x040fee00000418ff */
[----:B------:R-:W1:Y:S01]  /*3db0*/  LDSM.16.M88.4 R148, [R223+0x9400] ;  /* 0x00940000df94783b */ /* 0x000e620000000200 */
[-C--:B------:R-:W-:Y:S07]  /*3dc0*/  HMMA.16816.F32.BF16 R12, R28, R18.reuse, RZ ;  /* 0x000000121c0c723c */ /* 0x080fee00000418ff */
[----:B------:R-:W-:Y:S01]  /*3dd0*/  LDSM.16.M88.4 R152, [R220+0x1000] ;  /* 0x00100000dc98783b */ /* 0x000fe20000000200 */
[C---:B------:R-:W-:Y:S07]  /*3de0*/  HMMA.16816.F32.BF16 R16, R32.reuse, R18, RZ ;  /* 0x000000122010723c */ /* 0x040fee00000418ff */
[----:B------:R-:W1:Y:S01]  /*3df0*/  LDSM.16.M88.4 R156, [R222+0xb000] ;  /* 0x00b00000de9c783b */ /* 0x000e620000000200 */
[-C--:B------:R-:W-:Y:S06]  /*3e00*/  HMMA.16816.F32.BF16 R20, R32, R132.reuse, RZ ;  /* 0x000000842014723c */ /* 0x080fec00000418ff */
[C---:B------:R-:W-:Y:S01]  /*3e10*/  HMMA.16816.F32.BF16 R24, R28.reuse, R132, RZ ;  /* 0x000000841c18723c */ /* 0x040fe200000418ff */
[----:B------:R-:W1:Y:S05]  /*3e20*/  LDSM.16.M88.4 R160, [R220+0x1800] ;  /* 0x00180000dca0783b */ /* 0x000e6a0000000200 */
[-C--:B------:R-:W-:Y:S03]  /*3e30*/  HMMA.16816.F32.BF16 R28, R28, R134.reuse, RZ ;  /* 0x000000861c1c723c */ /* 0x080fe600000418ff */
[----:B-----5:R-:W-:Y:S03]  /*3e40*/  LDSM.16.M88.4 R164, [R0+0x1000] ;  /* 0x0010000000a4783b */ /* 0x020fe60000000200 */
[----:B------:R-:W-:Y:S05]  /*3e50*/  HMMA.16816.F32.BF16 R32, R32, R134, RZ ;  /* 0x000000862020723c */ /* 0x000fea00000418ff */
[----:B------:R-:W1:Y:S01]  /*3e60*/  LDSM.16.M88.4 R132, [R222+0xb400] ;  /* 0x00b40000de84783b */ /* 0x000e620000000200 */
[-C--:B------:R-:W-:Y:S06]  /*3e70*/  HMMA.16816.F32.BF16 R4, R136, R140.reuse, R4 ;  /* 0x0000008c8804723c */ /* 0x080fec0000041804 */
[C---:B-1----:R-:W-:Y:S01]  /*3e80*/  HMMA.16816.F32.BF16 R8, R144.reuse, R140, R8 ;  /* 0x0000008c9008723c */ /* 0x042fe20000041808 */
[----:B------:R-:W1:Y:S05]  /*3e90*/  LDSM.16.M88.4 R168, [R223+0xb000] ;  /* 0x00b00000dfa8783b */ /* 0x000e6a0000000200 */
        /* <DEDUP_REMOVED lines=8> */
[----:B------:R-:W1:Y:S03]  /*3f20*/  LDSM.16.M88.4 R136, [R0+0x1800] ;  /* 0x001800000088783b */ /* 0x000e660000000200 */
[-C--:B------:R-:W-:Y:S05]  /*3f30*/  HMMA.16816.F32.BF16 R4, R152, R156.reuse, R4 ;  /* 0x0000009c9804723c */ /* 0x080fea0000041804 */
[----:B------:R-:W1:Y:S01]  /*3f40*/  LDSM.16.M88.4 R148, [R222+0xd000] ;  /* 0x00d00000de94783b */ /* 0x000e620000000200 */
[C---:B------:R-:W-:Y:S06]  /*3f50*/  HMMA.16816.F32.BF16 R8, R160.reuse, R156, R8 ;  /* 0x0000009ca008723c */ /* 0x040fec0000041808 */
        /* <DEDUP_REMOVED lines=8> */
[----:B------:R-:W2:Y:S03]  /*3fe0*/  LDSM.16.M88.4 R132, [R220+0x2800] ;  /* 0x00280000dc84783b */ /* 0x000ea60000000200 */
[-C--:B-1----:R-:W-:Y:S05]  /*3ff0*/  HMMA.16816.F32.BF16 R4, R164, R168.reuse, R4 ;  /* 0x000000a8a404723c */ /* 0x082fea0000041804 */
[----:B------:R-:W1:Y:S01]  /*4000*/  LDSM.16.M88.4 R152, [R222+0xd400] ;  /* 0x00d40000de98783b */ /* 0x000e620000000200 */
[C---:B------:R-:W-:Y:S06]  /*4010*/  HMMA.16816.F32.BF16 R8, R136.reuse, R168, R8 ;  /* 0x000000a88808723c */ /* 0x040fec0000041808 */
[-C--:B------:R-:W-:Y:S06]  /*4020*/  HMMA.16816.F32.BF16 R12, R136, R170.reuse, R12 ;  /* 0x000000aa880c723c */ /* 0x080fec000004180c */
[C---:B------:R-:W-:Y:S06]  /*4030*/  HMMA.16816.F32.BF16 R16, R164.reuse, R170, R16 ;  /* 0x000000aaa410723c */ /* 0x040fec0000041810 */
[-C--:B------:R-:W-:Y:S06]  /*4040*/  HMMA.16816.F32.BF16 R20, R164, R140.reuse, R20 ;  /* 0x0000008ca414723c */ /* 0x080fec0000041814 */
[C---:B------:R-:W-:Y:S01]  /*4050*/  HMMA.16816.F32.BF16 R24, R136.reuse, R140, R24 ;  /* 0x0000008c8818723c */ /* 0x040fe20000041818 */
[----:B------:R-:W4:Y:S04]  /*4060*/  LDL R141, [R1+0x2c] ;  /* 0x00002c00018d7983 */ /* 0x000f280000100800 */
[----:B------:R-:W4:Y:S01]  /*4070*/  LDL R140, [R1+0x28] ;  /* 0x00002800018c7983 */ /* 0x000f220000100800 */
[-C--:B------:R-:W-:Y:S03]  /*4080*/  HMMA.16816.F32.BF16 R28, R136, R142.reuse, R28 ;  /* 0x0000008e881c723c */ /* 0x080fe6000004181c */
[----:B------:R-:W1:Y:S03]  /*4090*/  LDSM.16.M88.4 R136, [R0+0x2800] ;  /* 0x002800000088783b */ /* 0x000e660000000200 */
[----:B------:R-:W-:Y:S06]  /*40a0*/  HMMA.16816.F32.BF16 R32, R164, R142, R32 ;  /* 0x0000008ea420723c */ /* 0x000fec0000041820 */
[-C--:B------:R-:W-:Y:S06]  /*40b0*/  HMMA.16816.F32.BF16 R4, R144, R148.reuse, R4 ;  /* 0x000000949004723c */ /* 0x080fec0000041804 */
[C---:B--2---:R-:W-:Y:S06]  /*40c0*/  HMMA.16816.F32.BF16 R8, R132.reuse, R148, R8 ;  /* 0x000000948408723c */ /* 0x044fec0000041808 */
[-C--:B------:R-:W-:Y:S03]  /*40d0*/  HMMA.16816.F32.BF16 R12, R132, R150.reuse, R12 ;  /* 0x00000096840c723c */ /* 0x080fe6000004180c */
[----:B---3--:R-:W-:Y:S03]  /*40e0*/  FSETP.NEU.FTZ.AND P3, PT, R244, -INF , PT ;  /* 0xff800000f400780b */ /* 0x008fe60003f7d000 */
[C---:B------:R-:W-:Y:S06]  /*40f0*/  HMMA.16816.F32.BF16 R16, R144.reuse, R150, R16 ;  /* 0x000000969010723c */ /* 0x040fec0000041810 */
[-C--:B-1----:R-:W-:Y:S06]  /*4100*/  HMMA.16816.F32.BF16 R20, R144, R152.reuse, R20 ;  /* 0x000000989014723c */ /* 0x082fec0000041814 */
[C---:B------:R-:W-:Y:S06]  /*4110*/  HMMA.16816.F32.BF16 R24, R132.reuse, R152, R24 ;  /* 0x000000988418723c */ /* 0x040fec0000041818 */
[-C--:B------:R-:W-:Y:S06]  /*4120*/  HMMA.16816.F32.BF16 R28, R132, R154.reuse, R28 ;  /* 0x0000009a841c723c */ /* 0x080fec000004181c */
[----:B------:R-:W-:Y:S01]  /*4130*/  HMMA.16816.F32.BF16 R32, R144, R154, R32 ;  /* 0x0000009a9020723c */ /* 0x000fe20000041820 */
[----:B------:R-:W-:Y:S04]  /*4140*/  IMAD.U32 R135, RZ, RZ, UR36 ;  /* 0x00000024ff877e24 */ /* 0x000fe8000f8e00ff */
[----:B------:R-:W-:Y:S01]  /*4150*/  @P0 IMAD R135, R135, 0x80, R245 ;  /* 0x0000008087870824 */ /* 0x000fe200078e02f5 */
[-C--:B------:R-:W-:Y:S01]  /*4160*/  HMMA.16816.F32.BF16 R4, R156, R160.reuse, R4 ;  /* 0x000000a09c04723c */ /* 0x080fe20000041804 */
[----:B------:R-:W-:Y:S04]  /*4170*/  PLOP3.LUT P0, PT, PT, PT, UP0, 0x80, 0x0 ;  /* 0x000000000000781c */ /* 0x000fe80003f0f008 */
[C---:B------:R-:W-:Y:S01]  /*4180*/  @P5 ISETP.GE.AND P5, PT, R135.reuse, UR5, PT ;  /* 0x0000000587005c0c */ /* 0x040fe2000bfa6270 */
[C---:B------:R-:W-:Y:S05]  /*4190*/  HMMA.16816.F32.BF16 R8, R136.reuse, R160, R8 ;  /* 0x000000a08808723c */ /* 0x040fea0000041808 */
[----:B------:R-:W-:Y:S01]  /*41a0*/  @P2 VIADD R0, R135, 0x1 ;  /* 0x0000000187002836 */ /* 0x000fe20000000000 */
[-C--:B------:R-:W-:Y:S03]  /*41b0*/  HMMA.16816.F32.BF16 R12, R136, R162.reuse, R12 ;  /* 0x000000a2880c723c */ /* 0x080fe6000004180c */
[C---:B----4-:R-:W-:Y:S02]  /*41c0*/  FSETP.NEU.FTZ.AND P2, PT, R243.reuse, -INF , PT ;  /* 0xff800000f300780b */ /* 0x050fe40003f5d000 */
[----:B------:R-:W-:Y:S01]  /*41d0*/  @P6 ISETP.GE.AND P6, PT, R0, UR5, PT ;  /* 0x0000000500006c0c */ /* 0x000fe2000bfc6270 */
[C---:B------:R-:W-:Y:S05]  /*41e0*/  HMMA.16816.F32.BF16 R16, R156.reuse, R162, R16 ;  /* 0x000000a29c10723c */ /* 0x040fea0000041810 */
[----:B------:R-:W-:Y:S01]  /*41f0*/  FMUL.FTZ R134, R244, 1.4426950216293334961 ;  /* 0x3fb8aa3bf4867820 */ /* 0x000fe20000410000 */
[----:B------:R-:W-:Y:S01]  /*4200*/  @P1 FSEL R4, R4, -INF , !P5 ;  /* 0xff80000004041808 */ /* 0x000fe20006800000 */
[----:B------:R-:W-:Y:S01]  /*4210*/  FMUL.FTZ R133, R243, 1.4426950216293334961 ;  /* 0x3fb8aa3bf3857820 */ /* 0x000fe20000410000 */
[----:B------:R-:W-:Y:S03]  /*4220*/  PLOP3.LUT P1, PT, PT, PT, UP0, 0x80, 0x0 ;  /* 0x000000000000781c */ /* 0x000fe60003f2f008 */
[----:B------:R-:W-:Y:S01]  /*4230*/  @P0 FSEL R5, R5, -INF , !P6 ;  /* 0xff80000005050808 */ /* 0x000fe20007000000 */
[----:B-----5:R-:W-:Y:S01]  /*4240*/  FMUL.FTZ R132, R249, 1.4426950216293334961 ;  /* 0x3fb8aa3bf9847820 */ /* 0x020fe20000410000 */
[----:B------:R-:W-:Y:S01]  /*4250*/  PLOP3.LUT P0, PT, PT, PT, UP0, 0x80, 0x0 ;  /* 0x000000000000781c */ /* 0x000fe20003f0f008 */
[----:B------:R-:W-:Y:S01]  /*4260*/  FMUL.FTZ R0, R252, 1.4426950216293334961 ;  /* 0x3fb8aa3bfc007820 */ /* 0x000fe20000410000 */
[----:B------:R-:W-:Y:S02]  /*4270*/  FSEL R134, R134, RZ, P3 ;  /* 0x000000ff86867208 */ /* 0x000fe40001800000 */
[----:B------:R-:W-:Y:S02]  /*4280*/  FSEL R133, R133, RZ, P2 ;  /* 0x000000ff85857208 */ /* 0x000fe40001000000 */
[----:B------:R-:W-:Y:S01]  /*4290*/  FSETP.NEU.FTZ.AND P2, PT, R249, -INF , PT ;  /* 0xff800000f900780b */ /* 0x000fe20003f5d000 */
[--C-:B------:R-:W-:Y:S01]  /*42a0*/  FFMA.FTZ R4, R4, UR10, -R134.reuse ;  /* 0x0000000a04047c23 */ /* 0x100fe20008010886 */
[----:B------:R-:W-:Y:S01]  /*42b0*/  @P1 FSEL R6, R6, -INF , !P5 ;  /* 0xff80000006061808 */ /* 0x000fe20006800000 */
[----:B------:R-:W-:Y:S01]  /*42c0*/  FFMA.FTZ R5, R5, UR10, -R134 ;  /* 0x0000000a05057c23 */ /* 0x000fe20008010886 */
[----:B------:R-:W-:Y:S01]  /*42d0*/  PLOP3.LUT P1, PT, PT, PT, UP0, 0x80, 0x0 ;  /* 0x000000000000781c */ /* 0x000fe20003f2f008 */
[----:B------:R-:W-:Y:S01]  /*42e0*/  MUFU.EX2 R244, R4 ;  /* 0x0000000400f47308 */ /* 0x000fe20000000800 */
[----:B------:R-:W-:Y:S01]  /*42f0*/  FSEL R132, R132, RZ, P2 ;  /* 0x000000ff84847208 */ /* 0x000fe20001000000 */
[--C-:B------:R-:W-:Y:S01]  /*4300*/  FFMA.FTZ R6, R6, UR10, -R133.reuse ;  /* 0x0000000a06067c23 */ /* 0x100fe20008010885 */
[----:B------:R-:W-:Y:S02]  /*4310*/  @P0 FSEL R7, R7, -INF , !P6 ;  /* 0xff80000007070808 */ /* 0x000fe40007000000 */
[----:B------:R-:W-:Y:S02]  /*4320*/  PLOP3.LUT P0, PT, PT, PT, UP0, 0x80, 0x0 ;  /* 0x000000000000781c */ /* 0x000fe40003f0f008 */
[----:B------:R-:W-:Y:S01]  /*4330*/  FSETP.NEU.FTZ.AND P3, PT, R252, -INF , PT ;  /* 0xff800000fc00780b */ /* 0x000fe20003f7d000 */
[--C-:B------:R-:W-:Y:S02]  /*4340*/  FFMA.FTZ R7, R7, UR10, -R133.reuse ;  /* 0x0000000a07077c23 */ /* 0x100fe40008010885 */
[----:B------:R-:W1:Y:S01]  /*4350*/  MUFU.EX2 R170, R5 ;  /* 0x0000000500aa7308 */ /* 0x000e620000000800 */
[----:B------:R-:W-:Y:S02]  /*4360*/  PLOP3.LUT P2, PT, PT, PT, UP0, 0x80, 0x0 ;  /* 0x000000000000781c */ /* 0x000fe40003f4f008 */
[----:B------:R-:W-:Y:S02]  /*4370*/  @P1 FSEL R8, R8, -INF , !P5 ;  /* 0xff80000008081808 */ /* 0x000fe40006800000 */
[----:B------:R-:W-:Y:S02]  /*4380*/  FSEL R0, R0, RZ, P3 ;  /* 0x000000ff00007208 */ /* 0x000fe40001800000 */
[----:B------:R-:W-:Y:S03]  /*4390*/  PLOP3.LUT P1, PT, PT, PT, UP0, 0x80, 0x0 ;  /* 0x000000000000781c */ /* 0x000fe60003f2f008 */
[----:B------:R-:W-:Y:S01]  /*43a0*/  MUFU.EX2 R248, R6 ;  /* 0x0000000600f87308 */ /* 0x000fe20000000800 */
[--C-:B------:R-:W-:Y:S01]  /*43b0*/  FFMA.FTZ R8, R8, UR10, -R132.reuse ;  /* 0x0000000a08087c23 */ /* 0x100fe20008010884 */
[----:B------:R-:W-:Y:S02]  /*43c0*/  PLOP3.LUT P3, PT, PT, PT, UP0, 0x80, 0x0 ;  /* 0x000000000000781c */ /* 0x000fe40003f6f008 */
[----:B------:R-:W-:Y:S02]  /*43d0*/  @P0 FSEL R9, R9, -INF , !P6 ;  /* 0xff80000009090808 */ /* 0x000fe40007000000 */
[----:B------:R-:W-:Y:S04]  /*43e0*/  PLOP3.LUT P0, PT, PT, PT, UP0, 0x80, 0x0 ;  /* 0x000000000000781c */ /* 0x000fe80003f0f008 */
[----:B------:R2:W3:Y:S01]  /*43f0*/  MUFU.EX2 R247, R7 ;  /* 0x0000000700f77308 */ /* 0x0004e20000000800 */
[----:B------:R-:W-:Y:S01]  /*4400*/  @P2 FSEL R10, R10, -INF , !P5 ;  /* 0xff8000000a0a2808 */ /* 0x000fe20006800000 */
[----:B------:R-:W-:Y:S01]  /*4410*/  FFMA.FTZ R9, R9, UR10, -R132 ;  /* 0x0000000a09097c23 */ /* 0x000fe20008010884 */
[----:B------:R-:W-:Y:S02]  /*4420*/  PLOP3.LUT P2, PT, PT, PT, UP0, 0x80, 0x0 ;  /* 0x000000000000781c */ /* 0x000fe40003f4f008 */
[----:B------:R-:W-:Y:S01]  /*4430*/  PLOP3.LUT P5, PT, PT, PT, UP0, 0x80, 0x0 ;  /* 0x000000000000781c */ /* 0x000fe20003faf008 */
[--C-:B------:R-:W-:Y:S04]  /*4440*/  FFMA.FTZ R10, R10, UR10, -R0.reuse ;  /* 0x0000000a0a0a7c23 */ /* 0x100fe80008010800 */
[----:B------:R4:W-:Y:S01]  /*4450*/  MUFU.EX2 R164, R8 ;  /* 0x0000000800a47308 */ /* 0x0009e20000000800 */
[----:B------:R-:W-:Y:S02]  /*4460*/  @P0 FSEL R11, R11, -INF , !P6 ;  /* 0xff8000000b0b0808 */ /* 0x000fe40007000000 */
[----:B------:R-:W-:Y:S02]  /*4470*/  PLOP3.LUT P0, PT, PT, PT, UP0, 0x80, 0x0 ;  /* 0x000000000000781c */ /* 0x000fe40003f0f008 */
[----:B------:R-:W-:Y:S05]  /*4480*/  PLOP3.LUT P6, PT, PT, PT, UP0, 0x80, 0x0 ;  /* 0x000000000000781c */ /* 0x000fea0003fcf008 */
[----:B------:R-:W-:Y:S01]  /*4490*/  MUFU.EX2 R160, R9 ;  /* 0x0000000900a07308 */ /* 0x000fe20000000800 */
[----:B--2---:R-:W2:Y:S01]  /*44a0*/  LDSM.16.M88.4 R4, [R223+0xd400] ;  /* 0x00d40000df04783b */ /* 0x004ea20000000200 */
[----:B------:R-:W-:Y:S08]  /*44b0*/  FFMA.FTZ R11, R11, UR10, -R0 ;  /* 0x0000000a0b0b7c23 */ /* 0x000ff00008010800 */
[----:B------:R-:W-:Y:S01]  /*44c0*/  MUFU.EX2 R165, R10 ;  /* 0x0000000a00a57308 */ /* 0x000fe20000000800 */
[C---:B----4-:R-:W-:Y:S01]  /*44d0*/  @P4 VIADD R8, R135.reuse, 0x8 ;  /* 0x0000000887084836 */ /* 0x050fe20000000000 */
[----:B------:R-:W-:Y:S04]  /*44e0*/  PLOP3.LUT P4, PT, PT, PT, UP0, 0x80, 0x0 ;  /* 0x000000000000781c */ /* 0x000fe80003f8f008 */
[----:B------:R-:W-:Y:S01]  /*44f0*/  @P1 ISETP.GE.AND P1, PT, R8, UR5, PT ;  /* 0x0000000508001c0c */ /* 0x000fe2000bf26270 */
[----:B------:R-:W-:Y:S01]  /*4500*/  @P3 VIADD R8, R135, 0x9 ;  /* 0x0000000987083836 */ /* 0x000fe20000000000 */
[----:B------:R-:W-:Y:S02]  /*4510*/  PLOP3.LUT P3, PT, PT, PT, UP0, 0x80, 0x0 ;  /* 0x000000000000781c */ /* 0x000fe40003f6f008 */
[----:B------:R-:W-:Y:S01]  /*4520*/  MUFU.EX2 R163, R11 ;  /* 0x0000000b00a37308 */ /* 0x000fe20000000800 */
[----:B------:R-:W-:Y:S02]  /*4530*/  @P2 FSEL R12, R12, -INF , !P1 ;  /* 0xff8000000c0c2808 */ /* 0x000fe40004800000 */
[----:B------:R-:W-:Y:S02]  /*4540*/  PLOP3.LUT P2, PT, PT, PT, UP0, 0x80, 0x0 ;  /* 0x000000000000781c */ /* 0x000fe40003f4f008 */
[----:B------:R-:W-:Y:S01]  /*4550*/  @P5 ISETP.GE.AND P5, PT, R8, UR5, PT ;  /* 0x0000000508005c0c */ /* 0x000fe2000bfa6270 */
[--C-:B------:R-:W-:Y:S03]  /*4560*/  FFMA.FTZ R12, R12, UR10, -R132.reuse ;  /* 0x0000000a0c0c7c23 */ /* 0x100fe60008010884 */
[----:B------:R-:W-:Y:S01]  /*4570*/  @P0 FSEL R13, R13, -INF , !P5 ;  /* 0xff8000000d0d0808 */ /* 0x000fe20006800000 */
[----:B------:R-:W-:Y:S01]  /*4580*/  MUFU.EX2 R155, R12 ;  /* 0x0000000c009b7308 */ /* 0x000fe20000000800 */
[----:B------:R-:W-:Y:S02]  /*4590*/  PLOP3.LUT P0, PT, PT, PT, UP0, 0x80, 0x0 ;  /* 0x000000000000781c */ /* 0x000fe40003f0f008 */
[----:B------:R-:W-:Y:S01]  /*45a0*/  @P3 FSEL R14, R14, -INF , !P1 ;  /* 0xff8000000e0e3808 */ /* 0x000fe20004800000 */
[----:B------:R-:W-:Y:S01]  /*45b0*/  FFMA.FTZ R13, R13, UR10, -R132 ;  /* 0x0000000a0d0d7c23 */ /* 0x000fe20008010884 */
[----:B------:R-:W-:Y:S02]  /*45c0*/  PLOP3.LUT P3, PT, PT, PT, UP0, 0x80, 0x0 ;  /* 0x000000000000781c */ /* 0x000fe40003f6f008 */
[----:B------:R-:W-:Y:S01]  /*45d0*/  @P2 FSEL R15, R15, -INF , !P5 ;  /* 0xff8000000f0f2808 */ /* 0x000fe20006800000 */
[--C-:B------:R-:W-:Y:S01]  /*45e0*/  FFMA.FTZ R14, R14, UR10, -R0.reuse ;  /* 0x0000000a0e0e7c23 */ /* 0x100fe20008010800 */
[----:B------:R-:W-:Y:S01]  /*45f0*/  PLOP3.LUT P2, PT, PT, PT, UP0, 0x80, 0x0 ;  /* 0x000000000000781c */ /* 0x000fe20003f4f008 */
[----:B------:R-:W-:Y:S02]  /*4600*/  MUFU.EX2 R154, R13 ;  /* 0x0000000d009a7308 */ /* 0x000fe40000000800 */
[----:B------:R-:W-:Y:S01]  /*4610*/  FFMA.FTZ R15, R15, UR10, -R0 ;  /* 0x0000000a0f0f7c23 */ /* 0x000fe20008010800 */
[-C--:B--2---:R-:W-:Y:S03]  /*4620*/  HMMA.16816.F32.BF16 R20, R156, R4.reuse, R20 ;  /* 0x000000049c14723c */ /* 0x084fe60000041814 */
[----:B------:R-:W-:Y:S04]  /*4630*/  @P0 FSEL R16, R16, -INF , !P1 ;  /* 0xff80000010100808 */ /* 0x000fe80004800000 */
[----:B------:R-:W-:Y:S01]  /*4640*/  MUFU.EX2 R162, R14 ;  /* 0x0000000e00a27308 */ /* 0x000fe20000000800 */
[----:B------:R-:W-:Y:S01]  /*4650*/  @P3 FSEL R17, R17, -INF , !P5 ;  /* 0xff80000011113808 */ /* 0x000fe20006800000 */
[C---:B------:R-:W-:Y:S01]  /*4660*/  HMMA.16816.F32.BF16 R24, R136.reuse, R4, R24 ;  /* 0x000000048818723c */ /* 0x040fe20000041818 */
[----:B------:R-:W-:Y:S02]  /*4670*/  PLOP3.LUT P3, PT, PT, PT, UP0, 0x80, 0x0 ;  /* 0x000000000000781c */ /* 0x000fe40003f6f008 */
[----:B------:R-:W-:Y:S02]  /*4680*/  PLOP3.LUT P0, PT, PT, PT, UP0, 0x80, 0x0 ;  /* 0x000000000000781c */ /* 0x000fe40003f0f008 */
[----:B------:R-:W-:Y:S01]  /*4690*/  @P2 FSEL R18, R18, -INF , !P1 ;  /* 0xff80000012122808 */ /* 0x000fe20004800000 */
[-C--:B------:R-:W-:Y:S01]  /*46a0*/  HMMA.16816.F32.BF16 R28, R136, R6.reuse, R28 ;  /* 0x00000006881c723c */ /* 0x080fe2000004181c */
[----:B------:R-:W-:Y:S01]  /*46b0*/  PLOP3.LUT P1, PT, PT, PT, UP0, 0x80, 0x0 ;  /* 0x000000000000781c */ /* 0x000fe20003f2f008 */
[----:B------:R-:W-:Y:S01]  /*46c0*/  MUFU.EX2 R161, R15 ;  /* 0x0000000f00a17308 */ /* 0x000fe20000000800 */
[----:B------:R-:W-:Y:S02]  /*46d0*/  PLOP3.LUT P2, PT, PT, PT, UP0, 0x80, 0x0 ;  /* 0x000000000000781c */ /* 0x000fe40003f4f008 */
[----:B-1----:R-:W-:Y:S01]  /*46e0*/  F2FP.BF16.F32.PACK_AB R5, R170, R244 ;  /* 0x000000f4aa05723e */ /* 0x002fe200000010ff */
[----:B------:R-:W-:Y:S04]  /*46f0*/  HMMA.16816.F32.BF16 R32, R156, R6, R32 ;  /* 0x000000069c20723c */ /* 0x000fe80000041820 */
[----:B------:R1:W-:Y:S01]  /*4700*/  STS [R235+0x13000], R5 ;  /* 0x01300005eb007388 */ /* 0x0003e20000000800 */
[----:B------:R-:W-:Y:S01]  /*4710*/  @P3 VIADD R8, R135, 0x10 ;  /* 0x0000001087083836 */ /* 0x000fe20000000000 */
[----:B------:R-:W-:Y:S01]  /*4720*/  @P0 FSEL R19, R19, -INF , !P5 ;  /* 0xff80000013130808 */ /* 0x000fe20006800000 */
[--C-:B------:R-:W-:Y:S01]  /*4730*/  FFMA.FTZ R16, R16, UR10, -R134.reuse ;  /* 0x0000000a10107c23 */ /* 0x100fe20008010886 */
[----:B------:R-:W-:Y:S02]  /*4740*/  PLOP3.LUT P0, PT, PT, PT, UP0, 0x80, 0x0 ;  /* 0x000000000000781c */ /* 0x000fe40003f0f008 */
[----:B------:R-:W-:Y:S01]  /*4750*/  @P4 ISETP.GE.AND P4, PT, R8, UR5, PT ;  /* 0x0000000508004c0c */ /* 0x000fe2000bf86270 */
[----:B------:R-:W-:Y:S01]  /*4760*/  @P2 VIADD R8, R135, 0x11 ;  /* 0x0000001187082836 */ /* 0x000fe20000000000 */
[----:B------:R-:W-:Y:S01]  /*4770*/  PLOP3.LUT P2, PT, PT, PT, UP0, 0x80, 0x0 ;  /* 0x000000000000781c */ /* 0x000fe20003f4f008 */
[--C-:B------:R-:W-:Y:S01]  /*4780*/  FFMA.FTZ R17, R17, UR10, -R134.reuse ;  /* 0x0000000a11117c23 */ /* 0x100fe20008010886 */
[----:B------:R-:W-:Y:S01]  /*4790*/  @P1 FSEL R20, R20, -INF , !P4 ;  /* 0xff80000014141808 */ /* 0x000fe20006000000 */
[--C-:B------:R-:W-:Y:S01]  /*47a0*/  FFMA.FTZ R18, R18, UR10, -R133.reuse ;  /* 0x0000000a12127c23 */ /* 0x100fe20008010885 */
[----:B------:R-:W-:Y:S01]  /*47b0*/  PLOP3.LUT P1, PT, PT, PT, UP0, 0x80, 0x0 ;  /* 0x000000000000781c */ /* 0x000fe20003f2f008 */
[--C-:B------:R-:W-:Y:S01]  /*47c0*/  FFMA.FTZ R19, R19, UR10, -R133.reuse ;  /* 0x0000000a13137c23 */ /* 0x100fe20008010885 */
[----:B------:R-:W-:Y:S01]  /*47d0*/  @P6 ISETP.GE.AND P6, PT, R8, UR5, PT ;  /* 0x0000000508006c0c */ /* 0x000fe2000bfc6270 */
[----:B------:R-:W-:Y:S01]  /*47e0*/  MUFU.EX2 R169, R16 ;  /* 0x0000001000a97308 */ /* 0x000fe20000000800 */
[----:B------:R-:W-:Y:S01]  /*47f0*/  PLOP3.LUT P3, PT, PT, PT, UP0, 0x80, 0x0 ;  /* 0x000000000000781c */ /* 0x000fe20003f6f008 */
[--C-:B------:R-:W-:Y:S01]  /*4800*/  FFMA.FTZ R20, R20, UR10, -R134.reuse ;  /* 0x0000000a14147c23 */ /* 0x100fe20008010886 */
[----:B------:R-:W-:Y:S02]  /*4810*/  @P0 FSEL R21, R21, -INF , !P6 ;  /* 0xff80000015150808 */ /* 0x000fe40007000000 */
[----:B------:R-:W-:Y:S02]  /*4820*/  PLOP3.LUT P0, PT, PT, PT, UP0, 0x80, 0x0 ;  /* 0x000000000000781c */ /* 0x000fe40003f0f008 */
[----:B------:R-:W-:Y:S03]  /*4830*/  @P2 FSEL R24, R24, -INF , !P4 ;  /* 0xff80000018182808 */ /* 0x000fe60006000000 */
[----:B------:R-:W2:Y:S01]  /*4840*/  MUFU.EX2 R168, R17 ;  /* 0x0000001100a87308 */ /* 0x000ea20000000800 */
[----:B------:R-:W-:Y:S01]  /*4850*/  PLOP3.LUT P2, PT, PT, PT, UP0, 0x80, 0x0 ;  /* 0x000000000000781c */ /* 0x000fe20003f4f008 */
[----:B------:R-:W-:Y:S01]  /*4860*/  FFMA.FTZ R21, R21, UR10, -R134 ;  /* 0x0000000a15157c23 */ /* 0x000fe20008010886 */
[----:B------:R-:W-:Y:S01]  /*4870*/  @P1 FSEL R22, R22, -INF , !P4 ;  /* 0xff80000016161808 */ /* 0x000fe20006000000 */
[--C-:B------:R-:W-:Y:S01]  /*4880*/  FFMA.FTZ R24, R24, UR10, -R132.reuse ;  /* 0x0000000a18187c23 */ /* 0x100fe20008010884 */
[----:B------:R-:W-:Y:S01]  /*4890*/  PLOP3.LUT P1, PT, PT, PT, UP0, 0x80, 0x0 ;  /* 0x000000000000781c */ /* 0x000fe20003f2f008 */
[----:B------:R-:W-:Y:S01]  /*48a0*/  @P3 VIADD R4, R135, 0x18 ;  /* 0x0000001887043836 */ /* 0x000fe20000000000 */
[----:B------:R-:W-:Y:S03]  /*48b0*/  PLOP3.LUT P5, PT, PT, PT, UP0, 0x80, 0x0 ;  /* 0x000000000000781c */ /* 0x000fe60003faf008 */
[----:B------:R-:W-:Y:S01]  /*48c0*/  MUFU.EX2 R246, R18 ;  /* 0x0000001200f67308 */ /* 0x000fe20000000800 */
[----:B------:R-:W-:Y:S01]  /*48d0*/  PLOP3.LUT P3, PT, PT, PT, UP0, 0x80, 0x0 ;  /* 0x000000000000781c */ /* 0x000fe20003f6f008 */
[--C-:B------:R-:W-:Y:S01]  /*48e0*/  FFMA.FTZ R22, R22, UR10, -R133.reuse ;  /* 0x0000000a16167c23 */ /* 0x100fe20008010885 */
[----:B------:R-:W-:Y:S02]  /*48f0*/  @P0 FSEL R23, R23, -INF , !P6 ;  /* 0xff80000017170808 */ /* 0x000fe40007000000 */
[----:B------:R-:W-:Y:S02]  /*4900*/  PLOP3.LUT P0, PT, PT, PT, UP0, 0x80, 0x0 ;  /* 0x000000000000781c */ /* 0x000fe40003f0f008 */
[----:B------:R-:W-:Y:S03]  /*4910*/  @P2 ISETP.GE.AND P2, PT, R4, UR5, PT ;  /* 0x0000000504002c0c */ /* 0x000fe6000bf46270 */
[----:B------:R-:W4:Y:S01]  /*4920*/  MUFU.EX2 R245, R19 ;  /* 0x0000001300f57308 */ /* 0x000f220000000800 */
[----:B---3--:R-:W-:Y:S01]  /*4930*/  F2FP.BF16.F32.PACK_AB R4, R247, R248 ;  /* 0x000000f8f704723e */ /* 0x008fe200000010ff */
[--C-:B------:R-:W-:Y:S01]  /*4940*/  FFMA.FTZ R23, R23, UR10, -R133.reuse ;  /* 0x0000000a17177c23 */ /* 0x100fe20008010885 */
[----:B------:R-:W-:Y:S01]  /*4950*/  @P1 FSEL R25, R25, -INF , !P6 ;  /* 0xff80000019191808 */ /* 0x000fe20007000000 */
[----:B------:R-:W-:Y:S01]  /*4960*/  @P5 VIADD R135, R135, 0x19 ;  /* 0x0000001987875836 */ /* 0x000fe20000000000 */
[----:B------:R-:W-:Y:S01]  /*4970*/  PLOP3.LUT P1, PT, PT, PT, UP0, 0x80, 0x0 ;  /* 0x000000000000781c */ /* 0x000fe20003f2f008 */
[----:B------:R3:W-:Y:S01]  /*4980*/  STS [R235+0x13400], R4 ;  /* 0x01340004eb007388 */ /* 0x0007e20000000800 */
[----:B--2---:R-:W-:Y:S03]  /*4990*/  F2FP.BF16.F32.PACK_AB R7, R168, R169 ;  /* 0x000000a9a807723e */ /* 0x004fe600000010ff */
[----:B------:R-:W-:Y:S01]  /*49a0*/  MUFU.EX2 R167, R20 ;  /* 0x0000001400a77308 */ /* 0x000fe20000000800 */
[----:B-1----:R-:W-:Y:S01]  /*49b0*/  F2FP.BF16.F32.PACK_AB R5, R160, R164 ;  /* 0x000000a4a005723e */ /* 0x002fe200000010ff */
[----:B------:R-:W-:Y:S01]  /*49c0*/  FFMA.FTZ R25, R25, UR10, -R132 ;  /* 0x0000000a19197c23 */ /* 0x000fe20008010884 */
[----:B------:R-:W-:Y:S01]  /*49d0*/  @P0 FSEL R26, R26, -INF , !P4 ;  /* 0xff8000001a1a0808 */ /* 0x000fe20006000000 */
[----:B------:R1:W-:Y:S01]  /*49e0*/  STS [R234+0x13000], R7 ;  /* 0x01300007ea007388 */ /* 0x0003e20000000800 */
[----:B------:R-:W-:Y:S02]  /*49f0*/  PLOP3.LUT P4, PT, PT, PT, UP0, 0x80, 0x0 ;  /* 0x000000000000781c */ /* 0x000fe40003f8f008 */
[----:B------:R-:W-:Y:S03]  /*4a00*/  PLOP3.LUT P0, PT, PT, PT, UP0, 0x80, 0x0 ;  /* 0x000000000000781c */ /* 0x000fe60003f0f008 */
[----:B------:R-:W2:Y:S01]  /*4a10*/  MUFU.EX2 R166, R21 ;  /* 0x0000001500a67308 */ /* 0x000ea20000000800 */
[----:B----4-:R-:W-:Y:S01]  /*4a20*/  F2FP.BF16.F32.PACK_AB R6, R245, R246 ;  /* 0x000000f6f506723e */ /* 0x010fe200000010ff */
[--C-:B------:R-:W-:Y:S01]  /*4a30*/  FFMA.FTZ R26, R26, UR10, -R0.reuse ;  /* 0x0000000a1a1a7c23 */ /* 0x100fe20008010800 */
[----:B------:R-:W-:Y:S02]  /*4a40*/  @P1 FSEL R27, R27, -INF , !P6 ;  /* 0xff8000001b1b1808 */ /* 0x000fe40007000000 */
[----:B------:R-:W-:Y:S01]  /*4a50*/  PLOP3.LUT P1, PT, PT, PT, UP0, 0x80, 0x0 ;  /* 0x000000000000781c */ /* 0x000fe20003f2f008 */
[----:B------:R4:W-:Y:S01]  /*4a60*/  STS [R234+0x13400], R6 ;  /* 0x01340006ea007388 */ /* 0x0009e20000000800 */
[----:B------:R-:W-:Y:S01]  /*4a70*/  @P3 FSEL R30, R30, -INF , !P2 ;  /* 0xff8000001e1e3808 */ /* 0x000fe20005000000 */
[--C-:B------:R-:W-:Y:S02]  /*4a80*/  FFMA.FTZ R27, R27, UR10, -R0.reuse ;  /* 0x0000000a1b1b7c23 */ /* 0x100fe40008010800 */
[----:B------:R-:W-:Y:S01]  /*4a90*/  MUFU.EX2 R243, R22 ;  /* 0x0000001600f37308 */ /* 0x000fe20000000800 */
[----:B------:R-:W-:Y:S01]  /*4aa0*/  @P4 ISETP.GE.AND P4, PT, R135, UR5, PT ;  /* 0x0000000587004c0c */ /* 0x000fe2000bf86270 */
[----:B------:R2:W-:Y:S01]  /*4ab0*/  STS [R235+0x14000], R5 ;  /* 0x01400005eb007388 */ /* 0x0005e20000000800 */
[----:B------:R-:W-:Y:S01]  /*4ac0*/  @P0 FSEL R28, R28, -INF , !P2 ;  /* 0xff8000001c1c0808 */ /* 0x000fe20005000000 */
[----:B------:R-:W-:Y:S01]  /*4ad0*/  FFMA.FTZ R30, R30, UR10, -R0 ;  /* 0x0000000a1e1e7c23 */ /* 0x000fe20008010800 */
[----:B------:R-:W-:Y:S02]  /*4ae0*/  PLOP3.LUT P0, PT, PT, PT, UP0, 0x80, 0x0 ;  /* 0x000000000000781c */ /* 0x000fe40003f0f008 */
[----:B---3--:R-:W-:Y:S03]  /*4af0*/  F2FP.BF16.F32.PACK_AB R4, R163, R165 ;  /* 0x000000a5a304723e */ /* 0x008fe600000010ff */
[----:B------:R-:W3:Y:S01]  /*4b00*/  MUFU.EX2 R171, R23 ;  /* 0x0000001700ab7308 */ /* 0x000ee20000000800 */
[----:B------:R-:W-:Y:S01]  /*4b10*/  @P1 FSEL R29, R29, -INF , !P4 ;  /* 0xff8000001d1d1808 */ /* 0x000fe20006000000 */
[--C-:B------:R-:W-:Y:S01]  /*4b20*/  FFMA.FTZ R28, R28, UR10, -R132.reuse ;  /* 0x0000000a1c1c7c23 */ /* 0x100fe20008010884 */
[----:B------:R-:W-:Y:S01]  /*4b30*/  PLOP3.LUT P1, PT, PT, PT, UP0, 0x80, 0x0 ;  /* 0x000000000000781c */ /* 0x000fe20003f2f008 */
[----:B------:R3:W-:Y:S01]  /*4b40*/  STS [R235+0x14400], R4 ;  /* 0x01440004eb007388 */ /* 0x0007e20000000800 */
[----:B------:R-:W-:Y:S01]  /*4b50*/  PLOP3.LUT P3, PT, PT, PT, UP0, 0x80, 0x0 ;  /* 0x000000000000781c */ /* 0x000fe20003f6f008 */
[----:B------:R-:W-:Y:S01]  /*4b60*/  FFMA.FTZ R132, R29, UR10, -R132 ;  /* 0x0000000a1d847c23 */ /* 0x000fe20008010884 */
[----:B-1----:R-:W-:Y:S03]  /*4b70*/  F2FP.BF16.F32.PACK_AB R7, R154, R155 ;  /* 0x0000009b9a07723e */ /* 0x002fe600000010ff */
[----:B------:R-:W-:Y:S01]  /*4b80*/  MUFU.EX2 R151, R24 ;  /* 0x0000001800977308 */ /* 0x000fe20000000800 */
[----:B------:R-:W-:Y:S02]  /*4b90*/  @P0 FSEL R32, R32, -INF , !P2 ;  /* 0xff80000020200808 */ /* 0x000fe40005000000 */
[----:B------:R-:W-:Y:S01]  /*4ba0*/  PLOP3.LUT P0, PT, PT, PT, UP0, 0x80, 0x0 ;  /* 0x000000000000781c */ /* 0x000fe20003f0f008 */
[----:B------:R1:W-:Y:S01]  /*4bb0*/  STS [R234+0x14000], R7 ;  /* 0x01400007ea007388 */ /* 0x0003e20000000800 */
[----:B----4-:R-:W-:Y:S01]  /*4bc0*/  F2FP.BF16.F32.PACK_AB R6, R161, R162 ;  /* 0x000000a2a106723e */ /* 0x010fe200000010ff */
[--C-:B------:R-:W-:Y:S01]  /*4bd0*/  FFMA.FTZ R32, R32, UR10, -R134.reuse ;  /* 0x0000000a20207c23 */ /* 0x100fe20008010886 */
[----:B------:R-:W-:Y:S03]  /*4be0*/  @P1 FSEL R33, R33, -INF , !P4 ;  /* 0xff80000021211808 */ /* 0x000fe60006000000 */
[----:B------:R-:W1:Y:S01]  /*4bf0*/  MUFU.EX2 R150, R25 ;  /* 0x0000001900967308 */ /* 0x000e620000000800 */
[----:B------:R-:W-:Y:S01]  /*4c00*/  PLOP3.LUT P1, PT, PT, PT, UP0, 0x80, 0x0 ;  /* 0x000000000000781c */ /* 0x000fe20003f2f008 */
[----:B------:R-:W-:Y:S01]  /*4c10*/  STS [R234+0x14400], R6 ;  /* 0x01440006ea007388 */ /* 0x000fe20000000800 */
[----:B--2---:R-:W-:Y:S01]  /*4c20*/  F2FP.BF16.F32.PACK_AB R5, R166, R167 ;  /* 0x000000a7a605723e */ /* 0x004fe200000010ff */
[----:B------:R-:W-:Y:S01]  /*4c30*/  FFMA.FTZ R134, R33, UR10, -R134 ;  /* 0x0000000a21867c23 */ /* 0x000fe20008010886 */
[----:B------:R-:W-:Y:S05]  /*4c40*/  @P3 FSEL R34, R34, -INF , !P2 ;  /* 0xff80000022223808 */ /* 0x000fea0005000000 */
[----:B------:R-:W-:Y:S01]  /*4c50*/  MUFU.EX2 R157, R32 ;  /* 0x00000020009d7308 */ /* 0x000fe20000000800 */
[----:B------:R-:W-:Y:S01]  /*4c60*/  @P0 FSEL R35, R35, -INF , !P4 ;  /* 0xff80000023230808 */ /* 0x000fe20006000000 */
[----:B------:R2:W-:Y:S01]  /*4c70*/  STS [R233+0x13000], R5 ;  /* 0x01300005e9007388 */ /* 0x0005e20000000800 */
[--C-:B------:R-:W-:Y:S01]  /*4c80*/  FFMA.FTZ R34, R34, UR10, -R133.reuse ;  /* 0x0000000a22227c23 */ /* 0x100fe20008010885 */
[----:B---3--:R-:W-:Y:S02]  /*4c90*/  F2FP.BF16.F32.PACK_AB R4, R171, R243 ;  /* 0x000000f3ab04723e */ /* 0x008fe400000010ff */
[----:B------:R-:W-:Y:S01]  /*4ca0*/  @P1 FSEL R31, R31, -INF , !P4 ;  /* 0xff8000001f1f1808 */ /* 0x000fe20006000000 */
[----:B------:R-:W-:Y:S03]  /*4cb0*/  FFMA.FTZ R133, R35, UR10, -R133 ;  /* 0x0000000a23857c23 */ /* 0x000fe60008010885 */
[----:B------:R-:W3:Y:S01]  /*4cc0*/  MUFU.EX2 R156, R134 ;  /* 0x00000086009c7308 */ /* 0x000ee20000000800 */
[----:B------:R4:W-:Y:S01]  /*4cd0*/  STS [R233+0x13400], R4 ;  /* 0x01340004e9007388 */ /* 0x0009e20000000800 */
[----:B------:R-:W-:Y:S01]  /*4ce0*/  IADD3 R144, P0, R141, UR14, RZ ;  /* 0x0000000e8d907c10 */ /* 0x000fe2000ff1e0ff */
[----:B------:R-:W-:Y:S01]  /*4cf0*/  FFMA.FTZ R0, R31, UR10, -R0 ;  /* 0x0000000a1f007c23 */ /* 0x000fe20008010800 */
[----:B-1----:R-:W-:Y:S02]  /*4d00*/  F2FP.BF16.F32.PACK_AB R7, R150, R151 ;  /* 0x000000979607723e */ /* 0x002fe400000010ff */
[----:B------:R-:W-:Y:S04]  /*4d10*/  IADD3.X R145, R140, UR13, RZ, P0, !PT ;  /* 0x0000000d8c917c10 */ /* 0x000fe800087fe4ff */
[----:B------:R3:W-:Y:S01]  /*4d20*/  MUFU.EX2 R147, R0 ;  /* 0x0000000000937308 */ /* 0x0007e20000000800 */
[----:B------:R-:W-:Y:S01]  /*4d30*/  PLOP3.LUT P0, PT, PT, PT, UP3, 0x80, 0x0 ;  /* 0x000000000000781c */ /* 0x000fe20003f0f038 */
[----:B------:R-:W4:Y:S08]  /*4d40*/  LDG.E R143, desc[UR6][R144.64] ;  /* 0x00000006908f7981 */ /* 0x000f30000c1e1900 */
[----:B------:R-:W-:Y:S01]  /*4d50*/  MUFU.EX2 R159, R34 ;  /* 0x00000022009f7308 */ /* 0x000fe20000000800 */
[----:B------:R-:W4:Y:S04]  /*4d60*/  LDG.E R142, desc[UR6][R144.64+0x20] ;  /* 0x00002006908e7981 */ /* 0x000f28000c1e1900 */
[----:B------:R-:W5:Y:S05]  /*4d70*/  LDG.E R141, desc[UR6][R144.64+0x80] ;  /* 0x00008006908d7981 */ /* 0x000f6a000c1e1900 */
[----:B------:R-:W2:Y:S01]  /*4d80*/  MUFU.EX2 R158, R133 ;  /* 0x00000085009e7308 */ /* 0x000ea20000000800 */
[----:B---3--:R-:W-:Y:S01]  /*4d90*/  F2FP.BF16.F32.PACK_AB R0, R156, R157 ;  /* 0x0000009d9c00723e */ /* 0x008fe200000010ff */
[----:B------:R1:W5:Y:S04]  /*4da0*/  LDG.E R140, desc[UR6][R144.64+0xa0] ;  /* 0x0000a006908c7981 */ /* 0x000368000c1e1900 */
[----:B------:R3:W-:Y:S04]  /*4db0*/  STS [R232+0x13000], R0 ;  /* 0x01300000e8007388 */ /* 0x0007e80000000800 */
[----:B------:R-:W-:Y:S10]  /*4dc0*/  MUFU.EX2 R153, R26 ;  /* 0x0000001a00997308 */ /* 0x000ff40000000800 */
[----:B------:R-:W1:Y:S01]  /*4dd0*/  MUFU.EX2 R152, R27 ;  /* 0x0000001b00987308 */ /* 0x000e620000000800 */
[----:B--2---:R-:W-:Y:S05]  /*4de0*/  F2FP.BF16.F32.PACK_AB R5, R158, R159 ;  /* 0x0000009f9e05723e */ /* 0x004fea00000010ff */
[----:B------:R-:W-:Y:S04]  /*4df0*/  STS [R232+0x13400], R5 ;  /* 0x01340005e8007388 */ /* 0x000fe80000000800 */
[----:B------:R-:W-:Y:S01]  /*4e00*/  MUFU.EX2 R148, R28 ;  /* 0x0000001c00947308 */ /* 0x000fe20000000800 */
[----:B------:R-:W-:Y:S09]  /*4e10*/  STS [R233+0x14000], R7 ;  /* 0x01400007e9007388 */ /* 0x000ff20000000800 */
[----:B------:R-:W4:Y:S01]  /*4e20*/  MUFU.EX2 R146, R132 ;  /* 0x0000008400927308 */ /* 0x000f220000000800 */
[----:B-1----:R-:W-:Y:S05]  /*4e30*/  F2FP.BF16.F32.PACK_AB R6, R152, R153 ;  /* 0x000000999806723e */ /* 0x002fea00000010ff */
[----:B------:R-:W-:Y:S04]  /*4e40*/  STS [R233+0x14400], R6 ;  /* 0x01440006e9007388 */ /* 0x000fe80000000800 */
[----:B------:R-:W3:Y:S01]  /*4e50*/  MUFU.EX2 R149, R30 ;  /* 0x0000001e00957308 */ /* 0x000ee20000000800 */
[----:B----4-:R-:W-:Y:S05]  /*4e60*/  F2FP.BF16.F32.PACK_AB R4, R146, R148 ;  /* 0x000000949204723e */ /* 0x010fea00000010ff */
[----:B------:R-:W-:Y:S01]  /*4e70*/  STS [R232+0x14000], R4 ;  /* 0x01400004e8007388 */ /* 0x000fe20000000800 */
[----:B---3--:R-:W-:Y:S05]  /*4e80*/  F2FP.BF16.F32.PACK_AB R0, R147, R149 ;  /* 0x000000959300723e */ /* 0x008fea00000010ff */
[----:B------:R1:W-:Y:S04]  /*4e90*/  STS [R232+0x14400], R0 ;  /* 0x01440000e8007388 */ /* 0x0003e80000000800 */
[----:B------:R-:W2:Y:S08]  /*4ea0*/  LDSM.16.M88.4 R32, [R221+UR4+0x6000] ;  /* 0x00600004dd20783b */ /* 0x000eb00008000200 */
[----:B------:R-:W3:Y:S01]  /*4eb0*/  LDSM.16.M88.4 R28, [R221+UR4+0x6800] ;  /* 0x00680004dd1c783b */ /* 0x000ee20008000200 */
[----:B-1----:R-:W-:Y:S05]  /*4ec0*/  IMAD.U32 R0, RZ, RZ, UR4 ;  /* 0x00000004ff007e24 */ /* 0x002fea000f8e00ff */
[----:B------:R-:W-:Y:S05]  /*4ed0*/  IADD3 R0, R221, 0x6000, R0 ;  /* 0x00006000dd007810 */ /* 0x000fea0007ffe000 */
[----:B------:R-:W-:Y:S05]  /*4ee0*/  IMAD.IADD R0, R0, 0x1, R228 ;  /* 0x0000000100007824 */ /* 0x000fea00078e02e4 */
[----:B------:R-:W1:Y:S01]  /*4ef0*/  LDSM.16.M88.4 R132, [R0] ;  /* 0x000000000084783b */ /* 0x000e620000000200 */
[-C--:B--2---:R-:W-:Y:S07]  /*4f00*/  HMMA.16816.F32.BF16 R4, R32, R172.reuse, RZ ;  /* 0x000000ac2004723c */ /* 0x084fee00000418ff */
[----:B------:R-:W2:Y:S01]  /*4f10*/  LDSM.16.M88.4 R136, [R0+0x800] ;  /* 0x000800000088783b */ /* 0x000ea20000000200 */
        /* <DEDUP_REMOVED lines=8> */
[C---:B--2---:R-:W-:Y:S06]  /*4fa0*/  HMMA.16816.F32.BF16 R8, R136.reuse, R180, R8 ;  /* 0x000000b48808723c */ /* 0x044fec0000041808 */
[-C--:B------:R-:W-:Y:S06]  /*4fb0*/  HMMA.16816.F32.BF16 R12, R136, R182.reuse, R12 ;  /* 0x000000b6880c723c */ /* 0x080fec000004180c */
[C---:B------:R-:W-:Y:S06]  /*4fc0*/  HMMA.16816.F32.BF16 R16, R132.reuse, R182, R16 ;  /* 0x000000b68410723c */ /* 0x040fec0000041810 */
[-C--:B------:R-:W-:Y:S06]  /*4fd0*/  HMMA.16816.F32.BF16 R20, R132, R184.reuse, R20 ;  /* 0x000000b88414723c */ /* 0x080fec0000041814 */
[C---:B------:R-:W-:Y:S06]  /*4fe0*/  HMMA.16816.F32.BF16 R24, R136.reuse, R184, R24 ;  /* 0x000000b88818723c */ /* 0x040fec0000041818 */
[-C--:B------:R-:W-:Y:S01]  /*4ff0*/  HMMA.16816.F32.BF16 R28, R136, R186.reuse, R28 ;  /* 0x000000ba881c723c */ /* 0x080fe2000004181c */
[----:B------:R-:W1:Y:S05]  /*5000*/  LDSM.16.M88.4 R136, [R221+UR4+0x7000] ;  /* 0x00700004dd88783b */ /* 0x000e6a0008000200 */
[----:B------:R-:W-:Y:S03]  /*5010*/  HMMA.16816.F32.BF16 R32, R132, R186, R32 ;  /* 0x000000ba8420723c */ /* 0x000fe60000041820 */
[----:B------:R-:W2:Y:S03]  /*5020*/  LDSM.16.M88.4 R132, [R221+UR4+0x7800] ;  /* 0x00780004dd84783b */ /* 0x000ea60008000200 */
        /* <DEDUP_REMOVED lines=34> */
[C---:B------:R-:W-:Y:S01]  /*5250*/  FADD.FTZ R4, -R143.reuse, R4 ;  /* 0x000000048f047221 */ /* 0x040fe20000010100 */
[----:B------:R-:W-:Y:S01]  /*5260*/  FADD.FTZ R5, -R143, R5 ;  /* 0x000000058f057221 */ /* 0x000fe20000010100 */
[-C--:B------:R-:W-:Y:S03]  /*5270*/  HMMA.16816.F32.BF16 R20, R132, R216.reuse, R20 ;  /* 0x000000d88414723c */ /* 0x080fe60000041814 */
[----:B------:R-:W-:Y:S01]  /*5280*/  FMUL.FTZ R144, R244, R4 ;  /* 0x00000004f4907220 */ /* 0x000fe20000410000 */
[----:B------:R-:W-:Y:S01]  /*5290*/  FMUL.FTZ R5, R170, R5 ;  /* 0x00000005aa057220 */ /* 0x000fe20000410000 */
[----:B------:R1:W5:Y:S01]  /*52a0*/  LDL R244, [R1+0xc] ;  /* 0x00000c0001f47983 */ /* 0x0003620000100800 */
[C---:B------:R-:W-:Y:S03]  /*52b0*/  HMMA.16816.F32.BF16 R24, R136.reuse, R216, R24 ;  /* 0x000000d88818723c */ /* 0x040fe60000041818 */
[----:B------:R1:W5:Y:S02]  /*52c0*/  LDL R170, [R1+0x8] ;  /* 0x0000080001aa7983 */ /* 0x0003640000100800 */
[----:B------:R-:W-:Y:S01]  /*52d0*/  F2FP.BF16.F32.PACK_AB R5, R5, R144 ;  /* 0x000000900505723e */ /* 0x000fe200000010ff */
[-C--:B------:R-:W-:Y:S05]  /*52e0*/  HMMA.16816.F32.BF16 R28, R136, R218.reuse, R28 ;  /* 0x000000da881c723c */ /* 0x080fea000004181c */
[C---:B------:R-:W-:Y:S01]  /*52f0*/  FADD.FTZ R0, -R143.reuse, R16 ;  /* 0x000000108f007221 */ /* 0x040fe20000010100 */
[----:B------:R-:W-:Y:S05]  /*5300*/  HMMA.16816.F32.BF16 R32, R132, R218, R32 ;  /* 0x000000da8420723c */ /* 0x000fea0000041820 */
[C---:B------:R-:W-:Y:S01]  /*5310*/  FADD.FTZ R17, -R143.reuse, R17 ;  /* 0x000000118f117221 */ /* 0x040fe20000010100 */
[C---:B------:R-:W-:Y:S01]  /*5320*/  FADD.FTZ R4, -R143.reuse, R20 ;  /* 0x000000148f047221 */ /* 0x040fe20000010100 */
[----:B------:R-:W-:Y:S01]  /*5330*/  FADD.FTZ R21, -R143, R21 ;  /* 0x000000158f157221 */ /* 0x000fe20000010100 */
[----:B------:R-:W-:Y:S03]  /*5340*/  FMUL.FTZ R0, R169, R0 ;  /* 0x00000000a9007220 */ /* 0x000fe60000410000 */
[----:B------:R-:W-:Y:S01]  /*5350*/  FMUL.FTZ R20, R168, R17 ;  /* 0x00000011a8147220 */ /* 0x000fe20000410000 */
[----:B------:R-:W-:Y:S01]  /*5360*/  FMUL.FTZ R4, R167, R4 ;  /* 0x00000004a7047220 */ /* 0x000fe20000410000 */
[----:B------:R-:W-:Y:S01]  /*5370*/  FMUL.FTZ R21, R166, R21 ;  /* 0x00000015a6157220 */ /* 0x000fe20000410000 */
[C---:B------:R-:W-:Y:S01]  /*5380*/  FADD.FTZ R16, -R142.reuse, R6 ;  /* 0x000000068e107221 */ /* 0x040fe20000010100 */
[----:B------:R-:W-:Y:S01]  /*5390*/  FADD.FTZ R6, -R142, R7 ;  /* 0x000000078e067221 */ /* 0x000fe20000010100 */
[----:B------:R-:W-:Y:S01]  /*53a0*/  F2FP.BF16.F32.PACK_AB R20, R20, R0 ;  /* 0x000000001414723e */ /* 0x000fe200000010ff */
[----:B------:R-:W-:Y:S01]  /*53b0*/  FADD.FTZ R133, -R142, R18 ;  /* 0x000000128e857221 */ /* 0x000fe20000010100 */
[----:B------:R-:W-:Y:S01]  /*53c0*/  F2FP.BF16.F32.PACK_AB R21, R21, R4 ;  /* 0x000000041515723e */ /* 0x000fe200000010ff */
[----:B------:R-:W-:Y:S01]  /*53d0*/  FMUL.FTZ R7, R248, R16 ;  /* 0x00000010f8077220 */ /* 0x000fe20000410000 */
[----:B------:R-:W-:Y:S01]  /*53e0*/  FMUL.FTZ R6, R247, R6 ;  /* 0x00000006f7067220 */ /* 0x000fe20000410000 */
[C---:B------:R-:W-:Y:S01]  /*53f0*/  FADD.FTZ R19, -R142.reuse, R19 ;  /* 0x000000138e137221 */ /* 0x040fe20000010100 */
[C---:B------:R-:W-:Y:S01]  /*5400*/  FADD.FTZ R22, -R142.reuse, R22 ;  /* 0x000000168e167221 */ /* 0x040fe20000010100 */
[C---:B------:R-:W-:Y:S01]  /*5410*/  FADD.FTZ R23, -R142.reuse, R23 ;  /* 0x000000178e177221 */ /* 0x040fe20000010100 */
[C---:B------:R-:W-:Y:S01]  /*5420*/  FADD.FTZ R4, -R143.reuse, R32 ;  /* 0x000000208f047221 */ /* 0x040fe20000010100 */
[----:B------:R-:W-:Y:S01]  /*5430*/  FADD.FTZ R0, -R143, R33 ;  /* 0x000000218f007221 */ /* 0x000fe20000010100 */
[C---:B------:R-:W-:Y:S01]  /*5440*/  FADD.FTZ R34, -R142.reuse, R34 ;  /* 0x000000228e227221 */ /* 0x040fe20000010100 */
[----:B------:R-:W-:Y:S01]  /*5450*/  FADD.FTZ R33, -R142, R35 ;  /* 0x000000238e217221 */ /* 0x000fe20000010100 */
[----:B------:R-:W-:Y:S01]  /*5460*/  FMUL.FTZ R4, R157, R4 ;  /* 0x000000049d047220 */ /* 0x000fe20000410000 */
[----:B------:R-:W-:Y:S01]  /*5470*/  FMUL.FTZ R0, R156, R0 ;  /* 0x000000009c007220 */ /* 0x000fe20000410000 */
[----:B------:R-:W-:Y:S01]  /*5480*/  FMUL.FTZ R133, R246, R133 ;  /* 0x00000085f6857220 */ /* 0x000fe20000410000 */
[----:B------:R-:W-:Y:S01]  /*5490*/  FMUL.FTZ R132, R245, R19 ;  /* 0x00000013f5847220 */ /* 0x000fe20000410000 */
[----:B------:R-:W-:Y:S01]  /*54a0*/  FMUL.FTZ R32, R243, R22 ;  /* 0x00000016f3207220 */ /* 0x000fe20000410000 */
[----:B------:R-:W-:Y:S01]  /*54b0*/  FMUL.FTZ R23, R171, R23 ;  /* 0x00000017ab177220 */ /* 0x000fe20000410000 */
[----:B------:R-:W-:Y:S01]  /*54c0*/  F2FP.BF16.F32.PACK_AB R18, R0, R4 ;  /* 0x000000040012723e */ /* 0x000fe200000010ff */
[----:B------:R-:W-:Y:S01]  /*54d0*/  FMUL.FTZ R34, R159, R34 ;  /* 0x000000229f227220 */ /* 0x000fe20000410000 */
[----:B------:R-:W-:Y:S01]  /*54e0*/  F2FP.BF16.F32.PACK_AB R4, R6, R7 ;  /* 0x000000070604723e */ /* 0x000fe200000010ff */
[----:B------:R-:W-:Y:S01]  /*54f0*/  FMUL.FTZ R33, R158, R33 ;  /* 0x000000219e217220 */ /* 0x000fe20000410000 */
[----:B-1----:R-:W-:Y:S06]  /*5500*/  @!P0 BRA `(.L_x_50) ;  /* 0x0000000000c08947 */ /* 0x002fec0003800000 */
[----:B------:R-:W1:Y:S01]  /*5510*/  LDC R0, c[0x0][0x240] ;  /* 0x00009000ff007b82 */ /* 0x000e620000000800 */
[----:B------:R-:W-:Y:S01]  /*5520*/  ULOP3.LUT UR9, UR8, 0x1, URZ, 0xc0, !UPT ;  /* 0x0000000108097892 */ /* 0x000fe2000f8ec03f */
[----:B------:R-:W-:Y:S02]  /*5530*/  ISETP.GE.AND P3, PT, R250, UR34, PT ;  /* 0x00000022fa007c0c */ /* 0x000fe4000bf66270 */
[----:B-----5:R-:W-:Y:S01]  /*5540*/  ISETP.GE.AND P2, PT, R170, UR34, PT ;  /* 0x00000022aa007c0c */ /* 0x020fe2000bf46270 */
[----:B------:R-:W-:Y:S01]  /*5550*/  UISETP.NE.U32.AND UP1, UPT, UR9, 0x1, UPT ;  /* 0x000000010900788c */ /* 0x000fe2000bf25070 */
[----:B------:R-:W-:Y:S03]  /*5560*/  ISETP.GE.AND P1, PT, R244, UR34, PT ;  /* 0x00000022f4007c0c */ /* 0x000fe6000bf26270 */
[----:B------:R-:W-:Y:S06]  /*5570*/  USEL UR9, UR61, 0x3000, !UP1 ;  /* 0x000030003d097887 */ /* 0x000fec000c800000 */
[----:B------:R-:W-:Y:S02]  /*5580*/  VIADD R231, R231, UR9 ;  /* 0x00000009e7e77c36 */ /* 0x000fe40008000000 */
[C---:B------:R-:W-:Y:S02]  /*5590*/  @!P2 VIADD R22, R242.reuse, UR9 ;  /* 0x00000009f216ac36 */ /* 0x040fe40008000000 */
[----:B------:R-:W-:Y:S01]  /*55a0*/  @!P1 VIADD R19, R242, UR9 ;  /* 0x00000009f2139c36 */ /* 0x000fe20008000000 */
[----:B------:R2:W-:Y:S01]  /*55b0*/  @P3 STS [R231], RZ ;  /* 0x000000ffe7003388 */ /* 0x0005e20000000800 */
[----:B------:R-:W-:Y:S03]  /*55c0*/  VIADD R220, R220, UR9 ;  /* 0x00000009dcdc7c36 */ /* 0x000fe60008000000 */
[----:B------:R2:W-:Y:S01]  /*55d0*/  @P3 STS [R231+0x4], RZ ;  /* 0x000004ffe7003388 */ /* 0x0005e20000000800 */
[----:B-1----:R-:W-:Y:S03]  /*55e0*/  IMAD.U32 R0, R0, -0x40, RZ ;  /* 0xffffffc000007824 */ /* 0x002fe600078e00ff */
[----:B------:R2:W-:Y:S02]  /*55f0*/  @P3 STS [R231+0x8], RZ ;  /* 0x000008ffe7003388 */ /* 0x0005e40000000800 */
[C---:B------:R-:W-:Y:S02]  /*5600*/  LEA R238, P4, R0.reuse, R238, 0x1 ;  /* 0x000000ee00ee7211 */ /* 0x040fe400078808ff */
[----:B------:R2:W-:Y:S01]  /*5610*/  @P3 STS [R231+0xc], RZ ;  /* 0x00000cffe7003388 */ /* 0x0005e20000000800 */
[----:B------:R-:W-:Y:S02]  /*5620*/  SHF.R.S32.HI R6, RZ, 0x1f, R0 ;  /* 0x0000001fff067819 */ /* 0x000fe40000011400 */
[----:B------:R-:W-:Y:S02]  /*5630*/  @!P2 IMAD.MOV.U32 R16, RZ, RZ, R238 ;  /* 0x000000ffff10a224 */ /* 0x000fe400078e00ee */
[----:B------:R-:W-:Y:S02]  /*5640*/  LEA.HI.X R237, R0, R237, R6, 0x1, P4 ;  /* 0x000000ed00ed7211 */ /* 0x000fe400020f0c06 */
[----:B------:R-:W-:Y:S02]  /*5650*/  IADD3 R0, R242, UR9, RZ ;  /* 0x00000009f2007c10 */ /* 0x000fe4000fffe0ff */
[----:B------:R-:W-:Y:S01]  /*5660*/  @!P3 MOV R6, R238 ;  /* 0x000000ee0006b202 */ /* 0x000fe20000000f00 */
[----:B------:R-:W-:Y:S01]  /*5670*/  @!P3 IMAD.MOV.U32 R7, RZ, RZ, R237 ;  /* 0x000000ffff07b224 */ /* 0x000fe200078e00ed */
[-C--:B------:R-:W-:Y:S02]  /*5680*/  @!P2 MOV R17, R237.reuse ;  /* 0x000000ed0011a202 */ /* 0x080fe40000000f00 */
[----:B------:R-:W-:Y:S02]  /*5690*/  MOV R242, R0 ;  /* 0x0000000000f27202 */ /* 0x000fe40000000f00 */
[----:B------:R-:W-:Y:S01]  /*56a0*/  @!PT LDS RZ, [RZ] ;  /* 0x00000000fffff984 */ /* 0x000fe20000000800 */
[----:B------:R-:W-:Y:S01]  /*56b0*/  @!PT LDS RZ, [RZ] ;  /* 0x00000000fffff984 */ /* 0x000fe20000000800 */
[----:B------:R-:W-:Y:S01]  /*56c0*/  @!PT LDS RZ, [RZ] ;  /* 0x00000000fffff984 */ /* 0x000fe20000000800 */
[----:B------:R1:W-:Y:S04]  /*56d0*/  @!P3 LDGSTS.E.BYPASS.LTC128B.128 [R0], desc[UR6][R6.64] ;  /* 0x000000000600bfae */ /* 0x0003e8000b901d46 */
        /* <DEDUP_REMOVED lines=8> */
[----:B------:R2:W-:Y:S01]  /*5760*/  @P1 STS [R231+0x2000], RZ ;  /* 0x002000ffe7001388 */ /* 0x0005e20000000800 */
[----:B-1----:R-:W-:Y:S03]  /*5770*/  @!P1 IMAD.MOV.U32 R6, RZ, RZ, R238 ;  /* 0x000000ffff069224 */ /* 0x002fe600078e00ee */
[----:B------:R2:W-:Y:S01]  /*5780*/  @P1 STS [R231+0x2004], RZ ;  /* 0x002004ffe7001388 */ /* 0x0005e20000000800 */
[----:B------:R-:W-:Y:S03]  /*5790*/  @!P1 MOV R7, R237 ;  /* 0x000000ed00079202 */ /* 0x000fe60000000f00 */
[----:B------:R2:W-:Y:S04]  /*57a0*/  @P1 STS [R231+0x2008], RZ ;  /* 0x002008ffe7001388 */ /* 0x0005e80000000800 */
[----:B------:R2:W-:Y:S04]  /*57b0*/  @P1 STS [R231+0x200c], RZ ;  /* 0x00200cffe7001388 */ /* 0x0005e80000000800 */
[----:B------:R-:W-:Y:S01]  /*57c0*/  @!PT LDS RZ, [RZ] ;  /* 0x00000000fffff984 */ /* 0x000fe20000000800 */
[----:B------:R-:W-:Y:S01]  /*57d0*/  @!PT LDS RZ, [RZ] ;  /* 0x00000000fffff984 */ /* 0x000fe20000000800 */
[----:B------:R-:W-:Y:S01]  /*57e0*/  @!PT LDS RZ, [RZ] ;  /* 0x00000000fffff984 */ /* 0x000fe20000000800 */
[----:B------:R2:W-:Y:S04]  /*57f0*/  @!P1 LDGSTS.E.BYPASS.LTC128B.128 [R19+0x2000], desc[UR6][R6.64+0x80] ;  /* 0x0200008006139fae */ /* 0x0005e8000b901d46 */
[----:B------:R-:W0:Y:S02]  /*5800*/  LDGDEPBAR ;  /* 0x00000000000079af */ /* 0x000e240000000000 */
.L_x_50:
[----:B------:R1:W-:Y:S01]  /*5810*/  STS [R235+0xf000], R5 ;  /* 0x00f00005eb007388 */ /* 0x0003e20000000800 */
[----:B------:R-:W-:Y:S01]  /*5820*/  F2FP.BF16.F32.PACK_AB R0, R132, R133 ;  /* 0x000000858400723e */ /* 0x000fe200000010ff */
[C---:B-----5:R-:W-:Y:S01]  /*5830*/  FADD.FTZ R8, -R141.reuse, R8 ;  /* 0x000000088d087221 */ /* 0x060fe20000010100 */
[C---:B------:R-:W-:Y:S01]  /*5840*/  FADD.FTZ R9, -R141.reuse, R9 ;  /* 0x000000098d097221 */ /* 0x040fe20000010100 */
[----:B------:R3:W-:Y:S01]  /*5850*/  STS [R235+0xf400], R4 ;  /* 0x00f40004eb007388 */ /* 0x0007e20000000800 */
[C---:B------:R-:W-:Y:S01]  /*5860*/  FADD.FTZ R11, -R140.reuse, R11 ;  /* 0x0000000b8c0b7221 */ /* 0x040fe20000010100 */
[C---:B------:R-:W-:Y:S01]  /*5870*/  FADD.FTZ R10, -R140.reuse, R10 ;  /* 0x0000000a8c0a7221 */ /* 0x040fe20000010100 */
[----:B------:R-:W-:Y:S01]  /*5880*/  FADD.FTZ R13, -R141, R13 ;  /* 0x0000000d8d0d7221 */ /* 0x000fe20000010100 */
[----:B------:R4:W-:Y:S01]  /*5890*/  STS [R234+0xf400], R0 ;  /* 0x00f40000ea007388 */ /* 0x0009e20000000800 */
[C---:B------:R-:W-:Y:S01]  /*58a0*/  FADD.FTZ R15, -R140.reuse, R15 ;  /* 0x0000000f8c0f7221 */ /* 0x040fe20000010100 */
[----:B------:R-:W-:Y:S01]  /*58b0*/  FMUL.FTZ R10, R165, R10 ;  /* 0x0000000aa50a7220 */ /* 0x000fe20000410000 */
[C---:B------:R-:W-:Y:S01]  /*58c0*/  FADD.FTZ R12, -R141.reuse, R12 ;  /* 0x0000000c8d0c7221 */ /* 0x040fe20000010100 */
[----:B------:R-:W-:Y:S01]  /*58d0*/  STS [R234+0xf000], R20 ;  /* 0x00f00014ea007388 */ /* 0x000fe20000000800 */
[----:B------:R-:W-:Y:S01]  /*58e0*/  FADD.FTZ R14, -R140, R14 ;  /* 0x0000000e8c0e7221 */ /* 0x000fe20000010100 */
[----:B------:R-:W-:Y:S01]  /*58f0*/  FADD.FTZ R25, -R141, R25 ;  /* 0x000000198d197221 */ /* 0x000fe20000010100 */
[----:B------:R-:W-:Y:S01]  /*5900*/  FMUL.FTZ R12, R155, R12 ;  /* 0x0000000c9b0c7220 */ /* 0x000fe20000410000 */
[----:B------:R-:W-:Y:S01]  /*5910*/  FADD.FTZ R24, -R141, R24 ;  /* 0x000000188d187221 */ /* 0x000fe20000010100 */
[----:B------:R-:W-:Y:S01]  /*5920*/  FMUL.FTZ R14, R162, R14 ;  /* 0x0000000ea20e7220 */ /* 0x000fe20000410000 */
[C---:B------:R-:W-:Y:S01]  /*5930*/  FADD.FTZ R26, -R140.reuse, R26 ;  /* 0x0000001a8c1a7221 */ /* 0x040fe20000010100 */
[----:B------:R-:W-:Y:S01]  /*5940*/  FADD.FTZ R27, -R140, R27 ;  /* 0x0000001b8c1b7221 */ /* 0x000fe20000010100 */
[----:B--2---:R-:W-:Y:S01]  /*5950*/  F2FP.BF16.F32.PACK_AB R17, R23, R32 ;  /* 0x000000201711723e */ /* 0x004fe200000010ff */
[----:B------:R-:W-:Y:S01]  /*5960*/  FADD.FTZ R29, -R141, R29 ;  /* 0x0000001d8d1d7221 */ /* 0x000fe20000010100 */
[----:B------:R-:W-:Y:S01]  /*5970*/  FMUL.FTZ R24, R151, R24 ;  /* 0x0000001897187220 */ /* 0x000fe20000410000 */
[----:B------:R-:W-:Y:S01]  /*5980*/  FMUL.FTZ R7, R150, R25 ;  /* 0x0000001996077220 */ /* 0x000fe20000410000 */
[----:B------:R-:W-:Y:S01]  /*5990*/  FADD.FTZ R31, -R140, R31 ;  /* 0x0000001f8c1f7221 */ /* 0x000fe20000010100 */
[----:B-1----:R-:W-:Y:S01]  /*59a0*/  FMUL.FTZ R5, R164, R8 ;  /* 0x00000008a4057220 */ /* 0x002fe20000410000 */
[----:B------:R-:W-:Y:S01]  /*59b0*/  FMUL.FTZ R8, R154, R13 ;  /* 0x0000000d9a087220 */ /* 0x000fe20000410000 */
[----:B------:R-:W-:Y:S01]  /*59c0*/  FMUL.FTZ R26, R153, R26 ;  /* 0x0000001a991a7220 */ /* 0x000fe20000410000 */
[----:B------:R-:W-:Y:S01]  /*59d0*/  FMUL.FTZ R27, R152, R27 ;  /* 0x0000001b981b7220 */ /* 0x000fe20000410000 */
[----:B---3--:R-:W-:Y:S01]  /*59e0*/  FMUL.FTZ R4, R160, R9 ;  /* 0x00000009a0047220 */ /* 0x008fe20000410000 */
[----:B------:R-:W-:Y:S01]  /*59f0*/  FADD.FTZ R28, -R141, R28 ;  /* 0x0000001c8d1c7221 */ /* 0x000fe20000010100 */
[----:B------:R-:W-:Y:S01]  /*5a00*/  F2FP.BF16.F32.PACK_AB R8, R8, R12 ;  /* 0x0000000c0808723e */ /* 0x000fe200000010ff */
[----:B------:R-:W-:Y:S01]  /*5a10*/  FADD.FTZ R30, -R140, R30 ;  /* 0x0000001e8c1e7221 */ /* 0x000fe20000010100 */
[----:B------:R-:W-:Y:S01]  /*5a20*/  F2FP.BF16.F32.PACK_AB R16, R33, R34 ;  /* 0x000000222110723e */ /* 0x000fe200000010ff */
[----:B------:R-:W-:Y:S01]  /*5a30*/  FMUL.FTZ R28, R148, R28 ;  /* 0x0000001c941c7220 */ /* 0x000fe20000410000 */
[----:B----4-:R-:W-:Y:S01]  /*5a40*/  F2FP.BF16.F32.PACK_AB R0, R4, R5 ;  /* 0x000000050400723e */ /* 0x010fe200000010ff */
[----:B------:R-:W-:Y:S01]  /*5a50*/  FMUL.FTZ R5, R163, R11 ;  /* 0x0000000ba3057220 */ /* 0x000fe20000410000 */
[----:B------:R-:W-:Y:S01]  /*5a60*/  FMUL.FTZ R4, R161, R15 ;  /* 0x0000000fa1047220 */ /* 0x000fe20000410000 */
[----:B------:R-:W-:Y:S01]  /*5a70*/  FMUL.FTZ R9, R146, R29 ;  /* 0x0000001d92097220 */ /* 0x000fe20000410000 */
[----:B------:R-:W-:Y:S01]  /*5a80*/  FMUL.FTZ R30, R149, R30 ;  /* 0x0000001e951e7220 */ /* 0x000fe20000410000 */
[----:B------:R1:W-:Y:S01]  /*5a90*/  STS [R235+0x10000], R0 ;  /* 0x01000000eb007388 */ /* 0x0003e20000000800 */
[----:B------:R-:W-:Y:S01]  /*5aa0*/  F2FP.BF16.F32.PACK_AB R5, R5, R10 ;  /* 0x0000000a0505723e */ /* 0x000fe200000010ff */
[----:B------:R-:W-:Y:S01]  /*5ab0*/  FMUL.FTZ R6, R147, R31 ;  /* 0x0000001f93067220 */ /* 0x000fe20000410000 */
[----:B------:R-:W-:Y:S01]  /*5ac0*/  F2FP.BF16.F32.PACK_AB R4, R4, R14 ;  /* 0x0000000e0404723e */ /* 0x000fe200000010ff */
[----:B------:R2:W5:Y:S01]  /*5ad0*/  LDL R166, [R1+0x14] ;  /* 0x0000140001a67983 */ /* 0x0005620000100800 */
[----:B------:R-:W-:Y:S02]  /*5ae0*/  F2FP.BF16.F32.PACK_AB R7, R7, R24 ;  /* 0x000000180707723e */ /* 0x000fe400000010ff */
[----:B------:R-:W-:Y:S01]  /*5af0*/  F2FP.BF16.F32.PACK_AB R9, R9, R28 ;  /* 0x0000001c0909723e */ /* 0x000fe200000010ff */
[----:B------:R-:W-:Y:S01]  /*5b00*/  STS [R235+0x10400], R5 ;  /* 0x01040005eb007388 */ /* 0x000fe20000000800 */
[----:B------:R-:W-:Y:S02]  /*5b10*/  F2FP.BF16.F32.PACK_AB R6, R6, R30 ;  /* 0x0000001e0606723e */ /* 0x000fe400000010ff */
[----:B------:R-:W-:Y:S01]  /*5b20*/  MOV R160, R241 ;  /* 0x000000f100a07202 */ /* 0x000fe20000000f00 */
[----:B------:R-:W-:Y:S01]  /*5b30*/  STS [R234+0x10000], R8 ;  /* 0x01000008ea007388 */ /* 0x000fe20000000800 */
[----:B------:R-:W-:Y:S03]  /*5b40*/  MOV R161, R240 ;  /* 0x000000f000a17202 */ /* 0x000fe60000000f00 */
[----:B------:R-:W-:Y:S04]  /*5b50*/  STS [R234+0x10400], R4 ;  /* 0x01040004ea007388 */ /* 0x000fe80000000800 */
[----:B------:R-:W-:Y:S04]  /*5b60*/  STS [R233+0xf000], R21 ;  /* 0x00f00015e9007388 */ /* 0x000fe80000000800 */
[----:B------:R-:W-:Y:S01]  /*5b70*/  STS [R233+0xf400], R17 ;  /* 0x00f40011e9007388 */ /* 0x000fe20000000800 */
[----:B-1----:R-:W-:Y:S03]  /*5b80*/  F2FP.BF16.F32.PACK_AB R0, R27, R26 ;  /* 0x0000001a1b00723e */ /* 0x002fe600000010ff */
[----:B------:R-:W-:Y:S04]  /*5b90*/  STS [R232+0xf000], R18 ;  /* 0x00f00012e8007388 */ /* 0x000fe80000000800 */
[----:B------:R-:W-:Y:S04]  /*5ba0*/  STS [R232+0xf400], R16 ;  /* 0x00f40010e8007388 */ /* 0x000fe80000000800 */
[----:B------:R-:W-:Y:S04]  /*5bb0*/  STS [R233+0x10000], R7 ;  /* 0x01000007e9007388 */ /* 0x000fe80000000800 */
[----:B------:R1:W-:Y:S04]  /*5bc0*/  STS [R233+0x10400], R0 ;  /* 0x01040000e9007388 */ /* 0x0003e80000000800 */
[----:B------:R-:W-:Y:S04]  /*5bd0*/  STS [R232+0x10000], R9 ;  /* 0x01000009e8007388 */ /* 0x000fe80000000800 */
[----:B------:R-:W-:Y:S01]  /*5be0*/  STS [R232+0x10400], R6 ;  /* 0x01040006e8007388 */ /* 0x000fe20000000800 */
[----:B------:R-:W-:Y:S01]  /*5bf0*/  BAR.SYNC.DEFER_BLOCKING 0x0 ;  /* 0x0000000000007b1d */ /* 0x000fe20000010000 */
[----:B-1----:R-:W-:Y:S05]  /*5c00*/  LEA R0, R229, UR4, 0x1 ;  /* 0x00000004e5007c11 */ /* 0x002fea000f8e08ff */
[----:B------:R-:W-:Y:S04]  /*5c10*/  LDSM.16.MT88.4 R4, [R2+0x13000] ;  /* 0x013000000204783b */ /* 0x000fe80000004200 */
[----:B------:R-:W1:Y:S04]  /*5c20*/  LDSM.16.MT88.4 R8, [R0+0x6000] ;  /* 0x006000000008783b */ /* 0x000e680000004200 */
[----:B------:R-:W3:Y:S04]  /*5c30*/  LDSM.16.MT88.4 R12, [R2+0x15000] ;  /* 0x01500000020c783b */ /* 0x000ee80000004200 */
[----:B------:R-:W4:Y:S04]  /*5c40*/  LDSM.16.MT88.4 R16, [R0+0x7000] ;  /* 0x007000000010783b */ /* 0x000f280000004200 */
[----:B------:R-:W2:Y:S04]  /*5c50*/  LDSM.16.MT88.4 R20, [R0+0x8000] ;  /* 0x008000000014783b */ /* 0x000ea80000004200 */
[----:B------:R-:W-:Y:S04]  /*5c60*/  LDSM.16.MT88.4 R24, [R2+0x13800] ;  /* 0x013800000218783b */ /* 0x000fe80000004200 */
[----:B------:R-:W2:Y:S04]  /*5c70*/  LDSM.16.MT88.4 R28, [R0+0x6400] ;  /* 0x00640000001c783b */ /* 0x000ea80000004200 */
[----:B------:R-:W2:Y:S04]  /*5c80*/  LDSM.16.MT88.4 R32, [R2+0x15800] ;  /* 0x015800000220783b */ /* 0x000ea80000004200 */
[----:B------:R-:W2:Y:S04]  /*5c90*/  LDSM.16.MT88.4 R132, [R0+0x7400] ;  /* 0x007400000084783b */ /* 0x000ea80000004200 */
[----:B------:R-:W2:Y:S01]  /*5ca0*/  LDSM.16.MT88.4 R136, [R0+0x8400] ;  /* 0x008400000088783b */ /* 0x000ea20000004200 */
[-C--:B-1----:R-:W-:Y:S06]  /*5cb0*/  HMMA.16816.F32.BF16 R36, R4, R8.reuse, R36 ;  /* 0x000000080424723c */ /* 0x082fec0000041824 */
[C---:B---3--:R-:W-:Y:S06]  /*5cc0*/  HMMA.16816.F32.BF16 R40, R12.reuse, R8, R40 ;  /* 0x000000080c28723c */ /* 0x048fec0000041828 */
[-C--:B------:R-:W-:Y:S06]  /*5cd0*/  HMMA.16816.F32.BF16 R44, R12, R10.reuse, R44 ;  /* 0x0000000a0c2c723c */ /* 0x080fec000004182c */
[C---:B------:R-:W-:Y:S01]  /*5ce0*/  HMMA.16816.F32.BF16 R48, R4.reuse, R10, R48 ;  /* 0x0000000a0430723c */ /* 0x040fe20000041830 */
[----:B------:R-:W-:Y:S05]  /*5cf0*/  LDSM.16.MT88.4 R8, [R0+0x6800] ;  /* 0x006800000008783b */ /* 0x000fea0000004200 */
[-C--:B----4-:R-:W-:Y:S06]  /*5d00*/  HMMA.16816.F32.BF16 R52, R4, R16.reuse, R52 ;  /* 0x000000100434723c */ /* 0x090fec0000041834 */
[C---:B------:R-:W-:Y:S06]  /*5d10*/  HMMA.16816.F32.BF16 R56, R12.reuse, R16, R56 ;  /* 0x000000100c38723c */ /* 0x040fec0000041838 */
[-C--:B------:R-:W-:Y:S06]  /*5d20*/  HMMA.16816.F32.BF16 R60, R12, R18.reuse, R60 ;  /* 0x000000120c3c723c */ /* 0x080fec000004183c */
[C---:B------:R-:W-:Y:S01]  /*5d30*/  HMMA.16816.F32.BF16 R64, R4.reuse, R18, R64 ;  /* 0x000000120440723c */ /* 0x040fe20000041840 */
[----:B------:R-:W-:Y:S05]  /*5d40*/  LDSM.16.MT88.4 R16, [R0+0x7800] ;  /* 0x007800000010783b */ /* 0x000fea0000004200 */
[-C--:B--2---:R-:W-:Y:S06]  /*5d50*/  HMMA.16816.F32.BF16 R68, R4, R20.reuse, R68 ;  /* 0x000000140444723c */ /* 0x084fec0000041844 */
        /* <DEDUP_REMOVED lines=52> */
[----:B------:R-:W-:Y:S02]  /*60a0*/  ISETP.GE.AND P3, PT, R250, UR34, PT ;  /* 0x00000022fa007c0c */ /* 0x000fe4000bf66270 */
[----:B------:R-:W-:Y:S02]  /*60b0*/  ISETP.GE.AND P2, PT, R170, UR34, PT ;  /* 0x00000022aa007c0c */ /* 0x000fe4000bf46270 */
[----:B-----5:R-:W-:Y:S02]  /*60c0*/  LEA R4, R166, UR4, 0x1 ;  /* 0x00000004a6047c11 */ /* 0x020fe4000f8e08ff */
[----:B------:R-:W-:Y:S07]  /*60d0*/  ISETP.GE.AND P1, PT, R244, UR34, PT ;  /* 0x00000022f4007c0c */ /* 0x000fee000bf26270 */
[----:B------:R2:W-:Y:S04]  /*60e0*/  @P3 STS [R4+0x6000], RZ ;  /* 0x006000ff04003388 */ /* 0x0005e80000000800 */
[----:B------:R2:W-:Y:S04]  /*60f0*/  @P3 STS [R4+0x6004], RZ ;  /* 0x006004ff04003388 */ /* 0x0005e80000000800 */
[----:B------:R2:W-:Y:S01]  /*6100*/  @P3 STS.64 [R4+0x6008], RZ ;  /* 0x006008ff04003388 */ /* 0x0005e20000000a00 */
[----:B-1----:R-:W-:Y:S05]  /*6110*/  IMAD.U32 R5, R5, -0x40, RZ ;  /* 0xffffffc005057824 */ /* 0x002fea00078e00ff */
[C---:B------:R-:W-:Y:S02]  /*6120*/  LEA R239, P4, R5.reuse, R239, 0x1 ;  /* 0x000000ef05ef7211 */ /* 0x040fe400078808ff */
[----:B------:R-:W-:Y:S03]  /*6130*/  SHF.R.S32.HI R6, RZ, 0x1f, R5 ;  /* 0x0000001fff067819 */ /* 0x000fe60000011405 */
[--C-:B------:R-:W-:Y:S01]  /*6140*/  @!P3 IMAD.MOV.U32 R10, RZ, RZ, R239.reuse ;  /* 0x000000ffff0ab224 */ /* 0x100fe200078e00ef */
[----:B------:R-:W-:Y:S01]  /*6150*/  LEA.HI.X R236, R5, R236, R6, 0x1, P4 ;  /* 0x000000ec05ec7211 */ /* 0x000fe200020f0c06 */
[--C-:B------:R-:W-:Y:S02]  /*6160*/  @!P2 IMAD.MOV.U32 R8, RZ, RZ, R239.reuse ;  /* 0x000000ffff08a224 */ /* 0x100fe400078e00ef */
[----:B------:R-:W-:Y:S02]  /*6170*/  @!P1 IMAD.MOV.U32 R6, RZ, RZ, R239 ;  /* 0x000000ffff069224 */ /* 0x000fe400078e00ef */
[--C-:B------:R-:W-:Y:S02]  /*6180*/  @!P3 IMAD.MOV.U32 R11, RZ, RZ, R236.reuse ;  /* 0x000000ffff0bb224 */ /* 0x100fe400078e00ec */
[--C-:B------:R-:W-:Y:S02]  /*6190*/  @!P2 IMAD.MOV.U32 R9, RZ, RZ, R236.reuse ;  /* 0x000000ffff09a224 */ /* 0x100fe400078e00ec */
[----:B------:R-:W-:Y:S01]  /*61a0*/  @!P1 IMAD.MOV.U32 R7, RZ, RZ, R236 ;  /* 0x000000ffff079224 */ /* 0x000fe200078e00ec */
[----:B------:R-:W-:Y:S01]  /*61b0*/  @!PT LDS RZ, [RZ] ;  /* 0x00000000fffff984 */ /* 0x000fe20000000800 */
[----:B------:R-:W-:Y:S01]  /*61c0*/  @!PT LDS RZ, [RZ] ;  /* 0x00000000fffff984 */ /* 0x000fe20000000800 */
[----:B------:R-:W-:Y:S01]  /*61d0*/  @!PT LDS RZ, [RZ] ;  /* 0x00000000fffff984 */ /* 0x000fe20000000800 */
[----:B------:R2:W-:Y:S04]  /*61e0*/  @!P3 LDGSTS.E.BYPASS.LTC128B.128 [R4+0x6000], desc[UR6][R10.64] ;  /* 0x060000000a04bfae */ /* 0x0005e8000b901d46 */
[----:B------:R2:W-:Y:S04]  /*61f0*/  @P2 STS.128 [R4+0x7000], RZ ;  /* 0x007000ff04002388 */ /* 0x0005e80000000c00 */
        /* <DEDUP_REMOVED lines=9> */
[----:B------:R-:W0:Y:S02]  /*6290*/  LDGDEPBAR ;  /* 0x00000000000079af */ /* 0x000e240000000000 */
.L_x_51:
[----:B------:R-:W3:Y:S01]  /*62a0*/  LDL R167, [R1+0x20] ;  /* 0x0000200001a77983 */ /* 0x000ee20000100800 */
[----:B------:R-:W-:Y:S03]  /*62b0*/  ULOP3.LUT UR9, UR8, 0x1, URZ, 0xc0, !UPT ;  /* 0x0000000108097892 */ /* 0x000fe6000f8ec03f */
[----:B------:R-:W4:Y:S01]  /*62c0*/  LDL R164, [R1+0x24] ;  /* 0x0000240001a47983 */ /* 0x000f220000100800 */
[----:B------:R-:W-:Y:S02]  /*62d0*/  UISETP.NE.U32.AND UP1, UPT, UR9, 0x1, UPT ;  /* 0x000000010900788c */ /* 0x000fe4000bf25070 */
[----:B------:R-:W-:Y:S01]  /*62e0*/  UIADD3 UR9, UR8, -0x1, URZ ;  /* 0xffffffff08097890 */ /* 0x000fe2000fffe03f */
[----:B------:R-:W-:Y:S04]  /*62f0*/  LDSM.16.M88.4 R24, [R224] ;  /* 0x00000000e018783b */ /* 0x000fe80000000200 */
[----:B--2---:R-:W1:Y:S04]  /*6300*/  LDSM.16.MT88.4 R8, [R0+0x9000] ;  /* 0x009000000008783b */ /* 0x004e680000004200 */
[----:B------:R-:W2:Y:S04]  /*6310*/  LDL R163, [R1] ;  /* 0x0000000001a37983 */ /* 0x000ea80000100800 */
[----:B------:R-:W2:Y:S04]  /*6320*/  LDL R162, [R1+0x4] ;  /* 0x0000040001a27983 */ /* 0x000ea80000100800 */
[----:B------:R-:W1:Y:S04]  /*6330*/  LDSM.16.MT88.4 R16, [R0+0xb000] ;  /* 0x00b000000010783b */ /* 0x000e680000004200 */
[----:B------:R-:W1:Y:S04]  /*6340*/  LDSM.16.MT88.4 R28, [R0+0xd000] ;  /* 0x00d00000001c783b */ /* 0x000e680000004200 */
[----:B------:R-:W-:Y:S04]  /*6350*/  LDSM.16.M88.4 R32, [R225] ;  /* 0x00000000e120783b */ /* 0x000fe80000000200 */
[----:B------:R-:W1:Y:S04]  /*6360*/  LDSM.16.MT88.4 R132, [R0+0x9400] ;  /* 0x009400000084783b */ /* 0x000e680000004200 */
[----:B------:R-:W1:Y:S04]  /*6370*/  LDSM.16.MT88.4 R136, [R0+0xb400] ;  /* 0x00b400000088783b */ /* 0x000e680000004200 */
[----:B------:R-:W1:Y:S04]  /*6380*/  LDSM.16.MT88.4 R140, [R0+0xd400] ;  /* 0x00d40000008c783b */ /* 0x000e680000004200 */
[----:B------:R-:W-:Y:S01]  /*6390*/  LDSM.16.M88.4 R144, [R227] ;  /* 0x00000000e390783b */ /* 0x000fe20000000200 */
[C---:B-1----:R-:W-:Y:S03]  /*63a0*/  HMMA.16816.F32.BF16 R4, R24.reuse, R8, RZ ;  /* 0x000000081804723c */ /* 0x042fe600000418ff */
[----:B------:R-:W1:Y:S04]  /*63b0*/  LDSM.16.MT88.4 R148, [R0+0x9800] ;  /* 0x009800000094783b */ /* 0x000e680000004200 */
[----:B------:R-:W1:Y:S01]  /*63c0*/  LDSM.16.MT88.4 R152, [R0+0xb800] ;  /* 0x00b800000098783b */ /* 0x000e620000004200 */
[C---:B------:R-:W-:Y:S03]  /*63d0*/  HMMA.16816.F32.BF16 R8, R24.reuse, R10, RZ ;  /* 0x0000000a1808723c */ /* 0x040fe600000418ff */
[----:B------:R-:W-:Y:S03]  /*63e0*/  LDSM.16.MT88.4 R156, [R0+0xbc00] ;  /* 0x00bc0000009c783b */ /* 0x000fe60000004200 */
[C---:B------:R-:W-:Y:S01]  /*63f0*/  HMMA.16816.F32.BF16 R12, R24.reuse, R16, RZ ;  /* 0x00000010180c723c */ /* 0x040fe200000418ff */
[----:B------:R-:W2:Y:S05]  /*6400*/  LDL R165, [R1+0x10] ;  /* 0x0000100001a57983 */ /* 0x000eaa0000100800 */
[C---:B------:R-:W-:Y:S06]  /*6410*/  HMMA.16816.F32.BF16 R16, R24.reuse, R18, RZ ;  /* 0x000000121810723c */ /* 0x040fec00000418ff */
[C---:B------:R-:W-:Y:S06]  /*6420*/  HMMA.16816.F32.BF16 R20, R24.reuse, R28, RZ ;  /* 0x0000001c1814723c */ /* 0x040fec00000418ff */
[----:B------:R-:W-:Y:S01]  /*6430*/  HMMA.16816.F32.BF16 R24, R24, R30, RZ ;  /* 0x0000001e1818723c */ /* 0x000fe200000418ff */
[----:B------:R-:W1:Y:S05]  /*6440*/  LDSM.16.MT88.4 R28, [R0+0xd800] ;  /* 0x00d80000001c783b */ /* 0x000e6a0000004200 */
[C---:B------:R-:W-:Y:S06]  /*6450*/  HMMA.16816.F32.BF16 R4, R32.reuse, R132, R4 ;  /* 0x000000842004723c */ /* 0x040fec0000041804 */
[C---:B------:R-:W-:Y:S01]  /*6460*/  HMMA.16816.F32.BF16 R8, R32.reuse, R134, R8 ;  /* 0x000000862008723c */ /* 0x040fe20000041808 */
[----:B------:R-:W-:Y:S05]  /*6470*/  LDSM.16.M88.4 R132, [R226] ;  /* 0x00000000e284783b */ /* 0x000fea0000000200 */
[C---:B------:R-:W-:Y:S06]  /*6480*/  HMMA.16816.F32.BF16 R12, R32.reuse, R136, R12 ;  /* 0x00000088200c723c */ /* 0x040fec000004180c */
[C---:B------:R-:W-:Y:S01]  /*6490*/  HMMA.16816.F32.BF16 R16, R32.reuse, R138, R16 ;  /* 0x0000008a2010723c */ /* 0x040fe20000041810 */
[----:B------:R-:W1:Y:S05]  /*64a0*/  LDSM.16.MT88.4 R136, [R0+0x9c00] ;  /* 0x009c00000088783b */ /* 0x000e6a0000004200 */
[C---:B------:R-:W-:Y:S06]  /*64b0*/  HMMA.16816.F32.BF16 R20, R32.reuse, R140, R20 ;  /* 0x0000008c2014723c */ /* 0x040fec0000041814 */
[----:B------:R-:W-:Y:S01]  /*64c0*/  HMMA.16816.F32.BF16 R24, R32, R142, R24 ;  /* 0x0000008e2018723c */ /* 0x000fe20000041818 */
[----:B------:R-:W1:Y:S04]  /*64d0*/  LDSM.16.MT88.4 R32, [R0+0xdc00] ;  /* 0x00dc00000020783b */ /* 0x000e680000004200 */
[----:B------:R-:W-:Y:S01]  /*64e0*/  LDSM.16.M88.4 R140, [R224+0x2000] ;  /* 0x00200000e08c783b */ /* 0x000fe20000000200 */
[C---:B-1----:R-:W-:Y:S06]  /*64f0*/  HMMA.16816.F32.BF16 R4, R144.reuse, R148, R4 ;  /* 0x000000949004723c */ /* 0x042fec0000041804 */
[C---:B------:R-:W-:Y:S01]  /*6500*/  HMMA.16816.F32.BF16 R8, R144.reuse, R150, R8 ;  /* 0x000000969008723c */ /* 0x040fe20000041808 */
[----:B------:R-:W1:Y:S05]  /*6510*/  LDSM.16.MT88.4 R148, [R0+0xa000] ;  /* 0x00a000000094783b */ /* 0x000e6a0000004200 */
[C---:B------:R-:W-:Y:S06]  /*6520*/  HMMA.16816.F32.BF16 R12, R144.reuse, R152, R12 ;  /* 0x00000098900c723c */ /* 0x040fec000004180c */
[C---:B------:R-:W-:Y:S01]  /*6530*/  HMMA.16816.F32.BF16 R16, R144.reuse, R154, R16 ;  /* 0x0000009a9010723c */ /* 0x040fe20000041810 */
[----:B------:R-:W1:Y:S05]  /*6540*/  LDSM.16.MT88.4 R152, [R0+0xc000] ;  /* 0x00c000000098783b */ /* 0x000e6a0000004200 */
[C---:B------:R-:W-:Y:S06]  /*6550*/  HMMA.16816.F32.BF16 R20, R144.reuse, R28, R20 ;  /* 0x0000001c9014723c */ /* 0x040fec0000041814 */
[----:B------:R-:W-:Y:S01]  /*6560*/  HMMA.16816.F32.BF16 R24, R144, R30, R24 ;  /* 0x0000001e9018723c */ /* 0x000fe20000041818 */
[----:B------:R-:W1:Y:S04]  /*6570*/  LDSM.16.MT88.4 R28, [R0+0xe000] ;  /* 0x00e00000001c783b */ /* 0x000e680000004200 */
[----:B------:R-:W-:Y:S01]  /*6580*/  LDSM.16.MT88.4 R144, [R0+0xa400] ;  /* 0x00a400000090783b */ /* 0x000fe20000004200 */
[C---:B------:R-:W-:Y:S06]  /*6590*/  HMMA.16816.F32.BF16 R4, R132.reuse, R136, R4 ;  /* 0x000000888404723c */ /* 0x040fec0000041804 */
[C---:B------:R-:W-:Y:S01]  /*65a0*/  HMMA.16816.F32.BF16 R8, R132.reuse, R138, R8 ;  /* 0x0000008a8408723c */ /* 0x040fe20000041808 */
[----:B------:R-:W1:Y:S05]  /*65b0*/  LDSM.16.M88.4 R136, [R225+0x2000] ;  /* 0x00200000e188783b */ /* 0x000e6a0000000200 */
        /* <DEDUP_REMOVED lines=16> */
[----:B------:R-:W-:Y:S01]  /*66c0*/  LDSM.16.M88.4 R140, [R226+0x2000] ;  /* 0x00200000e28c783b */ /* 0x000fe20000000200 */
[C---:B------:R-:W-:Y:S06]  /*66d0*/  HMMA.16816.F32.BF16 R4, R136.reuse, R144, R4 ;  /* 0x000000908804723c */ /* 0x040fec0000041804 */
[C---:B------:R-:W-:Y:S01]  /*66e0*/  HMMA.16816.F32.BF16 R8, R136.reuse, R146, R8 ;  /* 0x000000928808723c */ /* 0x040fe20000041808 */
[----:B------:R-:W3:Y:S05]  /*66f0*/  LDSM.16.MT88.4 R144, [R0+0xac00] ;  /* 0x00ac00000090783b */ /* 0x000eea0000004200 */
[C---:B------:R-:W-:Y:S06]  /*6700*/  HMMA.16816.F32.BF16 R12, R136.reuse, R156, R12 ;  /* 0x0000009c880c723c */ /* 0x040fec000004180c */
[C---:B------:R-:W-:Y:S01]  /*6710*/  HMMA.16816.F32.BF16 R16, R136.reuse, R158, R16 ;  /* 0x0000009e8810723c */ /* 0x040fe20000041810 */
[----:B------:R-:W4:Y:S05]  /*6720*/  LDSM.16.MT88.4 R156, [R0+0xcc00] ;  /* 0x00cc0000009c783b */ /* 0x000f2a0000004200 */
[C---:B------:R-:W-:Y:S06]  /*6730*/  HMMA.16816.F32.BF16 R20, R136.reuse, R32, R20 ;  /* 0x000000208814723c */ /* 0x040fec0000041814 */
[----:B------:R-:W-:Y:S01]  /*6740*/  HMMA.16816.F32.BF16 R24, R136, R34, R24 ;  /* 0x000000228818723c */ /* 0x000fe20000041818 */
[----:B------:R3:W2:Y:S04]  /*6750*/  LDSM.16.MT88.4 R32, [R0+0xec00] ;  /* 0x00ec00000020783b */ /* 0x0006a80000004200 */
[----:B------:R-:W-:Y:S01]  /*6760*/  LDSM.16.MT88.4 R136, [R3+0x2400] ;  /* 0x002400000388783b */ /* 0x000fe20000004200 */
[C---:B-1----:R-:W-:Y:S06]  /*6770*/  HMMA.16816.F32.BF16 R4, R132.reuse, R148, R4 ;  /* 0x000000948404723c */ /* 0x042fec0000041804 */
[C---:B------:R-:W-:Y:S06]  /*6780*/  HMMA.16816.F32.BF16 R8, R132.reuse, R150, R8 ;  /* 0x000000968408723c */ /* 0x040fec0000041808 */
[C---:B------:R-:W-:Y:S06]  /*6790*/  HMMA.16816.F32.BF16 R12, R132.reuse, R152, R12 ;  /* 0x00000098840c723c */ /* 0x040fec000004180c */
[C---:B------:R-:W-:Y:S01]  /*67a0*/  HMMA.16816.F32.BF16 R16, R132.reuse, R154, R16 ;  /* 0x0000009a8410723c */ /* 0x040fe20000041810 */
[----:B---3--:R-:W-:Y:S05]  /*67b0*/  IMAD.U32 R0, RZ, RZ, UR15 ;  /* 0x0000000fff007e24 */ /* 0x008fea000f8e00ff */
[C---:B------:R-:W-:Y:S06]  /*67c0*/  HMMA.16816.F32.BF16 R20, R132.reuse, R28, R20 ;  /* 0x0000001c8414723c */ /* 0x040fec0000041814 */
[----:B------:R-:W-:Y:S06]  /*67d0*/  HMMA.16816.F32.BF16 R24, R132, R30, R24 ;  /* 0x0000001e8418723c */ /* 0x000fec0000041818 */
[C---:B------:R-:W-:Y:S01]  /*67e0*/  HMMA.16816.F32.BF16 R4, R140.reuse, R144, R4 ;  /* 0x000000908c04723c */ /* 0x040fe20000041804 */
[----:B------:R-:W-:Y:S04]  /*67f0*/  IMAD.U32 R132, RZ, RZ, UR15 ;  /* 0x0000000fff847e24 */ /* 0x000fe8000f8e00ff */
[----:B------:R-:W-:Y:S01]  /*6800*/  @P0 IADD3 R30, P2, R167, UR12, RZ ;  /* 0x0000000ca71e0c10 */ /* 0x000fe2000ff5e0ff */
[C---:B------:R-:W-:Y:S01]  /*6810*/  HMMA.16816.F32.BF16 R8, R140.reuse, R146, R8 ;  /* 0x000000928c08723c */ /* 0x040fe20000041808 */
[----:B------:R-:W-:Y:S01]  /*6820*/  LDSM.16.MT88.4 R144, [R3+0x1c00] ;  /* 0x001c00000390783b */ /* 0x000fe20000004200 */
[----:B------:R-:W-:Y:S03]  /*6830*/  @UP3 UIADD3 UR12, UP2, UR12, -0x100, URZ ;  /* 0xffffff000c0c3890 */ /* 0x000fe6000ff5e03f */
[----:B----4-:R-:W-:Y:S01]  /*6840*/  @P0 IADD3.X R31, R164, UR11, RZ, P2, !PT ;  /* 0x0000000ba41f0c10 */ /* 0x010fe200097fe4ff */
[C---:B------:R-:W-:Y:S01]  /*6850*/  HMMA.16816.F32.BF16 R12, R140.reuse, R156, R12 ;  /* 0x0000009c8c0c723c */ /* 0x040fe2000004180c */
[----:B------:R-:W-:Y:S03]  /*6860*/  @UP3 UIADD3.X UR11, UR11, -0x1, URZ, UP2, !UPT ;  /* 0xffffffff0b0b3890 */ /* 0x000fe600097fe43f */
[----:B--2---:R-:W2:Y:S02]  /*6870*/  @P0 LDG.E R163, desc[UR6][R30.64] ;  /* 0x000000061ea30981 */ /* 0x004ea4000c1e1900 */
[C---:B------:R-:W-:Y:S02]  /*6880*/  HMMA.16816.F32.BF16 R16, R140.reuse, R158, R16 ;  /* 0x0000009e8c10723c */ /* 0x040fe40000041810 */
[----:B------:R-:W3:Y:S04]  /*6890*/  @P0 LDG.E R162, desc[UR6][R30.64+0x20] ;  /* 0x000020061ea20981 */ /* 0x000ee8000c1e1900 */
[C---:B------:R-:W-:Y:S01]  /*68a0*/  HMMA.16816.F32.BF16 R20, R140.reuse, R32, R20 ;  /* 0x000000208c14723c */ /* 0x040fe20000041814 */
[----:B------:R-:W5:Y:S04]  /*68b0*/  @P0 LDG.E R249, desc[UR6][R30.64+0x80] ;  /* 0x000080061ef90981 */ /* 0x000f68000c1e1900 */
[----:B------:R1:W5:Y:S01]  /*68c0*/  @P0 LDG.E R252, desc[UR6][R30.64+0xa0] ;  /* 0x0000a0061efc0981 */ /* 0x000362000c1e1900 */
[----:B------:R-:W-:Y:S03]  /*68d0*/  HMMA.16816.F32.BF16 R24, R140, R34, R24 ;  /* 0x000000228c18723c */ /* 0x000fe60000041818 */
[----:B------:R-:W-:Y:S04]  /*68e0*/  LDSM.16.MT88.4 R140, [R3+0x1800] ;  /* 0x00180000038c783b */ /* 0x000fe80000004200 */
[----:B------:R-:W-:Y:S04]  /*68f0*/  IMAD.U32 R34, RZ, RZ, UR33 ;  /* 0x00000021ff227e24 */ /* 0x000fe8000f8e00ff */
[----:B-1----:R-:W-:Y:S02]  /*6900*/  IMAD.U32 R30, RZ, RZ, UR32 ;  /* 0x00000020ff1e7e24 */ /* 0x002fe4000f8e00ff */
[----:B------:R-:W-:Y:S01]  /*6910*/  IMAD.U32 R31, RZ, RZ, UR33 ;  /* 0x00000021ff1f7e24 */ /* 0x000fe2000f8e00ff */
[C---:B------:R-:W-:Y:S04]  /*6920*/  LEA R241, P1, R165.reuse, R160, 0x2 ;  /* 0x000000a0a5f17211 */ /* 0x040fe800078210ff */
[----:B------:R-:W-:Y:S01]  /*6930*/  LEA.HI.X.SX32 R240, R165, R161, 0x2, P1 ;  /* 0x000000a1a5f07211 */ /* 0x000fe200008f16ff */
[----:B------:R-:W-:Y:S04]  /*6940*/  IMAD.MOV.U32 R28, RZ, RZ, R241 ;  /* 0x000000ffff1c7224 */ /* 0x000fe800078e00f1 */
[----:B------:R-:W-:Y:S01]  /*6950*/  IMAD.MOV.U32 R29, RZ, RZ, R240 ;  /* 0x000000ffff1d7224 */ /* 0x000fe200078e00f0 */
[-C--:B------:R-:W-:Y:S01]  /*6960*/  LEA R32, P1, R132, R28.reuse, 0x2 ;  /* 0x0000001c84207211 */ /* 0x080fe200078210ff */
[----:B------:R-:W-:Y:S01]  /*6970*/  IMAD.U32 R132, RZ, RZ, UR16 ;  /* 0x00000010ff847e24 */ /* 0x000fe2000f8e00ff */
[-C--:B------:R-:W-:Y:S02]  /*6980*/  LEA R34, P2, R34, R28.reuse, 0x2 ;  /* 0x0000001c22227211 */ /* 0x080fe400078410ff */
[-C--:B------:R-:W-:Y:S01]  /*6990*/  LEA.HI.X.SX32 R33, R0, R29.reuse, 0x2, P1 ;  /* 0x0000001d00217211 */ /* 0x080fe200008f16ff */
[----:B------:R1:W-:Y:S01]  /*69a0*/  REDG.E.ADD.F32.FTZ.RN.STRONG.GPU desc[UR6][R28.64], R4 ;  /* 0x000000041c0079a6 */ /* 0x0003e2000c10f386 */
[----:B------:R-:W-:Y:S01]  /*69b0*/  IMAD.U32 R0, RZ, RZ, UR16 ;  /* 0x00000010ff007e24 */ /* 0x000fe2000f8e00ff */
[-C--:B------:R-:W-:Y:S02]  /*69c0*/  LEA R30, P1, R30, R28.reuse, 0x2 ;  /* 0x0000001c1e1e7211 */ /* 0x080fe400078210ff */
[----:B------:R4:W-:Y:S01]  /*69d0*/  REDG.E.ADD.F32.FTZ.RN.STRONG.GPU desc[UR6][R32.64], R5 ;  /* 0x00000005200079a6 */ /* 0x0009e2000c10f386 */
[-C--:B------:R-:W-:Y:S01]  /*69e0*/  LEA.HI.X.SX32 R35, R31, R29.reuse, 0x2, P2 ;  /* 0x0000001d1f237211 */ /* 0x080fe200010f16ff */
[----:B-1----:R-:W-:Y:S02]  /*69f0*/  IMAD.U32 R4, RZ, RZ, UR31 ;  /* 0x0000001fff047e24 */ /* 0x002fe4000f8e00ff */
[----:B----4-:R-:W-:Y:S05]  /*6a00*/  IMAD.U32 R5, RZ, RZ, UR32 ;  /* 0x00000020ff057e24 */ /* 0x010fea000f8e00ff */
[-C--:B------:R-:W-:Y:S01]  /*6a10*/  LEA.HI.X.SX32 R31, R5, R29.reuse, 0x2, P1 ;  /* 0x0000001d051f7211 */ /* 0x080fe200008f16ff */
[----:B--2---:R-:W-:Y:S04]  /*6a20*/  @P0 STL [R1], R163 ;  /* 0x000000a301000387 */ /* 0x004fe80000100800 */
[----:B---3--:R-:W-:Y:S01]  /*6a30*/  @P0 STL [R1+0x4], R162 ;  /* 0x000004a201000387 */ /* 0x008fe20000100800 */
[-C--:B------:R-:W-:Y:S04]  /*6a40*/  LEA R132, P0, R132, R28.reuse, 0x2 ;  /* 0x0000001c84847211 */ /* 0x080fe800078010ff */
[-C--:B------:R-:W-:Y:S01]  /*6a50*/  LEA.HI.X.SX32 R133, R0, R29.reuse, 0x2, P0 ;  /* 0x0000001d00857211 */ /* 0x080fe200000f16ff */
[----:B------:R-:W-:Y:S01]  /*6a60*/  IMAD.U32 R0, RZ, RZ, UR31 ;  /* 0x0000001fff007e24 */ /* 0x000fe2000f8e00ff */
[-C--:B------:R-:W-:Y:S03]  /*6a70*/  LEA R4, P0, R4, R28.reuse, 0x2 ;  /* 0x0000001c04047211 */ /* 0x080fe600078010ff */
[----:B------:R1:W-:Y:S01]  /*6a80*/  REDG.E.ADD.F32.FTZ.RN.STRONG.GPU desc[UR6][R132.64], R6 ;  /* 0x00000006840079a6 */ /* 0x0003e2000c10f386 */
[-C--:B------:R-:W-:Y:S01]  /*6a90*/  LEA.HI.X.SX32 R5, R0, R29.reuse, 0x2, P0 ;  /* 0x0000001d00057211 */ /* 0x080fe200000f16ff */
[----:B------:R-:W-:Y:S02]  /*6aa0*/  IMAD.U32 R0, RZ, RZ, UR30 ;  /* 0x0000001eff007e24 */ /* 0x000fe4000f8e00ff */
[----:B------:R2:W-:Y:S04]  /*6ab0*/  REDG.E.ADD.F32.FTZ.RN.STRONG.GPU desc[UR6][R34.64], R7 ;  /* 0x00000007220079a6 */ /* 0x0005e8000c10f386 */
[----:B------:R3:W-:Y:S04]  /*6ac0*/  REDG.E.ADD.F32.FTZ.RN.STRONG.GPU desc[UR6][R30.64], R8 ;  /* 0x000000081e0079a6 */ /* 0x0007e8000c10f386 */
[----:B------:R4:W-:Y:S04]  /*6ad0*/  REDG.E.ADD.F32.FTZ.RN.STRONG.GPU desc[UR6][R4.64], R9 ;  /* 0x00000009040079a6 */ /* 0x0009e8000c10f386 */
[----:B------:R-:W-:Y:S01]  /*6ae0*/  LDSM.16.MT88.4 R132, [R2+0x11800] ;  /* 0x011800000284783b */ /* 0x000fe20000004200 */
[----:B-1----:R-:W-:Y:S02]  /*6af0*/  IMAD.U32 R6, RZ, RZ, UR25 ;  /* 0x00000019ff067e24 */ /* 0x002fe4000f8e00ff */
[----:B--2---:R-:W-:Y:S02]  /*6b00*/  IMAD.U32 R7, RZ, RZ, UR24 ;  /* 0x00000018ff077e24 */ /* 0x004fe4000f8e00ff */
[----:B---3--:R-:W-:Y:S02]  /*6b10*/  IMAD.U32 R8, RZ, RZ, UR29 ;  /* 0x0000001dff087e24 */ /* 0x008fe4000f8e00ff */
[----:B------:R-:W-:Y:S02]  /*6b20*/  IMAD.U32 R30, RZ, RZ, UR25 ;  /* 0x00000019ff1e7e24 */ /* 0x000fe4000f8e00ff */
[----:B----4-:R-:W-:Y:S01]  /*6b30*/  IMAD.U32 R5, RZ, RZ, UR30 ;  /* 0x0000001eff057e24 */ /* 0x010fe2000f8e00ff */
[-C--:B------:R-:W-:Y:S01]  /*6b40*/  LEA R4, P1, R0, R28.reuse, 0x2 ;  /* 0x0000001c00047211 */ /* 0x080fe200078210ff */
[----:B------:R-:W-:Y:S01]  /*6b50*/  IMAD.U32 R0, RZ, RZ, UR29 ;  /* 0x0000001dff007e24 */ /* 0x000fe2000f8e00ff */
[-C--:B------:R-:W-:Y:S02]  /*6b60*/  LEA R8, P0, R8, R28.reuse, 0x2 ;  /* 0x0000001c08087211 */ /* 0x080fe400078010ff */
[-C--:B------:R-:W-:Y:S02]  /*6b70*/  LEA.HI.X.SX32 R5, R5, R29.reuse, 0x2, P1 ;  /* 0x0000001d05057211 */ /* 0x080fe400008f16ff */
[-C--:B------:R-:W-:Y:S01]  /*6b80*/  LEA.HI.X.SX32 R9, R0, R29.reuse, 0x2, P0 ;  /* 0x0000001d00097211 */ /* 0x080fe200000f16ff */
[----:B------:R-:W-:Y:S01]  /*6b90*/  IMAD.U32 R0, RZ, RZ, UR24 ;  /* 0x00000018ff007e24 */ /* 0x000fe2000f8e00ff */
[-C--:B------:R-:W-:Y:S01]  /*6ba0*/  LEA R6, P1, R6, R28.reuse, 0x2 ;  /* 0x0000001c06067211 */ /* 0x080fe200078210ff */
[----:B------:R1:W-:Y:S04]  /*6bb0*/  REDG.E.ADD.F32.FTZ.RN.STRONG.GPU desc[UR6][R4.64], R10 ;  /* 0x0000000a040079a6 */ /* 0x0003e8000c10f386 */
[----:B------:R2:W-:Y:S04]  /*6bc0*/  REDG.E.ADD.F32.FTZ.RN.STRONG.GPU desc[UR6][R8.64], R11 ;  /* 0x0000000b080079a6 */ /* 0x0005e8000c10f386 */
[----:B------:R3:W-:Y:S04]  /*6bd0*/  REDG.E.ADD.F32.FTZ.RN.STRONG.GPU desc[UR6][R28.64+0x80], R12 ;  /* 0x0000800c1c0079a6 */ /* 0x0007e8000c10f386 */
[----:B------:R4:W-:Y:S01]  /*6be0*/  REDG.E.ADD.F32.FTZ.RN.STRONG.GPU desc[UR6][R32.64+0x80], R13 ;  /* 0x0000800d200079a6 */ /* 0x0009e2000c10f386 */
[-C--:B-1----:R-:W-:Y:S01]  /*6bf0*/  LEA R4, P0, R7, R28.reuse, 0x2 ;  /* 0x0000001c07047211 */ /* 0x082fe200078010ff */
[----:B------:R-:W-:Y:S01]  /*6c00*/  IMAD.U32 R10, RZ, RZ, UR23 ;  /* 0x00000017ff0a7e24 */ /* 0x000fe2000f8e00ff */
[-C--:B------:R-:W-:Y:S02]  /*6c10*/  LEA.HI.X.SX32 R7, R30, R29.reuse, 0x2, P1 ;  /* 0x0000001d1e077211 */ /* 0x080fe400008f16ff */
[-C--:B------:R-:W-:Y:S01]  /*6c20*/  LEA.HI.X.SX32 R5, R0, R29.reuse, 0x2, P0 ;  /* 0x0000001d00057211 */ /* 0x080fe200000f16ff */
[----:B--2---:R-:W-:Y:S01]  /*6c30*/  IMAD.U32 R8, RZ, RZ, UR22 ;  /* 0x00000016ff087e24 */ /* 0x004fe2000f8e00ff */
[-C--:B------:R-:W-:Y:S01]  /*6c40*/  LEA R10, P0, R10, R28.reuse, 0x2 ;  /* 0x0000001c0a0a7211 */ /* 0x080fe200078010ff */
[----:B------:R1:W-:Y:S01]  /*6c50*/  REDG.E.ADD.F32.FTZ.RN.STRONG.GPU desc[UR6][R6.64], R14 ;  /* 0x0000000e060079a6 */ /* 0x0003e2000c10f386 */
[----:B------:R-:W-:Y:S02]  /*6c60*/  IMAD.U32 R0, RZ, RZ, UR23 ;  /* 0x00000017ff007e24 */ /* 0x000fe4000f8e00ff */
[-C--:B------:R-:W-:Y:S01]  /*6c70*/  LEA R8, P2, R8, R28.reuse, 0x2 ;  /* 0x0000001c08087211 */ /* 0x080fe200078410ff */
[----:B------:R2:W-:Y:S01]  /*6c80*/  REDG.E.ADD.F32.FTZ.RN.STRONG.GPU desc[UR6][R4.64], R15 ;  /* 0x0000000f040079a6 */ /* 0x0005e2000c10f386 */
[----:B---3--:R-:W-:Y:S01]  /*6c90*/  IMAD.U32 R12, RZ, RZ, UR20 ;  /* 0x00000014ff0c7e24 */ /* 0x008fe2000f8e00ff */
[-C--:B------:R-:W-:Y:S01]  /*6ca0*/  LEA.HI.X.SX32 R11, R0, R29.reuse, 0x2, P0 ;  /* 0x0000001d000b7211 */ /* 0x080fe200000f16ff */
[----:B------:R-:W-:Y:S02]  /*6cb0*/  IMAD.U32 R0, RZ, RZ, UR28 ;  /* 0x0000001cff007e24 */ /* 0x000fe4000f8e00ff */
[----:B----4-:R-:W-:Y:S01]  /*6cc0*/  IMAD.U32 R13, RZ, RZ, UR21 ;  /* 0x00000015ff0d7e24 */ /* 0x010fe2000f8e00ff */
[-C--:B------:R-:W-:Y:S01]  /*6cd0*/  LEA R12, P4, R12, R28.reuse, 0x2 ;  /* 0x0000001c0c0c7211 */ /* 0x080fe200078810ff */
[----:B------:R3:W-:Y:S01]  /*6ce0*/  REDG.E.ADD.F32.FTZ.RN.STRONG.GPU desc[UR6][R10.64], R16 ;  /* 0x000000100a0079a6 */ /* 0x0007e2000c10f386 */
[----:B-1----:R-:W-:Y:S02]  /*6cf0*/  IMAD.U32 R6, RZ, RZ, UR27 ;  /* 0x0000001bff067e24 */ /* 0x002fe4000f8e00ff */
[----:B------:R-:W-:Y:S02]  /*6d00*/  IMAD.U32 R7, RZ, RZ, UR22 ;  /* 0x00000016ff077e24 */ /* 0x000fe4000f8e00ff */
[----:B--2---:R-:W-:Y:S01]  /*6d10*/  IMAD.U32 R4, RZ, RZ, UR28 ;  /* 0x0000001cff047e24 */ /* 0x004fe2000f8e00ff */
[-C--:B------:R-:W-:Y:S01]  /*6d20*/  LEA R6, P1, R6, R28.reuse, 0x2 ;  /* 0x0000001c06067211 */ /* 0x080fe200078210ff */
[----:B------:R-:W-:Y:S01]  /*6d30*/  IMAD.U32 R5, RZ, RZ, UR27 ;  /* 0x0000001bff057e24 */ /* 0x000fe2000f8e00ff */
[-C--:B------:R-:W-:Y:S01]  /*6d40*/  LEA.HI.X.SX32 R9, R7, R29.reuse, 0x2, P2 ;  /* 0x0000001d07097211 */ /* 0x080fe200010f16ff */
[----:B------:R-:W-:Y:S01]  /*6d50*/  IMAD.U32 R14, RZ, RZ, UR21 ;  /* 0x00000015ff0e7e24 */ /* 0x000fe2000f8e00ff */
[-C--:B------:R-:W-:Y:S02]  /*6d60*/  LEA R4, P0, R4, R28.reuse, 0x2 ;  /* 0x0000001c04047211 */ /* 0x080fe400078010ff */
[-C--:B------:R-:W-:Y:S01]  /*6d70*/  LEA.HI.X.SX32 R7, R5, R29.reuse, 0x2, P1 ;  /* 0x0000001d05077211 */ /* 0x080fe200008f16ff */
[----:B------:R1:W-:Y:S01]  /*6d80*/  REDG.E.ADD.F32.FTZ.RN.STRONG.GPU desc[UR6][R8.64], R17 ;  /* 0x00000011080079a6 */ /* 0x0003e2000c10f386 */
[-C--:B------:R-:W-:Y:S01]  /*6d90*/  LEA.HI.X.SX32 R5, R0, R29.reuse, 0x2, P0 ;  /* 0x0000001d00057211 */ /* 0x080fe200000f16ff */
[----:B---3--:R-:W-:Y:S01]  /*6da0*/  IMAD.U32 R10, RZ, RZ, UR19 ;  /* 0x00000013ff0a7e24 */ /* 0x008fe2000f8e00ff */
[-C--:B------:R-:W-:Y:S01]  /*6db0*/  LEA R14, P5, R14, R28.reuse, 0x2 ;  /* 0x0000001c0e0e7211 */ /* 0x080fe200078a10ff */
[----:B------:R2:W-:Y:S01]  /*6dc0*/  REDG.E.ADD.F32.FTZ.RN.STRONG.GPU desc[UR6][R6.64], R18 ;  /* 0x00000012060079a6 */ /* 0x0005e2000c10f386 */
[----:B------:R-:W-:Y:S02]  /*6dd0*/  IMAD.U32 R11, RZ, RZ, UR20 ;  /* 0x00000014ff0b7e24 */ /* 0x000fe4000f8e00ff */
[-C--:B------:R-:W-:Y:S01]  /*6de0*/  LEA.HI.X.SX32 R15, R13, R29.reuse, 0x2, P5 ;  /* 0x0000001d0d0f7211 */ /* 0x080fe200028f16ff */
[----:B------:R3:W-:Y:S01]  /*6df0*/  REDG.E.ADD.F32.FTZ.RN.STRONG.GPU desc[UR6][R4.64], R19 ;  /* 0x00000013040079a6 */ /* 0x0007e2000c10f386 */
[-C--:B------:R-:W-:Y:S01]  /*6e00*/  LEA R10, P3, R10, R28.reuse, 0x2 ;  /* 0x0000001c0a0a7211 */ /* 0x080fe200078610ff */
[----:B------:R-:W-:Y:S01]  /*6e10*/  IMAD.U32 R0, RZ, RZ, UR26 ;  /* 0x0000001aff007e24 */ /* 0x000fe2000f8e00ff */
[-C--:B------:R-:W-:Y:S01]  /*6e20*/  LEA.HI.X.SX32 R13, R11, R29.reuse, 0x2, P4 ;  /* 0x0000001d0b0d7211 */ /* 0x080fe200020f16ff */
[----:B------:R-:W-:Y:S04]  /*6e30*/  REDG.E.ADD.F32.FTZ.RN.STRONG.GPU desc[UR6][R28.64+0x100], R20 ;  /* 0x000100141c0079a6 */ /* 0x000fe8000c10f386 */
[----:B------:R-:W-:Y:S04]  /*6e40*/  REDG.E.ADD.F32.FTZ.RN.STRONG.GPU desc[UR6][R32.64+0x100], R21 ;  /* 0x00010015200079a6 */ /* 0x000fe8000c10f386 */
[----:B------:R-:W-:Y:S04]  /*6e50*/  REDG.E.ADD.F32.FTZ.RN.STRONG.GPU desc[UR6][R14.64], R22 ;  /* 0x000000160e0079a6 */ /* 0x000fe8000c10f386 */
[----:B------:R-:W-:Y:S01]  /*6e60*/  REDG.E.ADD.F32.FTZ.RN.STRONG.GPU desc[UR6][R12.64], R23 ;  /* 0x000000170c0079a6 */ /* 0x000fe2000c10f386 */
[----:B-1----:R-:W-:Y:S03]  /*6e70*/  IMAD.U32 R8, RZ, RZ, UR18 ;  /* 0x00000012ff087e24 */ /* 0x002fe6000f8e00ff */
[----:B------:R-:W-:Y:S01]  /*6e80*/  LDSM.16.MT88.4 R12, [R2+0x11000] ;  /* 0x01100000020c783b */ /* 0x000fe20000004200 */
[----:B------:R-:W-:Y:S02]  /*6e90*/  IMAD.U32 R9, RZ, RZ, UR19 ;  /* 0x00000013ff097e24 */ /* 0x000fe4000f8e00ff */
[----:B--2---:R-:W-:Y:S01]  /*6ea0*/  IMAD.U32 R6, RZ, RZ, UR17 ;  /* 0x00000011ff067e24 */ /* 0x004fe2000f8e00ff */
[-C--:B------:R-:W-:Y:S01]  /*6eb0*/  LEA R8, P2, R8, R28.reuse, 0x2 ;  /* 0x0000001c08087211 */ /* 0x080fe200078410ff */
[----:B------:R-:W-:Y:S01]  /*6ec0*/  IMAD.U32 R7, RZ, RZ, UR18 ;  /* 0x00000012ff077e24 */ /* 0x000fe2000f8e00ff */
[-C--:B------:R-:W-:Y:S01]  /*6ed0*/  LEA.HI.X.SX32 R11, R9, R29.reuse, 0x2, P3 ;  /* 0x0000001d090b7211 */ /* 0x080fe200018f16ff */
[----:B---3--:R-:W-:Y:S01]  /*6ee0*/  IMAD.U32 R4, RZ, RZ, UR26 ;  /* 0x0000001aff047e24 */ /* 0x008fe2000f8e00ff */
[-C--:B------:R-:W-:Y:S01]  /*6ef0*/  LEA R6, P1, R6, R28.reuse, 0x2 ;  /* 0x0000001c06067211 */ /* 0x080fe200078210ff */
[----:B------:R-:W-:Y:S01]  /*6f00*/  IMAD.U32 R5, RZ, RZ, UR17 ;  /* 0x00000011ff057e24 */ /* 0x000fe2000f8e00ff */
        /* <DEDUP_REMOVED lines=19> */
[----:B------:R-:W-:Y:S04]  /*7040*/  LDSM.16.MT88.4 R32, [R2+0xf800] ;  /* 0x00f800000220783b */ /* 0x000fe80000004200 */
[----:B------:R-:W4:Y:S04]  /*7050*/  LDSM.16.MT88.4 R20, [R3+0x400] ;  /* 0x000400000314783b */ /* 0x000f280000004200 */
[----:B------:R-:W4:Y:S01]  /*7060*/  LDSM.16.MT88.4 R24, [R3+0x1400] ;  /* 0x001400000318783b */ /* 0x000f220000004200 */
[-C--:B-1----:R-:W-:Y:S06]  /*7070*/  HMMA.16816.F32.BF16 R84, R4, R8.reuse, R84 ;  /* 0x000000080454723c */ /* 0x082fec0000041854 */
[C---:B------:R-:W-:Y:S06]  /*7080*/  HMMA.16816.F32.BF16 R88, R12.reuse, R8, R88 ;  /* 0x000000080c58723c */ /* 0x040fec0000041858 */
[-C--:B------:R-:W-:Y:S06]  /*7090*/  HMMA.16816.F32.BF16 R92, R12, R10.reuse, R92 ;  /* 0x0000000a0c5c723c */ /* 0x080fec000004185c */
[C---:B------:R-:W-:Y:S01]  /*70a0*/  HMMA.16816.F32.BF16 R96, R4.reuse, R10, R96 ;  /* 0x0000000a0460723c */ /* 0x040fe20000041860 */
[----:B------:R-:W-:Y:S05]  /*70b0*/  LDSM.16.MT88.4 R8, [R2+0x10000] ;  /* 0x010000000208783b */ /* 0x000fea0000004200 */
[-C--:B--2---:R-:W-:Y:S06]  /*70c0*/  HMMA.16816.F32.BF16 R100, R4, R16.reuse, R100 ;  /* 0x000000100464723c */ /* 0x084fec0000041864 */
        /* <DEDUP_REMOVED lines=54> */
[----:B------:R-:W2:Y:S01]  /*7430*/  LDL R149, [R1+0x18] ;  /* 0x0000180001957983 */ /* 0x000ea20000100800 */
        /* <DEDUP_REMOVED lines=169> */
.L_x_53:
        /* <DEDUP_REMOVED lines=20> */
.L_x_54:
[----:B------:R-:W-:Y:S01]  /*8010*/  BAR.SYNC.DEFER_BLOCKING 0x0 ;  /* 0x0000000000007b1d */ /* 0x000fe20000010000 */
[----:B------:R-:W-:Y:S01]  /*8020*/  USHF.R.S32.HI UR13, URZ, 0x1f, UR12 ;  /* 0x0000001f3f0d7899 */ /* 0x000fe2000801140c */
[--C-:B------:R-:W-:Y:S01]  /*8030*/  SHF.R.S32.HI R7, RZ, 0x1f, R250.reuse ;  /* 0x0000001fff077819 */ /* 0x100fe200000114fa */
[----:B------:R-:W-:Y:S01]  /*8040*/  IMAD.U32 R3, RZ, RZ, UR10 ;  /* 0x0000000aff037e24 */ /* 0x000fe2000f8e00ff */
[----:B------:R-:W-:Y:S01]  /*8050*/  UIMAD UR5, UR36, -0x80, UR5 ;  /* 0xffffff80240578a4 */ /* 0x000fe2000f8e0205 */
[----:B------:R-:W-:Y:S01]  /*8060*/  IMAD.MOV.U32 R6, RZ, RZ, R250 ;  /* 0x000000ffff067224 */ /* 0x000fe200078e00fa */
[----:B------:R-:W-:Y:S01]  /*8070*/  UIMAD UR15, UR13, UR10, URZ ;  /* 0x0000000a0d0f72a4 */ /* 0x000fe2000f8e023f */
[----:B------:R-:W-:Y:S01]  /*8080*/  BSSY B0, `(.L_x_55) ;  /* 0x0000030000007945 */ /* 0x000fe20003800000 */
[----:B------:R-:W1:Y:S01]  /*8090*/  S2R R26, SR_TID.X ;  /* 0x00000000001a7919 */ /* 0x000e620000002100 */
[----:B------:R-:W-:Y:S01]  /*80a0*/  IMAD.WIDE.U32 R4, R3, UR12, R6 ;  /* 0x0000000c03047c25 */ /* 0x000fe2000f8e0006 */
[----:B------:R-:W-:Y:S01]  /*80b0*/  UIMAD UR15, UR12, UR11, UR15 ;  /* 0x0000000b0c0f72a4 */ /* 0x000fe2000f8e020f */
[----:B------:R-:W2:Y:S01]  /*80c0*/  S2R R27, SR_TID.X ;  /* 0x00000000001b7919 */ /* 0x000ea20000002100 */
[----:B------:R-:W-:Y:S01]  /*80d0*/  USHF.R.S32.HI UR21, URZ, 0x1f, UR59 ;  /* 0x0000001f3f157899 */ /* 0x000fe2000801143b */
[----:B------:R-:W-:Y:S01]  /*80e0*/  IADD3 R4, P0, R4, UR19, RZ ;  /* 0x0000001304047c10 */ /* 0x000fe2000ff1e0ff */
[----:B------:R-:W-:-:S02]  /*80f0*/  ULDC.64 UR16, c[0x0][0x468] ;  /* 0x00011a0000107ab9 */ /* 0x000fc40000000a00 */
[----:B------:R-:W-:Y:S01]  /*8100*/  IMAD.U32 R3, RZ, RZ, UR15 ;  /* 0x0000000fff037e24 */ /* 0x000fe2000f8e00ff */
[----:B------:R-:W-:-:S04]  /*8110*/  UIMAD UR15, UR21, UR16, URZ ;  /* 0x00000010150f72a4 */ /* 0x000fc8000f8e023f */
[----:B------:R-:W-:Y:S01]  /*8120*/  IADD3.X R5, R5, UR20, R3, P0, !PT ;  /* 0x0000001405057c10 */ /* 0x000fe200087fe403 */
[----:B------:R-:W-:Y:S01]  /*8130*/  IMAD.U32 R3, RZ, RZ, UR16 ;  /* 0x00000010ff037e24 */ /* 0x000fe2000f8e00ff */
[----:B------:R-:W-:Y:S01]  /*8140*/  UIMAD UR17, UR59, UR17, UR15 ;  /* 0x000000113b1172a4 */ /* 0x000fe2000f8e020f */
[----:B------:R3:W4:Y:S04]  /*8150*/  LDS.128 R36, [R0+0xa000] ;  /* 0x00a0000000247984 */ /* 0x0007280000000c00 */
[----:B------:R3:W3:Y:S04]  /*8160*/  LDS.128 R32, [R0+0xc000] ;  /* 0x00c0000000207984 */ /* 0x0006e80000000c00 */
[----:B------:R3:W3:Y:S04]  /*8170*/  LDS.128 R28, [R0+0xe000] ;  /* 0x00e00000001c7984 */ /* 0x0006e80000000c00 */
[----:B------:R3:W3:Y:S04]  /*8180*/  LDS.128 R48, [R0+0x10000] ;  /* 0x0100000000307984 */ /* 0x0006e80000000c00 */
[----:B------:R3:W3:Y:S01]  /*8190*/  LDS.128 R44, [R0+0x12000] ;  /* 0x01200000002c7984 */ /* 0x0006e20000000c00 */
[----:B-1----:R-:W-:-:S03]  /*81a0*/  SHF.R.S32.HI R26, RZ, 0x1f, R26 ;  /* 0x0000001fff1a7819 */ /* 0x002fc6000001141a */
[----:B------:R1:W1:Y:S01]  /*81b0*/  LDS.128 R40, [R0+0x14000] ;  /* 0x0140000000287984 */ /* 0x0002620000000c00 */
[----:B--2---:R-:W-:-:S04]  /*81c0*/  LEA.HI R26, R26, R27, RZ, 0x2 ;  /* 0x0000001b1a1a7211 */ /* 0x004fc800078f10ff */
[----:B------:R-:W-:-:S04]  /*81d0*/  SHF.R.S32.HI R26, RZ, 0x2, R26 ;  /* 0x00000002ff1a7819 */ /* 0x000fc8000001141a */
[C---:B------:R-:W-:Y:S01]  /*81e0*/  ISETP.GE.AND P4, PT, R26.reuse, UR5, PT ;  /* 0x000000051a007c0c */ /* 0x040fe2000bf86270 */
[----:B------:R-:W-:Y:S01]  /*81f0*/  VIADD R8, R26, 0x40 ;  /* 0x000000401a087836 */ /* 0x000fe20000000000 */
[----:B------:R-:W-:-:S04]  /*8200*/  SHF.R.S32.HI R25, RZ, 0x1f, R26 ;  /* 0x0000001fff197819 */ /* 0x000fc8000001141a */
[----:B------:R-:W-:Y:S01]  /*8210*/  ISETP.GE.AND P3, PT, R8, UR5, PT ;  /* 0x0000000508007c0c */ /* 0x000fe2000bf66270 */
[----:B------:R-:W-:-:S04]  /*8220*/  IMAD.WIDE.U32 R8, R3, UR59, R4 ;  /* 0x0000003b03087c25 */ /* 0x000fc8000f8e0004 */
[----:B------:R-:W-:Y:S02]  /*8230*/  VIADD R24, R9, UR17 ;  /* 0x0000001109187c36 */ /* 0x000fe40008000000 */
[----:B----4-:R-:W-:Y:S06]  /*8240*/  @P4 BRA `(.L_x_56) ;  /* 0x00000000004c4947 */ /* 0x010fec0003800000 */
[----:B------:R-:W-:Y:S01]  /*8250*/  ULDC UR15, c[0x0][0x2d0] ;  /* 0x0000b400000f7ab9 */ /* 0x000fe20000000800 */
[----:B------:R-:W2:Y:S01]  /*8260*/  LDS.128 R20, [R0+0xb000] ;  /* 0x00b0000000147984 */ /* 0x000ea20000000c00 */
[----:B------:R-:W-:Y:S01]  /*8270*/  ISETP.GE.AND P5, PT, R250, UR15, PT ;  /* 0x0000000ffa007c0c */ /* 0x000fe2000bfa6270 */
[----:B------:R-:W-:Y:S01]  /*8280*/  IMAD R3, R25, UR10, RZ ;  /* 0x0000000a19037c24 */ /* 0x000fe2000f8e02ff */
[----:B------:R-:W-:Y:S01]  /*8290*/  MOV R5, R24 ;  /* 0x0000001800057202 */ /* 0x000fe20000000f00 */
[----:B------:R-:W4:Y:S01]  /*82a0*/  LDS.128 R16, [R0+0xd000] ;  /* 0x00d0000000107984 */ /* 0x000f220000000c00 */
[----:B------:R-:W-:Y:S01]  /*82b0*/  IMAD.MOV.U32 R4, RZ, RZ, R8 ;  /* 0x000000ffff047224 */ /* 0x000fe200078e0008 */
[----:B------:R-:W-:Y:S01]  /*82c0*/  ISETP.GE.AND P2, PT, R170, UR15, PT ;  /* 0x0000000faa007c0c */ /* 0x000fe2000bf46270 */
[----:B------:R-:W-:Y:S01]  /*82d0*/  IMAD R3, R26, UR11, R3 ;  /* 0x0000000b1a037c24 */ /* 0x000fe2000f8e0203 */
[----:B------:R-:W-:Y:S01]  /*82e0*/  ISETP.GE.AND P1, PT, R244, UR15, PT ;  /* 0x0000000ff4007c0c */ /* 0x000fe2000bf26270 */
[----:B------:R-:W-:Y:S01]  /*82f0*/  IMAD.WIDE.U32 R10, R26, UR10, R4 ;  /* 0x0000000a1a0a7c25 */ /* 0x000fe2000f8e0004 */
[----:B------:R-:W-:-:S03]  /*8300*/  ULDC.64 UR16, c[0x0][0x3f0] ;  /* 0x0000fc0000107ab9 */ /* 0x000fc60000000a00 */
[----:B------:R-:W-:Y:S01]  /*8310*/  IMAD.IADD R3, R11, 0x1, R3 ;  /* 0x000000010b037824 */ /* 0x000fe200078e0203 */
[----:B------:R-:W5:Y:S01]  /*8320*/  @!P5 LDS.128 R12, [R0+0x9000] ;  /* 0x00900000000cd984 */ /* 0x000f620000000c00 */
[----:B------:R-:W-:-:S04]  /*8330*/  LEA R4, P0, R10, UR16, 0x1 ;  /* 0x000000100a047c11 */ /* 0x000fc8000f8008ff */
[----:B------:R-:W-:-:S05]  /*8340*/  LEA.HI.X R5, R10, UR17, R3, 0x1, P0 ;  /* 0x000000110a057c11 */ /* 0x000fca00080f0c03 */
[----:B--2---:R2:W-:Y:S04]  /*8350*/  @!P2 STG.E.128 desc[UR6][R4.64+0x40], R20 ;  /* 0x000040140400a986 */ /* 0x0045e8000c101d06 */
[----:B----4-:R2:W-:Y:S04]  /*8360*/  @!P1 STG.E.128 desc[UR6][R4.64+0x80], R16 ;  /* 0x0000801004009986 */ /* 0x0105e8000c101d06 */
[----:B-----5:R2:W-:Y:S02]  /*8370*/  @!P5 STG.E.128 desc[UR6][R4.64], R12 ;  /* 0x0000000c0400d986 */ /* 0x0205e4000c101d06 */
.L_x_56:
[----:B------:R-:W-:Y:S05]  /*8380*/  BSYNC B0 ;  /* 0x0000000000007941 */ /* 0x000fea0003800000 */
.L_x_55:
[----:B------:R-:W-:Y:S04]  /*8390*/  BSSY B0, `(.L_x_57) ;  /* 0x0000014000007945 */ /* 0x000fe80003800000 */
[----:B------:R-:W-:Y:S05]  /*83a0*/  @P3 BRA `(.L_x_58) ;  /* 0x0000000000483947 */ /* 0x000fea0003800000 */
[----:B------:R-:W-:Y:S01]  /*83b0*/  IADD3 R3, P0, R26, 0x40, RZ ;  /* 0x000000401a037810 */ /* 0x000fe20007f1e0ff */
[----:B------:R-:W-:Y:S01]  /*83c0*/  ULDC UR5, c[0x0][0x2d0] ;  /* 0x0000b40000057ab9 */ /* 0x000fe20000000800 */
[----:B--2---:R-:W-:Y:S01]  /*83d0*/  MOV R5, R24 ;  /* 0x0000001800057202 */ /* 0x004fe20000000f00 */
[----:B------:R-:W-:Y:S01]  /*83e0*/  ULDC.64 UR16, c[0x0][0x3f0] ;  /* 0x0000fc0000107ab9 */ /* 0x000fe20000000a00 */
[----:B------:R-:W-:Y:S01]  /*83f0*/  ISETP.GE.AND P2, PT, R250, UR5, PT ;  /* 0x00000005fa007c0c */ /* 0x000fe2000bf46270 */
[----:B------:R-:W-:Y:S01]  /*8400*/  IMAD.X R4, RZ, RZ, R25, P0 ;  /* 0x000000ffff047224 */ /* 0x000fe200000e0619 */
[----:B------:R-:W-:Y:S02]  /*8410*/  ISETP.GE.AND P1, PT, R170, UR5, PT ;  /* 0x00000005aa007c0c */ /* 0x000fe4000bf26270 */
[----:B------:R-:W-:Y:S01]  /*8420*/  ISETP.GE.AND P0, PT, R244, UR5, PT ;  /* 0x00000005f4007c0c */ /* 0x000fe2000bf06270 */
[----:B------:R-:W-:Y:S02]  /*8430*/  IMAD R10, R4, UR10, RZ ;  /* 0x0000000a040a7c24 */ /* 0x000fe4000f8e02ff */
[----:B------:R-:W-:-:S04]  /*8440*/  IMAD.MOV.U32 R4, RZ, RZ, R8 ;  /* 0x000000ffff047224 */ /* 0x000fc800078e0008 */
[----:B------:R-:W-:-:S04]  /*8450*/  IMAD.WIDE.U32 R8, R3, UR10, R4 ;  /* 0x0000000a03087c25 */ /* 0x000fc8000f8e0004 */
[----:B------:R-:W-:Y:S01]  /*8460*/  IMAD R3, R3, UR11, R10 ;  /* 0x0000000b03037c24 */ /* 0x000fe2000f8e020a */
[----:B------:R-:W-:-:S03]  /*8470*/  LEA R4, P5, R8, UR16, 0x1 ;  /* 0x0000001008047c11 */ /* 0x000fc6000f8a08ff */
[----:B------:R-:W-:-:S05]  /*8480*/  IMAD.IADD R3, R9, 0x1, R3 ;  /* 0x0000000109037824 */ /* 0x000fca00078e0203 */
[----:B------:R-:W-:-:S05]  /*8490*/  LEA.HI.X R5, R8, UR17, R3, 0x1, P5 ;  /* 0x0000001108057c11 */ /* 0x000fca000a8f0c03 */
[----:B------:R4:W-:Y:S04]  /*84a0*/  @!P2 STG.E.128 desc[UR6][R4.64], R36 ;  /* 0x000000240400a986 */ /* 0x0009e8000c101d06 */
[----:B---3--:R4:W-:Y:S04]  /*84b0*/  @!P1 STG.E.128 desc[UR6][R4.64+0x40], R32 ;  /* 0x0000402004009986 */ /* 0x0089e8000c101d06 */
[----:B------:R4:W-:Y:S02]  /*84c0*/  @!P0 STG.E.128 desc[UR6][R4.64+0x80], R28 ;  /* 0x0000801c04008986 */ /* 0x0009e4000c101d06 */
.L_x_58:
[----:B------:R-:W-:Y:S05]  /*84d0*/  BSYNC B0 ;  /* 0x0000000000007941 */ /* 0x000fea0003800000 */
.L_x_57:
[----:B------:R-:W-:Y:S01]  /*84e0*/  IMAD.U32 R3, RZ, RZ, UR8 ;  /* 0x00000008ff037e24 */ /* 0x000fe2000f8e00ff */
[----:B------:R-:W-:Y:S01]  /*84f0*/  UIMAD UR13, UR13, UR8, URZ ;  /* 0x000000080d0d72a4 */ /* 0x000fe2000f8e023f */
[----:B--2---:R-:W2:Y:S01]  /*8500*/  LDS.128 R20, [R0+0xf000] ;  /* 0x00f0000000147984 */ /* 0x004ea20000000c00 */
[----:B------:R-:W-:Y:S01]  /*8510*/  USHF.R.S32.HI UR5, URZ, 0x1f, UR59 ;  /* 0x0000001f3f057899 */ /* 0x000fe2000801143b */
[----:B------:R-:W-:Y:S01]  /*8520*/  IMAD.WIDE.U32 R6, R3, UR12, R6 ;  /* 0x0000000c03067c25 */ /* 0x000fe2000f8e0006 */
[----:B------:R-:W-:Y:S01]  /*8530*/  UIMAD UR12, UR12, UR9, UR13 ;  /* 0x000000090c0c72a4 */ /* 0x000fe2000f8e020d */
[----:B------:R-:W2:Y:S01]  /*8540*/  LDS.128 R16, [R0+0x11000] ;  /* 0x0110000000107984 */ /* 0x000ea20000000c00 */
[----:B------:R-:W-:Y:S01]  /*8550*/  ULDC.64 UR10, c[0x0][0x470] ;  /* 0x00011c00000a7ab9 */ /* 0x000fe20000000a00 */
[----:B------:R-:W-:Y:S01]  /*8560*/  BSSY B0, `(.L_x_59) ;  /* 0x000001b000007945 */ /* 0x000fe20003800000 */
[----:B------:R-:W-:Y:S01]  /*8570*/  IADD3 R6, P0, R6, UR14, RZ ;  /* 0x0000000e06067c10 */ /* 0x000fe2000ff1e0ff */
[----:B------:R1:W2:Y:S01]  /*8580*/  LDS.128 R12, [R0+0x13000] ;  /* 0x01300000000c7984 */ /* 0x0002a20000000c00 */
[----:B------:R-:W-:-:S04]  /*8590*/  UIMAD UR5, UR5, UR10, URZ ;  /* 0x0000000a050572a4 */ /* 0x000fc8000f8e023f */
[----:B------:R-:W-:Y:S01]  /*85a0*/  UIMAD UR11, UR59, UR11, UR5 ;  /* 0x0000000b3b0b72a4 */ /* 0x000fe2000f8e0205 */
[----:B-1-3--:R-:W-:-:S05]  /*85b0*/  IMAD.U32 R0, RZ, RZ, UR12 ;  /* 0x0000000cff007e24 */ /* 0x00afca000f8e00ff */
[----:B------:R-:W-:Y:S02]  /*85c0*/  IADD3.X R7, R7, UR18, R0, P0, !PT ;  /* 0x0000001207077c10 */ /* 0x000fe400087fe400 */
[----:B------:R-:W-:-:S05]  /*85d0*/  MOV R0, UR10 ;  /* 0x0000000a00007c02 */ /* 0x000fca0008000f00 */
[----:B------:R-:W-:-:S05]  /*85e0*/  IMAD.WIDE.U32 R6, R0, UR59, R6 ;  /* 0x0000003b00067c25 */ /* 0x000fca000f8e0006 */
[----:B------:R-:W-:Y:S01]  /*85f0*/  IADD3 R3, R7, UR11, RZ ;  /* 0x0000000b07037c10 */ /* 0x000fe2000fffe0ff */
[----:B--2---:R-:W-:Y:S06]  /*8600*/  @P4 BRA `(.L_x_60) ;  /* 0x0000000000404947 */ /* 0x004fec0003800000 */
[----:B----4-:R-:W-:Y:S01]  /*8610*/  MOV R5, R3 ;  /* 0x0000000300057202 */ /* 0x010fe20000000f00 */
[----:B------:R-:W-:Y:S01]  /*8620*/  IMAD R0, R25, UR8, RZ ;  /* 0x0000000819007c24 */ /* 0x000fe2000f8e02ff */
[----:B------:R-:W-:Y:S01]  /*8630*/  ULDC UR5, c[0x0][0x2d0] ;  /* 0x0000b40000057ab9 */ /* 0x000fe20000000800 */
[----:B------:R-:W-:Y:S01]  /*8640*/  IMAD.MOV.U32 R4, RZ, RZ, R6 ;  /* 0x000000ffff047224 */ /* 0x000fe200078e0006 */
[----:B------:R-:W-:Y:S01]  /*8650*/  ISETP.GE.AND P2, PT, R250, UR5, PT ;  /* 0x00000005fa007c0c */ /* 0x000fe2000bf46270 */
[----:B------:R-:W-:Y:S01]  /*8660*/  IMAD R0, R26, UR9, R0 ;  /* 0x000000091a007c24 */ /* 0x000fe2000f8e0200 */
[----:B------:R-:W-:Y:S01]  /*8670*/  ISETP.GE.AND P1, PT, R170, UR5, PT ;  /* 0x00000005aa007c0c */ /* 0x000fe2000bf26270 */
[----:B------:R-:W-:Y:S01]  /*8680*/  IMAD.WIDE.U32 R8, R26, UR8, R4 ;  /* 0x000000081a087c25 */ /* 0x000fe2000f8e0004 */
[----:B------:R-:W-:Y:S01]  /*8690*/  ISETP.GE.AND P0, PT, R244, UR5, PT ;  /* 0x00000005f4007c0c */ /* 0x000fe2000bf06270 */
[----:B------:R-:W-:Y:S02]  /*86a0*/  ULDC.64 UR10, c[0x0][0x3f8] ;  /* 0x0000fe00000a7ab9 */ /* 0x000fe40000000a00 */
[----:B------:R-:W-:Y:S01]  /*86b0*/  IMAD.IADD R0, R9, 0x1, R0 ;  /* 0x0000000109007824 */ /* 0x000fe200078e0200 */
[----:B------:R-:W-:-:S04]  /*86c0*/  LEA R4, P4, R8, UR10, 0x1 ;  /* 0x0000000a08047c11 */ /* 0x000fc8000f8808ff */
[----:B------:R-:W-:-:S05]  /*86d0*/  LEA.HI.X R5, R8, UR11, R0, 0x1, P4 ;  /* 0x0000000b08057c11 */ /* 0x000fca000a0f0c00 */
[----:B------:R1:W-:Y:S04]  /*86e0*/  @!P2 STG.E.128 desc[UR6][R4.64], R20 ;  /* 0x000000140400a986 */ /* 0x0003e8000c101d06 */
[----:B------:R1:W-:Y:S04]  /*86f0*/  @!P1 STG.E.128 desc[UR6][R4.64+0x40], R16 ;  /* 0x0000401004009986 */ /* 0x0003e8000c101d06 */
[----:B------:R1:W-:Y:S02]  /*8700*/  @!P0 STG.E.128 desc[UR6][R4.64+0x80], R12 ;  /* 0x0000800c04008986 */ /* 0x0003e4000c101d06 */
.L_x_60:
[----:B------:R-:W-:Y:S05]  /*8710*/  BSYNC B0 ;  /* 0x0000000000007941 */ /* 0x000fea0003800000 */
.L_x_59:
[----:B------:R-:W-:Y:S05]  /*8720*/  @P3 BRA `(.L_x_61) ;  /* 0x0000000800cc3947 */ /* 0x000fea0003800000 */
[----:B------:R-:W-:Y:S01]  /*8730*/  IADD3 R0, P0, R26, 0x40, RZ ;  /* 0x000000401a007810 */ /* 0x000fe20007f1e0ff */
[----:B------:R-:W-:Y:S01]  /*8740*/  IMAD.MOV.U32 R7, RZ, RZ, R3 ;  /* 0x000000ffff077224 */ /* 0x000fe200078e0003 */
[----:B------:R-:W-:Y:S01]  /*8750*/  ULDC UR5, c[0x0][0x2d0] ;  /* 0x0000b40000057ab9 */ /* 0x000fe20000000800 */
[----:B------:R-:W-:Y:S01]  /*8760*/  ULDC.64 UR10, c[0x0][0x3f8] ;  /* 0x0000fe00000a7ab9 */ /* 0x000fe20000000a00 */
[----:B------:R-:W-:Y:S01]  /*8770*/  ISETP.GE.AND P1, PT, R250, UR5, PT ;  /* 0x00000005fa007c0c */ /* 0x000fe2000bf26270 */
[----:B-1--4-:R-:W-:Y:S01]  /*8780*/  IMAD.X R4, RZ, RZ, R25, P0 ;  /* 0x000000ffff047224 */ /* 0x012fe200000e0619 */
[----:B------:R-:W-:Y:S01]  /*8790*/  ISETP.GE.AND P0, PT, R170, UR5, PT ;  /* 0x00000005aa007c0c */ /* 0x000fe2000bf06270 */
[----:B------:R-:W-:-:S04]  /*87a0*/  IMAD.WIDE.U32 R6, R0, UR8, R6 ;  /* 0x0000000800067c25 */ /* 0x000fc8000f8e0006 */
[----:B------:R-:W-:-:S04]  /*87b0*/  IMAD R4, R4, UR8, RZ ;  /* 0x0000000804047c24 */ /* 0x000fc8000f8e02ff */
[----:B------:R-:W-:Y:S01]  /*87c0*/  IMAD R0, R0, UR9, R4 ;  /* 0x0000000900007c24 */ /* 0x000fe2000f8e0204 */
[----:B------:R-:W-:-:S03]  /*87d0*/  LEA R4, P2, R6, UR10, 0x1 ;  /* 0x0000000a06047c11 */ /* 0x000fc6000f8408ff */
[----:B------:R-:W-:-:S05]  /*87e0*/  IMAD.IADD R0, R7, 0x1, R0 ;  /* 0x0000000107007824 */ /* 0x000fca00078e0200 */
[----:B------:R-:W-:-:S05]  /*87f0*/  LEA.HI.X R5, R6, UR11, R0, 0x1, P2 ;  /* 0x0000000b06057c11 */ /* 0x000fca00090f0c00 */
[----:B------:R3:W-:Y:S04]  /*8800*/  @!P1 STG.E.128 desc[UR6][R4.64], R48 ;  /* 0x0000003004009986 */ /* 0x0007e8000c101d06 */
[----:B------:R3:W-:Y:S01]  /*8810*/  @!P0 STG.E.128 desc[UR6][R4.64+0x40], R44 ;  /* 0x0000402c04008986 */ /* 0x0007e2000c101d06 */
[----:B------:R-:W-:-:S13]  /*8820*/  ISETP.GE.AND P0, PT, R244, UR5, PT ;  /* 0x00000005f4007c0c */ /* 0x000fda000bf06270 */
[----:B------:R-:W-:Y:S05]  /*8830*/  @P0 BRA `(.L_x_61) ;  /* 0x0000000800880947 */ /* 0x000fea0003800000 */
[----:B------:R1:W-:Y:S01]  /*8840*/  STG.E.128 desc[UR6][R4.64+0x80], R40 ;  /* 0x0000802804007986 */ /* 0x0003e2000c101d06 */
[----:B------:R-:W-:Y:S05]  /*8850*/  BRA `(.L_x_61) ;  /* 0x0000000800807947 */ /* 0x000fea0003800000 */
.L_x_36:
        /* <DEDUP_REMOVED lines=23> */
.L_x_62:
[----:B------:R-:W-:Y:S01]  /*89d0*/  @UP0 UIADD3 UR14, UR35, UR37, URZ ;  /* 0x00000025230e0290 */ /* 0x000fe2000fffe03f */
[----:B------:R-:W-:Y:S01]  /*89e0*/  @UP0 ULDC.64 UR10, c[0x0][0x458] ;  /* 0x00011600000a0ab9 */ /* 0x000fe20000000a00 */
[----:B------:R-:W-:Y:S02]  /*89f0*/  USHF.R.S32.HI UR18, URZ, 0x1f, UR17 ;  /* 0x0000001f3f127899 */ /* 0x000fe40008011411 */
        /* <DEDUP_REMOVED lines=16> */
[----:B------:R-:W-:-:S03]  /*8b00*/  UIADD3 UR16, UR13, UR15, URZ ;  /* 0x0000000f0d107290 */ /* 0x000fc6000fffe03f */
[----:B------:R-:W-:-:S09]  /*8b10*/  UMOV UR15, UR12 ;  /* 0x0000000c000f7c82 */ /* 0x000fd20008000000 */
.L_x_63:
[----:B------:R1:W5:Y:S04]  /*8b20*/  LDL R12, [R1+0x8] ;  /* 0x00000800010c7983 */ /* 0x0003680000100800 */
[----:B------:R1:W5:Y:S01]  /*8b30*/  LDL R11, [R1+0xc] ;  /* 0x00000c00010b7983 */ /* 0x0003620000100800 */
[----:B------:R-:W-:Y:S01]  /*8b40*/  UIMAD UR12, UR18, UR8, URZ ;  /* 0x00000008120c72a4 */ /* 0x000fe2000f8e023f */
[----:B------:R-:W-:Y:S01]  /*8b50*/  IMAD.U32 R4, RZ, RZ, UR8 ;  /* 0x00000008ff047e24 */ /* 0x000fe2000f8e00ff */
[----:B------:R-:W-:Y:S01]  /*8b60*/  UIMAD UR5, UR36, -0x80, UR5 ;  /* 0xffffff80240578a4 */ /* 0x000fe2000f8e0205 */
[----:B------:R-:W2:Y:S01]  /*8b70*/  S2R R13, SR_TID.X ;  /* 0x00000000000d7919 */ /* 0x000ea20000002100 */
[----:B------:R-:W-:Y:S01]  /*8b80*/  UIMAD UR12, UR17, UR9, UR12 ;  /* 0x00000009110c72a4 */ /* 0x000fe2000f8e020c */
[----:B------:R-:W-:Y:S01]  /*8b90*/  IMAD.WIDE.U32 R4, R4, UR17, R250 ;  /* 0x0000001104047c25 */ /* 0x000fe2000f8e00fa */
[----:B------:R-:W-:Y:S01]  /*8ba0*/  USHF.R.S32.HI UR14, URZ, 0x1f, UR59 ;  /* 0x0000001f3f0e7899 */ /* 0x000fe2000801143b */
[----:B------:R-:W3:Y:S01]  /*8bb0*/  S2R R14, SR_TID.X ;  /* 0x00000000000e7919 */ /* 0x000ee20000002100 */
[----:B------:R-:W-:Y:S02]  /*8bc0*/  BSSY B0, `(.L_x_64) ;  /* 0x0000022000007945 */ /* 0x000fe40003800000 */
[----:B------:R-:W-:Y:S01]  /*8bd0*/  IMAD.U32 R0, RZ, RZ, UR12 ;  /* 0x0000000cff007e24 */ /* 0x000fe2000f8e00ff */
[----:B------:R-:W-:Y:S01]  /*8be0*/  IADD3 R6, P0, R4, UR19, RZ ;  /* 0x0000001304067c10 */ /* 0x000fe2000ff1e0ff */
[----:B------:R-:W-:-:S02]  /*8bf0*/  ULDC.64 UR12, c[0x0][0x468] ;  /* 0x00011a00000c7ab9 */ /* 0x000fc40000000a00 */
[----:B------:R-:W-:Y:S01]  /*8c00*/  UIMAD UR14, UR14, UR12, URZ ;  /* 0x0000000c0e0e72a4 */ /* 0x000fe2000f8e023f */
[----:B------:R-:W-:Y:S01]  /*8c10*/  IADD3.X R7, R5, UR20, R0, P0, !PT ;  /* 0x0000001405077c10 */ /* 0x000fe200087fe400 */
[----:B------:R-:W-:Y:S02]  /*8c20*/  IMAD.U32 R0, RZ, RZ, UR12 ;  /* 0x0000000cff007e24 */ /* 0x000fe4000f8e00ff */
[----:B------:R-:W-:Y:S02]  /*8c30*/  UIMAD UR13, UR59, UR13, UR14 ;  /* 0x0000000d3b0d72a4 */ /* 0x000fe4000f8e020e */
[----:B------:R-:W-:Y:S01]  /*8c40*/  IMAD.WIDE.U32 R6, R0, UR59, R6 ;  /* 0x0000003b00067c25 */ /* 0x000fe2000f8e0006 */
[----:B--2---:R-:W-:-:S04]  /*8c50*/  SHF.R.S32.HI R13, RZ, 0x1f, R13 ;  /* 0x0000001fff0d7819 */ /* 0x004fc8000001140d */
[----:B---3--:R-:W-:-:S04]  /*8c60*/  LEA.HI R13, R13, R14, RZ, 0x2 ;  /* 0x0000000e0d0d7211 */ /* 0x008fc800078f10ff */
[----:B------:R-:W-:-:S04]  /*8c70*/  SHF.R.S32.HI R13, RZ, 0x2, R13 ;  /* 0x00000002ff0d7819 */ /* 0x000fc8000001140d */
[C---:B------:R-:W-:Y:S01]  /*8c80*/  ISETP.GE.AND P4, PT, R13.reuse, UR5, PT ;  /* 0x000000050d007c0c */ /* 0x040fe2000bf86270 */
[----:B------:R-:W-:Y:S01]  /*8c90*/  VIADD R3, R13, 0x40 ;  /* 0x000000400d037836 */ /* 0x000fe20000000000 */
[----:B------:R-:W-:-:S04]  /*8ca0*/  SHF.R.S32.HI R10, RZ, 0x1f, R13 ;  /* 0x0000001fff0a7819 */ /* 0x000fc8000001140d */
[----:B------:R-:W-:Y:S01]  /*8cb0*/  ISETP.GE.AND P3, PT, R3, UR5, PT ;  /* 0x0000000503007c0c */ /* 0x000fe2000bf66270 */
[----:B------:R-:W-:-:S06]  /*8cc0*/  VIADD R3, R7, UR13 ;  /* 0x0000000d07037c36 */ /* 0x000fcc0008000000 */
[----:B-1----:R-:W-:Y:S06]  /*8cd0*/  @P4 BRA `(.L_x_65) ;  /* 0x0000000000404947 */ /* 0x002fec0003800000 */
[----:B------:R-:W-:Y:S01]  /*8ce0*/  MOV R5, R3 ;  /* 0x0000000300057202 */ /* 0x000fe20000000f00 */
[----:B------:R-:W-:Y:S01]  /*8cf0*/  IMAD R0, R10, UR8, RZ ;  /* 0x000000080a007c24 */ /* 0x000fe2000f8e02ff */
[----:B------:R-:W-:Y:S01]  /*8d00*/  ULDC UR14, c[0x0][0x2d0] ;  /* 0x0000b400000e7ab9 */ /* 0x000fe20000000800 */
[----:B------:R-:W-:Y:S01]  /*8d10*/  IMAD.MOV.U32 R4, RZ, RZ, R6 ;  /* 0x000000ffff047224 */ /* 0x000fe200078e0006 */
[----:B------:R-:W-:Y:S01]  /*8d20*/  ISETP.GE.AND P2, PT, R250, UR14, PT ;  /* 0x0000000efa007c0c */ /* 0x000fe2000bf46270 */
[C---:B------:R-:W-:Y:S01]  /*8d30*/  IMAD R0, R13.reuse, UR9, R0 ;  /* 0x000000090d007c24 */ /* 0x040fe2000f8e0200 */
[----:B-----5:R-:W-:Y:S01]  /*8d40*/  ISETP.GE.AND P1, PT, R12, UR14, PT ;  /* 0x0000000e0c007c0c */ /* 0x020fe2000bf26270 */
[----:B------:R-:W-:Y:S01]  /*8d50*/  IMAD.WIDE.U32 R8, R13, UR8, R4 ;  /* 0x000000080d087c25 */ /* 0x000fe2000f8e0004 */
[----:B------:R-:W-:Y:S01]  /*8d60*/  ISETP.GE.AND P0, PT, R11, UR14, PT ;  /* 0x0000000e0b007c0c */ /* 0x000fe2000bf06270 */
[----:B------:R-:W-:Y:S02]  /*8d70*/  ULDC.64 UR12, c[0x0][0x3f0] ;  /* 0x0000fc00000c7ab9 */ /* 0x000fe40000000a00 */
[----:B------:R-:W-:Y:S01]  /*8d80*/  IMAD.IADD R0, R0, 0x1, R9 ;  /* 0x0000000100007824 */ /* 0x000fe200078e0209 */
[----:B------:R-:W-:-:S04]  /*8d90*/  LEA R4, P5, R8, UR12, 0x1 ;  /* 0x0000000c08047c11 */ /* 0x000fc8000f8a08ff */
[----:B------:R-:W-:-:S05]  /*8da0*/  LEA.HI.X R5, R8, UR13, R0, 0x1, P5 ;  /* 0x0000000d08057c11 */ /* 0x000fca000a8f0c00 */
[----:B------:R1:W-:Y:S04]  /*8db0*/  @!P2 STG.E.128 desc[UR6][R4.64], RZ ;  /* 0x000000ff0400a986 */ /* 0x0003e8000c101d06 */
[----:B------:R1:W-:Y:S04]  /*8dc0*/  @!P1 STG.E.128 desc[UR6][R4.64+0x40], RZ ;  /* 0x000040ff04009986 */ /* 0x0003e8000c101d06 */
[----:B------:R1:W-:Y:S02]  /*8dd0*/  @!P0 STG.E.128 desc[UR6][R4.64+0x80], RZ ;  /* 0x000080ff04008986 */ /* 0x0003e4000c101d06 */
.L_x_65:
[----:B------:R-:W-:Y:S05]  /*8de0*/  BSYNC B0 ;  /* 0x0000000000007941 */ /* 0x000fea0003800000 */
.L_x_64:
[----:B------:R-:W-:Y:S04]  /*8df0*/  BSSY B0, `(.L_x_66) ;  /* 0x0000013000007945 */ /* 0x000fe80003800000 */
[----:B------:R-:W-:Y:S05]  /*8e00*/  @P3 BRA `(.L_x_67) ;  /* 0x0000000000443947 */ /* 0x000fea0003800000 */
[----:B------:R-:W-:Y:S01]  /*8e10*/  IADD3 R0, P0, R13, 0x40, RZ ;  /* 0x000000400d007810 */ /* 0x000fe20007f1e0ff */
[----:B------:R-:W-:Y:S01]  /*8e20*/  IMAD.MOV.U32 R7, RZ, RZ, R3 ;  /* 0x000000ffff077224 */ /* 0x000fe200078e0003 */
[----:B------:R-:W-:Y:S01]  /*8e30*/  ULDC UR5, c[0x0][0x2d0] ;  /* 0x0000b40000057ab9 */ /* 0x000fe20000000800 */
[----:B------:R-:W-:Y:S01]  /*8e40*/  ULDC.64 UR12, c[0x0][0x3f0] ;  /* 0x0000fc00000c7ab9 */ /* 0x000fe20000000a00 */
[----:B------:R-:W-:Y:S01]  /*8e50*/  ISETP.GE.AND P2, PT, R250, UR5, PT ;  /* 0x00000005fa007c0c */ /* 0x000fe2000bf46270 */
[----:B-1----:R-:W-:Y:S01]  /*8e60*/  IMAD.X R4, RZ, RZ, R10, P0 ;  /* 0x000000ffff047224 */ /* 0x002fe200000e060a */
[----:B-----5:R-:W-:Y:S01]  /*8e70*/  ISETP.GE.AND P1, PT, R12, UR5, PT ;  /* 0x000000050c007c0c */ /* 0x020fe2000bf26270 */
[----:B------:R-:W-:Y:S01]  /*8e80*/  IMAD.WIDE.U32 R6, R0, UR8, R6 ;  /* 0x0000000800067c25 */ /* 0x000fe2000f8e0006 */
[----:B------:R-:W-:-:S03]  /*8e90*/  ISETP.GE.AND P0, PT, R11, UR5, PT ;  /* 0x000000050b007c0c */ /* 0x000fc6000bf06270 */
[----:B------:R-:W-:-:S04]  /*8ea0*/  IMAD R4, R4, UR8, RZ ;  /* 0x0000000804047c24 */ /* 0x000fc8000f8e02ff */
[----:B------:R-:W-:Y:S01]  /*8eb0*/  IMAD R0, R0, UR9, R4 ;  /* 0x0000000900007c24 */ /* 0x000fe2000f8e0204 */
[----:B------:R-:W-:-:S03]  /*8ec0*/  LEA R4, P5, R6, UR12, 0x1 ;  /* 0x0000000c06047c11 */ /* 0x000fc6000f8a08ff */
[----:B------:R-:W-:-:S05]  /*8ed0*/  IMAD.IADD R0, R0, 0x1, R7 ;  /* 0x0000000100007824 */ /* 0x000fca00078e0207 */
[----:B------:R-:W-:-:S05]  /*8ee0*/  LEA.HI.X R5, R6, UR13, R0, 0x1, P5 ;  /* 0x0000000d06057c11 */ /* 0x000fca000a8f0c00 */
[----:B------:R2:W-:Y:S04]  /*8ef0*/  @!P2 STG.E.128 desc[UR6][R4.64], RZ ;  /* 0x000000ff0400a986 */ /* 0x0005e8000c101d06 */
[----:B------:R2:W-:Y:S04]  /*8f00*/  @!P1 STG.E.128 desc[UR6][R4.64+0x40], RZ ;  /* 0x000040ff04009986 */ /* 0x0005e8000c101d06 */
[----:B------:R2:W-:Y:S02]  /*8f10*/  @!P0 STG.E.128 desc[UR6][R4.64+0x80], RZ ;  /* 0x000080ff04008986 */ /* 0x0005e4000c101d06 */
.L_x_67:
[----:B------:R-:W-:Y:S05]  /*8f20*/  BSYNC B0 ;  /* 0x0000000000007941 */ /* 0x000fea0003800000 */
.L_x_66:
        /* <DEDUP_REMOVED lines=32> */
.L_x_69:
[----:B------:R-:W-:Y:S05]  /*9130*/  BSYNC B0 ;  /* 0x0000000000007941 */ /* 0x000fea0003800000 */
.L_x_68:
        /* <DEDUP_REMOVED lines=18> */
.L_x_61:
[----:B------:R-:W-:Y:S05]  /*9260*/  BSYNC B1 ;  /* 0x0000000000017941 */ /* 0x000fea0003800000 */
.L_x_31:
[----:B------:R-:W-:Y:S02]  /*9270*/  ULDC UR8, c[0x0][0x2c8] ;  /* 0x0000b20000087ab9 */ /* 0x000fe40000000800 */
[----:B------:R-:W-:-:S04]  /*9280*/  UIADD3 UR8, UR8, 0x7f, URZ ;  /* 0x0000007f08087890 */ /* 0x000fc8000fffe03f */
[----:B------:R-:W-:-:S04]  /*9290*/  USHF.R.S32.HI UR5, URZ, 0x1f, UR8 ;  /* 0x0000001f3f057899 */ /* 0x000fc80008011408 */
[----:B------:R-:W-:-:S03]  /*92a0*/  ULEA.HI UR5, UR5, UR8, URZ, 0x7 ;  /* 0x0000000805057291 */ /* 0x000fc6000f8f383f */
[----:B------:R-:W-:Y:S01]  /*92b0*/  ULDC UR8, c[0x0][0xc] ;  /* 0x0000030000087ab9 */ /* 0x000fe20000000800 */
[----:B------:R-:W-:Y:S02]  /*92c0*/  USHF.R.S32.HI UR5, URZ, 0x7, UR5 ;  /* 0x000000073f057899 */ /* 0x000fe40008011405 */
[----:B------:R-:W-:-:S04]  /*92d0*/  UIADD3 UR36, UR8, UR36, URZ ;  /* 0x0000002408247290 */ /* 0x000fc8000fffe03f */
[----:B------:R-:W-:-:S06]  /*92e0*/  UISETP.GE.AND UP0, UPT, UR36, UR5, UPT ;  /* 0x000000052400728c */ /* 0x000fcc000bf06270 */
[----:B------:R-:W-:-:S13]  /*92f0*/  PLOP3.LUT P0, PT, PT, PT, UP0, 0x80, 0x0 ;  /* 0x000000000000781c */ /* 0x000fda0003f0f008 */
[----:B------:R-:W-:Y:S05]  /*9300*/  @P0 BRA `(.L_x_70) ;  /* 0x0000000000040947 */ /* 0x000fea0003800000 */
[----:B------:R-:W-:Y:S05]  /*9310*/  BRA `(.L_x_71) ;  /* 0xffffff7800547947 */ /* 0x000fea000383ffff */
.L_x_70:
[----:B------:R-:W-:Y:S05]  /*9320*/  EXIT ;  /* 0x000000000000794d */ /* 0x000fea0003800000 */
.L_x_72:
        /* <DEDUP_REMOVED lines=13> */
.L_x_1279:


//--------------------- .text._ZN5flash44flash_bwd_dq_dk_dv_loop_seqk_parallel_kernelI23Flash_bwd_kernel_traitsILi96ELi64ELi128ELi8ELi2ELi4ELi4ELb1ELb0EN7cutlass10bfloat16_tE19Flash_kernel_traitsILi96ELi64ELi128ELi8ES3_EELb0ELb0ELb1ELb0ELb0ELb0ELb0EEEvNS_16Flash_bwd_paramsE --------------------------
	.section	.text._ZN5flash44flash_bwd_dq_dk_dv_loop_seqk_parallel_kernelI23Flash_bwd_kernel_traitsILi96ELi64ELi128ELi8ELi2ELi4ELi4ELb1ELb0EN7cutlass10bfloat16_tE19Flash_kernel_traitsILi96ELi64ELi128ELi8ES3_EELb0ELb0ELb1ELb0ELb0ELb0ELb0EEEvNS_16Flash_bwd_paramsE,"ax",@progbits
	.align	128
        .global         _ZN5flash44flash_bwd_dq_dk_dv_loop_seqk_parallel_kernelI23Flash_bwd_kernel_traitsILi96ELi64ELi128ELi8ELi2ELi4ELi4ELb1ELb0EN7cutlass10bfloat16_tE19Flash_kernel_traitsILi96ELi64ELi128ELi8ES3_EELb0ELb0ELb1ELb0ELb0ELb0ELb0EEEvNS_16Flash_bwd_paramsE
        .type           _ZN5flash44flash_bwd_dq_dk_dv_loop_seqk_parallel_kernelI23Flash_bwd_kernel_traitsILi96ELi64ELi128ELi8ELi2ELi4ELi4ELb1ELb0EN7cutlass10bfloat16_tE19Flash_kernel_traitsILi96ELi64ELi128ELi8ES3_EELb0ELb0ELb1ELb0ELb0ELb0ELb0EEEvNS_16Flash_bwd_paramsE,@function
        .size           _ZN5flash44flash_bwd_dq_dk_dv_loop_seqk_parallel_kernelI23Flash_bwd_kernel_traitsILi96ELi64ELi128ELi8ELi2ELi4ELi4ELb1ELb0EN7cutlass10bfloat16_tE19Flash_kernel_traitsILi96ELi64ELi128ELi8ES3_EELb0ELb0ELb1ELb0ELb0ELb0ELb0EEEvNS_16Flash_bwd_paramsE,(.L_x_1280 - _ZN5flash44flash_bwd_dq_dk_dv_loop_seqk_parallel_kernelI23Flash_bwd_kernel_traitsILi96ELi64ELi128ELi8ELi2ELi4ELi4ELb1ELb0EN7cutlass10bfloat16_tE19Flash_kernel_traitsILi96ELi64ELi128ELi8ES3_EELb0ELb0ELb1ELb0ELb0ELb0ELb0EEEvNS_16Flash_bwd_paramsE)
        .other          _ZN5flash44flash_bwd_dq_dk_dv_loop_seqk_parallel_kernelI23Flash_bwd_kernel_traitsILi96ELi64ELi128ELi8ELi2ELi4ELi4ELb1ELb0EN7cutlass10bfloat16_tE19Flash_kernel_traitsILi96ELi64ELi128ELi8ES3_EELb0ELb0ELb1ELb0ELb0ELb0ELb0EEEvNS_16Flash_bwd_paramsE,@"STO_CUDA_ENTRY STV_DEFAULT"
_ZN5flash44flash_bwd_dq_dk_dv_loop_seqk_parallel_kernelI23Flash_bwd_kernel_traitsILi96ELi64ELi128ELi8ELi2ELi4ELi4ELb1ELb0EN7cutlass10bfloat16_tE19Flash_kernel_traitsILi96ELi64ELi128ELi8ES3_EELb0ELb0ELb1ELb0ELb0ELb0ELb0EEEvNS_16Flash_bwd_paramsE:
.text._ZN5flash44flash_bwd_dq_dk_dv_loop_seqk_parallel_kernelI23Flash_bwd_kernel_traitsILi96ELi64ELi128ELi8ELi2ELi4ELi4ELb1ELb0EN7cutlass10bfloat16_tE19Flash_kernel_traitsILi96ELi64ELi128ELi8ES3_EELb0ELb0ELb1ELb0ELb0ELb0ELb0EEEvNS_16Flash_bwd_paramsE:
        /* <DEDUP_REMOVED lines=14> */
[----:B------:R-:W3:Y:S01]  /*00e0*/  S2UR UR4, SR_CgaCtaId ;  /* 0x00000000000479c3 */ /* 0x000ee20000008800 */
[----:B------:R-:W-:Y:S01]  /*00f0*/  UMOV UR5, 0x400 ;  /* 0x0000040000057882 */ /* 0x000fe20000000000 */
[----:B------:R-:W-:Y:S01]  /*0100*/  IMAD.MOV.U32 R218, RZ, RZ, 0x20 ;  /* 0x00000020ffda7424 */ /* 0x000fe200078e00ff */
[----:B------:R-:W-:Y:S01]  /*0110*/  ULDC.64 UR10, c[0x0][0x208] ;  /* 0x00008200000a7ab9 */ /* 0x000fe20000000a00 */
[----:B------:R-:W-:Y:S01]  /*0120*/  IMAD.MOV.U32 R224, RZ, RZ, -0x10 ;  /* 0xfffffff0ffe07424 */ /* 0x000fe200078e00ff */
[----:B------:R-:W-:Y:S01]  /*0130*/  ULDC UR61, c[0x0][0x394] ;  /* 0x0000e500003d7ab9 */ /* 0x000fe20000000800 */
[----:B------:R-:W-:Y:S02]  /*0140*/  IMAD.MOV.U32 R215, RZ, RZ, -0x40 ;  /* 0xffffffc0ffd77424 */ /* 0x000fe400078e00ff */
[----:B------:R-:W4:Y:S08]  /*0150*/  S2UR UR58, SR_CTAID.Z ;  /* 0x00000000003a79c3 */ /* 0x000f300000002700 */
[----:B------:R-:W5:Y:S01]  /*0160*/  S2UR UR50, SR_CTAID.Y ;  /* 0x00000000003279c3 */ /* 0x000f620000002600 */
[----:B---3--:R-:W-:-:S06]  /*0170*/  ULEA UR4, UR4, UR5, 0x18 ;  /* 0x0000000504047291 */ /* 0x008fcc000f8ec03f */
[----:B------:R-:W-:Y:S01]  /*0180*/  IMAD.U32 R212, RZ, RZ, UR4 ;  /* 0x00000004ffd47e24 */ /* 0x000fe2000f8e00ff */
[----:B--2---:R-:W-:Y:S01]  /*0190*/  SHF.R.S32.HI R20, RZ, 0x1f, R21 ;  /* 0x0000001fff147819 */ /* 0x004fe20000011415 */
[----:B----4-:R-:W-:-:S03]  /*01a0*/  USHF.R.S32.HI UR5, URZ, 0x1f, UR58 ;  /* 0x0000001f3f057899 */ /* 0x010fc6000801143a */
[CC--:B------:R-:W-:Y:S02]  /*01b0*/  LEA.HI R11, R20.reuse, R21.reuse, RZ, 0x4 ;  /* 0x00000015140b7211 */ /* 0x0c0fe400078f20ff */
[CC--:B------:R-:W-:Y:S02]  /*01c0*/  LEA.HI R9, R20.reuse, R21.reuse, RZ, 0x5 ;  /* 0x0000001514097211 */ /* 0x0c0fe400078f28ff */
[----:B------:R-:W-:Y:S01]  /*01d0*/  SHF.R.S32.HI R4, RZ, 0x4, R11 ;  /* 0x00000004ff047819 */ /* 0x000fe2000001140b */
[----:B-----5:R-:W-:Y:S01]  /*01e0*/  USHF.L.U32 UR6, UR50, 0x7, URZ ;  /* 0x0000000732067899 */ /* 0x020fe2000800063f */
[----:B------:R-:W-:Y:S02]  /*01f0*/  LEA.HI R5, R20, R21, RZ, 0x2 ;  /* 0x0000001514057211 */ /* 0x000fe400078f10ff */
[----:B-1----:R-:W-:Y:S02]  /*0200*/  LEA.HI R0, R11, R4, RZ, 0x1 ;  /* 0x000000040b007211 */ /* 0x002fe400078f08ff */
[----:B------:R-:W-:-:S02]  /*0210*/  LOP3.LUT R6, R9, 0xffffffe0, RZ, 0xc0, !PT ;  /* 0xffffffe009067812 */ /* 0x000fc400078ec0ff */
[--C-:B------:R-:W-:Y:S02]  /*0220*/  SHF.R.S32.HI R10, RZ, 0x2, R5.reuse ;  /* 0x00000002ff0a7819 */ /* 0x100fe40000011405 */
[----:B------:R-:W-:Y:S02]  /*0230*/  SHF.R.S32.HI R2, RZ, 0x1f, R5 ;  /* 0x0000001fff027819 */ /* 0x000fe40000011405 */
[----:B------:R-:W-:Y:S01]  /*0240*/  LOP3.LUT R3, R0, 0xfffffffe, RZ, 0xc0, !PT ;  /* 0xfffffffe00037812 */ /* 0x000fe200078ec0ff */
[----:B------:R-:W-:Y:S01]  /*0250*/  IMAD.IADD R0, R21, 0x1, -R6 ;  /* 0x0000000115007824 */ /* 0x000fe200078e0a06 */
[-C--:B------:R-:W-:Y:S02]  /*0260*/  LEA.HI R7, R5, R10.reuse, RZ, 0x1 ;  /* 0x0000000a05077211 */ /* 0x080fe400078f08ff */
[----:B------:R-:W-:Y:S01]  /*0270*/  LEA.HI R2, R2, R10, RZ, 0x3 ;  /* 0x0000000a02027211 */ /* 0x000fe200078f18ff */
[----:B------:R-:W-:Y:S01]  /*0280*/  IMAD.IADD R17, R4, 0x1, -R3 ;  /* 0x0000000104117824 */ /* 0x000fe200078e0a03 */
[----:B------:R-:W-:-:S02]  /*0290*/  LOP3.LUT R3, R7, 0x7fffffe, RZ, 0xc0, !PT ;  /* 0x07fffffe07037812 */ /* 0x000fc400078ec0ff */
[----:B------:R-:W-:Y:S02]  /*02a0*/  LOP3.LUT R2, R2, 0xfffffff8, RZ, 0xc0, !PT ;  /* 0xfffffff802027812 */ /* 0x000fe400078ec0ff */
[----:B------:R-:W-:Y:S01]  /*02b0*/  SHF.R.S32.HI R4, RZ, 0x1f, R0 ;  /* 0x0000001fff047819 */ /* 0x000fe20000011400 */
[----:B------:R-:W-:Y:S01]  /*02c0*/  IMAD.IADD R8, R10, 0x1, -R3 ;  /* 0x000000010a087824 */ /* 0x000fe200078e0a03 */
[----:B------:R-:W-:Y:S01]  /*02d0*/  LEA.HI R19, R20, R21, RZ, 0x3 ;  /* 0x0000001514137211 */ /* 0x000fe200078f18ff */
[----:B------:R-:W-:Y:S01]  /*02e0*/  IMAD.IADD R10, R10, 0x1, -R2 ;  /* 0x000000010a0a7824 */ /* 0x000fe200078e0a02 */
[----:B------:R-:W-:Y:S02]  /*02f0*/  LEA.HI R22, R4, R0, RZ, 0x2 ;  /* 0x0000000004167211 */ /* 0x000fe400078f10ff */
[----:B------:R-:W-:Y:S02]  /*0300*/  LOP3.LUT R5, R5, 0xfffffffc, RZ, 0xc0, !PT ;  /* 0xfffffffc05057812 */ /* 0x000fe400078ec0ff */
[----:B------:R-:W-:-:S02]  /*0310*/  SHF.R.S32.HI R0, RZ, 0x5, R9 ;  /* 0x00000005ff007819 */ /* 0x000fc40000011409 */
[----:B------:R-:W-:Y:S01]  /*0320*/  SHF.R.S32.HI R4, RZ, 0x3, R19 ;  /* 0x00000003ff047819 */ /* 0x000fe20000011413 */
[----:B------:R-:W-:Y:S01]  /*0330*/  IMAD.IADD R14, R21, 0x1, -R5 ;  /* 0x00000001150e7824 */ /* 0x000fe200078e0a05 */
[----:B------:R-:W-:Y:S01]  /*0340*/  SHF.R.S32.HI R2, RZ, 0x1f, R9 ;  /* 0x0000001fff027819 */ /* 0x000fe20000011409 */
[----:B------:R-:W-:Y:S01]  /*0350*/  IMAD R16, R0, 0x8, R8 ;  /* 0x0000000800107824 */ /* 0x000fe200078e0208 */
[-C--:B------:R-:W-:Y:S01]  /*0360*/  LEA.HI R3, R9, R0.reuse, RZ, 0x1 ;  /* 0x0000000009037211 */ /* 0x080fe200078f08ff */
[----:B------:R-:W-:Y:S01]  /*0370*/  IMAD.SHL.U32 R4, R4, 0x40, RZ ;  /* 0x0000004004047824 */ /* 0x000fe200078e00ff */
[----:B------:R-:W-:Y:S01]  /*0380*/  LEA.HI R5, R2, R0, RZ, 0x2 ;  /* 0x0000000002057211 */ /* 0x000fe200078f10ff */
[----:B------:R-:W-:Y:S01]  /*0390*/  IMAD.SHL.U32 R248, R14, 0x8, RZ ;  /* 0x000000080ef87824 */ /* 0x000fe200078e00ff */
[----:B------:R-:W-:Y:S02]  /*03a0*/  LOP3.LUT R6, R3, 0xfffffffe, RZ, 0xc0, !PT ;  /* 0xfffffffe03067812 */ /* 0x000fe400078ec0ff */
[----:B------:R-:W-:-:S02]  /*03b0*/  LOP3.LUT R3, R5, 0xfffffffc, RZ, 0xc0, !PT ;  /* 0xfffffffc05037812 */ /* 0x000fc400078ec0ff */
[----:B------:R-:W-:Y:S01]  /*03c0*/  LOP3.LUT R7, R11, 0xfffffff0, RZ, 0xc0, !PT ;  /* 0xfffffff00b077812 */ /* 0x000fe200078ec0ff */
[----:B------:R-:W-:Y:S01]  /*03d0*/  IMAD.IADD R219, R0, 0x1, -R6 ;  /* 0x0000000100db7824 */ /* 0x000fe200078e0a06 */
[----:B------:R-:W-:Y:S01]  /*03e0*/  LOP3.LUT R2, R4, 0xc0, RZ, 0xc0, !PT ;  /* 0x000000c004027812 */ /* 0x000fe200078ec0ff */
[----:B------:R-:W-:Y:S01]  /*03f0*/  IMAD.IADD R12, R0, 0x1, -R3 ;  /* 0x00000001000c7824 */ /* 0x000fe200078e0a03 */
[----:B------:R-:W-:Y:S01]  /*0400*/  LOP3.LUT R3, R19, 0xfffffff8, RZ, 0xc0, !PT ;  /* 0xfffffff813037812 */ /* 0x000fe200078ec0ff */
[----:B------:R-:W-:Y:S01]  /*0410*/  IMAD.IADD R0, R21, 0x1, -R7 ;  /* 0x0000000115007824 */ /* 0x000fe200078e0a07 */
[----:B------:R-:W-:Y:S02]  /*0420*/  LOP3.LUT R4, R2, 0x18, R248, 0xf8, !PT ;  /* 0x0000001802047812 */ /* 0x000fe400078ef8f8 */
[----:B------:R-:W-:Y:S02]  /*0430*/  SHF.R.U32.HI R2, RZ, 0x3, R2 ;  /* 0x00000003ff027819 */ /* 0x000fe40000011602 */
[----:B------:R-:W-:-:S02]  /*0440*/  SHF.R.S32.HI R11, RZ, 0x1f, R0 ;  /* 0x0000001fff0b7819 */ /* 0x000fc40000011400 */
[----:B------:R-:W-:Y:S01]  /*0450*/  LOP3.LUT R13, R4, R2, RZ, 0x3c, !PT ;  /* 0x00000002040d7212 */ /* 0x000fe200078e3cff */
[----:B------:R-:W-:Y:S01]  /*0460*/  IMAD.IADD R2, R21, 0x1, -R3 ;  /* 0x0000000115027824 */ /* 0x000fe200078e0a03 */
[-C--:B------:R-:W-:Y:S02]  /*0470*/  LEA.HI R11, R11, R0.reuse, RZ, 0x3 ;  /* 0x000000000b0b7211 */ /* 0x080fe400078f18ff */
[----:B------:R-:W-:Y:S02]  /*0480*/  LEA.HI R3, R0, R0, RZ, 0x1 ;  /* 0x0000000000037211 */ /* 0x000fe400078f08ff */
[----:B------:R-:W-:Y:S02]  /*0490*/  LEA.HI R7, R20, R21, RZ, 0x6 ;  /* 0x0000001514077211 */ /* 0x000fe400078f30ff */
[----:B------:R-:W-:Y:S02]  /*04a0*/  LEA.HI R9, R2, R2, RZ, 0x1 ;  /* 0x0000000202097211 */ /* 0x000fe400078f08ff */
[----:B------:R-:W-:-:S02]  /*04b0*/  LOP3.LUT R5, R11, 0xfffffff8, RZ, 0xc0, !PT ;  /* 0xfffffff80b057812 */ /* 0x000fc400078ec0ff */
[----:B------:R-:W-:Y:S02]  /*04c0*/  SHF.R.S32.HI R8, RZ, 0x1, R3 ;  /* 0x00000001ff087819 */ /* 0x000fe40000011403 */
[----:B------:R-:W-:Y:S01]  /*04d0*/  LOP3.LUT R6, R3, 0x7fffffe, RZ, 0xc0, !PT ;  /* 0x07fffffe03067812 */ /* 0x000fe200078ec0ff */
[C---:B------:R-:W-:Y:S01]  /*04e0*/  IMAD.IADD R15, R0.reuse, 0x1, -R5 ;  /* 0x00000001000f7824 */ /* 0x040fe200078e0a05 */
[----:B------:R-:W-:Y:S02]  /*04f0*/  SHF.R.S32.HI R4, RZ, 0x1f, R3 ;  /* 0x0000001fff047819 */ /* 0x000fe40000011403 */
[----:B------:R-:W-:Y:S01]  /*0500*/  SHF.R.S32.HI R7, RZ, 0x6, R7 ;  /* 0x00000006ff077819 */ /* 0x000fe20000011407 */
[----:B------:R-:W-:Y:S01]  /*0510*/  IMAD.IADD R18, R0, 0x1, -R6 ;  /* 0x0000000100127824 */ /* 0x000fe200078e0a06 */
[----:B------:R-:W-:Y:S01]  /*0520*/  LOP3.LUT R3, R9, 0x3fffffe, RZ, 0xc0, !PT ;  /* 0x03fffffe09037812 */ /* 0x000fe200078ec0ff */
[----:B------:R-:W-:Y:S01]  /*0530*/  IMAD.U32 R6, R16, 0x20, R13 ;  /* 0x0000002010067824 */ /* 0x000fe200078e000d */
[----:B------:R-:W-:Y:S01]  /*0540*/  LEA.HI R5, R4, R8, RZ, 0x2 ;  /* 0x0000000804057211 */ /* 0x000fe200078f10ff */
[C---:B------:R-:W-:Y:S01]  /*0550*/  IMAD R0, R7.reuse, 0x4, R17 ;  /* 0x0000000407007824 */ /* 0x040fe200078e0211 */
[----:B------:R-:W-:Y:S01]  /*0560*/  LOP3.LUT P2, RZ, R10, 0x2, RZ, 0xc0, !PT ;  /* 0x000000020aff7812 */ /* 0x000fe2000784c0ff */
[----:B------:R-:W-:Y:S01]  /*0570*/  IMAD.IADD R4, R2, 0x1, -R3 ;  /* 0x0000000102047824 */ /* 0x000fe200078e0a03 */
[----:B------:R-:W-:Y:S01]  /*0580*/  LOP3.LUT R3, R10, 0x1, RZ, 0xc0, !PT ;  /* 0x000000010a037812 */ /* 0x000fe200078ec0ff */
[----:B------:R-:W-:Y:S01]  /*0590*/  IMAD.SHL.U32 R7, R7, 0x20, RZ ;  /* 0x0000002007077824 */ /* 0x000fe200078e00ff */
[----:B------:R-:W-:Y:S01]  /*05a0*/  LOP3.LUT R5, R5, 0xfffffffc, RZ, 0xc0, !PT ;  /* 0xfffffffc05057812 */ /* 0x000fe200078ec0ff */
[----:B------:R-:W-:Y:S01]  /*05b0*/  IMAD R209, R0, 0x8, R4 ;  /* 0x0000000800d17824 */ /* 0x000fe200078e0204 */
[----:B------:R-:W-:Y:S01]  /*05c0*/  LEA.HI R0, R20, R21, RZ, 0x7 ;  /* 0x0000001514007211 */ /* 0x000fe200078f38ff */
[----:B------:R-:W-:Y:S01]  /*05d0*/  IMAD.SHL.U32 R21, R21, 0x2, RZ ;  /* 0x0000000215157824 */ /* 0x000fe200078e00ff */
[----:B------:R-:W-:Y:S01]  /*05e0*/  ISETP.NE.U32.AND P3, PT, R3, 0x1, PT ;  /* 0x000000010300780c */ /* 0x000fe20003f65070 */
[----:B------:R-:W-:Y:S01]  /*05f0*/  IMAD.SHL.U32 R2, R2, 0x40, RZ ;  /* 0x0000004002027824 */ /* 0x000fe200078e00ff */
[----:B------:R-:W-:Y:S01]  /*0600*/  SHF.R.S32.HI R13, RZ, 0x7, R0 ;  /* 0x00000007ff0d7819 */ /* 0x000fe20000011400 */
[----:B------:R-:W-:Y:S01]  /*0610*/  IMAD.IADD R16, R8, 0x1, -R5 ;  /* 0x0000000108107824 */ /* 0x000fe200078e0a05 */
[----:B------:R-:W-:Y:S01]  /*0620*/  LOP3.LUT R3, R7, 0x6, R21, 0xf8, !PT ;  /* 0x0000000607037812 */ /* 0x000fe200078ef815 */
[----:B------:R-:W-:Y:S01]  /*0630*/  IMAD.SHL.U32 R8, R14, 0x2, RZ ;  /* 0x000000020e087824 */ /* 0x000fe200078e00ff */
[----:B------:R-:W-:Y:S01]  /*0640*/  SHF.R.S32.HI R0, RZ, 0x1, R9 ;  /* 0x00000001ff007819 */ /* 0x000fe20000011409 */
[----:B------:R1:W-:Y:S01]  /*0650*/  STL [R1+0x14], R6 ;  /* 0x0000140601007387 */ /* 0x0003e20000100800 */
[C---:B------:R-:W-:Y:S01]  /*0660*/  LEA.HI R14, R10.reuse, R10, RZ, 0x1 ;  /* 0x0000000a0a0e7211 */ /* 0x040fe200078f08ff */
[----:B------:R-:W-:Y:S01]  /*0670*/  IMAD.SHL.U32 R4, R10, 0x40, RZ ;  /* 0x000000400a047824 */ /* 0x000fe200078e00ff */
[C---:B------:R-:W-:Y:S01]  /*0680*/  LOP3.LUT P4, RZ, R0.reuse, 0x2, RZ, 0xc0, !PT ;  /* 0x0000000200ff7812 */ /* 0x040fe2000788c0ff */
[----:B------:R2:W-:Y:S01]  /*0690*/  STL [R1+0x30], R3 ;  /* 0x0000300301007387 */ /* 0x0005e20000100800 */
[----:B------:R-:W-:Y:S01]  /*06a0*/  IMAD.SHL.U32 R5, R0, 0x40, RZ ;  /* 0x0000004000057824 */ /* 0x000fe200078e00ff */
[C---:B------:R-:W-:Y:S01]  /*06b0*/  LOP3.LUT P5, RZ, R15.reuse, 0x2, RZ, 0xc0, !PT ;  /* 0x000000020fff7812 */ /* 0x040fe200078ac0ff */
[----:B------:R-:W-:Y:S01]  /*06c0*/  IMAD.SHL.U32 R0, R12, 0x10, RZ ;  /* 0x000000100c007824 */ /* 0x000fe200078e00ff */
[----:B------:R-:W-:-:S02]  /*06d0*/  LOP3.LUT P6, RZ, R15, 0x4, RZ, 0xc0, !PT ;  /* 0x000000040fff7812 */ /* 0x000fc400078cc0ff */
[----:B------:R-:W-:Y:S02]  /*06e0*/  LOP3.LUT P0, RZ, R16, 0x2, RZ, 0xc0, !PT ;  /* 0x0000000210ff7812 */ /* 0x000fe4000780c0ff */
[C---:B------:R-:W-:Y:S02]  /*06f0*/  SEL R214, R218.reuse, 0xffffffe0, !P5 ;  /* 0xffffffe0dad67807 */ /* 0x040fe40006800000 */
[----:B------:R-:W-:Y:S02]  /*0700*/  SEL R210, R218, 0xffffffe0, !P4 ;  /* 0xffffffe0dad27807 */ /* 0x000fe40006000000 */
[----:B------:R-:W-:Y:S02]  /*0710*/  SEL R224, R224, 0x10, !P3 ;  /* 0x00000010e0e07807 */ /* 0x000fe40005800000 */
[----:B------:R-:W-:Y:S02]  /*0720*/  SEL R215, R215, 0x40, P6 ;  /* 0x00000040d7d77807 */ /* 0x000fe40003000000 */
[----:B------:R-:W-:-:S02]  /*0730*/  SEL R218, R218, 0xffffffe0, !P0 ;  /* 0xffffffe0dada7807 */ /* 0x000fc40004000000 */
[----:B-1----:R-:W-:Y:S02]  /*0740*/  LOP3.LUT R6, R2, 0x1c0, RZ, 0xc0, !PT ;  /* 0x000001c002067812 */ /* 0x002fe400078ec0ff */
[----:B------:R-:W-:Y:S02]  /*0750*/  SHF.R.S32.HI R2, RZ, 0x3, R11 ;  /* 0x00000003ff027819 */ /* 0x000fe4000001140b */
[----:B--2---:R-:W-:-:S03]  /*0760*/  LOP3.LUT R3, R14, 0x3fffffe, RZ, 0xc0, !PT ;  /* 0x03fffffe0e037812 */ /* 0x004fc600078ec0ff */
[----:B------:R-:W-:Y:S02]  /*0770*/  IMAD R20, R2, 0x8, R18 ;  /* 0x0000000802147824 */ /* 0x000fe400078e0212 */
[----:B------:R-:W-:Y:S01]  /*0780*/  IMAD.IADD R11, R10, 0x1, -R3 ;  /* 0x000000010a0b7824 */ /* 0x000fe200078e0a03 */
[----:B------:R-:W-:Y:S01]  /*0790*/  LOP3.LUT R3, R6, 0x30, R0, 0xf8, !PT ;  /* 0x0000003006037812 */ /* 0x000fe200078ef800 */
[C---:B------:R-:W-:Y:S01]  /*07a0*/  IMAD R18, R12.reuse, 0x2, R2 ;  /* 0x000000020c127824 */ /* 0x040fe200078e0202 */
[----:B------:R-:W-:Y:S01]  /*07b0*/  LOP3.LUT R2, R5, 0xc0, RZ, 0xc0, !PT ;  /* 0x000000c005027812 */ /* 0x000fe200078ec0ff */
[----:B------:R-:W-:Y:S01]  /*07c0*/  IMAD R12, R12, 0x200, R8 ;  /* 0x000002000c0c7824 */ /* 0x000fe200078e0208 */
[----:B------:R-:W-:Y:S02]  /*07d0*/  LOP3.LUT R0, R4, 0x1c0, RZ, 0xc0, !PT ;  /* 0x000001c004007812 */ /* 0x000fe400078ec0ff */
[--C-:B------:R-:W-:Y:S01]  /*07e0*/  LOP3.LUT R10, R3, 0x8, R19.reuse, 0xf8, !PT ;  /* 0x00000008030a7812 */ /* 0x100fe200078ef813 */
[----:B------:R-:W-:Y:S01]  /*07f0*/  IMAD R11, R11, 0x20, R12 ;  /* 0x000000200b0b7824 */ /* 0x000fe200078e020c */
[----:B------:R-:W-:-:S02]  /*0800*/  LOP3.LUT R9, R2, 0x8, R19, 0xf8, !PT ;  /* 0x0000000802097812 */ /* 0x000fc400078ef813 */
[----:B------:R-:W-:Y:S02]  /*0810*/  SHF.R.U32.HI R4, RZ, 0x3, R2 ;  /* 0x00000003ff047819 */ /* 0x000fe40000011602 */
[----:B------:R-:W-:Y:S02]  /*0820*/  LOP3.LUT R3, R0, 0x20, R7, 0xf8, !PT ;  /* 0x0000002000037812 */ /* 0x000fe400078ef807 */
[----:B------:R-:W-:Y:S01]  /*0830*/  SHF.R.U32.HI R2, RZ, 0x3, R0 ;  /* 0x00000003ff027819 */ /* 0x000fe20000011600 */
[----:B------:R-:W-:Y:S01]  /*0840*/  IMAD R0, R13, 0x1000, R8 ;  /* 0x000010000d007824 */ /* 0x000fe200078e0208 */
[----:B------:R-:W-:Y:S01]  /*0850*/  SHF.R.U32.HI R5, RZ, 0x3, R6 ;  /* 0x00000003ff057819 */ /* 0x000fe20000011606 */
[----:B------:R-:W-:Y:S01]  /*0860*/  IMAD.SHL.U32 R6, R15, 0x40, RZ ;  /* 0x000000400f067824 */ /* 0x000fe200078e00ff */
[----:B------:R-:W-:Y:S01]  /*0870*/  LOP3.LUT R2, R3, R2, RZ, 0x3c, !PT ;  /* 0x0000000203027212 */ /* 0x000fe200078e3cff */
[----:B------:R-:W-:Y:S01]  /*0880*/  IMAD R0, R219, 0x400, R0 ;  /* 0x00000400db007824 */ /* 0x000fe200078e0200 */
[----:B------:R-:W-:Y:S01]  /*0890*/  LOP3.LUT R3, R10, R5, RZ, 0x3c, !PT ;  /* 0x000000050a037212 */ /* 0x000fe200078e3cff */
[----:B------:R-:W-:Y:S01]  /*08a0*/  IMAD.SHL.U32 R5, R17, 0x8, RZ ;  /* 0x0000000811057824 */ /* 0x000fe200078e00ff */
[----:B------:R-:W-:Y:S01]  /*08b0*/  LOP3.LUT R4, R9, R4, RZ, 0x3c, !PT ;  /* 0x0000000409047212 */ /* 0x000fe200078e3cff */
[----:B------:R-:W-:Y:S01]  /*08c0*/  IMAD.IADD R227, R2, 0x1, R0 ;  /* 0x0000000102e37824 */ /* 0x000fe200078e0200 */
[----:B------:R-:W-:Y:S01]  /*08d0*/  LOP3.LUT R6, R6, 0x1c0, RZ, 0xc0, !PT ;  /* 0x000001c006067812 */ /* 0x000fe200078ec0ff */
[----:B------:R-:W-:Y:S01]  /*08e0*/  IMAD.SHL.U32 R0, R13, 0x8, RZ ;  /* 0x000000080d007824 */ /* 0x000fe200078e00ff */
[----:B------:R-:W-:Y:S01]  /*08f0*/  LOP3.LUT R5, R5, 0x8, RZ, 0xc0, !PT ;  /* 0x0000000805057812 */ /* 0x000fe200078ec0ff */
[----:B------:R-:W-:Y:S01]  /*0900*/  IMAD.SHL.U32 R2, R16, 0x40, RZ ;  /* 0x0000004010027824 */ /* 0x000fe200078e00ff */
[----:B------:R-:W-:Y:S01]  /*0910*/  SHF.R.U32.HI R213, RZ, 0x3, R6 ;  /* 0x00000003ffd57819 */ /* 0x000fe20000011606 */
[----:B------:R-:W-:Y:S01]  /*0920*/  IMAD.SHL.U32 R9, R17, 0x10, RZ ;  /* 0x0000001011097824 */ /* 0x000fe200078e00ff */
[----:B------:R-:W-:Y:S01]  /*0930*/  LOP3.LUT R7, R0, 0x8, RZ, 0xc0, !PT ;  /* 0x0000000800077812 */ /* 0x000fe200078ec0ff */
[----:B------:R-:W-:Y:S01]  /*0940*/  IMAD.U32 R209, R209, 0x20, R4 ;  /* 0x00000020d1d17824 */ /* 0x000fe200078e0004 */
[----:B------:R-:W-:Y:S01]  /*0950*/  SHF.R.S32.HI R0, RZ, 0x1, R14 ;  /* 0x00000001ff007819 */ /* 0x000fe2000001140e */
[----:B------:R-:W-:Y:S01]  /*0960*/  IMAD R3, R17, 0x200, R3 ;  /* 0x0000020011037824 */ /* 0x000fe200078e0203 */
[----:B------:R-:W-:-:S02]  /*0970*/  LOP3.LUT R2, R2, 0xc0, RZ, 0xc0, !PT ;  /* 0x000000c002027812 */ /* 0x000fc400078ec0ff */
[C---:B------:R-:W-:Y:S01]  /*0980*/  LOP3.LUT P1, RZ, R0.reuse, 0x2, RZ, 0xc0, !PT ;  /* 0x0000000200ff7812 */ /* 0x040fe2000782c0ff */
[----:B------:R-:W-:Y:S01]  /*0990*/  IMAD.SHL.U32 R0, R0, 0x40, RZ ;  /* 0x0000004000007824 */ /* 0x000fe200078e00ff */
[----:B------:R-:W-:Y:S02]  /*09a0*/  SHF.R.U32.HI R4, RZ, 0x3, R2 ;  /* 0x00000003ff047819 */ /* 0x000fe40000011602 */
[----:B------:R-:W-:Y:S02]  /*09b0*/  LOP3.LUT R9, R7, 0x10, R9, 0xf8, !PT ;  /* 0x0000001007097812 */ /* 0x000fe400078ef809 */
[----:B------:R-:W-:Y:S02]  /*09c0*/  LOP3.LUT R0, R0, 0xc0, RZ, 0xc0, !PT ;  /* 0x000000c000007812 */ /* 0x000fe400078ec0ff */
[----:B------:R-:W-:Y:S02]  /*09d0*/  LOP3.LUT R213, R213, R6, R5, 0x1e, !PT ;  /* 0x00000006d5d57212 */ /* 0x000fe400078e1e05 */
[----:B------:R-:W-:-:S02]  /*09e0*/  SHF.R.U32.HI R8, RZ, 0x3, R0 ;  /* 0x00000003ff087819 */ /* 0x000fc40000011600 */
[----:B------:R-:W-:Y:S01]  /*09f0*/  LOP3.LUT R5, R4, R2, R5, 0x1e, !PT ;  /* 0x0000000204057212 */ /* 0x000fe200078e1e05 */
[----:B------:R-:W-:Y:S01]  /*0a00*/  IMAD.U32 R213, R18, 0x200, R213 ;  /* 0x0000020012d57824 */ /* 0x000fe200078e00d5 */
[----:B------:R-:W-:Y:S02]  /*0a10*/  LOP3.LUT R2, R4, R9, R2, 0x1e, !PT ;  /* 0x0000000904027212 */ /* 0x000fe400078e1e02 */
[----:B------:R-:W-:Y:S02]  /*0a20*/  SHF.R.S32.HI R4, RZ, 0x2, R22 ;  /* 0x00000002ff047819 */ /* 0x000fe40000011416 */
[----:B------:R-:W-:Y:S01]  /*0a30*/  LOP3.LUT R8, R8, R0, R7, 0x1e, !PT ;  /* 0x0000000008087212 */ /* 0x000fe200078e1e07 */
[----:B------:R-:W-:Y:S01]  /*0a40*/  IMAD.SHL.U32 R0, R20, 0x20, RZ ;  /* 0x0000002014007824 */ /* 0x000fe200078e00ff */
[----:B------:R-:W-:Y:S01]  /*0a50*/  LEA R227, R227, UR4, 0x1 ;  /* 0x00000004e3e37c11 */ /* 0x000fe2000f8e08ff */
[----:B------:R-:W-:Y:S01]  /*0a60*/  IMAD R4, R219, 0x10, R4 ;  /* 0x00000010db047824 */ /* 0x000fe200078e0204 */
[----:B------:R-:W-:Y:S01]  /*0a70*/  LEA R209, R209, UR4, 0x1 ;  /* 0x00000004d1d17c11 */ /* 0x000fe2000f8e08ff */
[----:B------:R-:W-:-:S02]  /*0a80*/  IMAD R219, R219, 0x200, R0 ;  /* 0x00000200dbdb7824 */ /* 0x000fc400078e0200 */
[----:B------:R-:W-:Y:S01]  /*0a90*/  IMAD.IADD R217, R0, 0x1, R2 ;  /* 0x0000000100d97824 */ /* 0x000fe200078e0202 */
[----:B------:R1:W-:Y:S01]  /*0aa0*/  STL [R1+0x10], R4 ;  /* 0x0000100401007387 */ /* 0x0003e20000100800 */
[----:B------:R-:W-:Y:S01]  /*0ab0*/  IMAD.U32 R0, RZ, RZ, UR5 ;  /* 0x00000005ff007e24 */ /* 0x000fe2000f8e00ff */
[----:B------:R-:W-:Y:S01]  /*0ac0*/  USHF.R.S32.HI UR5, URZ, 0x1f, UR50 ;  /* 0x0000001f3f057899 */ /* 0x000fe20008011432 */
[----:B------:R-:W-:Y:S01]  /*0ad0*/  IMAD.U32 R2, RZ, RZ, UR6 ;  /* 0x00000006ff027e24 */ /* 0x000fe2000f8e00ff */
[----:B------:R-:W-:Y:S01]  /*0ae0*/  USHF.R.S32.HI UR6, URZ, 0x1f, UR58 ;  /* 0x0000001f3f067899 */ /* 0x000fe2000801143a */
[----:B------:R-:W-:Y:S02]  /*0af0*/  IMAD.IADD R8, R8, 0x1, R11 ;  /* 0x0000000108087824 */ /* 0x000fe400078e020b */
[C---:B------:R-:W-:Y:S02]  /*0b00*/  VIADD R2, R248.reuse, 0x20 ;  /* 0x00000020f8027836 */ /* 0x040fe40000000000 */
[----:B------:R-:W-:Y:S01]  /*0b10*/  IMAD.U32 R0, RZ, RZ, UR5 ;  /* 0x00000005ff007e24 */ /* 0x000fe2000f8e00ff */
[----:B------:R-:W-:Y:S01]  /*0b20*/  UIADD3 UR5, UR4, 0xf000, URZ ;  /* 0x0000f00004057890 */ /* 0x000fe2000fffe03f */
[----:B------:R-:W-:Y:S01]  /*0b30*/  IMAD.U32 R0, RZ, RZ, UR6 ;  /* 0x00000006ff007e24 */ /* 0x000fe2000f8e00ff */
[----:B------:R-:W-:Y:S01]  /*0b40*/  UIADD3 UR6, UR4, 0x9000, URZ ;  /* 0x0000900004067890 */ /* 0x000fe2000fffe03f */
[----:B------:R-:W-:Y:S01]  /*0b50*/  VIADD R0, R248, 0x40 ;  /* 0x00000040f8007836 */ /* 0x000fe20000000000 */
[----:B------:R2:W-:Y:S01]  /*0b60*/  STL [R1+0x4], R2 ;  /* 0x0000040201007387 */ /* 0x0005e20000100800 */
[----:B------:R-:W-:Y:S01]  /*0b70*/  IMAD.IADD R219, R219, 0x1, R5 ;  /* 0x00000001dbdb7824 */ /* 0x000fe200078e0205 */
[----:B------:R-:W-:Y:S01]  /*0b80*/  LEA R213, R213, UR5, 0x1 ;  /* 0x00000005d5d57c11 */ /* 0x000fe2000f8e08ff */
[----:B------:R-:W-:Y:S01]  /*0b90*/  VIADD R225, R227, 0x20 ;  /* 0x00000020e3e17836 */ /* 0x000fe20000000000 */
[----:B------:R3:W-:Y:S01]  /*0ba0*/  STL [R1+0x8], R0 ;  /* 0x0000080001007387 */ /* 0x0007e20000100800 */
[----:B------:R-:W-:-:S02]  /*0bb0*/  IMAD.SHL.U32 R211, R219, 0x2, RZ ;  /* 0x00000002dbd37824 */ /* 0x000fc400078e00ff */
[----:B------:R-:W-:Y:S02]  /*0bc0*/  @P2 VIADD R225, R227, 0xffffffe0 ;  /* 0xffffffe0e3e12836 */ /* 0x000fe40000000000 */
[----:B------:R-:W-:Y:S01]  /*0bd0*/  IMAD.IADD R214, R213, 0x1, R214 ;  /* 0x00000001d5d67824 */ /* 0x000fe200078e02d6 */
[----:B------:R-:W-:Y:S01]  /*0be0*/  IADD3 R212, R211, 0x6000, R212 ;  /* 0x00006000d3d47810 */ /* 0x000fe20007ffe0d4 */
[----:B------:R-:W-:Y:S01]  /*0bf0*/  IMAD.IADD R226, R227, 0x1, R224 ;  /* 0x00000001e3e27824 */ /* 0x000fe200078e02e0 */
[----:B-1----:R-:W-:Y:S01]  /*0c00*/  LEA R4, R8, UR6, 0x1 ;  /* 0x0000000608047c11 */ /* 0x002fe2000f8e08ff */
[----:B------:R-:W-:Y:S02]  /*0c10*/  IMAD.IADD R216, R213, 0x1, R215 ;  /* 0x00000001d5d87824 */ /* 0x000fe400078e02d7 */
[----:B------:R-:W-:Y:S02]  /*0c20*/  IMAD.IADD R210, R210, 0x1, R209 ;  /* 0x00000001d2d27824 */ /* 0x000fe400078e02d1 */
[----:B------:R1:W-:Y:S01]  /*0c30*/  STL [R1+0x18], R4 ;  /* 0x0000180401007387 */ /* 0x0003e20000100800 */
[----:B------:R-:W-:-:S02]  /*0c40*/  IMAD.IADD R224, R224, 0x1, R225 ;  /* 0x00000001e0e07824 */ /* 0x000fc400078e02e1 */
[----:B------:R-:W-:Y:S02]  /*0c50*/  IMAD.IADD R215, R214, 0x1, R215 ;  /* 0x00000001d6d77824 */ /* 0x000fe400078e02d7 */
[----:B------:R-:W-:Y:S01]  /*0c60*/  IMAD.IADD R212, R212, 0x1, R218 ;  /* 0x00000001d4d47824 */ /* 0x000fe200078e02da */
[----:B--2---:R-:W-:Y:S01]  /*0c70*/  LEA R2, R3, UR4, 0x1 ;  /* 0x0000000403027c11 */ /* 0x004fe2000f8e08ff */
[C---:B---3--:R-:W-:Y:S02]  /*0c80*/  VIADD R0, R4.reuse, 0x20 ;  /* 0x0000002004007836 */ /* 0x048fe40000000000 */
[----:B------:R-:W-:-:S05]  /*0c90*/  @P1 VIADD R0, R4, 0xffffffe0 ;  /* 0xffffffe004001836 */ /* 0x000fca0000000000 */
[----:B------:R1:W-:Y:S02]  /*0ca0*/  STL [R1+0x1c], R0 ;  /* 0x00001c0001007387 */ /* 0x0003e40000100800 */
.L_x_116:
        /* <DEDUP_REMOVED lines=14> */
[----:B------:R-:W-:Y:S02]  /*0d90*/  @UP3 UIADD3.X UR7, UR5, UR7, URZ, UP0, !UPT ;  /* 0x0000000705073290 */ /* 0x000fe400087fe43f */
[----:B------:R-:W-:Y:S01]  /*0da0*/  UIADD3 UR15, UP2, UR16, UR12, URZ ;  /* 0x0000000c100f7290 */ /* 0x000fe2000ff5e03f */
[----:B-12---:R-:W-:Y:S01]  /*0db0*/  IMAD.U32 R4, RZ, RZ, UR6 ;  /* 0x00000006ff047e24 */ /* 0x006fe2000f8e00ff */
[----:B------:R-:W-:Y:S01]  /*0dc0*/  UISETP.NE.U32.AND UP0, UPT, UR12, URZ, UPT ;  /* 0x0000003f0c00728c */ /* 0x000fe2000bf05070 */
[----:B------:R-:W-:Y:S01]  /*0dd0*/  IMAD.U32 R6, RZ, RZ, UR8 ;  /* 0x00000008ff067e24 */ /* 0x000fe2000f8e00ff */
[----:B------:R-:W-:Y:S01]  /*0de0*/  @UP4 UIADD3.X UR9, UR5, UR9, URZ, UP1, !UPT ;  /* 0x0000000905094290 */ /* 0x000fe20008ffe43f */
[----:B------:R-:W-:Y:S01]  /*0df0*/  IMAD.U32 R5, RZ, RZ, UR7 ;  /* 0x00000007ff057e24 */ /* 0x000fe2000f8e00ff */
[----:B------:R-:W-:-:S02]  /*0e00*/  UIADD3.X UR14, UR5, UR13, URZ, UP2, !UPT ;  /* 0x0000000d050e7290 */ /* 0x000fc400097fe43f */
        /* <DEDUP_REMOVED lines=15> */
[----:B----4-:R-:W4:Y:S04]  /*0f00*/  @P3 LDG.E R7, desc[UR10][R4.64] ;  /* 0x0000000a04073981 */ /* 0x010f28000c1e1900 */
        /* <DEDUP_REMOVED lines=29> */
.L_x_73:
        /* <DEDUP_REMOVED lines=15> */
[----:B------:R-:W-:Y:S01]  /*11d0*/  UIMAD UR12, UR50, UR7, UR6 ;  /* 0x00000007320c72a4 */ /* 0x000fe2000f8e0206 */
[----:B------:R-:W-:-:S02]  /*11e0*/  ULDC UR60, c[0x0][0x2d4] ;  /* 0x0000b500003c7ab9 */ /* 0x000fc40000000800 */
[----:B------:R-:W-:Y:S01]  /*11f0*/  @!UP2 ULDC.64 UR6, c[0x0][0x418] ;  /* 0x000106000006aab9 */ /* 0x000fe20000000a00 */
[----:B------:R-:W-:Y:S01]  /*1200*/  ULDC.64 UR48, c[0x0][0x240] ;  /* 0x0000900000307ab9 */ /* 0x000fe20000000a00 */
[----:B------:R-:W-:Y:S02]  /*1210*/  @!UP2 UIMAD.WIDE.U32 UR28, UR50, UR6, URZ ;  /* 0x00000006321ca2a5 */ /* 0x000fe4000f8e003f */
[----:B------:R-:W-:Y:S02]  /*1220*/  USHF.R.S32.HI UR36, URZ, 0x1f, UR60 ;  /* 0x0000001f3f247899 */ /* 0x000fe4000801143c */
[----:B------:R-:W-:Y:S01]  /*1230*/  @UP1 ULDC.64 UR26, c[0x0][0x248] ;  /* 0x00009200001a1ab9 */ /* 0x000fe20000000a00 */
[----:B------:R-:W-:Y:S01]  /*1240*/  ULDC UR41, c[0x0][0x2dc] ;  /* 0x0000b70000297ab9 */ /* 0x000fe20000000800 */
[----:B------:R-:W-:Y:S01]  /*1250*/  ULDC UR38, c[0x0][0x270] ;  /* 0x00009c0000267ab9 */ /* 0x000fe20000000800 */
[----:B------:R-:W-:Y:S01]  /*1260*/  UIADD3 UR51, UR19, UR12, URZ ;  /* 0x0000000c13337290 */ /* 0x000fe2000fffe03f */
[----:B-1----:R-:W-:Y:S01]  /*1270*/  IABS R6, R7 ;  /* 0x0000000700067213 */ /* 0x002fe20000000000 */
[----:B------:R-:W-:Y:S01]  /*1280*/  USHF.L.U64.HI UR20, UR50, 0x7, UR59 ;  /* 0x0000000732147899 */ /* 0x000fe2000801023b */
[----:B------:R-:W-:Y:S01]  /*1290*/  ISETP.NE.AND P3, PT, R7, RZ, PT ;  /* 0x000000ff0700720c */ /* 0x000fe20003f65270 */
[----:B------:R-:W-:Y:S01]  /*12a0*/  ULDC.U8 UR37, c[0x0][0x3d8] ;  /* 0x0000f60000257ab9 */ /* 0x000fe20000000000 */
[----:B------:R-:W1:Y:S01]  /*12b0*/  I2F.RP R4, R6 ;  /* 0x0000000600047306 */ /* 0x000e620000209400 */
[----:B------:R-:W-:Y:S01]  /*12c0*/  UIMAD UR17, UR16, UR49, URZ ;  /* 0x00000031101172a4 */ /* 0x000fe2000f8e023f */
[----:B------:R-:W-:Y:S01]  /*12d0*/  ULDC.U8 UR22, c[0x0][0x480] ;  /* 0x0001200000167ab9 */ /* 0x000fe20000000000 */
[----:B--2---:R-:W-:-:S02]  /*12e0*/  UIMAD.WIDE.U32 UR24, UR14, UR8, URZ ;  /* 0x000000080e1872a5 */ /* 0x004fc4000f8e003f */
[----:B------:R-:W-:Y:S02]  /*12f0*/  UISETP.NE.AND UP3, UPT, UR37, URZ, UPT ;  /* 0x0000003f2500728c */ /* 0x000fe4000bf65270 */
[----:B------:R-:W-:Y:S02]  /*1300*/  UIMAD UR39, UR14, UR9, UR25 ;  /* 0x000000090e2772a4 */ /* 0x000fe4000f8e0219 */
[----:B------:R-:W-:Y:S01]  /*1310*/  USHF.L.U32 UR14, UR50, 0x7, URZ ;  /* 0x00000007320e7899 */ /* 0x000fe2000800063f */
[----:B------:R-:W-:Y:S01]  /*1320*/  @UP2 ULDC.64 UR8, c[0x0][0x420] ;  /* 0x0001080000082ab9 */ /* 0x000fe20000000a00 */
[----:B------:R-:W-:Y:S01]  /*1330*/  UIMAD UR12, UR36, UR50, URZ ;  /* 0x00000032240c72a4 */ /* 0x000fe2000f8e023f */
[----:B-1----:R-:W1:Y:S01]  /*1340*/  MUFU.RCP R4, R4 ;  /* 0x0000000400047308 */ /* 0x002e620000001000 */
[----:B------:R-:W-:Y:S02]  /*1350*/  @UP2 UIMAD.WIDE.U32 UR32, UR16, UR8, URZ ;  /* 0x00000008102022a5 */ /* 0x000fe4000f8e003f */
[----:B------:R-:W-:-:S02]  /*1360*/  @!UP2 UIMAD UR8, UR59, UR6, URZ ;  /* 0x000000063b08a2a4 */ /* 0x000fc4000f8e023f */
[----:B------:R-:W-:Y:S02]  /*1370*/  UIADD3 UR6, UR13, 0x3f, URZ ;  /* 0x0000003f0d067890 */ /* 0x000fe4000fffe03f */
[----:B------:R-:W-:Y:S02]  /*1380*/  @!UP2 UIMAD UR21, UR50, UR7, UR8 ;  /* 0x000000073215a2a4 */ /* 0x000fe4000f8e0208 */
[----:B------:R-:W-:Y:S02]  /*1390*/  UIADD3 UR7, UR13, 0x80, UR45 ;  /* 0x000000800d077890 */ /* 0x000fe4000fffe02d */
[----:B------:R-:W-:Y:S01]  /*13a0*/  @UP2 UIMAD UR47, UR16, UR9, UR33 ;  /* 0x00000009102f22a4 */ /* 0x000fe2000f8e0221 */
[----:B------:R-:W-:Y:S01]  /*13b0*/  ULDC UR8, c[0x0][0x394] ;  /* 0x0000e50000087ab9 */ /* 0x000fe20000000800 */
[----:B------:R-:W-:Y:S02]  /*13c0*/  USHF.R.S32.HI UR9, URZ, 0x1f, UR6 ;  /* 0x0000001f3f097899 */ /* 0x000fe40008011406 */
[----:B------:R-:W-:Y:S01]  /*13d0*/  UIADD3 UR7, UR7, UR8, -UR5 ;  /* 0x0000000807077290 */ /* 0x000fe2000fffe805 */
[----:B-1----:R-:W-:Y:S01]  /*13e0*/  VIADD R4, R4, 0xffffffe ;  /* 0x0ffffffe04047836 */ /* 0x002fe20000000000 */
[----:B------:R-:W-:-:S02]  /*13f0*/  @UP1 UIADD3 UR8, UR43, UR46, URZ ;  /* 0x0000002e2b081290 */ /* 0x000fc4000fffe03f */
[----:B------:R-:W-:Y:S01]  /*1400*/  ULEA.HI UR23, UR9, UR6, URZ, 0x6 ;  /* 0x0000000609177291 */ /* 0x000fe2000f8f303f */
[----:B------:R-:W1:Y:S01]  /*1410*/  F2I.FTZ.U32.TRUNC.NTZ R5, R4 ;  /* 0x0000000400057305 */ /* 0x000e62000021f000 */
[----:B------:R-:W-:Y:S02]  /*1420*/  UIADD3 UR9, UR7, 0x3f, URZ ;  /* 0x0000003f07097890 */ /* 0x000fe4000fffe03f */
[----:B------:R-:W-:Y:S02]  /*1430*/  @UP1 UIMAD.WIDE.U32 UR6, UR8, UR26, URZ ;  /* 0x0000001a080612a5 */ /* 0x000fe4000f8e003f */
[----:B------:R-:W-:Y:S02]  /*1440*/  @UP1 UIMAD UR8, UR8, UR27, URZ ;  /* 0x0000001b080812a4 */ /* 0x000fe4000f8e023f */
[----:B------:R-:W-:Y:S02]  /*1450*/  USEL UR34, UR14, URZ, UP0 ;  /* 0x0000003f0e227287 */ /* 0x000fe40008000000 */
[----:B------:R-:W-:-:S02]  /*1460*/  @UP1 UIADD3 UR35, UR7, UR8, URZ ;  /* 0x0000000807231290 */ /* 0x000fc4000fffe03f */
[----:B------:R-:W-:Y:S02]  /*1470*/  USHF.R.S32.HI UR8, URZ, 0x1f, UR9 ;  /* 0x0000001f3f087899 */ /* 0x000fe40008011409 */
[----:B------:R-:W-:Y:S01]  /*1480*/  UIMAD.WIDE.U32 UR14, UR16, UR48, URZ ;  /* 0x00000030100e72a5 */ /* 0x000fe2000f8e003f */
[--C-:B-1----:R-:W-:Y:S01]  /*1490*/  IMAD.MOV R0, RZ, RZ, -R5.reuse ;  /* 0x000000ffff007224 */ /* 0x102fe200078e0a05 */
[----:B------:R-:W-:Y:S01]  /*14a0*/  @UP1 UMOV UR31, UR6 ;  /* 0x00000006001f1c82 */ /* 0x000fe20008000000 */
[----:B------:R-:W-:Y:S01]  /*14b0*/  IMAD.MOV.U32 R4, RZ, RZ, RZ ;  /* 0x000000ffff047224 */ /* 0x000fe200078e00ff */
[----:B------:R-:W-:Y:S01]  /*14c0*/  ULEA.HI UR19, UR8, UR9, URZ, 0x6 ;  /* 0x0000000908137291 */ /* 0x000fe2000f8f303f */
[----:B------:R-:W-:Y:S01]  /*14d0*/  IMAD R0, R0, R6, RZ ;  /* 0x0000000600007224 */ /* 0x000fe200078e02ff */
[----:B------:R-:W-:Y:S02]  /*14e0*/  UIMAD.WIDE UR6, UR41, UR38, URZ ;  /* 0x00000026290672a5 */ /* 0x000fe4000f8e023f */
[----:B------:R-:W-:Y:S01]  /*14f0*/  UIMAD.WIDE.U32 UR8, UR50, UR60, URZ ;  /* 0x0000003c320872a5 */ /* 0x000fe2000f8e003f */
[----:B------:R-:W-:Y:S01]  /*1500*/  IMAD.HI.U32 R0, R5, R0, R4 ;  /* 0x0000000005007227 */ /* 0x000fe200078e0004 */
[----:B------:R-:W-:-:S02]  /*1510*/  UISETP.NE.AND UP4, UPT, UR22, URZ, UPT ;  /* 0x0000003f1600728c */ /* 0x000fc4000bf85270 */
[----:B------:R-:W-:Y:S02]  /*1520*/  USEL UR57, UR18, UR14, !UP2 ;  /* 0x0000000e12397287 */ /* 0x000fe4000d000000 */
[----:B------:R-:W-:Y:S01]  /*1530*/  USEL UR22, UR20, URZ, UP0 ;  /* 0x0000003f14167287 */ /* 0x000fe20008000000 */
[----:B------:R-:W-:Y:S01]  /*1540*/  IMAD.HI.U32 R0, R0, R3, RZ ;  /* 0x0000000300007227 */ /* 0x000fe200078e00ff */
[----:B------:R-:W-:Y:S02]  /*1550*/  @UP2 UIADD3 UR51, UR15, UR17, URZ ;  /* 0x000000110f332290 */ /* 0x000fe4000fffe03f */
[----:B------:R-:W-:Y:S02]  /*1560*/  UIMAD.WIDE.U32 UR14, UR6, UR8, URZ ;  /* 0x00000008060e72a5 */ /* 0x000fe4000f8e003f */
[----:B------:R-:W-:Y:S01]  /*1570*/  IADD3 R4, -R0, RZ, RZ ;  /* 0x000000ff00047210 */ /* 0x000fe20007ffe1ff */
[----:B------:R-:W-:Y:S02]  /*1580*/  UIMAD UR20, UR7, UR8, URZ ;  /* 0x00000008071472a4 */ /* 0x000fe4000f8e023f */
[----:B------:R-:W-:-:S02]  /*1590*/  UIMAD UR8, UR59, UR60, UR12 ;  /* 0x0000003c3b0872a4 */ /* 0x000fc4000f8e020c */
[C---:B------:R-:W-:Y:S01]  /*15a0*/  IMAD R3, R6.reuse, R4, R3 ;  /* 0x0000000406037224 */ /* 0x040fe200078e0203 */
[----:B------:R-:W-:Y:S01]  /*15b0*/  ULDC UR40, c[0x0][0x2c4] ;  /* 0x0000b10000287ab9 */ /* 0x000fe20000000800 */
[----:B------:R-:W-:Y:S02]  /*15c0*/  UIADD3 UR17, UR9, UR8, URZ ;  /* 0x0000000809117290 */ /* 0x000fe4000fffe03f */
[----:B------:R-:W-:Y:S01]  /*15d0*/  USHF.R.S32.HI UR9, URZ, 0x6, UR23 ;  /* 0x000000063f097899 */ /* 0x000fe20008011417 */
[----:B------:R-:W-:Y:S01]  /*15e0*/  ISETP.GT.U32.AND P1, PT, R6, R3, PT ;  /* 0x000000030600720c */ /* 0x000fe20003f24070 */
[----:B------:R-:W-:Y:S02]  /*15f0*/  USHF.R.S32.HI UR8, URZ, 0x6, UR19 ;  /* 0x000000063f087899 */ /* 0x000fe40008011413 */
[----:B------:R-:W-:Y:S02]  /*1600*/  @UP3 UIMAD UR18, UR50, UR40, URZ ;  /* 0x00000028321232a4 */ /* 0x000fe4000f8e023f */
[----:B------:R-:W-:-:S02]  /*1610*/  UISETP.LT.AND UP0, UPT, UR9, UR8, UPT ;  /* 0x000000080900728c */ /* 0x000fc4000bf01270 */
[----:B------:R-:W-:Y:S02]  /*1620*/  @UP3 USEL UR18, UR18, UR16, !UP2 ;  /* 0x0000001012123287 */ /* 0x000fe4000d000000 */
[----:B------:R-:W-:Y:S01]  /*1630*/  @!UP3 UIMAD UR19, UR50, UR38, UR58 ;  /* 0x000000263213b2a4 */ /* 0x000fe2000f8e023a */
[----:B------:R-:W-:Y:S01]  /*1640*/  @UP3 ULDC UR12, c[0x0][0x2e4] ;  /* 0x0000b900000c3ab9 */ /* 0x000fe20000000800 */
[----:B------:R-:W-:Y:S02]  /*1650*/  USEL UR38, UR9, UR8, UP0 ;  /* 0x0000000809267287 */ /* 0x000fe40008000000 */
[----:B------:R-:W-:Y:S01]  /*1660*/  @!P1 IMAD.IADD R3, R3, 0x1, -R6 ;  /* 0x0000000103039824 */ /* 0x000fe200078e0a06 */
[----:B------:R-:W-:Y:S01]  /*1670*/  @UP3 UIMAD UR37, UR58, UR12, UR18 ;  /* 0x0000000c3a2532a4 */ /* 0x000fe2000f8e0212 */
[----:B------:R-:W-:Y:S01]  /*1680*/  @!P1 VIADD R0, R0, 0x1 ;  /* 0x0000000100009836 */ /* 0x000fe20000000000 */
[----:B------:R-:W-:Y:S01]  /*1690*/  UIMAD UR12, UR6, UR17, UR20 ;  /* 0x00000011060c72a4 */ /* 0x000fe2000f8e0214 */
[----:B------:R-:W-:Y:S01]  /*16a0*/  PLOP3.LUT P1, PT, PT, PT, UP1, 0x80, 0x0 ;  /* 0x000000000000781c */ /* 0x000fe20003f2f018 */
[----:B------:R-:W-:Y:S01]  /*16b0*/  UIMAD.WIDE.U32 UR8, UR6, UR16, URZ ;  /* 0x00000010060872a5 */ /* 0x000fe2000f8e003f */
[----:B------:R-:W-:Y:S01]  /*16c0*/  ISETP.GE.U32.AND P0, PT, R3, R6, PT ;  /* 0x000000060300720c */ /* 0x000fe20003f06070 */
[----:B------:R-:W-:Y:S01]  /*16d0*/  ULEA UR17, UR38, 0xffffffc0, 0x6 ;  /* 0xffffffc026117891 */ /* 0x000fe2000f8e303f */
[----:B------:R-:W-:Y:S01]  /*16e0*/  LOP3.LUT R3, R7, UR58, RZ, 0x3c, !PT ;  /* 0x0000003a07037c12 */ /* 0x000fe2000f8e3cff */
[----:B------:R-:W-:-:S02]  /*16f0*/  UIMAD UR42, UR58, UR41, URZ ;  /* 0x000000293a2a72a4 */ /* 0x000fc4000f8e023f */
[----:B------:R-:W-:Y:S01]  /*1700*/  USEL UR56, UR14, UR8, !UP2 ;  /* 0x000000080e387287 */ /* 0x000fe2000d000000 */
[----:B------:R-:W-:Y:S01]  /*1710*/  ISETP.GE.AND P2, PT, R3, RZ, PT ;  /* 0x000000ff0300720c */ /* 0x000fe20003f46270 */
[----:B------:R-:W-:Y:S02]  /*1720*/  UIADD3 UR41, UR15, UR12, URZ ;  /* 0x0000000c0f297290 */ /* 0x000fe4000fffe03f */
[----:B------:R-:W-:Y:S02]  /*1730*/  USHF.R.S32.HI UR15, URZ, 0x1f, UR17 ;  /* 0x0000001f3f0f7899 */ /* 0x000fe40008011411 */
[----:B------:R-:W-:Y:S02]  /*1740*/  UIADD3 UR8, UP0, UR17, UR34, URZ ;  /* 0x0000002211087290 */ /* 0x000fe4000ff1e03f */
[----:B------:R-:W-:Y:S01]  /*1750*/  UIMAD UR12, UR7, UR16, URZ ;  /* 0x00000010070c72a4 */ /* 0x000fe2000f8e023f */
[----:B------:R-:W-:Y:S01]  /*1760*/  @P0 IADD3 R0, R0, 0x1, RZ ;  /* 0x0000000100000810 */ /* 0x000fe20007ffe0ff */
[----:B------:R-:W-:Y:S01]  /*1770*/  UIADD3.X UR14, UR15, UR22, URZ, UP0, !UPT ;  /* 0x000000160f0e7290 */ /* 0x000fe200087fe43f */
[----:B------:R-:W-:Y:S01]  /*1780*/  PLOP3.LUT P0, PT, PT, PT, UP3, 0x80, 0x0 ;  /* 0x000000000000781c */ /* 0x000fe20003f0f038 */
[----:B------:R-:W-:-:S02]  /*1790*/  UIMAD UR7, UR7, UR8, URZ ;  /* 0x00000008070772a4 */ /* 0x000fc4000f8e023f */
[----:B------:R-:W-:Y:S01]  /*17a0*/  @UP1 UIADD3 UR25, UR43, UR46, URZ ;  /* 0x0000002e2b191290 */ /* 0x000fe2000fffe03f */
[----:B------:R-:W-:Y:S01]  /*17b0*/  IMAD.MOV.U32 R14, RZ, RZ, R0 ;  /* 0x000000ffff0e7224 */ /* 0x000fe200078e0000 */
[----:B------:R-:W-:Y:S01]  /*17c0*/  @!UP2 UIADD3 UR47, UR29, UR21, URZ ;  /* 0x000000151d2fa290 */ /* 0x000fe2000fffe03f */
[----:B------:R-:W-:Y:S01]  /*17d0*/  @UP1 ULDC.64 UR22, c[0x0][0x250] ;  /* 0x0000940000161ab9 */ /* 0x000fe20000000a00 */
[----:B------:R-:W-:Y:S02]  /*17e0*/  UIMAD.WIDE.U32 UR20, UR6, UR8, URZ ;  /* 0x00000008061472a5 */ /* 0x000fe4000f8e003f */
[----:B------:R-:W-:Y:S01]  /*17f0*/  @!P2 IADD3 R14, -R14, RZ, RZ ;  /* 0x000000ff0e0ea210 */ /* 0x000fe20007ffe1ff */
[----:B------:R-:W-:Y:S01]  /*1800*/  UIMAD UR8, UR6, UR14, UR7 ;  /* 0x0000000e060872a4 */ /* 0x000fe2000f8e0207 */
[----:B------:R-:W-:Y:S01]  /*1810*/  @!P3 LOP3.LUT R14, RZ, R7, RZ, 0x33, !PT ;  /* 0x00000007ff0eb212 */ /* 0x000fe200078e33ff */
[----:B------:R-:W-:Y:S02]  /*1820*/  @UP1 UIMAD.WIDE.U32 UR6, UR25, UR22, URZ ;  /* 0x00000016190612a5 */ /* 0x000fe4000f8e003f */
[----:B------:R-:W-:-:S02]  /*1830*/  @UP2 UIADD3 UR41, UR9, UR12, URZ ;  /* 0x0000000c09292290 */ /* 0x000fc4000fffe03f */
[----:B------:R-:W-:Y:S02]  /*1840*/  @UP1 UIMAD UR9, UR25, UR23, URZ ;  /* 0x00000017190912a4 */ /* 0x000fe4000f8e023f */
[----:B------:R-:W-:Y:S02]  /*1850*/  @!UP3 UIMAD UR37, UR19, UR40, URZ ;  /* 0x000000281325b2a4 */ /* 0x000fe4000f8e023f */
[----:B------:R-:W-:Y:S02]  /*1860*/  USEL UR53, UR39, URZ, UP4 ;  /* 0x0000003f27357287 */ /* 0x000fe4000a000000 */
[----:B------:R-:W-:Y:S02]  /*1870*/  USHF.R.S32.HI UR30, URZ, 0x1f, UR45 ;  /* 0x0000001f3f1e7899 */ /* 0x000fe4000801142d */
[----:B------:R-:W-:Y:S02]  /*1880*/  USHF.R.S32.HI UR55, URZ, 0x1f, UR42 ;  /* 0x0000001f3f377899 */ /* 0x000fe4000801142a */
[----:B------:R-:W-:-:S02]  /*1890*/  USEL UR54, UR24, URZ, UP4 ;  /* 0x0000003f18367287 */ /* 0x000fc4000a000000 */
        /* <DEDUP_REMOVED lines=16> */
.L_x_75:
        /* <DEDUP_REMOVED lines=13> */
.L_x_76:
        /* <DEDUP_REMOVED lines=11> */
.L_x_77:
[----:B------:R-:W-:Y:S02]  /*1b20*/  ULDC UR6, c[0x0][0x270] ;  /* 0x00009c0000067ab9 */ /* 0x000fe40000000800 */
[----:B------:R-:W-:-:S04]  /*1b30*/  UIMAD UR6, UR50, UR6, UR58 ;  /* 0x00000006320672a4 */ /* 0x000fc8000f8e023a */
[----:B------:R-:W-:-:S12]  /*1b40*/  UIMAD UR6, UR6, UR60, URZ ;  /* 0x0000003c060672a4 */ /* 0x000fd8000f8e023f */
.L_x_78:
[----:B------:R-:W1:Y:S01]  /*1b50*/  S2R R10, SR_TID.X ;  /* 0x00000000000a7919 */ /* 0x000e620000002100 */
[----:B------:R-:W-:Y:S01]  /*1b60*/  USHF.R.S32.HI UR24, URZ, 0x1f, UR58 ;  /* 0x0000001f3f187899 */ /* 0x000fe2000801143a */
[----:B------:R-:W-:Y:S01]  /*1b70*/  SHF.R.S32.HI R249, RZ, 0x1f, R248 ;  /* 0x0000001ffff97819 */ /* 0x000fe200000114f8 */
[----:B------:R-:W-:Y:S01]  /*1b80*/  UIADD3 UR12, UR17, UR6, URZ ;  /* 0x00000006110c7290 */ /* 0x000fe2000fffe03f */
[----:B------:R-:W-:Y:S01]  /*1b90*/  IADD3 R4, P0, R248, UR8, RZ ;  /* 0x00000008f8047c10 */ /* 0x000fe2000ff1e0ff */
[----:B------:R-:W-:Y:S01]  /*1ba0*/  ULDC UR14, c[0x0][0x2dc] ;  /* 0x0000b700000e7ab9 */ /* 0x000fe20000000800 */
[----:B------:R-:W-:Y:S01]  /*1bb0*/  ULDC.64 UR6, c[0x0][0x428] ;  /* 0x00010a0000067ab9 */ /* 0x000fe20000000a00 */
[----:B------:R-:W-:Y:S01]  /*1bc0*/  ULDC UR16, c[0x0][0x270] ;  /* 0x00009c0000107ab9 */ /* 0x000fe20000000800 */
[----:B------:R-:W-:Y:S01]  /*1bd0*/  UIMAD UR9, UR24, UR6, URZ ;  /* 0x00000006180972a4 */ /* 0x000fe2000f8e023f */
[----:B------:R-:W-:Y:S01]  /*1be0*/  IMAD.U32 R9, RZ, RZ, UR6 ;  /* 0x00000006ff097e24 */ /* 0x000fe2000f8e00ff */
[----:B------:R-:W-:Y:S01]  /*1bf0*/  IADD3.X R5, R249, UR47, RZ, P0, !PT ;  /* 0x0000002ff9057c10 */ /* 0x000fe200087fe4ff */
[----:B------:R-:W-:Y:S01]  /*1c00*/  UIMAD UR34, UR14, UR16, URZ ;  /* 0x000000100e2272a4 */ /* 0x000fe2000f8e023f */
[----:B------:R-:W-:Y:S01]  /*1c10*/  BSSY B1, `(.L_x_74) ;  /* 0x000078f000017945 */ /* 0x000fe20003800000 */
[----:B------:R-:W-:-:S02]  /*1c20*/  UIMAD UR36, UR58, UR7, UR9 ;  /* 0x000000073a2472a4 */ /* 0x000fc4000f8e0209 */
[----:B------:R-:W-:Y:S01]  /*1c30*/  UIADD3 UR16, -UR5, UR13, UR45 ;  /* 0x0000000d05107290 */ /* 0x000fe2000fffe12d */
[----:B------:R-:W-:Y:S01]  /*1c40*/  ULDC.64 UR6, c[0x0][0x420] ;  /* 0x0001080000067ab9 */ /* 0x000fe20000000a00 */
[----:B------:R-:W-:Y:S01]  /*1c50*/  ULDC UR47, c[0x0][0x398] ;  /* 0x0000e600002f7ab9 */ /* 0x000fe20000000800 */
[----:B------:R-:W-:Y:S01]  /*1c60*/  IMAD.U32 R0, RZ, RZ, UR6 ;  /* 0x00000006ff007e24 */ /* 0x000fe2000f8e00ff */
[----:B------:R-:W-:Y:S02]  /*1c70*/  UIMAD UR8, UR15, UR6, URZ ;  /* 0x000000060f0872a4 */ /* 0x000fe4000f8e023f */
[----:B------:R-:W-:Y:S01]  /*1c80*/  USHF.L.U32 UR9, UR34, 0x6, URZ ;  /* 0x0000000622097899 */ /* 0x000fe2000800063f */
[----:B------:R-:W-:Y:S01]  /*1c90*/  IMAD.WIDE.U32 R4, R0, UR17, R4 ;  /* 0x0000001100047c25 */ /* 0x000fe2000f8e0004 */
[----:B------:R-:W-:Y:S02]  /*1ca0*/  UIMAD UR8, UR17, UR7, UR8 ;  /* 0x00000007110872a4 */ /* 0x000fe4000f8e0208 */
[----:B------:R-:W-:Y:S01]  /*1cb0*/  UIADD3 UR37, UR17, UR37, URZ ;  /* 0x0000002511257290 */ /* 0x000fe2000fffe03f */
[----:B------:R-:W-:Y:S01]  /*1cc0*/  ULDC.64 UR18, c[0x0][0x478] ;  /* 0x00011e0000127ab9 */ /* 0x000fe20000000a00 */
[----:B------:R-:W-:-:S02]  /*1cd0*/  ULDC.64 UR32, c[0x0][0x210] ;  /* 0x0000840000207ab9 */ /* 0x000fc40000000a00 */
[----:B------:R-:W-:Y:S01]  /*1ce0*/  VIADD R5, R5, UR8 ;  /* 0x0000000805057c36 */ /* 0x000fe20008000000 */
[----:B------:R-:W-:Y:S01]  /*1cf0*/  UIADD3 UR8, UR16, -UR47, URZ ;  /* 0x8000002f10087290 */ /* 0x000fe2000fffe03f */
[----:B-1----:R-:W-:Y:S01]  /*1d00*/  SHF.R.S32.HI R11, RZ, 0x1f, R10 ;  /* 0x0000001fff0b7819 */ /* 0x002fe2000001140a */
[----:B------:R-:W-:Y:S01]  /*1d10*/  UIMAD.WIDE UR18, UR12, 0x4, UR18 ;  /* 0x000000040c1278a5 */ /* 0x000fe2000f8e0212 */
[----:B------:R-:W-:Y:S01]  /*1d20*/  IMAD.WIDE.U32 R4, R9, UR58, R4 ;  /* 0x0000003a09047c25 */ /* 0x000fe2000f8e0004 */
[----:B------:R-:W-:Y:S01]  /*1d30*/  USHF.R.S32.HI UR21, URZ, 0x1f, UR8 ;  /* 0x0000001f3f157899 */ /* 0x000fe20008011408 */
[----:B------:R-:W-:Y:S01]  /*1d40*/  LEA.HI R3, R11, R10, RZ, 0x2 ;  /* 0x0000000a0b037211 */ /* 0x000fe200078f10ff */
[----:B------:R-:W-:Y:S01]  /*1d50*/  ULDC.64 UR28, c[0x0][0x3e0] ;  /* 0x0000f800001c7ab9 */ /* 0x000fe20000000a00 */
[----:B------:R-:W-:Y:S01]  /*1d60*/  VIADD R5, R5, UR36 ;  /* 0x0000002405057c36 */ /* 0x000fe20008000000 */
[----:B------:R-:W-:Y:S01]  /*1d70*/  ULEA.HI UR21, UR21, UR8, URZ, 0x6 ;  /* 0x0000000815157291 */ /* 0x000fe2000f8f303f */
[----:B------:R-:W-:Y:S01]  /*1d80*/  SHF.R.S32.HI R3, RZ, 0x2, R3 ;  /* 0x00000002ff037819 */ /* 0x000fe20000011403 */
[----:B------:R-:W-:-:S02]  /*1d90*/  USHF.R.S32.HI UR8, URZ, 0x1f, UR9 ;  /* 0x0000001f3f087899 */ /* 0x000fc40008011409 */
[----:B------:R-:W-:Y:S01]  /*1da0*/  USHF.R.S32.HI UR21, URZ, 0x6, UR21 ;  /* 0x000000063f157899 */ /* 0x000fe20008011415 */
[----:B------:R-:W-:Y:S01]  /*1db0*/  SHF.R.S32.HI R21, RZ, 0x1f, R3 ;  /* 0x0000001fff157819 */ /* 0x000fe20000011403 */
[C---:B------:R-:W-:Y:S01]  /*1dc0*/  IMAD.WIDE.U32 R4, R3.reuse, UR6, R4 ;  /* 0x0000000603047c25 */ /* 0x040fe2000f8e0004 */
[----:B------:R-:W-:Y:S01]  /*1dd0*/  IADD3 R0, P0, R3, UR17, RZ ;  /* 0x0000001103007c10 */ /* 0x000fe2000ff1e0ff */
[----:B------:R-:W-:-:S03]  /*1de0*/  UIADD3 UR17, UP2, UP0, UR20, UR9, UR42 ;  /* 0x0000000914117290 */ /* 0x000fc6000f85e02a */
[----:B------:R-:W-:Y:S01]  /*1df0*/  IADD3.X R8, R21, UR15, RZ, P0, !PT ;  /* 0x0000000f15087c10 */ /* 0x000fe200087fe4ff */
[----:B------:R-:W-:Y:S01]  /*1e00*/  IMAD.WIDE.U32 R6, R0, UR48, R248 ;  /* 0x0000003000067c25 */ /* 0x000fe2000f8e00f8 */
[----:B------:R-:W-:Y:S01]  /*1e10*/  ULDC.64 UR14, c[0x0][0x258] ;  /* 0x00009600000e7ab9 */ /* 0x000fe20000000a00 */
[----:B------:R-:W-:Y:S01]  /*1e20*/  UIADD3.X UR8, UR52, UR8, UR55, UP2, UP0 ;  /* 0x0000000834087290 */ /* 0x000fe200097e0437 */
[----:B------:R-:W-:Y:S01]  /*1e30*/  LEA R231, P3, R4, UR28, 0x1 ;  /* 0x0000001c04e77c11 */ /* 0x000fe2000f8608ff */
[----:B------:R-:W-:Y:S01]  /*1e40*/  IMAD R8, R8, UR48, RZ ;  /* 0x0000003008087c24 */ /* 0x000fe2000f8e02ff */
[----:B------:R-:W-:Y:S01]  /*1e50*/  IADD3 R6, P0, R6, UR57, RZ ;  /* 0x0000003906067c10 */ /* 0x000fe2000ff1e0ff */
[----:B------:R-:W-:Y:S02]  /*1e60*/  UIMAD UR12, UR24, UR14, URZ ;  /* 0x0000000e180c72a4 */ /* 0x000fe4000f8e023f */
[----:B------:R-:W-:Y:S01]  /*1e70*/  IMAD R8, R0, UR49, R8 ;  /* 0x0000003100087c24 */ /* 0x000fe2000f8e0208 */
[----:B------:R-:W-:Y:S01]  /*1e80*/  LEA.HI R0, R11, R10, RZ, 0x5 ;  /* 0x0000000a0b007211 */ /* 0x000fe200078f28ff */
[----:B------:R-:W-:-:S02]  /*1e90*/  UISETP.LT.AND UP0, UPT, URZ, UR21, UPT ;  /* 0x000000153f00728c */ /* 0x000fc4000bf01270 */
[----:B------:R-:W-:Y:S01]  /*1ea0*/  UIMAD UR16, UR58, UR15, UR12 ;  /* 0x0000000f3a1072a4 */ /* 0x000fe2000f8e020c */
[----:B------:R-:W-:Y:S01]  /*1eb0*/  LOP3.LUT R9, R0, 0xffffffe0, RZ, 0xc0, !PT ;  /* 0xffffffe000097812 */ /* 0x000fe200078ec0ff */
[----:B------:R-:W-:Y:S01]  /*1ec0*/  UIADD3 UR12, UP3, UP2, UR54, UR17, UR56 ;  /* 0x00000011360c7290 */ /* 0x000fe2000fa7e038 */
[----:B------:R-:W-:Y:S01]  /*1ed0*/  IADD3.X R7, R7, UR51, R8, P0, !PT ;  /* 0x0000003307077c10 */ /* 0x000fe200087fe408 */
[----:B------:R-:W-:Y:S01]  /*1ee0*/  USEL UR21, URZ, UR21, !UP0 ;  /* 0x000000153f157287 */ /* 0x000fe2000c000000 */
[----:B------:R-:W-:Y:S01]  /*1ef0*/  SHF.R.S32.HI R8, RZ, 0x5, R0 ;  /* 0x00000005ff087819 */ /* 0x000fe20000011400 */
[----:B------:R-:W-:Y:S01]  /*1f00*/  IMAD.IADD R9, R10, 0x1, -R9 ;  /* 0x000000010a097824 */ /* 0x000fe200078e0a09 */
[----:B------:R-:W-:Y:S01]  /*1f10*/  UIADD3.X UR8, UR53, UR8, UR41, UP3, UP2 ;  /* 0x0000000835087290 */ /* 0x000fe20009fe4429 */
[----:B------:R-:W-:Y:S01]  /*1f20*/  IMAD.U32 R0, RZ, RZ, UR14 ;  /* 0x0000000eff007e24 */ /* 0x000fe2000f8e00ff */
[----:B------:R-:W-:Y:S01]  /*1f30*/  UISETP.GT.AND UP0, UPT, UR38, UR21, UPT ;  /* 0x000000152600728c */ /* 0x000fe2000bf04270 */
[----:B------:R-:W-:Y:S01]  /*1f40*/  IMAD R8, R8, UR34, R9 ;  /* 0x0000002208087c24 */ /* 0x000fe2000f8e0209 */
[----:B------:R-:W-:Y:S01]  /*1f50*/  ULDC.64 UR48, c[0x0][0x2b0] ;  /* 0x0000ac0000307ab9 */ /* 0x000fe20000000a00 */
[----:B------:R-:W-:Y:S01]  /*1f60*/  IMAD.WIDE.U32 R6, R0, UR58, R6 ;  /* 0x0000003a00067c25 */ /* 0x000fe2000f8e0006 */
[----:B------:R-:W-:-:S02]  /*1f70*/  UIMAD.WIDE UR14, UR37, 0x4, UR48 ;  /* 0x00000004250e78a5 */ /* 0x000fc4000f8e0230 */
[C---:B------:R-:W-:Y:S01]  /*1f80*/  IADD3 R0, P0, R8.reuse, UR12, RZ ;  /* 0x0000000c08007c10 */ /* 0x040fe2000ff1e0ff */
[----:B------:R-:W-:Y:S01]  /*1f90*/  IMAD R9, R21, UR6, RZ ;  /* 0x0000000615097c24 */ /* 0x000fe2000f8e02ff */
[----:B------:R-:W-:Y:S01]  /*1fa0*/  ULDC.64 UR24, c[0x0][0x400] ;  /* 0x0001000000187ab9 */ /* 0x000fe20000000a00 */
[----:B------:R-:W-:Y:S01]  /*1fb0*/  VIADD R7, R7, UR16 ;  /* 0x0000001007077c36 */ /* 0x000fe20008000000 */
[----:B------:R-:W-:Y:S01]  /*1fc0*/  LEA.HI.X.SX32 R8, R8, UR8, 0x1, P0 ;  /* 0x0000000808087c11 */ /* 0x000fe200080f0eff */
[----:B------:R-:W-:Y:S01]  /*1fd0*/  IMAD R9, R3, UR7, R9 ;  /* 0x0000000703097c24 */ /* 0x000fe2000f8e0209 */
[----:B------:R-:W-:Y:S01]  /*1fe0*/  PLOP3.LUT P0, PT, PT, PT, UP0, 0x80, 0x0 ;  /* 0x000000000000781c */ /* 0x000fe20003f0f008 */
[----:B------:R-:W-:Y:S01]  /*1ff0*/  UIADD3 UR6, UR38, -0x1, URZ ;  /* 0xffffffff26067890 */ /* 0x000fe2000fffe03f */
[----:B------:R-:W-:Y:S01]  /*2000*/  LEA R222, P2, R0, UR24, 0x2 ;  /* 0x0000001800de7c11 */ /* 0x000fe2000f8410ff */
[----:B------:R-:W-:Y:S01]  /*2010*/  IMAD.IADD R5, R5, 0x1, R9 ;  /* 0x0000000105057824 */ /* 0x000fe200078e0209 */
[----:B------:R-:W-:Y:S01]  /*2020*/  LEA R230, P4, R6, UR32, 0x1 ;  /* 0x0000002006e67c11 */ /* 0x000fe2000f8808ff */
[----:B------:R-:W-:Y:S01]  /*2030*/  UMOV UR17, UR19 ;  /* 0x0000001300117c82 */ /* 0x000fe20008000000 */
[----:B------:R-:W-:Y:S01]  /*2040*/  LEA.HI.X R221, R0, UR25, R8, 0x2, P2 ;  /* 0x0000001900dd7c11 */ /* 0x000fe200090f1408 */
[----:B------:R-:W-:Y:S01]  /*2050*/  UMOV UR16, UR14 ;  /* 0x0000000e00107c82 */ /* 0x000fe20008000000 */
[----:B------:R-:W-:-:S02]  /*2060*/  LEA.HI.X R229, R4, UR29, R5, 0x1, P3 ;  /* 0x0000001d04e57c11 */ /* 0x000fc400098f0c05 */
[----:B------:R-:W-:-:S03]  /*2070*/  LEA.HI.X R228, R6, UR33, R7, 0x1, P4 ;  /* 0x0000002106e47c11 */ /* 0x000fc6000a0f0c07 */
[----:B------:R-:W-:Y:S05]  /*2080*/  @P0 BRA `(.L_x_79) ;  /* 0x0000000800580947 */ /* 0x000fea0003800000 */
        /* <DEDUP_REMOVED lines=19> */
.L_x_80:
[----:B------:R-:W-:Y:S01]  /*21c0*/  @UP1 UIADD3 UR14, UR43, UR46, URZ ;  /* 0x0000002e2b0e1290 */ /* 0x000fe2000fffe03f */
[----:B------:R-:W-:-:S03]  /*21d0*/  @UP1 ULDC.64 UR6, c[0x0][0x458] ;  /* 0x0001160000061ab9 */ /* 0x000fc60000000a00 */
[----:B------:R-:W-:Y:S02]  /*21e0*/  @UP1 UIMAD.WIDE.U32 UR12, UR14, UR6, URZ ;  /* 0x000000060e0c12a5 */ /* 0x000fe4000f8e003f */
[----:B------:R-:W-:-:S04]  /*21f0*/  @UP1 UIMAD UR14, UR14, UR7, URZ ;  /* 0x000000070e0e12a4 */ /* 0x000fc8000f8e023f */
[----:B------:R-:W-:-:S03]  /*2200*/  @UP1 UIADD3 UR16, UR13, UR14, URZ ;  /* 0x0000000e0d101290 */ /* 0x000fc6000fffe03f */
[----:B------:R-:W-:Y:S01]  /*2210*/  @UP1 UMOV UR14, UR12 ;  /* 0x0000000c000e1c82 */ /* 0x000fe20008000000 */
[----:B------:R-:W-:Y:S08]  /*2220*/  @P1 BRA `(.L_x_81) ;  /* 0x0000000000301947 */ /* 0x000ff00003800000 */
        /* <DEDUP_REMOVED lines=12> */
.L_x_81:
[----:B------:R1:W5:Y:S04]  /*22f0*/  LDL R12, [R1+0x4] ;  /* 0x00000400010c7983 */ /* 0x0003680000100800 */
[----:B------:R1:W5:Y:S01]  /*2300*/  LDL R11, [R1+0x8] ;  /* 0x00000800010b7983 */ /* 0x0003620000100800 */
[----:B------:R-:W-:Y:S01]  /*2310*/  UIMAD UR12, UR30, UR8, URZ ;  /* 0x000000081e0c72a4 */ /* 0x000fe2000f8e023f */
[----:B------:R-:W-:Y:S01]  /*2320*/  IMAD.U32 R4, RZ, RZ, UR8 ;  /* 0x00000008ff047e24 */ /* 0x000fe2000f8e00ff */
[----:B------:R-:W-:Y:S01]  /*2330*/  UIMAD UR5, UR44, -0x80, UR5 ;  /* 0xffffff802c0578a4 */ /* 0x000fe2000f8e0205 */
[----:B------:R-:W-:Y:S01]  /*2340*/  BSSY B0, `(.L_x_82) ;  /* 0x0000021000007945 */ /* 0x000fe20003800000 */
[----:B------:R-:W-:Y:S01]  /*2350*/  UIMAD UR12, UR45, UR9, UR12 ;  /* 0x000000092d0c72a4 */ /* 0x000fe2000f8e020c */
[----:B------:R-:W-:Y:S01]  /*2360*/  IMAD.WIDE.U32 R4, R4, UR45, R248 ;  /* 0x0000002d04047c25 */ /* 0x000fe2000f8e00f8 */
[----:B------:R-:W-:-:S02]  /*2370*/  USHF.R.S32.HI UR15, URZ, 0x1f, UR58 ;  /* 0x0000001f3f0f7899 */ /* 0x000fc4000801143a */
[C---:B------:R-:W-:Y:S02]  /*2380*/  ISETP.GE.AND P4, PT, R3.reuse, UR5, PT ;  /* 0x0000000503007c0c */ /* 0x040fe4000bf86270 */
[----:B------:R-:W-:Y:S01]  /*2390*/  MOV R0, UR12 ;  /* 0x0000000c00007c02 */ /* 0x000fe20008000f00 */
[----:B------:R-:W-:Y:S01]  /*23a0*/  ULDC.64 UR12, c[0x0][0x468] ;  /* 0x00011a00000c7ab9 */ /* 0x000fe20000000a00 */
[----:B------:R-:W-:Y:S01]  /*23b0*/  IADD3 R6, P0, R4, UR17, RZ ;  /* 0x0000001104067c10 */ /* 0x000fe2000ff1e0ff */
[----:B------:R-:W-:Y:S01]  /*23c0*/  UIMAD UR15, UR15, UR12, URZ ;  /* 0x0000000c0f0f72a4 */ /* 0x000fe2000f8e023f */
[----:B------:R-:W-:Y:S02]  /*23d0*/  VIADD R4, R3, 0x40 ;  /* 0x0000004003047836 */ /* 0x000fe40000000000 */
[----:B------:R-:W-:Y:S01]  /*23e0*/  IADD3.X R7, R5, UR18, R0, P0, !PT ;  /* 0x0000001205077c10 */ /* 0x000fe200087fe400 */
[----:B------:R-:W-:Y:S01]  /*23f0*/  UIMAD UR13, UR58, UR13, UR15 ;  /* 0x0000000d3a0d72a4 */ /* 0x000fe2000f8e020f */
[----:B------:R-:W-:-:S02]  /*2400*/  MOV R0, UR12 ;  /* 0x0000000c00007c02 */ /* 0x000fc40008000f00 */
[----:B------:R-:W-:-:S03]  /*2410*/  ISETP.GE.AND P3, PT, R4, UR5, PT ;  /* 0x0000000504007c0c */ /* 0x000fc6000bf66270 */
[----:B------:R-:W-:-:S04]  /*2420*/  IMAD.WIDE.U32 R6, R0, UR58, R6 ;  /* 0x0000003a00067c25 */ /* 0x000fc8000f8e0006 */
[----:B------:R-:W-:Y:S01]  /*2430*/  VIADD R10, R7, UR13 ;  /* 0x0000000d070a7c36 */ /* 0x000fe20008000000 */
        /* <DEDUP_REMOVED lines=17> */
.L_x_83:
[----:B------:R-:W-:Y:S05]  /*2550*/  BSYNC B0 ;  /* 0x0000000000007941 */ /* 0x000fea0003800000 */
.L_x_82:
        /* <DEDUP_REMOVED lines=19> */
.L_x_85:
[----:B------:R-:W-:Y:S05]  /*2690*/  BSYNC B0 ;  /* 0x0000000000007941 */ /* 0x000fea0003800000 */
.L_x_84:
        /* <DEDUP_REMOVED lines=17> */
[----:B------:R-:W-:Y:S01]  /*27b0*/  IMAD.MOV.U32 R4, RZ, RZ, R6 ;  /* 0x000000ffff047224 */ /* 0x000fe200078e0006 */
[----:B------:R-:W-:Y:S01]  /*27c0*/  ULDC UR5, c[0x0][0x2d0] ;  /* 0x0000b40000057ab9 */ /* 0x000fe20000000800 */
[----:B------:R-:W-:Y:S01]  /*27d0*/  IMAD R10, R21, UR6, RZ ;  /* 0x00000006150a7c24 */ /* 0x000fe2000f8e02ff */
[----:B------:R-:W-:Y:S01]  /*27e0*/  ISETP.GE.AND P2, PT, R248, UR5, PT ;  /* 0x00000005f8007c0c */ /* 0x000fe2000bf46270 */
[----:B------:R-:W-:Y:S01]  /*27f0*/  IMAD.WIDE.U32 R8, R3, UR6, R4 ;  /* 0x0000000603087c25 */ /* 0x000fe2000f8e0004 */
[----:B-----5:R-:W-:Y:S01]  /*2800*/  ISETP.GE.AND P1, PT, R12, UR5, PT ;  /* 0x000000050c007c0c */ /* 0x020fe2000bf26270 */
[----:B------:R-:W-:Y:S01]  /*2810*/  ULDC.64 UR8, c[0x0][0x3f8] ;  /* 0x0000fe0000087ab9 */ /* 0x000fe20000000a00 */
[----:B------:R-:W-:Y:S01]  /*2820*/  ISETP.GE.AND P0, PT, R11, UR5, PT ;  /* 0x000000050b007c0c */ /* 0x000fe2000bf06270 */
[----:B------:R-:W-:-:S04]  /*2830*/  IMAD R4, R3, UR7, R10 ;  /* 0x0000000703047c24 */ /* 0x000fc8000f8e020a */
[----:B------:R-:W-:Y:S01]  /*2840*/  IMAD.IADD R5, R9, 0x1, R4 ;  /* 0x0000000109057824 */ /* 0x000fe200078e0204 */
[----:B------:R-:W-:-:S04]  /*2850*/  LEA R4, P4, R8, UR8, 0x1 ;  /* 0x0000000808047c11 */ /* 0x000fc8000f8808ff */
[----:B------:R-:W-:-:S05]  /*2860*/  LEA.HI.X R5, R8, UR9, R5, 0x1, P4 ;  /* 0x0000000908057c11 */ /* 0x000fca000a0f0c05 */
[----:B------:R1:W-:Y:S04]  /*2870*/  @!P2 STG.E.128 desc[UR10][R4.64], RZ ;  /* 0x000000ff0400a986 */ /* 0x0003e8000c101d0a */
[----:B------:R1:W-:Y:S04]  /*2880*/  @!P1 STG.E.128 desc[UR10][R4.64+0x40], RZ ;  /* 0x000040ff04009986 */ /* 0x0003e8000c101d0a */
[----:B------:R1:W-:Y:S02]  /*2890*/  @!P0 STG.E.128 desc[UR10][R4.64+0x80], RZ ;  /* 0x000080ff04008986 */ /* 0x0003e4000c101d0a */
.L_x_87:
[----:B------:R-:W-:Y:S05]  /*28a0*/  BSYNC B0 ;  /* 0x0000000000007941 */ /* 0x000fea0003800000 */
.L_x_86:
        /* <DEDUP_REMOVED lines=8> */
[----:B------:R-:W-:-:S04]  /*2930*/  IMAD.WIDE.U32 R6, R3, UR6, R6 ;  /* 0x0000000603067c25 */ /* 0x000fc8000f8e0006 */
[----:B------:R-:W-:-:S04]  /*2940*/  IMAD R4, R4, UR6, RZ ;  /* 0x0000000604047c24 */ /* 0x000fc8000f8e02ff */
[----:B------:R-:W-:Y:S01]  /*2950*/  IMAD R3, R3, UR7, R4 ;  /* 0x0000000703037c24 */ /* 0x000fe2000f8e0204 */
[----:B------:R-:W-:-:S03]  /*2960*/  LEA R4, P2, R6, UR8, 0x1 ;  /* 0x0000000806047c11 */ /* 0x000fc6000f8408ff */
[----:B------:R-:W-:-:S05]  /*2970*/  IMAD.IADD R3, R7, 0x1, R3 ;  /* 0x0000000107037824 */ /* 0x000fca00078e0203 */
[----:B------:R-:W-:-:S05]  /*2980*/  LEA.HI.X R5, R6, UR9, R3, 0x1, P2 ;  /* 0x0000000906057c11 */ /* 0x000fca00090f0c03 */
[----:B------:R1:W-:Y:S04]  /*2990*/  @!P1 STG.E.128 desc[UR10][R4.64], RZ ;  /* 0x000000ff04009986 */ /* 0x0003e8000c101d0a */
[----:B------:R1:W-:Y:S01]  /*29a0*/  @!P0 STG.E.128 desc[UR10][R4.64+0x40], RZ ;  /* 0x000040ff04008986 */ /* 0x0003e2000c101d0a */
[----:B------:R-:W-:-:S13]  /*29b0*/  ISETP.GE.AND P0, PT, R11, UR5, PT ;  /* 0x000000050b007c0c */ /* 0x000fda000bf06270 */
[----:B------:R-:W-:Y:S05]  /*29c0*/  @P0 BRA `(.L_x_88) ;  /* 0x0000006800cc0947 */ /* 0x000fea0003800000 */
[----:B------:R2:W-:Y:S01]  /*29d0*/  STG.E.128 desc[UR10][R4.64+0x80], RZ ;  /* 0x000080ff04007986 */ /* 0x0005e2000c101d0a */
[----:B------:R-:W-:Y:S05]  /*29e0*/  BRA `(.L_x_88) ;  /* 0x0000006800c47947 */ /* 0x000fea0003800000 */
.L_x_79:
[----:B------:R-:W2:Y:S01]  /*29f0*/  LDL R18, [R1+0x14] ;  /* 0x0000140001127983 */ /* 0x000ea20000100800 */
[----:B------:R-:W-:Y:S01]  /*2a00*/  PLOP3.LUT P0, PT, PT, PT, UP4, 0x80, 0x0 ;  /* 0x000000000000781c */ /* 0x000fe20003f0f048 */
[----:B------:R-:W-:Y:S01]  /*2a10*/  UIMAD UR7, UR30, UR22, URZ ;  /* 0x000000161e0772a4 */ /* 0x000fe2000f8e023f */
[----:B------:R-:W-:Y:S01]  /*2a20*/  IMAD.U32 R4, RZ, RZ, UR22 ;  /* 0x00000016ff047e24 */ /* 0x000fe2000f8e00ff */
[----:B------:R-:W-:Y:S01]  /*2a30*/  UIMAD UR8, UR44, -0x80, UR5 ;  /* 0xffffff802c0878a4 */ /* 0x000fe2000f8e0205 */
[C---:B------:R-:W-:Y:S01]  /*2a40*/  VIADD R7, R3.reuse, 0x40 ;  /* 0x0000004003077836 */ /* 0x040fe20000000000 */
[----:B------:R-:W-:Y:S01]  /*2a50*/  UIMAD UR7, UR45, UR23, UR7 ;  /* 0x000000172d0772a4 */ /* 0x000fe2000f8e0207 */
[----:B------:R-:W-:Y:S01]  /*2a60*/  IMAD.WIDE.U32 R4, R4, UR45, R248 ;  /* 0x0000002d04047c25 */ /* 0x000fe2000f8e00f8 */
[----:B------:R-:W-:Y:S01]  /*2a70*/  ULEA.HI UR12, UR6, UR6, URZ, 0x1 ;  /* 0x00000006060c7291 */ /* 0x000fe2000f8f083f */
[----:B------:R-:W-:Y:S05]  /*2a80*/  BSSY B0, `(.L_x_89) ;  /* 0x000003f000007945 */ /* 0x000fea0003800000 */
[----:B------:R-:W-:Y:S01]  /*2a90*/  @P0 BAR.SYNC.DEFER_BLOCKING 0x0 ;  /* 0x0000000000000b1d */ /* 0x000fe20000010000 */
[----:B------:R-:W-:Y:S01]  /*2aa0*/  ISETP.GE.AND P1, PT, R3, UR8, PT ;  /* 0x0000000803007c0c */ /* 0x000fe2000bf26270 */
[----:B------:R-:W-:Y:S01]  /*2ab0*/  ULOP3.LUT UR12, UR12, 0xfffffffe, URZ, 0xc0, !UPT ;  /* 0xfffffffe0c0c7892 */ /* 0x000fe2000f8ec03f */
[----:B------:R-:W-:Y:S01]  /*2ac0*/  MOV R0, UR7 ;  /* 0x0000000700007c02 */ /* 0x000fe20008000f00 */
[----:B------:R-:W-:Y:S01]  /*2ad0*/  UIMAD UR7, UR6, -0x40, UR13 ;  /* 0xffffffc0060778a4 */ /* 0x000fe2000f8e020d */
[----:B------:R-:W-:Y:S01]  /*2ae0*/  IADD3 R6, P2, R4, UR39, RZ ;  /* 0x0000002704067c10 */ /* 0x000fe2000ff5e0ff */
[----:B------:R-:W-:Y:S01]  /*2af0*/  ULDC.64 UR24, c[0x0][0x268] ;  /* 0x00009a0000187ab9 */ /* 0x000fe20000000a00 */
[----:B------:R-:W-:Y:S01]  /*2b00*/  ISETP.GE.AND P4, PT, R7, UR8, PT ;  /* 0x0000000807007c0c */ /* 0x000fe2000bf86270 */
[----:B------:R-:W-:Y:S01]  /*2b10*/  IMAD R4, R15, UR24, RZ ;  /* 0x000000180f047c24 */ /* 0x000fe2000f8e02ff */
[----:B------:R-:W-:Y:S01]  /*2b20*/  IADD3.X R7, R5, UR40, R0, P2, !PT ;  /* 0x0000002805077c10 */ /* 0x000fe200097fe400 */
[----:B------:R-:W-:Y:S01]  /*2b30*/  UIADD3 UR12, UR6, -UR12, URZ ;  /* 0x8000000c060c7290 */ /* 0x000fe2000fffe03f */
[----:B------:R-:W-:Y:S01]  /*2b40*/  ISETP.GE.AND P6, PT, R3, UR7, PT ;  /* 0x0000000703007c0c */ /* 0x000fe2000bfc6270 */
[----:B------:R-:W-:-:S02]  /*2b50*/  IMAD R4, R14, UR25, R4 ;  /* 0x000000190e047c24 */ /* 0x000fc4000f8e0204 */
[----:B------:R-:W-:Y:S01]  /*2b60*/  IMAD.WIDE.U32 R6, R14, UR24, R6 ;  /* 0x000000180e067c25 */ /* 0x000fe2000f8e0006 */
[----:B------:R-:W-:-:S03]  /*2b70*/  UISETP.NE.AND UP0, UPT, UR12, 0x1, UPT ;  /* 0x000000010c00788c */ /* 0x000fc6000bf05270 */
[----:B------:R-:W-:Y:S01]  /*2b80*/  IMAD.IADD R9, R7, 0x1, R4 ;  /* 0x0000000107097824 */ /* 0x000fe200078e0204 */
        /* <DEDUP_REMOVED lines=11> */
[----:B------:R-:W-:Y:S02]  /*2c40*/  IMAD.MOV.U32 R4, RZ, RZ, R6 ;  /* 0x000000ffff047224 */ /* 0x000fe400078e0006 */
[----:B------:R-:W-:Y:S02]  /*2c50*/  IMAD.MOV.U32 R5, RZ, RZ, R9 ;  /* 0x000000ffff057224 */ /* 0x000fe400078e0009 */
[----:B------:R-:W-:-:S08]  /*2c60*/  IMAD.WIDE.U32 R4, R3, UR22, R4 ;  /* 0x0000001603047c25 */ /* 0x000fd0000f8e0004 */
[----:B------:R-:W4:Y:S01]  /*2c70*/  @!P5 LDC.64 R12, c[0x0][0x220] ;  /* 0x00008800ff0cdb82 */ /* 0x000f220000000a00 */
[----:B------:R1:W-:Y:S04]  /*2c80*/  @P5 STS [R0+0xf000], RZ ;  /* 0x00f000ff00005388 */ /* 0x0003e80000000800 */
[----:B------:R1:W-:Y:S04]  /*2c90*/  @P5 STS [R0+0xf004], RZ ;  /* 0x00f004ff00005388 */ /* 0x0003e80000000800 */
[----:B------:R1:W-:Y:S01]  /*2ca0*/  @P5 STS.64 [R0+0xf008], RZ ;  /* 0x00f008ff00005388 */ /* 0x0003e20000000a00 */
[----:B----4-:R-:W-:-:S02]  /*2cb0*/  @!P5 LEA R12, P0, R4, R12, 0x1 ;  /* 0x0000000c040cd211 */ /* 0x010fc400078008ff */
[----:B--2---:R-:W-:Y:S01]  /*2cc0*/  ISETP.GE.AND P3, PT, R8, UR12, PT ;  /* 0x0000000c08007c0c */ /* 0x004fe2000bf66270 */
[----:B------:R-:W-:Y:S01]  /*2cd0*/  IMAD R8, R21, UR22, RZ ;  /* 0x0000001615087c24 */ /* 0x000fe2000f8e02ff */
[----:B---3--:R-:W-:-:S03]  /*2ce0*/  ISETP.GE.AND P2, PT, R16, UR12, PT ;  /* 0x0000000c10007c0c */ /* 0x008fc6000bf46270 */
[----:B------:R-:W-:-:S04]  /*2cf0*/  IMAD R8, R3, UR23, R8 ;  /* 0x0000001703087c24 */ /* 0x000fc8000f8e0208 */
[----:B------:R-:W-:-:S04]  /*2d00*/  IMAD.IADD R8, R5, 0x1, R8 ;  /* 0x0000000105087824 */ /* 0x000fc800078e0208 */
[----:B------:R-:W2:Y:S01]  /*2d10*/  @!P3 LDC.64 R10, c[0x0][0x220] ;  /* 0x00008800ff0abb82 */ /* 0x000ea20000000a00 */
[----:B------:R-:W-:-:S05]  /*2d20*/  @!P5 LEA.HI.X R13, R4, R13, R8, 0x1, P0 ;  /* 0x0000000d040dd211 */ /* 0x000fca00000f0c08 */
[----:B------:R-:W-:Y:S01]  /*2d30*/  @!PT LDS RZ, [RZ] ;  /* 0x00000000fffff984 */ /* 0x000fe20000000800 */
[----:B------:R-:W-:Y:S01]  /*2d40*/  @!PT LDS RZ, [RZ] ;  /* 0x00000000fffff984 */ /* 0x000fe20000000800 */
[----:B------:R-:W-:Y:S01]  /*2d50*/  @!PT LDS RZ, [RZ] ;  /* 0x00000000fffff984 */ /* 0x000fe20000000800 */
[----:B------:R1:W-:Y:S04]  /*2d60*/  @!P5 LDGSTS.E.BYPASS.LTC128B.128 [R0+0xf000], desc[UR10][R12.64] ;  /* 0x0f0000000c00dfae */ /* 0x0003e8000b901d4a */
[----:B------:R1:W-:Y:S01]  /*2d70*/  @P3 STS.128 [R0+0x11000], RZ ;  /* 0x011000ff00003388 */ /* 0x0003e20000000c00 */
[----:B--2---:R-:W-:-:S04]  /*2d80*/  @!P3 LEA R10, P0, R4, R10, 0x1 ;  /* 0x0000000a040ab211 */ /* 0x004fc800078008ff */
        /* <DEDUP_REMOVED lines=14> */
.L_x_90:
[----:B------:R-:W-:Y:S05]  /*2e70*/  BSYNC B0 ;  /* 0x0000000000007941 */ /* 0x000fea0003800000 */
.L_x_89:
[----:B------:R3:W-:Y:S01]  /*2e80*/  @P4 STS.128 [R0+0x10000], RZ ;  /* 0x010000ff00004388 */ /* 0x0007e20000000c00 */
[----:B------:R-:W-:Y:S03]  /*2e90*/  BSSY B0, `(.L_x_91) ;  /* 0x000002b000007945 */ /* 0x000fe60003800000 */
[----:B------:R3:W-:Y:S04]  /*2ea0*/  @P4 STS.128 [R0+0x12000], RZ ;  /* 0x012000ff00004388 */ /* 0x0007e80000000c00 */
[----:B------:R3:W-:Y:S01]  /*2eb0*/  @P4 STS.128 [R0+0x14000], RZ ;  /* 0x014000ff00004388 */ /* 0x0007e20000000c00 */
[----:B------:R-:W-:Y:S05]  /*2ec0*/  @P4 BRA `(.L_x_92) ;  /* 0x00000000009c4947 */ /* 0x000fea0003800000 */
[----:B------:R-:W4:Y:S01]  /*2ed0*/  LDL R4, [R1+0x4] ;  /* 0x0000040001047983 */ /* 0x000f220000100800 */
[----:B------:R-:W-:-:S03]  /*2ee0*/  ULDC UR8, c[0x0][0x2d0] ;  /* 0x0000b40000087ab9 */ /* 0x000fc60000000800 */
[----:B-12---:R-:W2:Y:S01]  /*2ef0*/  LDL R11, [R1+0x8] ;  /* 0x00000800010b7983 */ /* 0x006ea20000100800 */
[----:B------:R-:W-:Y:S01]  /*2f00*/  ISETP.GE.AND P5, PT, R248, UR8, PT ;  /* 0x00000008f8007c0c */ /* 0x000fe2000bfa6270 */
[----:B------:R-:W-:Y:S01]  /*2f10*/  IMAD.MOV.U32 R5, RZ, RZ, R9 ;  /* 0x000000ffff057224 */ /* 0x000fe200078e0009 */
[----:B------:R-:W-:-:S11]  /*2f20*/  IADD3 R7, P0, R3, 0x40, RZ ;  /* 0x0000004003077810 */ /* 0x000fd60007f1e0ff */
[----:B------:R-:W1:Y:S01]  /*2f30*/  @!P5 LDC.64 R12, c[0x0][0x220] ;  /* 0x00008800ff0cdb82 */ /* 0x000e620000000a00 */
[----:B------:R1:W-:Y:S01]  /*2f40*/  @P5 STS.128 [R0+0x10000], RZ ;  /* 0x010000ff00005388 */ /* 0x0003e20000000c00 */
[----:B----4-:R-:W-:Y:S01]  /*2f50*/  ISETP.GE.AND P3, PT, R4, UR8, PT ;  /* 0x0000000804007c0c */ /* 0x010fe2000bf66270 */
[----:B------:R-:W-:Y:S01]  /*2f60*/  IMAD.X R4, RZ, RZ, R21, P0 ;  /* 0x000000ffff047224 */ /* 0x000fe200000e0615 */
[----:B--2---:R-:W-:-:S03]  /*2f70*/  ISETP.GE.AND P0, PT, R11, UR8, PT ;  /* 0x000000080b007c0c */ /* 0x004fc6000bf06270 */
[----:B------:R-:W-:Y:S02]  /*2f80*/  IMAD R10, R4, UR22, RZ ;  /* 0x00000016040a7c24 */ /* 0x000fe4000f8e02ff */
[----:B------:R-:W-:Y:S02]  /*2f90*/  IMAD.MOV.U32 R4, RZ, RZ, R6 ;  /* 0x000000ffff047224 */ /* 0x000fe400078e0006 */
[C---:B------:R-:W-:Y:S02]  /*2fa0*/  IMAD R10, R7.reuse, UR23, R10 ;  /* 0x00000017070a7c24 */ /* 0x040fe4000f8e020a */
[----:B------:R-:W-:Y:S02]  /*2fb0*/  IMAD.WIDE.U32 R4, R7, UR22, R4 ;  /* 0x0000001607047c25 */ /* 0x000fe4000f8e0004 */
[----:B------:R-:W2:Y:S02]  /*2fc0*/  @!P3 LDC.64 R16, c[0x0][0x220] ;  /* 0x00008800ff10bb82 */ /* 0x000ea40000000a00 */
[----:B------:R-:W-:Y:S01]  /*2fd0*/  IMAD.IADD R10, R5, 0x1, R10 ;  /* 0x00000001050a7824 */ /* 0x000fe200078e020a */
[----:B-1----:R-:W-:-:S04]  /*2fe0*/  @!P5 LEA R8, P2, R4, R12, 0x1 ;  /* 0x0000000c0408d211 */ /* 0x002fc800078408ff */
        /* <DEDUP_REMOVED lines=21> */
.L_x_92:
[----:B------:R-:W-:Y:S05]  /*3140*/  BSYNC B0 ;  /* 0x0000000000007941 */ /* 0x000fea0003800000 */
.L_x_91:
        /* <DEDUP_REMOVED lines=11> */
[----:B-1--4-:R-:W4:Y:S01]  /*3200*/  LDL R6, [R1+0x4] ;  /* 0x0000040001067983 */ /* 0x012f220000100800 */
[----:B------:R-:W-:-:S03]  /*3210*/  ULDC UR8, c[0x0][0x2d0] ;  /* 0x0000b40000087ab9 */ /* 0x000fc60000000800 */
[----:B------:R-:W5:Y:S01]  /*3220*/  LDL R5, [R1+0x8] ;  /* 0x0000080001057983 */ /* 0x000f620000100800 */
[----:B------:R-:W-:-:S13]  /*3230*/  ISETP.GE.AND P5, PT, R248, UR8, PT ;  /* 0x00000008f8007c0c */ /* 0x000fda000bfa6270 */
[----:B------:R-:W-:Y:S01]  /*3240*/  @!P5 IMAD.MOV.U32 R7, RZ, RZ, R229 ;  /* 0x000000ffff07d224 */ /* 0x000fe200078e00e5 */
[----:B------:R1:W-:Y:S04]  /*3250*/  @P5 STS [R0+0x6000], RZ ;  /* 0x006000ff00005388 */ /* 0x0003e80000000800 */
[----:B------:R1:W-:Y:S04]  /*3260*/  @P5 STS [R0+0x6004], RZ ;  /* 0x006004ff00005388 */ /* 0x0003e80000000800 */
[----:B------:R1:W-:Y:S01]  /*3270*/  @P5 STS.64 [R0+0x6008], RZ ;  /* 0x006008ff00005388 */ /* 0x0003e20000000a00 */
[----:B----4-:R-:W-:Y:S01]  /*3280*/  ISETP.GE.AND P3, PT, R6, UR8, PT ;  /* 0x0000000806007c0c */ /* 0x010fe2000bf66270 */
[----:B------:R-:W-:Y:S01]  /*3290*/  @!P5 IMAD.MOV.U32 R6, RZ, RZ, R231 ;  /* 0x000000ffff06d224 */ /* 0x000fe200078e00e7 */
[----:B-----5:R-:W-:-:S04]  /*32a0*/  ISETP.GE.AND P2, PT, R5, UR8, PT ;  /* 0x0000000805007c0c */ /* 0x020fc8000bf46270 */
[----:B------:R-:W-:Y:S01]  /*32b0*/  @!PT LDS RZ, [RZ] ;  /* 0x00000000fffff984 */ /* 0x000fe20000000800 */
[----:B------:R-:W-:Y:S01]  /*32c0*/  @!PT LDS RZ, [RZ] ;  /* 0x00000000fffff984 */ /* 0x000fe20000000800 */
[----:B------:R-:W-:Y:S01]  /*32d0*/  @!PT LDS RZ, [RZ] ;  /* 0x00000000fffff984 */ /* 0x000fe20000000800 */
[----:B------:R1:W-:Y:S07]  /*32e0*/  @!P5 LDGSTS.E.BYPASS.LTC128B.128 [R0+0x6000], desc[UR10][R6.64] ;  /* 0x060000000600dfae */ /* 0x0003ee000b901d4a */
        /* <DEDUP_REMOVED lines=9> */
[----:B-1----:R-:W-:Y:S02]  /*3380*/  MOV R4, R231 ;  /* 0x000000e700047202 */ /* 0x002fe40000000f00 */
[----:B------:R-:W-:-:S05]  /*3390*/  MOV R5, R229 ;  /* 0x000000e500057202 */ /* 0x000fca0000000f00 */
[----:B------:R-:W-:Y:S01]  /*33a0*/  @!PT LDS RZ, [RZ] ;  /* 0x00000000fffff984 */ /* 0x000fe20000000800 */
[----:B------:R-:W-:Y:S01]  /*33b0*/  @!PT LDS RZ, [RZ] ;  /* 0x00000000fffff984 */ /* 0x000fe20000000800 */
[----:B------:R-:W-:Y:S01]  /*33c0*/  @!PT LDS RZ, [RZ] ;  /* 0x00000000fffff984 */ /* 0x000fe20000000800 */
[----:B------:R1:W-:Y:S02]  /*33d0*/  LDGSTS.E.BYPASS.LTC128B.128 [R0+0x8000], desc[UR10][R4.64+0x80] ;  /* 0x0800008004007fae */ /* 0x0003e4000b901d4a */
.L_x_94:
[----:B------:R-:W-:Y:S05]  /*33e0*/  BSYNC B0 ;  /* 0x0000000000007941 */ /* 0x000fea0003800000 */
.L_x_93:
        /* <DEDUP_REMOVED lines=16> */
.L_x_96:
[----:B-1----:R-:W5:Y:S01]  /*34f0*/  LDL R5, [R1+0x4] ;  /* 0x0000040001057983 */ /* 0x002f620000100800 */
[----:B------:R-:W-:-:S03]  /*3500*/  ULDC UR8, c[0x0][0x2d0] ;  /* 0x0000b40000087ab9 */ /* 0x000fc60000000800 */
[----:B------:R-:W2:Y:S01]  /*3510*/  LDL R4, [R1+0x8] ;  /* 0x0000080001047983 */ /* 0x000ea20000100800 */
        /* <DEDUP_REMOVED lines=11> */
[----:B-----5:R-:W-:-:S02]  /*35d0*/  ISETP.GE.AND P3, PT, R5, UR8, PT ;  /* 0x0000000805007c0c */ /* 0x020fc4000bf66270 */
[----:B--2---:R-:W-:-:S11]  /*35e0*/  ISETP.GE.AND P2, PT, R4, UR8, PT ;  /* 0x0000000804007c0c */ /* 0x004fd6000bf46270 */
        /* <DEDUP_REMOVED lines=15> */
[----:B-1----:R-:W-:Y:S02]  /*36e0*/  MOV R4, R230 ;  /* 0x000000e600047202 */ /* 0x002fe40000000f00 */
[----:B------:R-:W-:-:S05]  /*36f0*/  MOV R5, R228 ;  /* 0x000000e400057202 */ /* 0x000fca0000000f00 */
[----:B------:R-:W-:Y:S01]  /*3700*/  @!PT LDS RZ, [RZ] ;  /* 0x00000000fffff984 */ /* 0x000fe20000000800 */
[----:B------:R-:W-:Y:S01]  /*3710*/  @!PT LDS RZ, [RZ] ;  /* 0x00000000fffff984 */ /* 0x000fe20000000800 */
[----:B------:R-:W-:Y:S01]  /*3720*/  @!PT LDS RZ, [RZ] ;  /* 0x00000000fffff984 */ /* 0x000fe20000000800 */
[----:B------:R1:W-:Y:S02]  /*3730*/  LDGSTS.E.BYPASS.LTC128B.128 [R220+0x2000], desc[UR10][R4.64+0x80] ;  /* 0x0200008004dc7fae */ /* 0x0003e4000b901d4a */
.L_x_97:
[----:B------:R-:W-:Y:S05]  /*3740*/  BSYNC B0 ;  /* 0x0000000000007941 */ /* 0x000fea0003800000 */
.L_x_95:
[----:B------:R-:W5:Y:S01]  /*3750*/  LDL R22, [R1+0x10] ;  /* 0x0000100001167983 */ /* 0x000f620000100800 */
[----:B-1--4-:R-:W-:Y:S01]  /*3760*/  IMAD.U32 R6, RZ, RZ, UR26 ;  /* 0x0000001aff067e24 */ /* 0x012fe2000f8e00ff */
[----:B------:R-:W-:Y:S01]  /*3770*/  UIMAD UR8, UR30, UR26, URZ ;  /* 0x0000001a1e0872a4 */ /* 0x000fe2000f8e023f */
[----:B------:R-:W-:Y:S01]  /*3780*/  BSSY B0, `(.L_x_98) ;  /* 0x0000049000007945 */ /* 0x000fe20003800000 */
[----:B------:R1:W-:Y:S01]  /*3790*/  @P1 STS [R0+0x9000], RZ ;  /* 0x009000ff00001388 */ /* 0x0003e20000000800 */
[----:B------:R-:W-:Y:S01]  /*37a0*/  IMAD.WIDE.U32 R6, R6, UR45, R248 ;  /* 0x0000002d06067c25 */ /* 0x000fe2000f8e00f8 */
[----:B------:R-:W-:Y:S02]  /*37b0*/  UIMAD UR8, UR45, UR27, UR8 ;  /* 0x0000001b2d0872a4 */ /* 0x000fe4000f8e0208 */
[----:B------:R1:W-:Y:S01]  /*37c0*/  @P1 STS [R0+0x9004], RZ ;  /* 0x009004ff00001388 */ /* 0x0003e20000000800 */
[----:B------:R-:W-:Y:S01]  /*37d0*/  ULDC.64 UR22, c[0x0][0x260] ;  /* 0x0000980000167ab9 */ /* 0x000fe20000000a00 */
[----:B------:R-:W-:Y:S01]  /*37e0*/  IADD3 R8, P2, R6, UR31, RZ ;  /* 0x0000001f06087c10 */ /* 0x000fe2000ff5e0ff */
[----:B--2---:R-:W-:Y:S01]  /*37f0*/  IMAD R11, R15, UR22, RZ ;  /* 0x000000160f0b7c24 */ /* 0x004fe2000f8e02ff */
[----:B------:R1:W-:Y:S01]  /*3800*/  @P1 STS.64 [R0+0x9008], RZ ;  /* 0x009008ff00001388 */ /* 0x0003e20000000a00 */
[----:B------:R-:W-:-:S02]  /*3810*/  IMAD.U32 R6, RZ, RZ, UR8 ;  /* 0x00000008ff067e24 */ /* 0x000fc4000f8e00ff */
[----:B------:R-:W-:Y:S01]  /*3820*/  IMAD R11, R14, UR23, R11 ;  /* 0x000000170e0b7c24 */ /* 0x000fe2000f8e020b */
[----:B------:R1:W-:Y:S04]  /*3830*/  @P1 STS.128 [R0+0xb000], RZ ;  /* 0x00b000ff00001388 */ /* 0x0003e80000000c00 */
[----:B------:R1:W-:Y:S01]  /*3840*/  @P1 STS.128 [R0+0xd000], RZ ;  /* 0x00d000ff00001388 */ /* 0x0003e20000000c00 */
[C---:B-----5:R-:W-:Y:S01]  /*3850*/  VIADD R4, R22.reuse, 0x28 ;  /* 0x0000002816047836 */ /* 0x060fe20000000000 */
[----:B------:R-:W-:Y:S01]  /*3860*/  SHF.R.S32.HI R20, RZ, 0x1f, R22 ;  /* 0x0000001fff147819 */ /* 0x000fe20000011416 */
[C---:B------:R-:W-:Y:S02]  /*3870*/  VIADD R9, R22.reuse, 0x8 ;  /* 0x0000000816097836 */ /* 0x040fe40000000000 */
[----:B------:R-:W-:Y:S01]  /*3880*/  VIADD R5, R22, 0x20 ;  /* 0x0000002016057836 */ /* 0x000fe20000000000 */
[----:B------:R-:W-:-:S02]  /*3890*/  ISETP.GE.AND P5, PT, R4, UR7, PT ;  /* 0x0000000704007c0c */ /* 0x000fc4000bfa6270 */
[----:B------:R-:W-:Y:S02]  /*38a0*/  ISETP.GE.AND P3, PT, R9, UR7, PT ;  /* 0x0000000709007c0c */ /* 0x000fe4000bf66270 */
[----:B------:R-:W-:Y:S02]  /*38b0*/  ISETP.GE.AND P6, PT, R5, UR7, PT ;  /* 0x0000000705007c0c */ /* 0x000fe4000bfc6270 */
[----:B------:R-:W-:Y:S01]  /*38c0*/  IADD3.X R9, R7, UR35, R6, P2, !PT ;  /* 0x0000002307097c10 */ /* 0x000fe200097fe406 */
[----:B------:R-:W-:Y:S01]  /*38d0*/  IMAD.SHL.U32 R6, R22, 0x4, RZ ;  /* 0x0000000416067824 */ /* 0x000fe200078e00ff */
[----:B------:R-:W-:Y:S02]  /*38e0*/  SHF.R.S32.HI R5, RZ, 0x1f, R4 ;  /* 0x0000001fff057819 */ /* 0x000fe40000011404 */
[----:B------:R-:W-:Y:S01]  /*38f0*/  P2R R19, PR, RZ, 0x8 ;  /* 0x00000008ff137803 */ /* 0x000fe20000000000 */
[----:B------:R-:W-:Y:S02]  /*3900*/  IMAD.WIDE.U32 R8, R14, UR22, R8 ;  /* 0x000000160e087c25 */ /* 0x000fe4000f8e0008 */
[----:B------:R-:W-:-:S02]  /*3910*/  @!P5 LEA R16, P2, R4, UR16, 0x2 ;  /* 0x000000100410dc11 */ /* 0x000fc4000f8410ff */
[----:B------:R-:W-:Y:S02]  /*3920*/  IMAD.IADD R11, R9, 0x1, R11 ;  /* 0x00000001090b7824 */ /* 0x000fe400078e020b */
[----:B------:R-:W-:Y:S02]  /*3930*/  @!P5 LEA.HI.X R17, R4, UR15, R5, 0x2, P2 ;  /* 0x0000000f0411dc11 */ /* 0x000fe400090f1405 */
[----:B------:R-:W-:Y:S02]  /*3940*/  IADD3 R6, P2, R6, UR16, RZ ;  /* 0x0000001006067c10 */ /* 0x000fe4000ff5e0ff */
[----:B------:R-:W-:-:S04]  /*3950*/  SHF.L.U64.HI R4, R22, 0x2, R20 ;  /* 0x0000000216047819 */ /* 0x000fc80000010214 */
[----:B------:R-:W-:Y:S02]  /*3960*/  IADD3.X R7, R4, UR15, RZ, P2, !PT ;  /* 0x0000000f04077c10 */ /* 0x000fe400097fe4ff */
[----:B------:R-:W-:-:S04]  /*3970*/  ISETP.GE.AND P2, PT, R22, UR7, PT ;  /* 0x0000000716007c0c */ /* 0x000fc8000bf46270 */
[----:B------:R-:W-:Y:S01]  /*3980*/  P2R R18, PR, RZ, 0x4 ;  /* 0x00000004ff127803 */ /* 0x000fe20000000000 */
[----:B-1----:R-:W-:Y:S08]  /*3990*/  @P1 BRA `(.L_x_99) ;  /* 0x00000000009c1947 */ /* 0x002ff00003800000 */
        /* <DEDUP_REMOVED lines=9> */
[----:B------:R-:W1:Y:S01]  /*3a30*/  @!P3 LDC.64 R14, c[0x0][0x218] ;  /* 0x00008600ff0ebb82 */ /* 0x000e620000000a00 */
[----:B------:R-:W-:Y:S01]  /*3a40*/  IMAD.IADD R10, R5, 0x1, R10 ;  /* 0x00000001050a7824 */ /* 0x000fe200078e020a */
[----:B------:R1:W-:Y:S04]  /*3a50*/  @P3 STS [R0+0x9000], RZ ;  /* 0x009000ff00003388 */ /* 0x0003e80000000800 */
[----:B------:R1:W-:Y:S04]  /*3a60*/  @P3 STS [R0+0x9004], RZ ;  /* 0x009004ff00003388 */ /* 0x0003e80000000800 */
[----:B------:R1:W-:Y:S02]  /*3a70*/  @P3 STS.64 [R0+0x9008], RZ ;  /* 0x009008ff00003388 */ /* 0x0003e40000000a00 */
[----:B-1----:R-:W-:-:S04]  /*3a80*/  @!P3 LEA R14, P1, R4, R14, 0x1 ;  /* 0x0000000e040eb211 */ /* 0x002fc800078208ff */
        /* <DEDUP_REMOVED lines=24> */
.L_x_99:
[----:B------:R-:W-:Y:S05]  /*3c10*/  BSYNC B0 ;  /* 0x0000000000007941 */ /* 0x000fea0003800000 */
.L_x_98:
[----:B------:R4:W-:Y:S01]  /*3c20*/  @P4 STS.128 [R0+0xa000], RZ ;  /* 0x00a000ff00004388 */ /* 0x0009e20000000c00 */
[----:B------:R-:W-:Y:S03]  /*3c30*/  BSSY B0, `(.L_x_100) ;  /* 0x000002a000007945 */ /* 0x000fe60003800000 */
[----:B------:R4:W-:Y:S04]  /*3c40*/  @P4 STS.128 [R0+0xc000], RZ ;  /* 0x00c000ff00004388 */ /* 0x0009e80000000c00 */
[----:B------:R4:W-:Y:S01]  /*3c50*/  @P4 STS.128 [R0+0xe000], RZ ;  /* 0x00e000ff00004388 */ /* 0x0009e20000000c00 */
[----:B------:R-:W-:Y:S05]  /*3c60*/  @P4 BRA `(.L_x_101) ;  /* 0x0000000000984947 */ /* 0x000fea0003800000 */
[----:B------:R-:W5:Y:S01]  /*3c70*/  LDL R10, [R1+0x4] ;  /* 0x00000400010a7983 */ /* 0x000f620000100800 */
[----:B------:R-:W-:-:S03]  /*3c80*/  ULDC UR7, c[0x0][0x2d0] ;  /* 0x0000b40000077ab9 */ /* 0x000fc60000000800 */
[----:B-1----:R-:W3:Y:S01]  /*3c90*/  LDL R14, [R1+0x8] ;  /* 0x00000800010e7983 */ /* 0x002ee20000100800 */
        /* <DEDUP_REMOVED lines=35> */
.L_x_101:
[----:B------:R-:W-:Y:S05]  /*3ed0*/  BSYNC B0 ;  /* 0x0000000000007941 */ /* 0x000fea0003800000 */
.L_x_100:
[----:B------:R-:W-:Y:S01]  /*3ee0*/  ISETP.NE.AND P1, PT, R19, RZ, PT ;  /* 0x000000ff1300720c */ /* 0x000fe20003f25270 */
[----:B-1234-:R-:W-:Y:S01]  /*3ef0*/  IMAD.MOV.U32 R0, RZ, RZ, 0x7f800000 ;  /* 0x7f800000ff007424 */ /* 0x01efe200078e00ff */
[----:B------:R-:W0:Y:S01]  /*3f00*/  LDGDEPBAR ;  /* 0x00000000000079af */ /* 0x000e220000000000 */
[----:B------:R-:W-:Y:S01]  /*3f10*/  ISETP.NE.AND P2, PT, R18, RZ, PT ;  /* 0x000000ff1200720c */ /* 0x000fe20003f45270 */
[----:B------:R-:W-:Y:S01]  /*3f20*/  IMAD.MOV.U32 R251, RZ, RZ, 0x7f800000 ;  /* 0x7f800000fffb7424 */ /* 0x000fe200078e00ff */
[----:B------:R-:W-:Y:S01]  /*3f30*/  ULDC UR42, c[0x0][0x2d0] ;  /* 0x0000b400002a7ab9 */ /* 0x000fe20000000800 */
[----:B------:R-:W-:Y:S02]  /*3f40*/  IMAD.MOV.U32 R252, RZ, RZ, 0x7f800000 ;  /* 0x7f800000fffc7424 */ /* 0x000fe400078e00ff */
[----:B------:R-:W-:Y:S02]  /*3f50*/  IMAD.MOV.U32 R250, RZ, RZ, 0x7f800000 ;  /* 0x7f800000fffa7424 */ /* 0x000fe400078e00ff */
[----:B------:R-:W-:Y:S01]  /*3f60*/  IMAD R5, RZ, RZ, -UR9 ;  /* 0x80000009ff057e24 */ /* 0x000fe2000f8e02ff */
[----:B------:R1:W5:Y:S01]  /*3f70*/  @!P5 LDG.E R251, desc[UR10][R16.64] ;  /* 0x0000000a10fbd981 */ /* 0x000362000c1e1900 */
[----:B------:R-:W-:Y:S01]  /*3f80*/  IMAD.SHL.U32 R3, R22, 0x4, RZ ;  /* 0x0000000416037824 */ /* 0x000fe200078e00ff */
[----:B------:R-:W-:-:S02]  /*3f90*/  USHF.L.U32 UR20, UR34, 0x4, URZ ;  /* 0x0000000422147899 */ /* 0x000fc4000800063f */
[----:B------:R-:W2:Y:S01]  /*3fa0*/  @!P1 LDG.E R0, desc[UR10][R6.64+0x20] ;  /* 0x0000200a06009981 */ /* 0x000ea2000c1e1900 */
[----:B------:R-:W-:Y:S01]  /*3fb0*/  USHF.L.U32 UR19, UR34, 0x3, URZ ;  /* 0x0000000322137899 */ /* 0x000fe2000800063f */
[----:B------:R-:W-:Y:S02]  /*3fc0*/  VIADD R208, R219, 0x1800 ;  /* 0x00001800dbd07836 */ /* 0x000fe40000000000 */
[----:B------:R-:W-:Y:S01]  /*3fd0*/  VIADD R4, R217, 0x1800 ;  /* 0x00001800d9047836 */ /* 0x000fe20000000000 */
[----:B------:R1:W5:Y:S01]  /*3fe0*/  @!P2 LDG.E R252, desc[UR10][R6.64] ;  /* 0x0000000a06fca981 */ /* 0x000362000c1e1900 */
[----:B------:R-:W-:Y:S01]  /*3ff0*/  UIADD3 UR39, UR45, UR13, URZ ;  /* 0x0000000d2d277290 */ /* 0x000fe2000fffe03f */
[----:B------:R-:W-:Y:S01]  /*4000*/  IMAD.MOV.U32 R243, RZ, RZ, R220 ;  /* 0x000000fffff37224 */ /* 0x000fe200078e00dc */
[----:B------:R-:W-:Y:S01]  /*4010*/  CS2R R126, SRZ ;  /* 0x00000000007e7805 */ /* 0x000fe2000001ff00 */
[----:B------:R1:W5:Y:S01]  /*4020*/  @!P6 LDG.E R250, desc[UR10][R6.64+0x80] ;  /* 0x0000800a06fae981 */ /* 0x000362000c1e1900 */
[----:B------:R-:W-:Y:S01]  /*4030*/  CS2R R124, SRZ ;  /* 0x00000000007c7805 */ /* 0x000fe2000001ff00 */
[----:B------:R-:W-:-:S04]  /*4040*/  DEPBAR.LE SB0, 0x1 ;  /* 0x000080400000791a */ /* 0x000fc80000000000 */
[----:B------:R-:W-:Y:S01]  /*4050*/  BAR.SYNC.DEFER_BLOCKING 0x0 ;  /* 0x0000000000007b1d */ /* 0x000fe20000010000 */
[----:B------:R-:W-:Y:S02]  /*4060*/  UIADD3 UR31, UR20, 0x20, URZ ;  /* 0x00000020141f7890 */ /* 0x000fe4000fffe03f */
        /* <DEDUP_REMOVED lines=21> */
[----:B------:R-:W3:Y:S01]  /*41c0*/  LDSM.16.M88.4 R156, [R209+0xf000] ;  /* 0x00f00000d19c783b */ /* 0x000ee20000000200 */
        /* <DEDUP_REMOVED lines=33> */
[----:B------:R-:W-:Y:S01]  /*43e0*/  CS2R R36, SRZ ;  /* 0x0000000000247805 */ /* 0x000fe2000001ff00 */
[----:B------:R-:W-:Y:S01]  /*43f0*/  ULDC UR7, c[0x0][0x394] ;  /* 0x0000e50000077ab9 */ /* 0x000fe20000000800 */
[----:B------:R-:W1:Y:S01]  /*4400*/  LDSM.16.M88.4 R192, [R209+0x13400] ;  /* 0x01340000d1c0783b */ /* 0x000e620000000200 */
[----:B------:R-:W-:-:S02]  /*4410*/  UIMAD UR38, UR34, 0x18, URZ ;  /* 0x00000018222678a4 */ /* 0x000fc4000f8e023f */
[----:B------:R-:W-:Y:S01]  /*4420*/  USHF.L.U32 UR37, UR34, 0x5, URZ ;  /* 0x0000000522257899 */ /* 0x000fe2000800063f */
[----:B------:R-:W1:Y:S01]  /*4430*/  LDSM.16.M88.4 R196, [R210+0x13000] ;  /* 0x01300000d2c4783b */ /* 0x000e620000000200 */
[----:B------:R-:W-:Y:S02]  /*4440*/  UIMAD UR36, UR34, 0x28, URZ ;  /* 0x00000028222478a4 */ /* 0x000fe4000f8e023f */
[----:B------:R-:W-:Y:S01]  /*4450*/  UIMAD UR35, UR34, 0x30, URZ ;  /* 0x00000030222378a4 */ /* 0x000fe2000f8e023f */
[----:B------:R-:W1:Y:S01]  /*4460*/  LDSM.16.M88.4 R200, [R210+0x13400] ;  /* 0x01340000d2c8783b */ /* 0x000e620000000200 */
[----:B------:R-:W-:Y:S02]  /*4470*/  UIADD3 UR30, UR19, UR31, URZ ;  /* 0x0000001f131e7290 */ /* 0x000fe4000fffe03f */
[----:B------:R-:W-:Y:S02]  /*4480*/  UIADD3 UR25, UR19, UR26, URZ ;  /* 0x0000001a13197290 */ /* 0x000fe4000fffe03f */
[----:B------:R-:W-:-:S02]  /*4490*/  UIADD3 UR29, UR19, UR30, URZ ;  /* 0x0000001e131d7290 */ /* 0x000fc4000fffe03f */
[----:B------:R-:W-:Y:S01]  /*44a0*/  UIADD3 UR24, UR19, UR25, URZ ;  /* 0x0000001913187290 */ /* 0x000fe2000fffe03f */
[----:B------:R-:W-:Y:S01]  /*44b0*/  SEL R208, R208, R219, !P0 ;  /* 0x000000dbd0d07207 */ /* 0x000fe20004000000 */
[----:B------:R-:W-:Y:S02]  /*44c0*/  UIADD3 UR28, UR19, UR29, URZ ;  /* 0x0000001d131c7290 */ /* 0x000fe4000fffe03f */
[----:B------:R-:W-:Y:S02]  /*44d0*/  UIADD3 UR23, UR19, UR24, URZ ;  /* 0x0000001813177290 */ /* 0x000fe4000fffe03f */
[----:B------:R-:W-:Y:S01]  /*44e0*/  UIADD3 UR40, -UR5, 0x80, UR39 ;  /* 0x0000008005287890 */ /* 0x000fe2000fffe127 */
[----:B------:R-:W-:Y:S01]  /*44f0*/  LEA R208, R208, UR4, 0x1 ;  /* 0x00000004d0d07c11 */ /* 0x000fe2000f8e08ff */
[----:B------:R-:W-:Y:S02]  /*4500*/  UIADD3 UR27, UR19, UR28, URZ ;  /* 0x0000001c131b7290 */ /* 0x000fe4000fffe03f */
[----:B------:R-:W-:-:S02]  /*4510*/  UIADD3 UR22, UR19, UR23, URZ ;  /* 0x0000001713167290 */ /* 0x000fc4000fffe03f */
[----:B------:R-:W-:Y:S02]  /*4520*/  UIADD3 UR40, UR40, -UR47, URZ ;  /* 0x8000002f28287290 */ /* 0x000fe4000fffe03f */
[----:B------:R-:W-:Y:S02]  /*4530*/  UIADD3 UR41, UR45, 0x80, URZ ;  /* 0x000000802d297890 */ /* 0x000fe4000fffe03f */
[----:B------:R-:W-:Y:S02]  /*4540*/  UIMAD UR34, UR34, 0x38, URZ ;  /* 0x00000038222278a4 */ /* 0x000fe4000f8e023f */
[----:B------:R-:W-:Y:S02]  /*4550*/  UIADD3 UR33, UR19, UR27, URZ ;  /* 0x0000001b13217290 */ /* 0x000fe4000fffe03f */
[----:B------:R-:W-:Y:S01]  /*4560*/  UIADD3 UR32, UR19, UR22, URZ ;  /* 0x0000001613207290 */ /* 0x000fe2000fffe03f */
[----:B------:R-:W-:Y:S01]  /*4570*/  UMOV UR8, UR7 ;  /* 0x0000000700087c82 */ /* 0x000fe20008000000 */
[----:B------:R-:W-:Y:S01]  /*4580*/  ULDC UR47, c[0x0][0x398] ;  /* 0x0000e600002f7ab9 */ /* 0x000fe20000000800 */
[----:B------:R-:W-:Y:S01]  /*4590*/  ULDC UR12, c[0x0][0x2ec] ;  /* 0x0000bb00000c7ab9 */ /* 0x000fe20000000800 */
[----:B--2---:R2:W-:Y:S04]  /*45a0*/  STL [R1], R0 ;  /* 0x0000000001007387 */ /* 0x0045e80000100800 */
[----:B------:R-:W-:Y:S04]  /*45b0*/  STL [R1+0xc], R5 ;  /* 0x00000c0501007387 */ /* 0x000fe80000100800 */
[----:B------:R3:W-:Y:S01]  /*45c0*/  STL [R1+0x2c], R3 ;  /* 0x00002c0301007387 */ /* 0x0007e20000100800 */
[----:B--2---:R-:W-:-:S05]  /*45d0*/  VIADD R0, R22, 0xffffffc0 ;  /* 0xffffffc016007836 */ /* 0x004fca0000000000 */
[----:B---3--:R-:W-:-:S04]  /*45e0*/  SHF.R.S32.HI R3, RZ, 0x1f, R0 ;  /* 0x0000001fff037819 */ /* 0x008fc80000011400 */
[C---:B------:R-:W-:Y:S01]  /*45f0*/  SHF.L.U64.HI R3, R0.reuse, 0x2, R3 ;  /* 0x0000000200037819 */ /* 0x040fe20000010203 */
[----:B------:R-:W-:-:S04]  /*4600*/  IMAD.SHL.U32 R0, R0, 0x4, RZ ;  /* 0x0000000400007824 */ /* 0x000fc800078e00ff */
[----:B------:R-:W-:Y:S04]  /*4610*/  STL [R1+0x28], R3 ;  /* 0x0000280301007387 */ /* 0x000fe80000100800 */
[----:B------:R2:W-:Y:S02]  /*4620*/  STL [R1+0x24], R0 ;  /* 0x0000240001007387 */ /* 0x0005e40000100800 */
[----:B--2---:R-:W-:-:S05]  /*4630*/  SHF.L.U64.HI R0, R22, 0x2, R20 ;  /* 0x0000000216007819 */ /* 0x004fca0000010214 */
[----:B------:R2:W-:Y:S01]  /*4640*/  STL [R1+0x20], R0 ;  /* 0x0000200001007387 */ /* 0x0005e20000100800 */
[----:B------:R-:W-:-:S04]  /*4650*/  SEL R3, R4, R217, !P0 ;  /* 0x000000d904037207 */ /* 0x000fc80004000000 */
[----:B-1--4-:R-:W-:-:S07]  /*4660*/  LEA R3, R3, UR4, 0x1 ;  /* 0x0000000403037c11 */ /* 0x012fce000f8e08ff */
.L_x_106:
[----:B------:R-:W3:Y:S01]  /*4670*/  LDL R4, [R1+0x2c] ;  /* 0x00002c0001047983 */ /* 0x000ee20000100800 */
[----:B------:R-:W-:Y:S01]  /*4680*/  USHF.L.U32 UR7, UR6, 0x6, URZ ;  /* 0x0000000606077899 */ /* 0x000fe2000800063f */
[----:B------:R-:W-:Y:S01]  /*4690*/  IMAD.MOV.U32 R223, RZ, RZ, R221 ;  /* 0x000000ffffdf7224 */ /* 0x000fe200078e00dd */
[----:B------:R-:W-:Y:S01]  /*46a0*/  UMOV UR9, UR61 ;  /* 0x0000003d00097c82 */ /* 0x000fe20008000000 */
[----:B--2---:R-:W2:Y:S01]  /*46b0*/  LDL R0, [R1+0x20] ;  /* 0x0000200001007983 */ /* 0x004ea20000100800 */
[----:B------:R-:W-:Y:S03]  /*46c0*/  UISETP.GE.AND UP0, UPT, UR7, UR40, UPT ;  /* 0x000000280700728c */ /* 0x000fe6000bf06270 */
[----:B------:R-:W0:Y:S01]  /*46d0*/  LDGDEPBAR ;  /* 0x00000000000079af */ /* 0x000e220000000000 */
[----:B------:R-:W-:Y:S04]  /*46e0*/  DEPBAR.LE SB0, 0x0 ;  /* 0x000080000000791a */ /* 0x000fe80000000000 */
[----:B------:R-:W-:Y:S06]  /*46f0*/  BAR.SYNC.DEFER_BLOCKING 0x0 ;  /* 0x0000000000007b1d */ /* 0x000fec0000010000 */
[----:B------:R-:W-:Y:S04]  /*4700*/  LDSM.16.M88.4 R32, [R208] ;  /* 0x00000000d020783b */ /* 0x000fe80000000200 */
[----:B------:R-:W1:Y:S04]  /*4710*/  LDSM.16.M88.4 R16, [R209+0x9000] ;  /* 0x00900000d110783b */ /* 0x000e680000000200 */
[----:B------:R-:W4:Y:S04]  /*4720*/  LDSM.16.M88.4 R28, [R208+0x800] ;  /* 0x00080000d01c783b */ /* 0x000f280000000200 */
[----:B------:R-:W4:Y:S04]  /*4730*/  LDSM.16.M88.4 R132, [R209+0x9400] ;  /* 0x00940000d184783b */ /* 0x000f280000000200 */
[----:B------:R-:W-:Y:S04]  /*4740*/  LDSM.16.M88.4 R140, [R210+0x9000] ;  /* 0x00900000d28c783b */ /* 0x000fe80000000200 */
[----:B------:R-:W-:Y:S04]  /*4750*/  LDSM.16.M88.4 R148, [R210+0x9400] ;  /* 0x00940000d294783b */ /* 0x000fe80000000200 */
[----:B------:R-:W-:Y:S01]  /*4760*/  LDSM.16.M88.4 R152, [R208+0x1800] ;  /* 0x00180000d098783b */ /* 0x000fe20000000200 */
[----:B---3--:R-:W-:Y:S04]  /*4770*/  IADD3 R4, P0, R4, UR18, RZ ;  /* 0x0000001204047c10 */ /* 0x008fe8000ff1e0ff */
[----:B--2---:R-:W-:Y:S01]  /*4780*/  IADD3.X R5, R0, UR17, RZ, P0, !PT ;  /* 0x0000001100057c10 */ /* 0x004fe200087fe4ff */
[----:B------:R-:W-:Y:S01]  /*4790*/  IMAD.IADD R0, R218, 0x1, R208 ;  /* 0x00000001da007824 */ /* 0x000fe200078e02d0 */
[----:B------:R-:W-:Y:S03]  /*47a0*/  PLOP3.LUT P0, PT, PT, PT, UP0, 0x80, 0x0 ;  /* 0x000000000000781c */ /* 0x000fe60003f0f008 */
[----:B-----5:R-:W5:Y:S04]  /*47b0*/  LDG.E R207, desc[UR10][R4.64] ;  /* 0x0000000a04cf7981 */ /* 0x020f68000c1e1900 */
[----:B------:R-:W5:Y:S04]  /*47c0*/  LDG.E R206, desc[UR10][R4.64+0x20] ;  /* 0x0000200a04ce7981 */ /* 0x000f68000c1e1900 */
[----:B------:R-:W5:Y:S04]  /*47d0*/  LDG.E R205, desc[UR10][R4.64+0x80] ;  /* 0x0000800a04cd7981 */ /* 0x000f68000c1e1900 */
[----:B------:R1:W5:Y:S04]  /*47e0*/  LDG.E R204, desc[UR10][R4.64+0xa0] ;  /* 0x0000a00a04cc7981 */ /* 0x000368000c1e1900 */
[----:B------:R-:W2:Y:S04]  /*47f0*/  LDSM.16.M88.4 R136, [R0] ;  /* 0x000000000088783b */ /* 0x000ea80000000200 */
[----:B------:R-:W3:Y:S01]  /*4800*/  LDSM.16.M88.4 R144, [R0+0x800] ;  /* 0x000800000090783b */ /* 0x000ee20000000200 */
[-C--:B-1----:R-:W-:Y:S06]  /*4810*/  HMMA.16816.F32.BF16 R4, R32, R16.reuse, RZ ;  /* 0x000000102004723c */ /* 0x082fec00000418ff */
[C---:B----4-:R-:W-:Y:S06]  /*4820*/  HMMA.16816.F32.BF16 R8, R28.reuse, R16, RZ ;  /* 0x000000101c08723c */ /* 0x050fec00000418ff */
[-C--:B------:R-:W-:Y:S06]  /*4830*/  HMMA.16816.F32.BF16 R12, R28, R18.reuse, RZ ;  /* 0x000000121c0c723c */ /* 0x080fec00000418ff */
[C---:B------:R-:W-:Y:S06]  /*4840*/  HMMA.16816.F32.BF16 R16, R32.reuse, R18, RZ ;  /* 0x000000122010723c */ /* 0x040fec00000418ff */
[-C--:B------:R-:W-:Y:S06]  /*4850*/  HMMA.16816.F32.BF16 R20, R32, R132.reuse, RZ ;  /* 0x000000842014723c */ /* 0x080fec00000418ff */
[C---:B------:R-:W-:Y:S06]  /*4860*/  HMMA.16816.F32.BF16 R24, R28.reuse, R132, RZ ;  /* 0x000000841c18723c */ /* 0x040fec00000418ff */
[-C--:B------:R-:W-:Y:S06]  /*4870*/  HMMA.16816.F32.BF16 R28, R28, R134.reuse, RZ ;  /* 0x000000861c1c723c */ /* 0x080fec00000418ff */
[----:B------:R-:W-:Y:S01]  /*4880*/  HMMA.16816.F32.BF16 R32, R32, R134, RZ ;  /* 0x000000862020723c */ /* 0x000fe200000418ff */
[----:B------:R-:W-:Y:S05]  /*4890*/  LDSM.16.M88.4 R132, [R208+0x1000] ;  /* 0x00100000d084783b */ /* 0x000fea0000000200 */
[-C--:B--2---:R-:W-:Y:S06]  /*48a0*/  HMMA.16816.F32.BF16 R4, R136, R140.reuse, R4 ;  /* 0x0000008c8804723c */ /* 0x084fec0000041804 */
[C---:B---3--:R-:W-:Y:S06]  /*48b0*/  HMMA.16816.F32.BF16 R8, R144.reuse, R140, R8 ;  /* 0x0000008c9008723c */ /* 0x048fec0000041808 */
[-C--:B------:R-:W-:Y:S06]  /*48c0*/  HMMA.16816.F32.BF16 R12, R144, R142.reuse, R12 ;  /* 0x0000008e900c723c */ /* 0x080fec000004180c */
[C---:B------:R-:W-:Y:S01]  /*48d0*/  HMMA.16816.F32.BF16 R16, R136.reuse, R142, R16 ;  /* 0x0000008e8810723c */ /* 0x040fe20000041810 */
[----:B------:R-:W1:Y:S05]  /*48e0*/  LDSM.16.M88.4 R140, [R209+0xb000] ;  /* 0x00b00000d18c783b */ /* 0x000e6a0000000200 */
[-C--:B------:R-:W-:Y:S06]  /*48f0*/  HMMA.16816.F32.BF16 R20, R136, R148.reuse, R20 ;  /* 0x000000948814723c */ /* 0x080fec0000041814 */
[C---:B------:R-:W-:Y:S06]  /*4900*/  HMMA.16816.F32.BF16 R24, R144.reuse, R148, R24 ;  /* 0x000000949018723c */ /* 0x040fec0000041818 */
[-C--:B------:R-:W-:Y:S01]  /*4910*/  HMMA.16816.F32.BF16 R28, R144, R150.reuse, R28 ;  /* 0x00000096901c723c */ /* 0x080fe2000004181c */
[----:B------:R-:W2:Y:S05]  /*4920*/  LDSM.16.M88.4 R144, [R209+0xb400] ;  /* 0x00b40000d190783b */ /* 0x000eaa0000000200 */
[----:B------:R-:W-:Y:S01]  /*4930*/  HMMA.16816.F32.BF16 R32, R136, R150, R32 ;  /* 0x000000968820723c */ /* 0x000fe20000041820 */
[----:B------:R-:W-:Y:S04]  /*4940*/  LDSM.16.M88.4 R136, [R0+0x1000] ;  /* 0x001000000088783b */ /* 0x000fe80000000200 */
[----:B------:R-:W-:Y:S01]  /*4950*/  LDSM.16.M88.4 R148, [R0+0x1800] ;  /* 0x001800000094783b */ /* 0x000fe20000000200 */
[-C--:B-1----:R-:W-:Y:S06]  /*4960*/  HMMA.16816.F32.BF16 R4, R132, R140.reuse, R4 ;  /* 0x0000008c8404723c */ /* 0x082fec0000041804 */
[C---:B------:R-:W-:Y:S06]  /*4970*/  HMMA.16816.F32.BF16 R8, R152.reuse, R140, R8 ;  /* 0x0000008c9808723c */ /* 0x040fec0000041808 */
[-C--:B------:R-:W-:Y:S06]  /*4980*/  HMMA.16816.F32.BF16 R12, R152, R142.reuse, R12 ;  /* 0x0000008e980c723c */ /* 0x080fec000004180c */
[C---:B------:R-:W-:Y:S01]  /*4990*/  HMMA.16816.F32.BF16 R16, R132.reuse, R142, R16 ;  /* 0x0000008e8410723c */ /* 0x040fe20000041810 */
[----:B------:R-:W1:Y:S05]  /*49a0*/  LDSM.16.M88.4 R140, [R210+0xb000] ;  /* 0x00b00000d28c783b */ /* 0x000e6a0000000200 */
[-C--:B--2---:R-:W-:Y:S06]  /*49b0*/  HMMA.16816.F32.BF16 R20, R132, R144.reuse, R20 ;  /* 0x000000908414723c */ /* 0x084fec0000041814 */
        /* <DEDUP_REMOVED lines=27> */
[----:B------:R-:W-:Y:S06]  /*4b70*/  HMMA.16816.F32.BF16 R32, R132, R150, R32 ;  /* 0x000000968420723c */ /* 0x000fec0000041820 */
[-C--:B-1----:R-:W-:Y:S06]  /*4b80*/  HMMA.16816.F32.BF16 R4, R136, R140.reuse, R4 ;  /* 0x0000008c8804723c */ /* 0x082fec0000041804 */
[C---:B------:R-:W-:Y:S06]  /*4b90*/  HMMA.16816.F32.BF16 R8, R152.reuse, R140, R8 ;  /* 0x0000008c9808723c */ /* 0x040fec0000041808 */
[-C--:B------:R-:W-:Y:S06]  /*4ba0*/  HMMA.16816.F32.BF16 R12, R152, R142.reuse, R12 ;  /* 0x0000008e980c723c */ /* 0x080fec000004180c */
[C---:B------:R-:W-:Y:S06]  /*4bb0*/  HMMA.16816.F32.BF16 R16, R136.reuse, R142, R16 ;  /* 0x0000008e8810723c */ /* 0x040fec0000041810 */
[-C--:B--2---:R-:W-:Y:S06]  /*4bc0*/  HMMA.16816.F32.BF16 R20, R136, R144.reuse, R20 ;  /* 0x000000908814723c */ /* 0x084fec0000041814 */
[C---:B------:R-:W-:Y:S06]  /*4bd0*/  HMMA.16816.F32.BF16 R24, R152.reuse, R144, R24 ;  /* 0x000000909818723c */ /* 0x040fec0000041818 */
[-C--:B------:R-:W-:Y:S06]  /*4be0*/  HMMA.16816.F32.BF16 R28, R152, R146.reuse, R28 ;  /* 0x00000092981c723c */ /* 0x080fec000004181c */
[----:B------:R-:W-:Y:S01]  /*4bf0*/  HMMA.16816.F32.BF16 R32, R136, R146, R32 ;  /* 0x000000928820723c */ /* 0x000fe20000041820 */
[----:B------:R-:W-:Y:S11]  /*4c00*/  @!UPT UIADD3 URZ, URZ, URZ, URZ ;  /* 0x0000003f3f3ff290 */ /* 0x000ff6000fffe03f */
[----:B------:R-:W-:Y:S01]  /*4c10*/  @!UPT UIADD3 URZ, URZ, URZ, URZ ;  /* 0x0000003f3f3ff290 */ /* 0x000fe2000fffe03f */
[----:B------:R-:W-:Y:S11]  /*4c20*/  @!P0 BRA `(.L_x_102) ;  /* 0x0000000000248947 */ /* 0x000ff60003800000 */
[----:B------:R-:W-:Y:S01]  /*4c30*/  UIADD3 UR14, UR8, UR39, -UR5 ;  /* 0x00000027080e7290 */ /* 0x000fe2000fffe805 */
[----:B------:R-:W-:Y:S01]  /*4c40*/  IMAD.U32 R0, RZ, RZ, UR41 ;  /* 0x00000029ff007e24 */ /* 0x000fe2000f8e00ff */
[----:B------:R-:W-:Y:S04]  /*4c50*/  UIADD3 UR9, UR7, 0x40, URZ ;  /* 0x0000004007097890 */ /* 0x000fe8000fffe03f */
[----:B------:R-:W-:Y:S01]  /*4c60*/  ISETP.LT.AND P0, PT, R0, UR5, PT ;  /* 0x0000000500007c0c */ /* 0x000fe2000bf01270 */
[----:B------:R-:W-:Y:S03]  /*4c70*/  UISETP.GE.AND UP0, UPT, UR9, UR14, UPT ;  /* 0x0000000e0900728c */ /* 0x000fe6000bf06270 */
[----:B------:R-:W-:Y:S03]  /*4c80*/  UMOV UR9, UR8 ;  /* 0x0000000800097c82 */ /* 0x000fe60008000000 */
[----:B------:R-:W-:Y:S11]  /*4c90*/  PLOP3.LUT P1, PT, PT, PT, UP0, 0x80, 0x0 ;  /* 0x000000000000781c */ /* 0x000ff60003f2f008 */
[----:B------:R-:W-:Y:S02]  /*4ca0*/  @!UPT UIADD3 URZ, URZ, URZ, URZ ;  /* 0x0000003f3f3ff290 */ /* 0x000fe4000fffe03f */
[----:B------:R-:W-:Y:S05]  /*4cb0*/  @!P1 BRA P0, `(.L_x_103) ;  /* 0x0000000800089947 */ /* 0x000fea0000000000 */
.L_x_102:
[----:B------:R-:W2:Y:S01]  /*4cc0*/  LDL R133, [R1+0x10] ;  /* 0x0000100001857983 */ /* 0x000ea20000100800 */
[----:B------:R-:W-:Y:S01]  /*4cd0*/  UIADD3 UR14, UR5, 0x1, -UR13 ;  /* 0x00000001050e7890 */ /* 0x000fe2000fffe80d */
[----:B------:R-:W-:Y:S01]  /*4ce0*/  IMAD.U32 R0, RZ, RZ, UR44 ;  /* 0x0000002cff007e24 */ /* 0x000fe2000f8e00ff */
[----:B------:R-:W-:Y:S01]  /*4cf0*/  UIADD3 UR8, -UR9, UR5, -UR13 ;  /* 0x0000000509087290 */ /* 0x000fe2000fffe90d */
[----:B------:R-:W3:Y:S02]  /*4d00*/  LDL R132, [R1+0x30] ;  /* 0x0000300001847983 */ /* 0x000ee40000100800 */
[----:B---3--:R-:W-:Y:S02]  /*4d10*/  IMAD R0, R0, 0x80, R132 ;  /* 0x0000008000007824 */ /* 0x008fe400078e0284 */
[----:B--2---:R-:W-:Y:S01]  /*4d20*/  VIADD R134, R133, UR7 ;  /* 0x0000000785867c36 */ /* 0x004fe20008000000 */
[----:B------:R-:W-:Y:S01]  /*4d30*/  UIADD3 UR7, UR14, UR47, URZ ;  /* 0x0000002f0e077290 */ /* 0x000fe2000fffe03f */
[C---:B------:R-:W-:Y:S02]  /*4d40*/  VIADD R142, R0.reuse, 0x1 ;  /* 0x00000001008e7836 */ /* 0x040fe40000000000 */
[----:B------:R-:W-:Y:S01]  /*4d50*/  VIADD R141, R0, 0x8 ;  /* 0x00000008008d7836 */ /* 0x000fe20000000000 */
[----:B------:R-:W-:Y:S01]  /*4d60*/  VIADDMNMX R133, R134, UR8, RZ, !PT ;  /* 0x0000000886857c46 */ /* 0x000fe2000f8001ff */
[C---:B------:R-:W-:Y:S02]  /*4d70*/  VIADD R140, R0.reuse, 0x9 ;  /* 0x00000009008c7836 */ /* 0x040fe40000000000 */
[----:B------:R-:W-:Y:S01]  /*4d80*/  IMAD.U32 R132, RZ, RZ, UR7 ;  /* 0x00000007ff847e24 */ /* 0x000fe2000f8e00ff */
[CC--:B------:R-:W-:Y:S01]  /*4d90*/  ISETP.GE.AND P3, PT, R0.reuse, R133.reuse, PT ;  /* 0x000000850000720c */ /* 0x0c0fe20003f66270 */
[----:B------:R-:W-:Y:S01]  /*4da0*/  VIADD R139, R0, 0x10 ;  /* 0x00000010008b7836 */ /* 0x000fe20000000000 */
[-C--:B------:R-:W-:Y:S01]  /*4db0*/  ISETP.GE.AND P2, PT, R142, R133.reuse, PT ;  /* 0x000000858e00720c */ /* 0x080fe20003f46270 */
[----:B------:R-:W-:Y:S01]  /*4dc0*/  VIADD R138, R0, 0x11 ;  /* 0x00000011008a7836 */ /* 0x000fe20000000000 */
[----:B------:R-:W-:Y:S01]  /*4dd0*/  VIADDMNMX R132, R134, R132, UR5, PT ;  /* 0x0000000586847e46 */ /* 0x000fe2000b800184 */
[C---:B------:R-:W-:Y:S01]  /*4de0*/  VIADD R137, R0.reuse, 0x18 ;  /* 0x0000001800897836 */ /* 0x040fe20000000000 */
[-C--:B------:R-:W-:Y:S01]  /*4df0*/  ISETP.GE.AND P1, PT, R141, R133.reuse, PT ;  /* 0x000000858d00720c */ /* 0x080fe20003f26270 */
[C---:B------:R-:W-:Y:S01]  /*4e00*/  VIADD R136, R0.reuse, 0x19 ;  /* 0x0000001900887836 */ /* 0x040fe20000000000 */
[-C--:B------:R-:W-:Y:S01]  /*4e10*/  ISETP.GE.OR P3, PT, R0, R132.reuse, !P3 ;  /* 0x000000840000720c */ /* 0x080fe20005f66670 */
[----:B------:R-:W-:Y:S01]  /*4e20*/  IMAD.U32 R144, RZ, RZ, UR7 ;  /* 0x00000007ff907e24 */ /* 0x000fe2000f8e00ff */
[-C--:B------:R-:W-:Y:S01]  /*4e30*/  ISETP.GE.AND P0, PT, R140, R133.reuse, PT ;  /* 0x000000858c00720c */ /* 0x080fe20003f06270 */
[----:B------:R-:W-:Y:S01]  /*4e40*/  VIADD R135, R134, 0x20 ;  /* 0x0000002086877836 */ /* 0x000fe20000000000 */
[----:B------:R-:W-:Y:S01]  /*4e50*/  FSEL R4, R4, -INF , !P3 ;  /* 0xff80000004047808 */ /* 0x000fe20005800000 */
[----:B------:R-:W-:Y:S01]  /*4e60*/  IMAD.U32 R143, RZ, RZ, UR7 ;  /* 0x00000007ff8f7e24 */ /* 0x000fe2000f8e00ff */
[-C--:B------:R-:W-:Y:S02]  /*4e70*/  ISETP.GE.AND P6, PT, R139, R133.reuse, PT ;  /* 0x000000858b00720c */ /* 0x080fe40003fc6270 */
[-C--:B------:R-:W-:Y:S02]  /*4e80*/  ISETP.GE.AND P5, PT, R138, R133.reuse, PT ;  /* 0x000000858a00720c */ /* 0x080fe40003fa6270 */
[-C--:B------:R-:W-:Y:S02]  /*4e90*/  ISETP.GE.AND P4, PT, R137, R133.reuse, PT ;  /* 0x000000858900720c */ /* 0x080fe40003f86270 */
[----:B------:R-:W-:Y:S01]  /*4ea0*/  ISETP.GE.AND P3, PT, R136, R133, PT ;  /* 0x000000858800720c */ /* 0x000fe20003f66270 */
[----:B------:R-:W-:Y:S01]  /*4eb0*/  VIADD R133, R134, 0x8 ;  /* 0x0000000886857836 */ /* 0x000fe20000000000 */
[-C--:B------:R-:W-:Y:S02]  /*4ec0*/  ISETP.GE.OR P2, PT, R142, R132.reuse, !P2 ;  /* 0x000000848e00720c */ /* 0x080fe40005746670 */
[-C--:B------:R-:W-:Y:S02]  /*4ed0*/  ISETP.GE.OR P1, PT, R141, R132.reuse, !P1 ;  /* 0x000000848d00720c */ /* 0x080fe40004f26670 */
[-C--:B------:R-:W-:Y:S02]  /*4ee0*/  ISETP.GE.OR P0, PT, R140, R132.reuse, !P0 ;  /* 0x000000848c00720c */ /* 0x080fe40004706670 */
[-C--:B------:R-:W-:Y:S02]  /*4ef0*/  ISETP.GE.OR P6, PT, R139, R132.reuse, !P6 ;  /* 0x000000848b00720c */ /* 0x080fe400077c6670 */
[-C--:B------:R-:W-:Y:S02]  /*4f00*/  ISETP.GE.OR P5, PT, R138, R132.reuse, !P5 ;  /* 0x000000848a00720c */ /* 0x080fe40006fa6670 */
[-C--:B------:R-:W-:Y:S02]  /*4f10*/  ISETP.GE.OR P4, PT, R137, R132.reuse, !P4 ;  /* 0x000000848900720c */ /* 0x080fe40006786670 */
[----:B------:R-:W-:Y:S01]  /*4f20*/  ISETP.GE.OR P3, PT, R136, R132, !P3 ;  /* 0x000000848800720c */ /* 0x000fe20005f66670 */
[----:B------:R-:W-:Y:S01]  /*4f30*/  IMAD.U32 R132, RZ, RZ, UR7 ;  /* 0x00000007ff847e24 */ /* 0x000fe2000f8e00ff */
[----:B------:R-:W-:Y:S02]  /*4f40*/  VIADDMNMX R133, R133, UR8, RZ, !PT ;  /* 0x0000000885857c46 */ /* 0x000fe4000f8001ff */
[----:B------:R-:W-:Y:S02]  /*4f50*/  FSEL R5, R5, -INF , !P2 ;  /* 0xff80000005057808 */ /* 0x000fe40005000000 */
[--C-:B------:R-:W-:Y:S02]  /*4f60*/  IADD3 R132, R132, 0x8, R134.reuse ;  /* 0x0000000884847810 */ /* 0x100fe40007ffe086 */
[-C--:B------:R-:W-:Y:S02]  /*4f70*/  ISETP.GE.AND P2, PT, R0, R133.reuse, PT ;  /* 0x000000850000720c */ /* 0x080fe40003f46270 */
[----:B------:R-:W-:Y:S02]  /*4f80*/  VIMNMX R132, R132, UR5, PT ;  /* 0x0000000584847c48 */ /* 0x000fe4000bfe0100 */
[----:B------:R-:W-:Y:S02]  /*4f90*/  FSEL R16, R16, -INF , !P1 ;  /* 0xff80000010107808 */ /* 0x000fe40004800000 */
[----:B------:R-:W-:Y:S02]  /*4fa0*/  FSEL R17, R17, -INF , !P0 ;  /* 0xff80000011117808 */ /* 0x000fe40004000000 */
[-C--:B------:R-:W-:Y:S02]  /*4fb0*/  ISETP.GE.AND P1, PT, R142, R133.reuse, PT ;  /* 0x000000858e00720c */ /* 0x080fe40003f26270 */
[CC--:B------:R-:W-:Y:S02]  /*4fc0*/  ISETP.GE.AND P0, PT, R141.reuse, R133.reuse, PT ;  /* 0x000000858d00720c */ /* 0x0c0fe40003f06270 */
[-C--:B------:R-:W-:Y:S02]  /*4fd0*/  ISETP.GE.OR P2, PT, R0, R132.reuse, !P2 ;  /* 0x000000840000720c */ /* 0x080fe40005746670 */
[-C--:B------:R-:W-:Y:S02]  /*4fe0*/  ISETP.GE.OR P1, PT, R142, R132.reuse, !P1 ;  /* 0x000000848e00720c */ /* 0x080fe40004f26670 */
[-C--:B------:R-:W-:Y:S02]  /*4ff0*/  ISETP.GE.OR P0, PT, R141, R132.reuse, !P0 ;  /* 0x000000848d00720c */ /* 0x080fe40004706670 */
[--C-:B------:R-:W-:Y:S02]  /*5000*/  IADD3 R144, R144, 0x20, R134.reuse ;  /* 0x0000002090907810 */ /* 0x100fe40007ffe086 */
[----:B------:R-:W-:Y:S02]  /*5010*/  VIADDMNMX R135, R135, UR8, RZ, !PT ;  /* 0x0000000887877c46 */ /* 0x000fe4000f8001ff */
[----:B------:R-:W-:Y:S02]  /*5020*/  FSEL R20, R20, -INF , !P6 ;  /* 0xff80000014147808 */ /* 0x000fe40007000000 */
[----:B------:R-:W-:Y:S02]  /*5030*/  FSEL R21, R21, -INF , !P5 ;  /* 0xff80000015157808 */ /* 0x000fe40006800000 */
[----:B------:R-:W-:Y:S02]  /*5040*/  FSEL R32, R32, -INF , !P4 ;  /* 0xff80000020207808 */ /* 0x000fe40006000000 */
[----:B------:R-:W-:Y:S02]  /*5050*/  FSEL R33, R33, -INF , !P3 ;  /* 0xff80000021217808 */ /* 0x000fe40005800000 */
[----:B------:R-:W-:Y:S02]  /*5060*/  FSEL R6, R6, -INF , !P2 ;  /* 0xff80000006067808 */ /* 0x000fe40005000000 */
[-C--:B------:R-:W-:Y:S02]  /*5070*/  ISETP.GE.AND P6, PT, R140, R133.reuse, PT ;  /* 0x000000858c00720c */ /* 0x080fe40003fc6270 */
[-C--:B------:R-:W-:Y:S02]  /*5080*/  ISETP.GE.AND P5, PT, R139, R133.reuse, PT ;  /* 0x000000858b00720c */ /* 0x080fe40003fa6270 */
[-C--:B------:R-:W-:Y:S02]  /*5090*/  ISETP.GE.AND P4, PT, R138, R133.reuse, PT ;  /* 0x000000858a00720c */ /* 0x080fe40003f86270 */
[-C--:B------:R-:W-:Y:S02]  /*50a0*/  ISETP.GE.AND P3, PT, R137, R133.reuse, PT ;  /* 0x000000858900720c */ /* 0x080fe40003f66270 */
[----:B------:R-:W-:Y:S01]  /*50b0*/  ISETP.GE.AND P2, PT, R136, R133, PT ;  /* 0x000000858800720c */ /* 0x000fe20003f46270 */
[----:B------:R-:W-:Y:S01]  /*50c0*/  VIADD R133, R134, 0x28 ;  /* 0x0000002886857836 */ /* 0x000fe20000000000 */
[----:B------:R-:W-:Y:S02]  /*50d0*/  IADD3 R143, R143, 0x28, R134 ;  /* 0x000000288f8f7810 */ /* 0x000fe40007ffe086 */
[----:B------:R-:W-:Y:S02]  /*50e0*/  FSEL R7, R7, -INF , !P1 ;  /* 0xff80000007077808 */ /* 0x000fe40004800000 */
[----:B------:R-:W-:Y:S02]  /*50f0*/  FSEL R18, R18, -INF , !P0 ;  /* 0xff80000012127808 */ /* 0x000fe40004000000 */
[-C--:B------:R-:W-:Y:S02]  /*5100*/  ISETP.GE.AND P1, PT, R0, R135.reuse, PT ;  /* 0x000000870000720c */ /* 0x080fe40003f26270 */
[-C--:B------:R-:W-:Y:S02]  /*5110*/  ISETP.GE.AND P0, PT, R142, R135.reuse, PT ;  /* 0x000000878e00720c */ /* 0x080fe40003f06270 */
[----:B------:R-:W-:Y:S02]  /*5120*/  VIMNMX R134, R144, UR5, PT ;  /* 0x0000000590867c48 */ /* 0x000fe4000bfe0100 */
[-C--:B------:R-:W-:Y:S02]  /*5130*/  ISETP.GE.OR P6, PT, R140, R132.reuse, !P6 ;  /* 0x000000848c00720c */ /* 0x080fe400077c6670 */
[-C--:B------:R-:W-:Y:S02]  /*5140*/  ISETP.GE.OR P5, PT, R139, R132.reuse, !P5 ;  /* 0x000000848b00720c */ /* 0x080fe40006fa6670 */
[-C--:B------:R-:W-:Y:S02]  /*5150*/  ISETP.GE.OR P4, PT, R138, R132.reuse, !P4 ;  /* 0x000000848a00720c */ /* 0x080fe40006786670 */
[-C--:B------:R-:W-:Y:S02]  /*5160*/  ISETP.GE.OR P3, PT, R137, R132.reuse, !P3 ;  /* 0x000000848900720c */ /* 0x080fe40005f66670 */
[----:B------:R-:W-:Y:S02]  /*5170*/  ISETP.GE.OR P2, PT, R136, R132, !P2 ;  /* 0x000000848800720c */ /* 0x000fe40005746670 */
[-C--:B------:R-:W-:Y:S02]  /*5180*/  ISETP.GE.OR P1, PT, R0, R134.reuse, !P1 ;  /* 0x000000860000720c */ /* 0x080fe40004f26670 */
[-C--:B------:R-:W-:Y:S02]  /*5190*/  ISETP.GE.OR P0, PT, R142, R134.reuse, !P0 ;  /* 0x000000868e00720c */ /* 0x080fe40004706670 */
[----:B------:R-:W-:Y:S01]  /*51a0*/  VIADDMNMX R133, R133, UR8, RZ, !PT ;  /* 0x0000000885857c46 */ /* 0x000fe2000f8001ff */
[----:B------:R-:W-:Y:S01]  /*51b0*/  UMOV UR8, UR9 ;  /* 0x0000000900087c82 */ /* 0x000fe20008000000 */
[----:B------:R-:W-:Y:S02]  /*51c0*/  FSEL R19, R19, -INF , !P6 ;  /* 0xff80000013137808 */ /* 0x000fe40007000000 */
[----:B------:R-:W-:Y:S02]  /*51d0*/  FSEL R22, R22, -INF , !P5 ;  /* 0xff80000016167808 */ /* 0x000fe40006800000 */
        /* <DEDUP_REMOVED lines=9> */
[-C--:B------:R-:W-:Y:S02]  /*5270*/  ISETP.GE.AND P2, PT, R137, R135.reuse, PT ;  /* 0x000000878900720c */ /* 0x080fe40003f46270 */
[----:B------:R-:W-:Y:S02]  /*5280*/  ISETP.GE.AND P1, PT, R136, R135, PT ;  /* 0x000000878800720c */ /* 0x000fe40003f26270 */
[-C--:B------:R-:W-:Y:S02]  /*5290*/  ISETP.GE.AND P0, PT, R0, R133.reuse, PT ;  /* 0x000000850000720c */ /* 0x080fe40003f06270 */
[----:B------:R-:W-:Y:S02]  /*52a0*/  VIMNMX R132, R143, UR5, PT ;  /* 0x000000058f847c48 */ /* 0x000fe4000bfe0100 */
[-C--:B------:R-:W-:Y:S02]  /*52b0*/  ISETP.GE.OR P6, PT, R141, R134.reuse, !P6 ;  /* 0x000000868d00720c */ /* 0x080fe400077c6670 */
[-C--:B------:R-:W-:Y:S02]  /*52c0*/  ISETP.GE.OR P5, PT, R140, R134.reuse, !P5 ;  /* 0x000000868c00720c */ /* 0x080fe40006fa6670 */
[-C--:B------:R-:W-:Y:S02]  /*52d0*/  ISETP.GE.OR P4, PT, R139, R134.reuse, !P4 ;  /* 0x000000868b00720c */ /* 0x080fe40006786670 */
[-C--:B------:R-:W-:Y:S02]  /*52e0*/  ISETP.GE.OR P3, PT, R138, R134.reuse, !P3 ;  /* 0x000000868a00720c */ /* 0x080fe40005f66670 */
[-C--:B------:R-:W-:Y:S02]  /*52f0*/  ISETP.GE.OR P2, PT, R137, R134.reuse, !P2 ;  /* 0x000000868900720c */ /* 0x080fe40005746670 */
[----:B------:R-:W-:Y:S02]  /*5300*/  ISETP.GE.OR P1, PT, R136, R134, !P1 ;  /* 0x000000868800720c */ /* 0x000fe40004f26670 */
[-C--:B------:R-:W-:Y:S02]  /*5310*/  ISETP.GE.OR P0, PT, R0, R132.reuse, !P0 ;  /* 0x000000840000720c */ /* 0x080fe40004706670 */
        /* <DEDUP_REMOVED lines=12> */
[-C--:B------:R-:W-:Y:S02]  /*53e0*/  ISETP.GE.AND P1, PT, R137, R133.reuse, PT ;  /* 0x000000858900720c */ /* 0x080fe40003f26270 */
[----:B------:R-:W-:Y:S02]  /*53f0*/  ISETP.GE.AND P0, PT, R136, R133, PT ;  /* 0x000000858800720c */ /* 0x000fe40003f06270 */
[-C--:B------:R-:W-:Y:S02]  /*5400*/  ISETP.GE.OR P6, PT, R142, R132.reuse, !P6 ;  /* 0x000000848e00720c */ /* 0x080fe400077c6670 */
[-C--:B------:R-:W-:Y:S02]  /*5410*/  ISETP.GE.OR P5, PT, R141, R132.reuse, !P5 ;  /* 0x000000848d00720c */ /* 0x080fe40006fa6670 */
[-C--:B------:R-:W-:Y:S02]  /*5420*/  ISETP.GE.OR P4, PT, R140, R132.reuse, !P4 ;  /* 0x000000848c00720c */ /* 0x080fe40006786670 */
[-C--:B------:R-:W-:Y:S02]  /*5430*/  ISETP.GE.OR P3, PT, R139, R132.reuse, !P3 ;  /* 0x000000848b00720c */ /* 0x080fe40005f66670 */
[-C--:B------:R-:W-:Y:S02]  /*5440*/  ISETP.GE.OR P2, PT, R138, R132.reuse, !P2 ;  /* 0x000000848a00720c */ /* 0x080fe40005746670 */
[-C--:B------:R-:W-:Y:S02]  /*5450*/  ISETP.GE.OR P1, PT, R137, R132.reuse, !P1 ;  /* 0x000000848900720c */ /* 0x080fe40004f26670 */
[----:B------:R-:W-:Y:S02]  /*5460*/  ISETP.GE.OR P0, PT, R136, R132, !P0 ;  /* 0x000000848800720c */ /* 0x000fe40004706670 */
[----:B------:R-:W-:Y:S02]  /*5470*/  FSEL R11, R11, -INF , !P6 ;  /* 0xff8000000b0b7808 */ /* 0x000fe40007000000 */
[----:B------:R-:W-:Y:S02]  /*5480*/  FSEL R14, R14, -INF , !P5 ;  /* 0xff8000000e0e7808 */ /* 0x000fe40006800000 */
[----:B------:R-:W-:Y:S02]  /*5490*/  FSEL R15, R15, -INF , !P4 ;  /* 0xff8000000f0f7808 */ /* 0x000fe40006000000 */
[----:B------:R-:W-:Y:S02]  /*54a0*/  FSEL R26, R26, -INF , !P3 ;  /* 0xff8000001a1a7808 */ /* 0x000fe40005800000 */
[----:B------:R-:W-:Y:S02]  /*54b0*/  FSEL R27, R27, -INF , !P2 ;  /* 0xff8000001b1b7808 */ /* 0x000fe40005000000 */
[----:B------:R-:W-:Y:S02]  /*54c0*/  FSEL R30, R30, -INF , !P1 ;  /* 0xff8000001e1e7808 */ /* 0x000fe40004800000 */
[----:B------:R-:W-:Y:S07]  /*54d0*/  FSEL R31, R31, -INF , !P0 ;  /* 0xff8000001f1f7808 */ /* 0x000fee0004000000 */
.L_x_103:
[----:B------:R-:W2:Y:S01]  /*54e0*/  LDL R0, [R1] ;  /* 0x0000000001007983 */ /* 0x000ea20000100800 */
[C---:B------:R-:W-:Y:S01]  /*54f0*/  FMUL.FTZ R133, R252.reuse, 1.4426950216293334961 ;  /* 0x3fb8aa3bfc857820 */ /* 0x040fe20000410000 */
[----:B------:R-:W-:Y:S01]  /*5500*/  FSETP.NEU.FTZ.AND P0, PT, R252, -INF , PT ;  /* 0xff800000fc00780b */ /* 0x000fe20003f1d000 */
[----:B------:R-:W-:Y:S03]  /*5510*/  UISETP.GT.AND UP3, UPT, UR6, UR21, UPT ;  /* 0x000000150600728c */ /* 0x000fe6000bf64270 */
[----:B------:R-:W-:Y:S05]  /*5520*/  FSEL R133, R133, RZ, P0 ;  /* 0x000000ff85857208 */ /* 0x000fea0000000000 */
[--C-:B------:R-:W-:Y:S01]  /*5530*/  FFMA.FTZ R4, R4, UR12, -R133.reuse ;  /* 0x0000000c04047c23 */ /* 0x100fe20008010885 */
[--C-:B------:R-:W-:Y:S01]  /*5540*/  FFMA.FTZ R5, R5, UR12, -R133.reuse ;  /* 0x0000000c05057c23 */ /* 0x100fe20008010885 */
[--C-:B------:R-:W-:Y:S01]  /*5550*/  FFMA.FTZ R16, R16, UR12, -R133.reuse ;  /* 0x0000000c10107c23 */ /* 0x100fe20008010885 */
[--C-:B------:R-:W-:Y:S01]  /*5560*/  FFMA.FTZ R17, R17, UR12, -R133.reuse ;  /* 0x0000000c11117c23 */ /* 0x100fe20008010885 */
[----:B------:R1:W-:Y:S01]  /*5570*/  MUFU.EX2 R142, R4 ;  /* 0x00000004008e7308 */ /* 0x0003e20000000800 */
[--C-:B------:R-:W-:Y:S01]  /*5580*/  FFMA.FTZ R20, R20, UR12, -R133.reuse ;  /* 0x0000000c14147c23 */ /* 0x100fe20008010885 */
[--C-:B------:R-:W-:Y:S01]  /*5590*/  FFMA.FTZ R21, R21, UR12, -R133.reuse ;  /* 0x0000000c15157c23 */ /* 0x100fe20008010885 */
[--C-:B------:R-:W-:Y:S01]  /*55a0*/  FFMA.FTZ R32, R32, UR12, -R133.reuse ;  /* 0x0000000c20207c23 */ /* 0x100fe20008010885 */
[----:B------:R-:W-:Y:S06]  /*55b0*/  FFMA.FTZ R133, R33, UR12, -R133 ;  /* 0x0000000c21857c23 */ /* 0x000fec0008010885 */
[----:B------:R-:W3:Y:S10]  /*55c0*/  MUFU.EX2 R141, R5 ;  /* 0x00000005008d7308 */ /* 0x000ef40000000800 */
[----:B------:R-:W-:Y:S01]  /*55d0*/  MUFU.EX2 R242, R16 ;  /* 0x0000001000f27308 */ /* 0x000fe20000000800 */
[----:B-1----:R-:W-:Y:S09]  /*55e0*/  FMUL.FTZ R4, R250, 1.4426950216293334961 ;  /* 0x3fb8aa3bfa047820 */ /* 0x002ff20000410000 */
[----:B------:R-:W1:Y:S10]  /*55f0*/  MUFU.EX2 R241, R17 ;  /* 0x0000001100f17308 */ /* 0x000e740000000800 */
[----:B------:R-:W-:Y:S10]  /*5600*/  MUFU.EX2 R238, R20 ;  /* 0x0000001400ee7308 */ /* 0x000ff40000000800 */
[----:B------:R-:W-:Y:S10]  /*5610*/  MUFU.EX2 R237, R21 ;  /* 0x0000001500ed7308 */ /* 0x000ff40000000800 */
[----:B------:R-:W-:Y:S10]  /*5620*/  MUFU.EX2 R247, R32 ;  /* 0x0000002000f77308 */ /* 0x000ff40000000800 */
[----:B------:R-:W-:Y:S01]  /*5630*/  MUFU.EX2 R246, R133 ;  /* 0x0000008500f67308 */ /* 0x000fe20000000800 */
[C---:B--2---:R-:W-:Y:S01]  /*5640*/  FMUL.FTZ R132, R0.reuse, 1.4426950216293334961 ;  /* 0x3fb8aa3b00847820 */ /* 0x044fe20000410000 */
[----:B------:R-:W-:Y:S01]  /*5650*/  FSETP.NEU.FTZ.AND P0, PT, R0, -INF , PT ;  /* 0xff8000000000780b */ /* 0x000fe20003f1d000 */
[----:B------:R-:W-:Y:S01]  /*5660*/  FMUL.FTZ R0, R251, 1.4426950216293334961 ;  /* 0x3fb8aa3bfb007820 */ /* 0x000fe20000410000 */
[----:B---3--:R-:W-:Y:S02]  /*5670*/  F2FP.BF16.F32.PACK_AB R5, R141, R142 ;  /* 0x0000008e8d05723e */ /* 0x008fe400000010ff */
[----:B------:R-:W-:Y:S02]  /*5680*/  FSEL R132, R132, RZ, P0 ;  /* 0x000000ff84847208 */ /* 0x000fe40000000000 */
[----:B------:R-:W-:Y:S01]  /*5690*/  FSETP.NEU.FTZ.AND P0, PT, R250, -INF , PT ;  /* 0xff800000fa00780b */ /* 0x000fe20003f1d000 */
[----:B------:R2:W-:Y:S02]  /*56a0*/  STS [R227+0x13000], R5 ;  /* 0x01300005e3007388 */ /* 0x0005e40000000800 */
[--C-:B------:R-:W-:Y:S01]  /*56b0*/  FFMA.FTZ R6, R6, UR12, -R132.reuse ;  /* 0x0000000c06067c23 */ /* 0x100fe20008010884 */
[----:B------:R-:W-:Y:S01]  /*56c0*/  FSEL R4, R4, RZ, P0 ;  /* 0x000000ff04047208 */ /* 0x000fe20000000000 */
[--C-:B------:R-:W-:Y:S01]  /*56d0*/  FFMA.FTZ R7, R7, UR12, -R132.reuse ;  /* 0x0000000c07077c23 */ /* 0x100fe20008010884 */
[----:B------:R-:W-:Y:S01]  /*56e0*/  FSETP.NEU.FTZ.AND P0, PT, R251, -INF , PT ;  /* 0xff800000fb00780b */ /* 0x000fe20003f1d000 */
[----:B------:R-:W-:Y:S01]  /*56f0*/  MUFU.EX2 R140, R6 ;  /* 0x00000006008c7308 */ /* 0x000fe20000000800 */
[----:B------:R-:W-:Y:S01]  /*5700*/  FFMA.FTZ R18, R18, UR12, -R132 ;  /* 0x0000000c12127c23 */ /* 0x000fe20008010884 */
[--C-:B------:R-:W-:Y:S01]  /*5710*/  FFMA.FTZ R28, R28, UR12, -R4.reuse ;  /* 0x0000000c1c1c7c23 */ /* 0x100fe20008010804 */
[--C-:B------:R-:W-:Y:S01]  /*5720*/  FFMA.FTZ R8, R8, UR12, -R4.reuse ;  /* 0x0000000c08087c23 */ /* 0x100fe20008010804 */
[--C-:B------:R-:W-:Y:S01]  /*5730*/  FFMA.FTZ R9, R9, UR12, -R4.reuse ;  /* 0x0000000c09097c23 */ /* 0x100fe20008010804 */
[--C-:B------:R-:W-:Y:S01]  /*5740*/  FFMA.FTZ R12, R12, UR12, -R4.reuse ;  /* 0x0000000c0c0c7c23 */ /* 0x100fe20008010804 */
[--C-:B------:R-:W-:Y:S01]  /*5750*/  FFMA.FTZ R13, R13, UR12, -R4.reuse ;  /* 0x0000000c0d0d7c23 */ /* 0x100fe20008010804 */
[--C-:B------:R-:W-:Y:S01]  /*5760*/  FFMA.FTZ R24, R24, UR12, -R4.reuse ;  /* 0x0000000c18187c23 */ /* 0x100fe20008010804 */
[--C-:B------:R-:W-:Y:S01]  /*5770*/  FFMA.FTZ R25, R25, UR12, -R4.reuse ;  /* 0x0000000c19197c23 */ /* 0x100fe20008010804 */
[----:B------:R-:W-:Y:S01]  /*5780*/  FFMA.FTZ R4, R29, UR12, -R4 ;  /* 0x0000000c1d047c23 */ /* 0x000fe20008010804 */
[----:B------:R1:W3:Y:S01]  /*5790*/  MUFU.EX2 R147, R7 ;  /* 0x0000000700937308 */ /* 0x0002e20000000800 */
[--C-:B------:R-:W-:Y:S01]  /*57a0*/  FFMA.FTZ R19, R19, UR12, -R132.reuse ;  /* 0x0000000c13137c23 */ /* 0x100fe20008010884 */
[----:B------:R-:W-:Y:S01]  /*57b0*/  FSEL R0, R0, RZ, P0 ;  /* 0x000000ff00007208 */ /* 0x000fe20000000000 */
[--C-:B------:R-:W-:Y:S01]  /*57c0*/  FFMA.FTZ R22, R22, UR12, -R132.reuse ;  /* 0x0000000c16167c23 */ /* 0x100fe20008010884 */
[--C-:B------:R-:W-:Y:S01]  /*57d0*/  FFMA.FTZ R23, R23, UR12, -R132.reuse ;  /* 0x0000000c17177c23 */ /* 0x100fe20008010884 */
[--C-:B------:R-:W-:Y:S01]  /*57e0*/  FFMA.FTZ R34, R34, UR12, -R132.reuse ;  /* 0x0000000c22227c23 */ /* 0x100fe20008010884 */
[----:B------:R-:W-:Y:S01]  /*57f0*/  FFMA.FTZ R132, R35, UR12, -R132 ;  /* 0x0000000c23847c23 */ /* 0x000fe20008010884 */
[--C-:B------:R-:W-:Y:S03]  /*5800*/  FFMA.FTZ R10, R10, UR12, -R0.reuse ;  /* 0x0000000c0a0a7c23 */ /* 0x100fe60008010800 */
[----:B------:R3:W-:Y:S01]  /*5810*/  MUFU.EX2 R232, R4 ;  /* 0x0000000400e87308 */ /* 0x0007e20000000800 */
[--C-:B------:R-:W-:Y:S01]  /*5820*/  FFMA.FTZ R11, R11, UR12, -R0.reuse ;  /* 0x0000000c0b0b7c23 */ /* 0x100fe20008010800 */
[--C-:B------:R-:W-:Y:S01]  /*5830*/  FFMA.FTZ R14, R14, UR12, -R0.reuse ;  /* 0x0000000c0e0e7c23 */ /* 0x100fe20008010800 */
[--C-:B------:R-:W-:Y:S01]  /*5840*/  FFMA.FTZ R15, R15, UR12, -R0.reuse ;  /* 0x0000000c0f0f7c23 */ /* 0x100fe20008010800 */
[--C-:B------:R-:W-:Y:S01]  /*5850*/  FFMA.FTZ R30, R30, UR12, -R0.reuse ;  /* 0x0000000c1e1e7c23 */ /* 0x100fe20008010800 */
[--C-:B------:R-:W-:Y:S01]  /*5860*/  FFMA.FTZ R26, R26, UR12, -R0.reuse ;  /* 0x0000000c1a1a7c23 */ /* 0x100fe20008010800 */
[--C-:B------:R-:W-:Y:S01]  /*5870*/  FFMA.FTZ R27, R27, UR12, -R0.reuse ;  /* 0x0000000c1b1b7c23 */ /* 0x100fe20008010800 */
[----:B------:R-:W-:Y:S03]  /*5880*/  FFMA.FTZ R0, R31, UR12, -R0 ;  /* 0x0000000c1f007c23 */ /* 0x000fe60008010800 */
[----:B------:R-:W-:Y:S01]  /*5890*/  MUFU.EX2 R240, R18 ;  /* 0x0000001200f07308 */ /* 0x000fe20000000800 */
[----:B-1----:R-:W-:Y:S02]  /*58a0*/  F2FP.BF16.F32.PACK_AB R7, R241, R242 ;  /* 0x000000f2f107723e */ /* 0x002fe400000010ff */
[----:B------:R-:W-:Y:S07]  /*58b0*/  PLOP3.LUT P0, PT, PT, PT, UP3, 0x80, 0x0 ;  /* 0x000000000000781c */ /* 0x000fee0003f0f038 */
[----:B------:R-:W1:Y:S01]  /*58c0*/  MUFU.EX2 R239, R19 ;  /* 0x0000001300ef7308 */ /* 0x000e620000000800 */
[----:B---3--:R-:W-:Y:S05]  /*58d0*/  F2FP.BF16.F32.PACK_AB R4, R147, R140 ;  /* 0x0000008c9304723e */ /* 0x008fea00000010ff */
[----:B------:R3:W-:Y:S04]  /*58e0*/  STS [R227+0x13400], R4 ;  /* 0x01340004e3007388 */ /* 0x0007e80000000800 */
[----:B------:R-:W-:Y:S01]  /*58f0*/  MUFU.EX2 R146, R8 ;  /* 0x0000000800927308 */ /* 0x000fe20000000800 */
[----:B------:R-:W-:Y:S09]  /*5900*/  STS [R226+0x13000], R7 ;  /* 0x01300007e2007388 */ /* 0x000ff20000000800 */
[----:B------:R-:W2:Y:S01]  /*5910*/  MUFU.EX2 R145, R9 ;  /* 0x0000000900917308 */ /* 0x000ea20000000800 */
[----:B-1----:R-:W-:Y:S05]  /*5920*/  F2FP.BF16.F32.PACK_AB R6, R239, R240 ;  /* 0x000000f0ef06723e */ /* 0x002fea00000010ff */
[----:B------:R-:W-:Y:S04]  /*5930*/  STS [R226+0x13400], R6 ;  /* 0x01340006e2007388 */ /* 0x000fe80000000800 */
[----:B------:R-:W-:Y:S10]  /*5940*/  MUFU.EX2 R144, R10 ;  /* 0x0000000a00907308 */ /* 0x000ff40000000800 */
[----:B------:R-:W3:Y:S01]  /*5950*/  MUFU.EX2 R143, R11 ;  /* 0x0000000b008f7308 */ /* 0x000ee20000000800 */
[----:B--2---:R-:W-:Y:S05]  /*5960*/  F2FP.BF16.F32.PACK_AB R5, R145, R146 ;  /* 0x000000929105723e */ /* 0x004fea00000010ff */
[----:B------:R1:W-:Y:S04]  /*5970*/  STS [R227+0x14000], R5 ;  /* 0x01400005e3007388 */ /* 0x0003e80000000800 */
[----:B------:R-:W-:Y:S10]  /*5980*/  MUFU.EX2 R148, R12 ;  /* 0x0000000c00947308 */ /* 0x000ff40000000800 */
[----:B------:R-:W2:Y:S01]  /*5990*/  MUFU.EX2 R151, R13 ;  /* 0x0000000d00977308 */ /* 0x000ea20000000800 */
[----:B---3--:R-:W-:Y:S05]  /*59a0*/  F2FP.BF16.F32.PACK_AB R4, R143, R144 ;  /* 0x000000908f04723e */ /* 0x008fea00000010ff */
[----:B------:R3:W-:Y:S04]  /*59b0*/  STS [R227+0x14400], R4 ;  /* 0x01440004e3007388 */ /* 0x0007e80000000800 */
[----:B------:R-:W-:Y:S01]  /*59c0*/  MUFU.EX2 R150, R14 ;  /* 0x0000000e00967308 */ /* 0x000fe20000000800 */
[----:B-1----:R-:W-:Y:S09]  /*59d0*/  F2FP.BF16.F32.PACK_AB R5, R237, R238 ;  /* 0x000000eeed05723e */ /* 0x002ff200000010ff */
[----:B------:R-:W1:Y:S01]  /*59e0*/  MUFU.EX2 R149, R15 ;  /* 0x0000000f00957308 */ /* 0x000e620000000800 */
[----:B--2---:R-:W-:Y:S05]  /*59f0*/  F2FP.BF16.F32.PACK_AB R7, R151, R148 ;  /* 0x000000949707723e */ /* 0x004fea00000010ff */
[----:B------:R-:W-:Y:S04]  /*5a00*/  STS [R226+0x14000], R7 ;  /* 0x01400007e2007388 */ /* 0x000fe80000000800 */
[----:B------:R-:W-:Y:S10]  /*5a10*/  MUFU.EX2 R236, R22 ;  /* 0x0000001600ec7308 */ /* 0x000ff40000000800 */
[----:B------:R-:W3:Y:S01]  /*5a20*/  MUFU.EX2 R234, R23 ;  /* 0x0000001700ea7308 */ /* 0x000ee20000000800 */
[----:B-1----:R-:W-:Y:S05]  /*5a30*/  F2FP.BF16.F32.PACK_AB R6, R149, R150 ;  /* 0x000000969506723e */ /* 0x002fea00000010ff */
[----:B------:R-:W-:Y:S04]  /*5a40*/  STS [R226+0x14400], R6 ;  /* 0x01440006e2007388 */ /* 0x000fe80000000800 */
[----:B------:R1:W-:Y:S01]  /*5a50*/  MUFU.EX2 R152, R0 ;  /* 0x0000000000987308 */ /* 0x0003e20000000800 */
[----:B------:R2:W-:Y:S09]  /*5a60*/  STS [R225+0x13000], R5 ;  /* 0x01300005e1007388 */ /* 0x0005f20000000800 */
[----:B------:R-:W-:Y:S01]  /*5a70*/  MUFU.EX2 R245, R34 ;  /* 0x0000002200f57308 */ /* 0x000fe20000000800 */
[----:B---3--:R-:W-:Y:S05]  /*5a80*/  F2FP.BF16.F32.PACK_AB R4, R234, R236 ;  /* 0x000000ecea04723e */ /* 0x008fea00000010ff */
[----:B------:R3:W-:Y:S04]  /*5a90*/  STS [R225+0x13400], R4 ;  /* 0x01340004e1007388 */ /* 0x0007e80000000800 */
[----:B------:R-:W2:Y:S01]  /*5aa0*/  MUFU.EX2 R244, R132 ;  /* 0x0000008400f47308 */ /* 0x000ea20000000800 */
[----:B-1----:R-:W-:Y:S05]  /*5ab0*/  F2FP.BF16.F32.PACK_AB R0, R246, R247 ;  /* 0x000000f7f600723e */ /* 0x002fea00000010ff */
[----:B------:R1:W-:Y:S04]  /*5ac0*/  STS [R224+0x13000], R0 ;  /* 0x01300000e0007388 */ /* 0x0003e80000000800 */
[----:B------:R-:W-:Y:S10]  /*5ad0*/  MUFU.EX2 R233, R24 ;  /* 0x0000001800e97308 */ /* 0x000ff40000000800 */
[----:B------:R-:W4:Y:S01]  /*5ae0*/  MUFU.EX2 R221, R25 ;  /* 0x0000001900dd7308 */ /* 0x000f220000000800 */
[----:B--2---:R-:W-:Y:S05]  /*5af0*/  F2FP.BF16.F32.PACK_AB R5, R244, R245 ;  /* 0x000000f5f405723e */ /* 0x004fea00000010ff */
[----:B------:R-:W-:Y:S04]  /*5b00*/  STS [R224+0x13400], R5 ;  /* 0x01340005e0007388 */ /* 0x000fe80000000800 */
[----:B------:R-:W-:Y:S10]  /*5b10*/  MUFU.EX2 R155, R26 ;  /* 0x0000001a009b7308 */ /* 0x000ff40000000800 */
[----:B------:R-:W2:Y:S01]  /*5b20*/  MUFU.EX2 R154, R27 ;  /* 0x0000001b009a7308 */ /* 0x000ea20000000800 */
[----:B----4-:R-:W-:Y:S05]  /*5b30*/  F2FP.BF16.F32.PACK_AB R7, R221, R233 ;  /* 0x000000e9dd07723e */ /* 0x010fea00000010ff */
[----:B------:R-:W-:Y:S04]  /*5b40*/  STS [R225+0x14000], R7 ;  /* 0x01400007e1007388 */ /* 0x000fe80000000800 */
[----:B------:R-:W3:Y:S10]  /*5b50*/  MUFU.EX2 R235, R28 ;  /* 0x0000001c00eb7308 */ /* 0x000ef40000000800 */
[----:B------:R-:W1:Y:S01]  /*5b60*/  MUFU.EX2 R153, R30 ;  /* 0x0000001e00997308 */ /* 0x000e620000000800 */
[----:B--2---:R-:W-:Y:S05]  /*5b70*/  F2FP.BF16.F32.PACK_AB R6, R154, R155 ;  /* 0x0000009b9a06723e */ /* 0x004fea00000010ff */
[----:B------:R-:W-:Y:S01]  /*5b80*/  STS [R225+0x14400], R6 ;  /* 0x01440006e1007388 */ /* 0x000fe20000000800 */
[----:B---3--:R-:W-:Y:S05]  /*5b90*/  F2FP.BF16.F32.PACK_AB R4, R232, R235 ;  /* 0x000000ebe804723e */ /* 0x008fea00000010ff */
[----:B------:R-:W-:Y:S01]  /*5ba0*/  STS [R224+0x14000], R4 ;  /* 0x01400004e0007388 */ /* 0x000fe20000000800 */
[----:B-1----:R-:W-:Y:S05]  /*5bb0*/  F2FP.BF16.F32.PACK_AB R0, R152, R153 ;  /* 0x000000999800723e */ /* 0x002fea00000010ff */
[----:B------:R-:W-:Y:S04]  /*5bc0*/  STS [R224+0x14400], R0 ;  /* 0x01440000e0007388 */ /* 0x000fe80000000800 */
[----:B------:R-:W1:Y:S08]  /*5bd0*/  LDSM.16.M88.4 R32, [R211+UR4+0x6000] ;  /* 0x00600004d320783b */ /* 0x000e700008000200 */
[----:B------:R-:W2:Y:S08]  /*5be0*/  LDSM.16.M88.4 R28, [R211+UR4+0x6800] ;  /* 0x00680004d31c783b */ /* 0x000eb00008000200 */
[----:B------:R-:W3:Y:S08]  /*5bf0*/  LDSM.16.M88.4 R132, [R212] ;  /* 0x00000000d484783b */ /* 0x000ef00000000200 */
[----:B------:R-:W4:Y:S01]  /*5c00*/  LDSM.16.M88.4 R136, [R212+0x800] ;  /* 0x00080000d488783b */ /* 0x000f220000000200 */
[-C--:B-1----:R-:W-:Y:S06]  /*5c10*/  HMMA.16816.F32.BF16 R4, R32, R156.reuse, RZ ;  /* 0x0000009c2004723c */ /* 0x082fec00000418ff */
[C---:B--2---:R-:W-:Y:S06]  /*5c20*/  HMMA.16816.F32.BF16 R8, R28.reuse, R156, RZ ;  /* 0x0000009c1c08723c */ /* 0x044fec00000418ff */
[-C--:B------:R-:W-:Y:S06]  /*5c30*/  HMMA.16816.F32.BF16 R12, R28, R158.reuse, RZ ;  /* 0x0000009e1c0c723c */ /* 0x080fec00000418ff */
[C---:B------:R-:W-:Y:S06]  /*5c40*/  HMMA.16816.F32.BF16 R16, R32.reuse, R158, RZ ;  /* 0x0000009e2010723c */ /* 0x040fec00000418ff */
[-C--:B------:R-:W-:Y:S06]  /*5c50*/  HMMA.16816.F32.BF16 R20, R32, R160.reuse, RZ ;  /* 0x000000a02014723c */ /* 0x080fec00000418ff */
[C---:B------:R-:W-:Y:S06]  /*5c60*/  HMMA.16816.F32.BF16 R24, R28.reuse, R160, RZ ;  /* 0x000000a01c18723c */ /* 0x040fec00000418ff */
[-C--:B------:R-:W-:Y:S06]  /*5c70*/  HMMA.16816.F32.BF16 R28, R28, R162.reuse, RZ ;  /* 0x000000a21c1c723c */ /* 0x080fec00000418ff */
[----:B------:R-:W-:Y:S06]  /*5c80*/  HMMA.16816.F32.BF16 R32, R32, R162, RZ ;  /* 0x000000a22020723c */ /* 0x000fec00000418ff */
[-C--:B---3--:R-:W-:Y:S06]  /*5c90*/  HMMA.16816.F32.BF16 R4, R132, R164.reuse, R4 ;  /* 0x000000a48404723c */ /* 0x088fec0000041804 */
[C---:B----4-:R-:W-:Y:S06]  /*5ca0*/  HMMA.16816.F32.BF16 R8, R136.reuse, R164, R8 ;  /* 0x000000a48808723c */ /* 0x050fec0000041808 */
[-C--:B------:R-:W-:Y:S06]  /*5cb0*/  HMMA.16816.F32.BF16 R12, R136, R166.reuse, R12 ;  /* 0x000000a6880c723c */ /* 0x080fec000004180c */
[C---:B------:R-:W-:Y:S06]  /*5cc0*/  HMMA.16816.F32.BF16 R16, R132.reuse, R166, R16 ;  /* 0x000000a68410723c */ /* 0x040fec0000041810 */
[-C--:B------:R-:W-:Y:S06]  /*5cd0*/  HMMA.16816.F32.BF16 R20, R132, R168.reuse, R20 ;  /* 0x000000a88414723c */ /* 0x080fec0000041814 */
[C---:B------:R-:W-:Y:S06]  /*5ce0*/  HMMA.16816.F32.BF16 R24, R136.reuse, R168, R24 ;  /* 0x000000a88818723c */ /* 0x040fec0000041818 */
[-C--:B------:R-:W-:Y:S01]  /*5cf0*/  HMMA.16816.F32.BF16 R28, R136, R170.reuse, R28 ;  /* 0x000000aa881c723c */ /* 0x080fe2000004181c */
[----:B------:R-:W-:Y:S05]  /*5d00*/  LDSM.16.M88.4 R136, [R211+UR4+0x7800] ;  /* 0x00780004d388783b */ /* 0x000fea0008000200 */
[----:B------:R-:W-:Y:S03]  /*5d10*/  HMMA.16816.F32.BF16 R32, R132, R170, R32 ;  /* 0x000000aa8420723c */ /* 0x000fe60000041820 */
[----:B------:R-:W1:Y:S03]  /*5d20*/  LDSM.16.M88.4 R132, [R211+UR4+0x7000] ;  /* 0x00700004d384783b */ /* 0x000e660008000200 */
[-C--:B-1----:R-:W-:Y:S06]  /*5d30*/  HMMA.16816.F32.BF16 R4, R132, R172.reuse, R4 ;  /* 0x000000ac8404723c */ /* 0x082fec0000041804 */
[C---:B------:R-:W-:Y:S06]  /*5d40*/  HMMA.16816.F32.BF16 R8, R136.reuse, R172, R8 ;  /* 0x000000ac8808723c */ /* 0x040fec0000041808 */
[-C--:B------:R-:W-:Y:S06]  /*5d50*/  HMMA.16816.F32.BF16 R12, R136, R174.reuse, R12 ;  /* 0x000000ae880c723c */ /* 0x080fec000004180c */
[C---:B------:R-:W-:Y:S06]  /*5d60*/  HMMA.16816.F32.BF16 R16, R132.reuse, R174, R16 ;  /* 0x000000ae8410723c */ /* 0x040fec0000041810 */
[-C--:B------:R-:W-:Y:S06]  /*5d70*/  HMMA.16816.F32.BF16 R20, R132, R176.reuse, R20 ;  /* 0x000000b08414723c */ /* 0x080fec0000041814 */
[C---:B------:R-:W-:Y:S06]  /*5d80*/  HMMA.16816.F32.BF16 R24, R136.reuse, R176, R24 ;  /* 0x000000b08818723c */ /* 0x040fec0000041818 */
[-C--:B------:R-:W-:Y:S01]  /*5d90*/  HMMA.16816.F32.BF16 R28, R136, R178.reuse, R28 ;  /* 0x000000b2881c723c */ /* 0x080fe2000004181c */
[----:B------:R-:W-:Y:S05]  /*5da0*/  LDSM.16.M88.4 R136, [R212+0x1800] ;  /* 0x00180000d488783b */ /* 0x000fea0000000200 */
[----:B------:R-:W-:Y:S03]  /*5db0*/  HMMA.16816.F32.BF16 R32, R132, R178, R32 ;  /* 0x000000b28420723c */ /* 0x000fe60000041820 */
[----:B------:R-:W1:Y:S03]  /*5dc0*/  LDSM.16.M88.4 R132, [R212+0x1000] ;  /* 0x00100000d484783b */ /* 0x000e660000000200 */
[-C--:B-1----:R-:W-:Y:S06]  /*5dd0*/  HMMA.16816.F32.BF16 R4, R132, R180.reuse, R4 ;  /* 0x000000b48404723c */ /* 0x082fec0000041804 */
[C---:B------:R-:W-:Y:S06]  /*5de0*/  HMMA.16816.F32.BF16 R8, R136.reuse, R180, R8 ;  /* 0x000000b48808723c */ /* 0x040fec0000041808 */
        /* <DEDUP_REMOVED lines=22> */
[C---:B-----5:R-:W-:Y:S01]  /*5f50*/  FADD.FTZ R4, -R207.reuse, R4 ;  /* 0x00000004cf047221 */ /* 0x060fe20000010100 */
[----:B------:R-:W-:Y:S01]  /*5f60*/  FADD.FTZ R5, -R207, R5 ;  /* 0x00000005cf057221 */ /* 0x000fe20000010100 */
[-C--:B------:R-:W-:Y:S03]  /*5f70*/  HMMA.16816.F32.BF16 R20, R132, R200.reuse, R20 ;  /* 0x000000c88414723c */ /* 0x080fe60000041814 */
[----:B------:R-:W-:Y:S01]  /*5f80*/  FMUL.FTZ R4, R142, R4 ;  /* 0x000000048e047220 */ /* 0x000fe20000410000 */
[----:B------:R-:W-:Y:S01]  /*5f90*/  FMUL.FTZ R5, R141, R5 ;  /* 0x000000058d057220 */ /* 0x000fe20000410000 */
[----:B------:R-:W-:Y:S01]  /*5fa0*/  FADD.FTZ R11, -R204, R11 ;  /* 0x0000000bcc0b7221 */ /* 0x000fe20000010100 */
[C---:B------:R-:W-:Y:S05]  /*5fb0*/  HMMA.16816.F32.BF16 R24, R136.reuse, R200, R24 ;  /* 0x000000c88818723c */ /* 0x040fea0000041818 */
[----:B------:R-:W-:Y:S01]  /*5fc0*/  FADD.FTZ R13, -R205, R13 ;  /* 0x0000000dcd0d7221 */ /* 0x000fe20000010100 */
[----:B------:R-:W-:Y:S01]  /*5fd0*/  FMUL.FTZ R11, R143, R11 ;  /* 0x0000000b8f0b7220 */ /* 0x000fe20000410000 */
[----:B------:R-:W-:Y:S01]  /*5fe0*/  F2FP.BF16.F32.PACK_AB R143, R5, R4 ;  /* 0x00000004058f723e */ /* 0x000fe200000010ff */
[-C--:B------:R-:W-:Y:S03]  /*5ff0*/  HMMA.16816.F32.BF16 R28, R136, R202.reuse, R28 ;  /* 0x000000ca881c723c */ /* 0x080fe6000004181c */
[C---:B------:R-:W-:Y:S01]  /*6000*/  FADD.FTZ R16, -R207.reuse, R16 ;  /* 0x00000010cf107221 */ /* 0x040fe20000010100 */
[----:B------:R-:W-:Y:S01]  /*6010*/  FADD.FTZ R17, -R207, R17 ;  /* 0x00000011cf117221 */ /* 0x000fe20000010100 */
[----:B------:R-:W-:Y:S01]  /*6020*/  FMUL.FTZ R4, R151, R13 ;  /* 0x0000000d97047220 */ /* 0x000fe20000410000 */
[----:B------:R-:W-:Y:S05]  /*6030*/  HMMA.16816.F32.BF16 R32, R132, R202, R32 ;  /* 0x000000ca8420723c */ /* 0x000fea0000041820 */
[----:B------:R-:W-:Y:S01]  /*6040*/  FMUL.FTZ R16, R242, R16 ;  /* 0x00000010f2107220 */ /* 0x000fe20000410000 */
[----:B------:R-:W-:Y:S01]  /*6050*/  FMUL.FTZ R13, R241, R17 ;  /* 0x00000011f10d7220 */ /* 0x000fe20000410000 */
[----:B------:R1:W5:Y:S01]  /*6060*/  LDL R242, [R1+0x8] ;  /* 0x0000080001f27983 */ /* 0x0003620000100800 */
[----:B------:R-:W-:Y:S03]  /*6070*/  FADD.FTZ R14, -R204, R14 ;  /* 0x0000000ecc0e7221 */ /* 0x000fe60000010100 */
[----:B------:R1:W5:Y:S01]  /*6080*/  LDL R241, [R1+0x4] ;  /* 0x0000040001f17983 */ /* 0x0003620000100800 */
[C---:B------:R-:W-:Y:S01]  /*6090*/  FADD.FTZ R6, -R206.reuse, R6 ;  /* 0x00000006ce067221 */ /* 0x040fe20000010100 */
[----:B------:R-:W-:Y:S01]  /*60a0*/  FADD.FTZ R7, -R206, R7 ;  /* 0x00000007ce077221 */ /* 0x000fe20000010100 */
[C---:B------:R-:W-:Y:S01]  /*60b0*/  FADD.FTZ R8, -R205.reuse, R8 ;  /* 0x00000008cd087221 */ /* 0x040fe20000010100 */
[C---:B------:R-:W-:Y:S01]  /*60c0*/  FADD.FTZ R9, -R205.reuse, R9 ;  /* 0x00000009cd097221 */ /* 0x040fe20000010100 */
[C---:B------:R-:W-:Y:S01]  /*60d0*/  FADD.FTZ R10, -R204.reuse, R10 ;  /* 0x0000000acc0a7221 */ /* 0x040fe20000010100 */
[----:B------:R-:W-:Y:S01]  /*60e0*/  FADD.FTZ R12, -R205, R12 ;  /* 0x0000000ccd0c7221 */ /* 0x000fe20000010100 */
[----:B------:R-:W-:Y:S01]  /*60f0*/  FADD.FTZ R15, -R204, R15 ;  /* 0x0000000fcc0f7221 */ /* 0x000fe20000010100 */
[----:B------:R-:W-:Y:S01]  /*6100*/  FMUL.FTZ R0, R150, R14 ;  /* 0x0000000e96007220 */ /* 0x000fe20000410000 */
[----:B------:R-:W-:Y:S01]  /*6110*/  FMUL.FTZ R6, R140, R6 ;  /* 0x000000068c067220 */ /* 0x000fe20000410000 */
[----:B------:R-:W-:Y:S01]  /*6120*/  FMUL.FTZ R7, R147, R7 ;  /* 0x0000000793077220 */ /* 0x000fe20000410000 */
[----:B------:R-:W-:Y:S01]  /*6130*/  FMUL.FTZ R8, R146, R8 ;  /* 0x0000000892087220 */ /* 0x000fe20000410000 */
[----:B------:R-:W-:Y:S01]  /*6140*/  FMUL.FTZ R9, R145, R9 ;  /* 0x0000000991097220 */ /* 0x000fe20000410000 */
[----:B------:R-:W-:Y:S01]  /*6150*/  FMUL.FTZ R10, R144, R10 ;  /* 0x0000000a900a7220 */ /* 0x000fe20000410000 */
[----:B------:R-:W-:Y:S01]  /*6160*/  FMUL.FTZ R5, R148, R12 ;  /* 0x0000000c94057220 */ /* 0x000fe20000410000 */
[----:B------:R-:W-:Y:S01]  /*6170*/  FMUL.FTZ R14, R149, R15 ;  /* 0x0000000f950e7220 */ /* 0x000fe20000410000 */
[C---:B------:R-:W-:Y:S01]  /*6180*/  FADD.FTZ R18, -R206.reuse, R18 ;  /* 0x00000012ce127221 */ /* 0x040fe20000010100 */
[C---:B------:R-:W-:Y:S01]  /*6190*/  FADD.FTZ R19, -R206.reuse, R19 ;  /* 0x00000013ce137221 */ /* 0x040fe20000010100 */
[C---:B------:R-:W-:Y:S01]  /*61a0*/  FADD.FTZ R20, -R207.reuse, R20 ;  /* 0x00000014cf147221 */ /* 0x040fe20000010100 */
[----:B------:R-:W-:Y:S01]  /*61b0*/  FADD.FTZ R21, -R207, R21 ;  /* 0x00000015cf157221 */ /* 0x000fe20000010100 */
[C---:B------:R-:W-:Y:S01]  /*61c0*/  FADD.FTZ R22, -R206.reuse, R22 ;  /* 0x00000016ce167221 */ /* 0x040fe20000010100 */
        /* <DEDUP_REMOVED lines=8> */
[----:B------:R-:W-:Y:S01]  /*6250*/  F2FP.BF16.F32.PACK_AB R140, R11, R10 ;  /* 0x0000000a0b8c723e */ /* 0x000fe200000010ff */
[----:B------:R-:W-:Y:S01]  /*6260*/  FADD.FTZ R29, -R205, R29 ;  /* 0x0000001dcd1d7221 */ /* 0x000fe20000010100 */
[----:B------:R-:W-:Y:S01]  /*6270*/  FADD.FTZ R30, -R204, R30 ;  /* 0x0000001ecc1e7221 */ /* 0x000fe20000010100 */
[----:B------:R-:W-:Y:S01]  /*6280*/  F2FP.BF16.F32.PACK_AB R15, R4, R5 ;  /* 0x00000005040f723e */ /* 0x000fe200000010ff */
[----:B------:R-:W-:Y:S01]  /*6290*/  FADD.FTZ R31, -R204, R31 ;  /* 0x0000001fcc1f7221 */ /* 0x000fe20000010100 */
[C---:B------:R-:W-:Y:S01]  /*62a0*/  FADD.FTZ R32, -R207.reuse, R32 ;  /* 0x00000020cf207221 */ /* 0x040fe20000010100 */
[----:B------:R-:W-:Y:S01]  /*62b0*/  F2FP.BF16.F32.PACK_AB R14, R14, R0 ;  /* 0x000000000e0e723e */ /* 0x000fe200000010ff */
[----:B------:R-:W-:Y:S01]  /*62c0*/  FADD.FTZ R33, -R207, R33 ;  /* 0x00000021cf217221 */ /* 0x000fe20000010100 */
[C---:B------:R-:W-:Y:S01]  /*62d0*/  FADD.FTZ R34, -R206.reuse, R34 ;  /* 0x00000022ce227221 */ /* 0x040fe20000010100 */
[----:B------:R-:W-:Y:S01]  /*62e0*/  F2FP.BF16.F32.PACK_AB R13, R13, R16 ;  /* 0x000000100d0d723e */ /* 0x000fe200000010ff */
        /* <DEDUP_REMOVED lines=11> */
[----:B------:R-:W-:Y:S01]  /*63a0*/  F2FP.BF16.F32.PACK_AB R10, R10, R22 ;  /* 0x000000160a0a723e */ /* 0x000fe200000010ff */
[----:B------:R-:W-:Y:S01]  /*63b0*/  FMUL.FTZ R26, R155, R26 ;  /* 0x0000001a9b1a7220 */ /* 0x000fe20000410000 */
[----:B------:R-:W-:Y:S01]  /*63c0*/  FMUL.FTZ R5, R154, R27 ;  /* 0x0000001b9a057220 */ /* 0x000fe20000410000 */
[----:B------:R-:W-:Y:S01]  /*63d0*/  FMUL.FTZ R28, R235, R28 ;  /* 0x0000001ceb1c7220 */ /* 0x000fe20000410000 */
[----:B------:R-:W-:Y:S01]  /*63e0*/  F2FP.BF16.F32.PACK_AB R6, R6, R24 ;  /* 0x000000180606723e */ /* 0x000fe200000010ff */
        /* <DEDUP_REMOVED lines=9> */
[----:B------:R-:W-:Y:S02]  /*6480*/  FMUL.FTZ R0, R244, R35 ;  /* 0x00000023f4007220 */ /* 0x000fe40000410000 */
[----:B------:R-:W-:Y:S03]  /*6490*/  F2FP.BF16.F32.PACK_AB R4, R4, R32 ;  /* 0x000000200404723e */ /* 0x000fe600000010ff */
[----:B------:R-:W-:Y:S01]  /*64a0*/  F2FP.BF16.F32.PACK_AB R0, R0, R34 ;  /* 0x000000220000723e */ /* 0x000fe200000010ff */
[----:B-1----:R-:W-:Y:S06]  /*64b0*/  @!P0 BRA `(.L_x_104) ;  /* 0x0000000000c48947 */ /* 0x002fec0003800000 */
[----:B------:R-:W1:Y:S01]  /*64c0*/  LDC R7, c[0x0][0x240] ;  /* 0x00009000ff077b82 */ /* 0x000e620000000800 */
[----:B------:R-:W-:Y:S01]  /*64d0*/  ULOP3.LUT UR7, UR6, 0x1, URZ, 0xc0, !UPT ;  /* 0x0000000106077892 */ /* 0x000fe2000f8ec03f */
[----:B------:R-:W-:Y:S01]  /*64e0*/  ISETP.GE.AND P3, PT, R248, UR42, PT ;  /* 0x0000002af8007c0c */ /* 0x000fe2000bf66270 */
[----:B------:R-:W-:Y:S01]  /*64f0*/  UMOV UR9, 0xffffd000 ;  /* 0xffffd00000097882 */ /* 0x000fe20000000000 */
        /* <DEDUP_REMOVED lines=45> */
.L_x_104:
[----:B------:R-:W-:Y:S04]  /*67d0*/  STS [R227+0xf000], R143 ;  /* 0x00f0008fe3007388 */ /* 0x000fe80000000800 */
        /* <DEDUP_REMOVED lines=12> */
[----:B------:R-:W-:Y:S04]  /*68a0*/  STS [R225+0x10400], R5 ;  /* 0x01040005e1007388 */ /* 0x000fe80000000800 */
[----:B------:R-:W-:Y:S04]  /*68b0*/  STS [R224+0x10000], R9 ;  /* 0x01000009e0007388 */ /* 0x000fe80000000800 */
[----:B------:R-:W-:Y:S01]  /*68c0*/  STS [R224+0x10400], R8 ;  /* 0x01040008e0007388 */ /* 0x000fe20000000800 */
[----:B------:R-:W-:Y:S01]  /*68d0*/  BAR.SYNC.DEFER_BLOCKING 0x0 ;  /* 0x0000000000007b1d */ /* 0x000fe20000010000 */
[----:B-1----:R-:W-:Y:S05]  /*68e0*/  LEA R0, R217, UR4, 0x1 ;  /* 0x00000004d9007c11 */ /* 0x002fea000f8e08ff */
[----:B------:R-:W-:Y:S04]  /*68f0*/  LDSM.16.MT88.4 R4, [R2+0x13000] ;  /* 0x013000000204783b */ /* 0x000fe80000004200 */
[----:B------:R-:W1:Y:S04]  /*6900*/  LDSM.16.MT88.4 R8, [R0+0x6000] ;  /* 0x006000000008783b */ /* 0x000e680000004200 */
[----:B------:R-:W3:Y:S04]  /*6910*/  LDSM.16.MT88.4 R12, [R2+0x15000] ;  /* 0x01500000020c783b */ /* 0x000ee80000004200 */
[----:B--2---:R-:W2:Y:S04]  /*6920*/  LDSM.16.MT88.4 R16, [R0+0x7000] ;  /* 0x007000000010783b */ /* 0x004ea80000004200 */
[----:B------:R-:W4:Y:S04]  /*6930*/  LDSM.16.MT88.4 R20, [R0+0x8000] ;  /* 0x008000000014783b */ /* 0x000f280000004200 */
[----:B------:R-:W-:Y:S04]  /*6940*/  LDSM.16.MT88.4 R24, [R2+0x13800] ;  /* 0x013800000218783b */ /* 0x000fe80000004200 */
[----:B------:R-:W4:Y:S04]  /*6950*/  LDSM.16.MT88.4 R28, [R0+0x6400] ;  /* 0x00640000001c783b */ /* 0x000f280000004200 */
[----:B------:R-:W4:Y:S04]  /*6960*/  LDSM.16.MT88.4 R32, [R2+0x15800] ;  /* 0x015800000220783b */ /* 0x000f280000004200 */
[----:B------:R-:W4:Y:S04]  /*6970*/  LDSM.16.MT88.4 R132, [R0+0x7400] ;  /* 0x007400000084783b */ /* 0x000f280000004200 */
[----:B------:R-:W4:Y:S04]  /*6980*/  LDSM.16.MT88.4 R136, [R0+0x8400] ;  /* 0x008400000088783b */ /* 0x000f280000004200 */
[----:B------:R2:W5:Y:S01]  /*6990*/  LDL R232, [R1+0x14] ;  /* 0x0000140001e87983 */ /* 0x0005620000100800 */
[-C--:B-1----:R-:W-:Y:S06]  /*69a0*/  HMMA.16816.F32.BF16 R36, R4, R8.reuse, R36 ;  /* 0x000000080424723c */ /* 0x082fec0000041824 */
[C---:B---3--:R-:W-:Y:S06]  /*69b0*/  HMMA.16816.F32.BF16 R40, R12.reuse, R8, R40 ;  /* 0x000000080c28723c */ /* 0x048fec0000041828 */
        /* <DEDUP_REMOVED lines=8> */
[-C--:B----4-:R-:W-:Y:S06]  /*6a40*/  HMMA.16816.F32.BF16 R68, R4, R20.reuse, R68 ;  /* 0x000000140444723c */ /* 0x090fec0000041844 */
        /* <DEDUP_REMOVED lines=53> */
[----:B-----5:R-:W-:Y:S02]  /*6da0*/  ISETP.GE.AND P2, PT, R241, UR42, PT ;  /* 0x0000002af1007c0c */ /* 0x020fe4000bf46270 */
[----:B------:R-:W-:Y:S02]  /*6db0*/  LEA R4, R232, UR4, 0x1 ;  /* 0x00000004e8047c11 */ /* 0x000fe4000f8e08ff */
        /* <DEDUP_REMOVED lines=29> */
.L_x_105:
[----:B------:R-:W3:Y:S01]  /*6f90*/  LDL R235, [R1+0x24] ;  /* 0x0000240001eb7983 */ /* 0x000ee20000100800 */
[----:B------:R-:W-:Y:S02]  /*6fa0*/  ULOP3.LUT UR7, UR6, 0x1, URZ, 0xc0, !UPT ;  /* 0x0000000106077892 */ /* 0x000fe4000f8ec03f */
[----:B------:R-:W-:Y:S01]  /*6fb0*/  UISETP.GT.AND UP2, UPT, UR6, UR21, UPT ;  /* 0x000000150600728c */ /* 0x000fe2000bf44270 */
[----:B------:R-:W4:Y:S01]  /*6fc0*/  LDL R234, [R1+0x28] ;  /* 0x0000280001ea7983 */ /* 0x000f220000100800 */
[----:B------:R-:W-:Y:S02]  /*6fd0*/  UISETP.NE.U32.AND UP0, UPT, UR7, 0x1, UPT ;  /* 0x000000010700788c */ /* 0x000fe4000bf05070 */
[----:B------:R-:W-:Y:S01]  /*6fe0*/  UIADD3 UR6, UR6, -0x1, URZ ;  /* 0xffffffff06067890 */ /* 0x000fe2000fffe03f */
[----:B------:R-:W-:Y:S04]  /*6ff0*/  LDSM.16.M88.4 R24, [R213] ;  /* 0x00000000d518783b */ /* 0x000fe80000000200 */
[----:B--2---:R-:W1:Y:S04]  /*7000*/  LDSM.16.MT88.4 R8, [R0+0x9000] ;  /* 0x009000000008783b */ /* 0x004e680000004200 */
[----:B------:R-:W2:Y:S04]  /*7010*/  LDL R233, [R1] ;  /* 0x0000000001e97983 */ /* 0x000ea80000100800 */
[----:B------:R-:W1:Y:S04]  /*7020*/  LDSM.16.MT88.4 R16, [R0+0xb000] ;  /* 0x00b000000010783b */ /* 0x000e680000004200 */
[----:B------:R-:W1:Y:S04]  /*7030*/  LDSM.16.MT88.4 R28, [R0+0xd000] ;  /* 0x00d00000001c783b */ /* 0x000e680000004200 */
[----:B------:R-:W-:Y:S04]  /*7040*/  LDSM.16.M88.4 R32, [R214] ;  /* 0x00000000d620783b */ /* 0x000fe80000000200 */
[----:B------:R-:W1:Y:S04]  /*7050*/  LDSM.16.MT88.4 R132, [R0+0x9400] ;  /* 0x009400000084783b */ /* 0x000e680000004200 */
[----:B------:R-:W1:Y:S04]  /*7060*/  LDSM.16.MT88.4 R136, [R0+0xb400] ;  /* 0x00b400000088783b */ /* 0x000e680000004200 */
[----:B------:R-:W1:Y:S04]  /*7070*/  LDSM.16.MT88.4 R140, [R0+0xd400] ;  /* 0x00d40000008c783b */ /* 0x000e680000004200 */
[----:B------:R-:W-:Y:S04]  /*7080*/  LDSM.16.M88.4 R144, [R216] ;  /* 0x00000000d890783b */ /* 0x000fe80000000200 */
[----:B------:R-:W1:Y:S02]  /*7090*/  LDSM.16.MT88.4 R148, [R0+0x9800] ;  /* 0x009800000094783b */ /* 0x000e640000004200 */
[C---:B-1----:R-:W-:Y:S02]  /*70a0*/  HMMA.16816.F32.BF16 R4, R24.reuse, R8, RZ ;  /* 0x000000081804723c */ /* 0x042fe400000418ff */
[----:B------:R-:W1:Y:S04]  /*70b0*/  LDSM.16.MT88.4 R152, [R0+0xb800] ;  /* 0x00b800000098783b */ /* 0x000e680000004200 */
[----:B------:R-:W-:Y:S01]  /*70c0*/  LDSM.16.MT88.4 R204, [R0+0xbc00] ;  /* 0x00bc000000cc783b */ /* 0x000fe20000004200 */
[C---:B------:R-:W-:Y:S03]  /*70d0*/  HMMA.16816.F32.BF16 R8, R24.reuse, R10, RZ ;  /* 0x0000000a1808723c */ /* 0x040fe600000418ff */
[----:B------:R-:W2:Y:S03]  /*70e0*/  LDL R221, [R1+0xc] ;  /* 0x00000c0001dd7983 */ /* 0x000ea60000100800 */
[C---:B------:R-:W-:Y:S06]  /*70f0*/  HMMA.16816.F32.BF16 R12, R24.reuse, R16, RZ ;  /* 0x00000010180c723c */ /* 0x040fec00000418ff */
        /* <DEDUP_REMOVED lines=16> */
[----:B------:R-:W1:Y:S05]  /*7200*/  LDSM.16.MT88.4 R148, [R0+0xa000] ;  /* 0x00a000000094783b */ /* 0x000e6a0000004200 */
[C---:B-1----:R-:W-:Y:S06]  /*7210*/  HMMA.16816.F32.BF16 R12, R144.reuse, R152, R12 ;  /* 0x00000098900c723c */ /* 0x042fec000004180c */
        /* <DEDUP_REMOVED lines=19> */
[C---:B-1----:R-:W-:Y:S06]  /*7350*/  HMMA.16816.F32.BF16 R12, R140.reuse, R152, R12 ;  /* 0x000000988c0c723c */ /* 0x042fec000004180c */
        /* <DEDUP_REMOVED lines=8> */
[----:B------:R-:W4:Y:S05]  /*73e0*/  LDSM.16.MT88.4 R144, [R0+0xac00] ;  /* 0x00ac00000090783b */ /* 0x000f2a0000004200 */
[C---:B------:R-:W-:Y:S06]  /*73f0*/  HMMA.16816.F32.BF16 R12, R136.reuse, R204, R12 ;  /* 0x000000cc880c723c */ /* 0x040fec000004180c */
[C---:B------:R-:W-:Y:S01]  /*7400*/  HMMA.16816.F32.BF16 R16, R136.reuse, R206, R16 ;  /* 0x000000ce8810723c */ /* 0x040fe20000041810 */
[----:B------:R-:W4:Y:S05]  /*7410*/  LDSM.16.MT88.4 R204, [R0+0xcc00] ;  /* 0x00cc000000cc783b */ /* 0x000f2a0000004200 */
[C---:B------:R-:W-:Y:S06]  /*7420*/  HMMA.16816.F32.BF16 R20, R136.reuse, R32, R20 ;  /* 0x000000208814723c */ /* 0x040fec0000041814 */
[----:B------:R-:W-:Y:S01]  /*7430*/  HMMA.16816.F32.BF16 R24, R136, R34, R24 ;  /* 0x000000228818723c */ /* 0x000fe20000041818 */
[----:B------:R1:W2:Y:S04]  /*7440*/  LDSM.16.MT88.4 R32, [R0+0xec00] ;  /* 0x00ec00000020783b */ /* 0x0002a80000004200 */
[----:B------:R-:W-:Y:S01]  /*7450*/  LDSM.16.MT88.4 R136, [R3+0x2400] ;  /* 0x002400000388783b */ /* 0x000fe20000004200 */
[C---:B---3--:R-:W-:Y:S06]  /*7460*/  HMMA.16816.F32.BF16 R4, R132.reuse, R148, R4 ;  /* 0x000000948404723c */ /* 0x048fec0000041804 */
[C---:B------:R-:W-:Y:S06]  /*7470*/  HMMA.16816.F32.BF16 R8, R132.reuse, R150, R8 ;  /* 0x000000968408723c */ /* 0x040fec0000041808 */
[C---:B-1----:R-:W-:Y:S06]  /*7480*/  HMMA.16816.F32.BF16 R12, R132.reuse, R152, R12 ;  /* 0x00000098840c723c */ /* 0x042fec000004180c */
[C---:B------:R-:W-:Y:S01]  /*7490*/  HMMA.16816.F32.BF16 R16, R132.reuse, R154, R16 ;  /* 0x0000009a8410723c */ /* 0x040fe20000041810 */
[----:B------:R-:W-:Y:S05]  /*74a0*/  IMAD.U32 R0, RZ, RZ, UR19 ;  /* 0x00000013ff007e24 */ /* 0x000fea000f8e00ff */
[C---:B------:R-:W-:Y:S06]  /*74b0*/  HMMA.16816.F32.BF16 R20, R132.reuse, R28, R20 ;  /* 0x0000001c8414723c */ /* 0x040fec0000041814 */
[----:B------:R-:W-:Y:S06]  /*74c0*/  HMMA.16816.F32.BF16 R24, R132, R30, R24 ;  /* 0x0000001e8418723c */ /* 0x000fec0000041818 */
[C---:B----4-:R-:W-:Y:S01]  /*74d0*/  HMMA.16816.F32.BF16 R4, R140.reuse, R144, R4 ;  /* 0x000000908c04723c */ /* 0x050fe20000041804 */
[----:B------:R-:W-:Y:S04]  /*74e0*/  IMAD.U32 R132, RZ, RZ, UR19 ;  /* 0x00000013ff847e24 */ /* 0x000fe8000f8e00ff */
[----:B------:R-:W-:Y:S01]  /*74f0*/  @P0 IADD3 R30, P2, R235, UR16, RZ ;  /* 0x00000010eb1e0c10 */ /* 0x000fe2000ff5e0ff */
[C---:B------:R-:W-:Y:S01]  /*7500*/  HMMA.16816.F32.BF16 R8, R140.reuse, R146, R8 ;  /* 0x000000928c08723c */ /* 0x040fe20000041808 */
[----:B------:R-:W-:Y:S01]  /*7510*/  LDSM.16.MT88.4 R144, [R3+0x1c00] ;  /* 0x001c00000390783b */ /* 0x000fe20000004200 */
[----:B------:R-:W-:Y:S03]  /*7520*/  @UP3 UIADD3 UR16, UP1, UR16, -0x100, URZ ;  /* 0xffffff0010103890 */ /* 0x000fe6000ff3e03f */
[----:B------:R-:W-:Y:S01]  /*7530*/  @P0 IADD3.X R31, R234, UR15, RZ, P2, !PT ;  /* 0x0000000fea1f0c10 */ /* 0x000fe200097fe4ff */
[C---:B------:R-:W-:Y:S01]  /*7540*/  HMMA.16816.F32.BF16 R12, R140.reuse, R204, R12 ;  /* 0x000000cc8c0c723c */ /* 0x040fe2000004180c */
[----:B------:R-:W-:Y:S03]  /*7550*/  @UP3 UIADD3.X UR15, UR15, -0x1, URZ, UP1, !UPT ;  /* 0xffffffff0f0f3890 */ /* 0x000fe60008ffe43f */
[----:B--2---:R-:W2:Y:S02]  /*7560*/  @P0 LDG.E R233, desc[UR10][R30.64+0x20] ;  /* 0x0000200a1ee90981 */ /* 0x004ea4000c1e1900 */
[C---:B------:R-:W-:Y:S02]  /*7570*/  HMMA.16816.F32.BF16 R16, R140.reuse, R206, R16 ;  /* 0x000000ce8c10723c */ /* 0x040fe40000041810 */
[----:B------:R-:W5:Y:S04]  /*7580*/  @P0 LDG.E R252, desc[UR10][R30.64] ;  /* 0x0000000a1efc0981 */ /* 0x000f68000c1e1900 */
        /* <DEDUP_REMOVED lines=22> */
[----:B---3--:R-:W-:Y:S05]  /*76f0*/  IMAD.U32 R5, RZ, RZ, UR37 ;  /* 0x00000025ff057e24 */ /* 0x008fea000f8e00ff */
[-C--:B------:R-:W-:Y:S01]  /*7700*/  LEA.HI.X.SX32 R31, R5, R29.reuse, 0x2, P1 ;  /* 0x0000001d051f7211 */ /* 0x080fe200008f16ff */
[----:B--2---:R-:W-:Y:S01]  /*7710*/  @P0 STL [R1], R233 ;  /* 0x000000e901000387 */ /* 0x004fe20000100800 */
        /* <DEDUP_REMOVED lines=86> */
[----:B------:R-:W-:Y:S01]  /*7c80*/  PLOP3.LUT P0, PT, PT, PT, UP2, 0x80, 0x0 ;  /* 0x000000000000781c */ /* 0x000fe20003f0f028 */
[----:B------:R-:W-:Y:S02]  /*7c90*/  @UP3 UIADD3 UR18, UP0, UR18, -0x100, URZ ;  /* 0xffffff0012123890 */ /* 0x000fe4000ff1e03f */
[----:B------:R-:W-:Y:S02]  /*7ca0*/  REDG.E.ADD.F32.FTZ.RN.STRONG.GPU desc[UR10][R4.64], R27 ;  /* 0x0000001b040079a6 */ /* 0x000fe4000c10f38a */
        /* <DEDUP_REMOVED lines=177> */
[----:B--2---:R-:W-:Y:S04]  /*87c0*/  STS [R149], R25 ;  /* 0x0000001995007388 */ /* 0x004fe80000000800 */
[----:B------:R-:W-:Y:S04]  /*87d0*/  STS [R149+0x200], R24 ;  /* 0x0002001895007388 */ /* 0x000fe80000000800 */
[----:B---3--:R-:W-:Y:S04]  /*87e0*/  STS [R148], R21 ;  /* 0x0000001594007388 */ /* 0x008fe80000000800 */
        /* <DEDUP_REMOVED lines=44> */
[----:B-1----:R-:W1:Y:S03]  /*8ab0*/  S2R R8, SR_TID.X ;  /* 0x0000000000087919 */ /* 0x002e660000002100 */
        /* <DEDUP_REMOVED lines=15> */
.L_x_107:
[----:B------:R-:W-:Y:S01]  /*8bb0*/  @UP0 UIADD3 UR14, UR43, UR46, URZ ;  /* 0x0000002e2b0e0290 */ /* 0x000fe2000fffe03f */
[----:B--2--5:R-:W-:Y:S01]  /*8bc0*/  LEA R0, R232, UR4, 0x1 ;  /* 0x00000004e8007c11 */ /* 0x024fe2000f8e08ff */
[----:B------:R-:W-:Y:S02]  /*8bd0*/  @UP0 ULDC.64 UR8, c[0x0][0x458] ;  /* 0x0001160000080ab9 */ /* 0x000fe40000000a00 */
        /* <DEDUP_REMOVED lines=18> */
.L_x_108:
[----:B------:R-:W-:Y:S01]  /*8d00*/  BAR.SYNC.DEFER_BLOCKING 0x0 ;  /* 0x0000000000007b1d */ /* 0x000fe20000010000 */
[----:B------:R-:W-:Y:S01]  /*8d10*/  USHF.R.S32.HI UR12, URZ, 0x1f, UR45 ;  /* 0x0000001f3f0c7899 */ /* 0x000fe2000801142d */
[----:B-1----:R-:W-:Y:S01]  /*8d20*/  SHF.R.S32.HI R4, RZ, 0x1f, R8 ;  /* 0x0000001fff047819 */ /* 0x002fe20000011408 */
[----:B------:R-:W-:Y:S01]  /*8d30*/  IMAD.U32 R3, RZ, RZ, UR6 ;  /* 0x00000006ff037e24 */ /* 0x000fe2000f8e00ff */
[--C-:B------:R-:W-:Y:S01]  /*8d40*/  SHF.R.S32.HI R7, RZ, 0x1f, R248.reuse ;  /* 0x0000001fff077819 */ /* 0x100fe200000114f8 */
[----:B------:R-:W-:Y:S01]  /*8d50*/  UIMAD UR14, UR12, UR6, URZ ;  /* 0x000000060c0e72a4 */ /* 0x000fe2000f8e023f */
[----:B------:R-:W-:Y:S01]  /*8d60*/  IMAD.MOV.U32 R6, RZ, RZ, R248 ;  /* 0x000000ffff067224 */ /* 0x000fe200078e00f8 */
[----:B------:R-:W-:Y:S01]  /*8d70*/  LEA.HI R8, R4, R8, RZ, 0x2 ;  /* 0x0000000804087211 */ /* 0x000fe200078f10ff */
[----:B------:R-:W-:Y:S01]  /*8d80*/  UIMAD UR5, UR44, -0x80, UR5 ;  /* 0xffffff802c0578a4 */ /* 0x000fe2000f8e0205 */
[----:B------:R-:W-:Y:S01]  /*8d90*/  BSSY B0, `(.L_x_109) ;  /* 0x000002c000007945 */ /* 0x000fe20003800000 */
[----:B------:R-:W-:Y:S01]  /*8da0*/  UIMAD UR14, UR45, UR7, UR14 ;  /* 0x000000072d0e72a4 */ /* 0x000fe2000f8e020e */
[----:B------:R-:W-:Y:S01]  /*8db0*/  IMAD.WIDE.U32 R4, R3, UR45, R6 ;  /* 0x0000002d03047c25 */ /* 0x000fe2000f8e0006 */
[----:B------:R-:W-:Y:S01]  /*8dc0*/  SHF.R.S32.HI R3, RZ, 0x2, R8 ;  /* 0x00000002ff037819 */ /* 0x000fe20000011408 */
[----:B------:R-:W-:-:S03]  /*8dd0*/  USHF.R.S32.HI UR16, URZ, 0x1f, UR58 ;  /* 0x0000001f3f107899 */ /* 0x000fc6000801143a */
[----:B------:R-:W-:Y:S01]  /*8de0*/  IMAD.U32 R8, RZ, RZ, UR14 ;  /* 0x0000000eff087e24 */ /* 0x000fe2000f8e00ff */
[----:B------:R-:W-:Y:S01]  /*8df0*/  IADD3 R4, P0, R4, UR18, RZ ;  /* 0x0000001204047c10 */ /* 0x000fe2000ff1e0ff */
[----:B------:R-:W-:Y:S01]  /*8e00*/  ULDC.64 UR14, c[0x0][0x468] ;  /* 0x00011a00000e7ab9 */ /* 0x000fe20000000a00 */
[C---:B------:R-:W-:Y:S01]  /*8e10*/  ISETP.GE.AND P4, PT, R3.reuse, UR5, PT ;  /* 0x0000000503007c0c */ /* 0x040fe2000bf86270 */
[----:B------:R-:W-:Y:S01]  /*8e20*/  VIADD R9, R3, 0x40 ;  /* 0x0000004003097836 */ /* 0x000fe20000000000 */
[----:B------:R-:W-:Y:S01]  /*8e30*/  UIMAD UR16, UR16, UR14, URZ ;  /* 0x0000000e101072a4 */ /* 0x000fe2000f8e023f */
[----:B------:R-:W-:Y:S01]  /*8e40*/  IADD3.X R5, R5, UR19, R8, P0, !PT ;  /* 0x0000001305057c10 */ /* 0x000fe200087fe408 */
[----:B------:R-:W-:Y:S01]  /*8e50*/  IMAD.U32 R8, RZ, RZ, UR14 ;  /* 0x0000000eff087e24 */ /* 0x000fe2000f8e00ff */
[----:B------:R1:W2:Y:S01]  /*8e60*/  LDS.128 R36, [R0+0xa000] ;  /* 0x00a0000000247984 */ /* 0x0002a20000000c00 */
[----:B------:R-:W-:Y:S01]  /*8e70*/  UIMAD UR15, UR58, UR15, UR16 ;  /* 0x0000000f3a0f72a4 */ /* 0x000fe2000f8e0210 */
[----:B------:R-:W-:Y:S01]  /*8e80*/  ISETP.GE.AND P3, PT, R9, UR5, PT ;  /* 0x0000000509007c0c */ /* 0x000fe2000bf66270 */
[----:B------:R-:W-:Y:S01]  /*8e90*/  IMAD.WIDE.U32 R8, R8, UR58, R4 ;  /* 0x0000003a08087c25 */ /* 0x000fe2000f8e0004 */
[----:B------:R1:W3:Y:S01]  /*8ea0*/  LDS.128 R32, [R0+0xc000] ;  /* 0x00c0000000207984 */ /* 0x0002e20000000c00 */
[----:B------:R-:W-:-:S02]  /*8eb0*/  SHF.R.S32.HI R26, RZ, 0x1f, R3 ;  /* 0x0000001fff1a7819 */ /* 0x000fc40000011403 */
[----:B------:R-:W-:Y:S01]  /*8ec0*/  VIADD R24, R9, UR15 ;  /* 0x0000000f09187c36 */ /* 0x000fe20008000000 */
[----:B------:R1:W4:Y:S04]  /*8ed0*/  LDS.128 R28, [R0+0xe000] ;  /* 0x00e00000001c7984 */ /* 0x0003280000000c00 */
[----:B------:R1:W1:Y:S04]  /*8ee0*/  LDS.128 R48, [R0+0x10000] ;  /* 0x0100000000307984 */ /* 0x0002680000000c00 */
[----:B------:R1:W1:Y:S04]  /*8ef0*/  LDS.128 R44, [R0+0x12000] ;  /* 0x01200000002c7984 */ /* 0x0002680000000c00 */
[----:B------:R1:W1:Y:S01]  /*8f00*/  LDS.128 R40, [R0+0x14000] ;  /* 0x0140000000287984 */ /* 0x0002620000000c00 */
[----:B------:R-:W-:Y:S05]  /*8f10*/  @P4 BRA `(.L_x_110) ;  /* 0x00000000004c4947 */ /* 0x000fea0003800000 */
[----:B------:R-:W-:Y:S01]  /*8f20*/  ULDC UR16, c[0x0][0x2d0] ;  /* 0x0000b40000107ab9 */ /* 0x000fe20000000800 */
[----:B------:R-:W5:Y:S01]  /*8f30*/  LDS.128 R20, [R0+0xb000] ;  /* 0x00b0000000147984 */ /* 0x000f620000000c00 */
[----:B------:R-:W-:Y:S01]  /*8f40*/  ISETP.GE.AND P2, PT, R248, UR16, PT ;  /* 0x00000010f8007c0c */ /* 0x000fe2000bf46270 */
[----:B------:R-:W-:Y:S01]  /*8f50*/  IMAD.MOV.U32 R4, RZ, RZ, R8 ;  /* 0x000000ffff047224 */ /* 0x000fe200078e0008 */
[----:B------:R-:W-:Y:S01]  /*8f60*/  MOV R5, R24 ;  /* 0x0000001800057202 */ /* 0x000fe20000000f00 */
[----:B------:R-:W2:Y:S01]  /*8f70*/  LDS.128 R16, [R0+0xd000] ;  /* 0x00d0000000107984 */ /* 0x000ea20000000c00 */
[----:B------:R-:W-:Y:S01]  /*8f80*/  IMAD R25, R26, UR6, RZ ;  /* 0x000000061a197c24 */ /* 0x000fe2000f8e02ff */
[----:B------:R-:W-:Y:S01]  /*8f90*/  ISETP.GE.AND P1, PT, R241, UR16, PT ;  /* 0x00000010f1007c0c */ /* 0x000fe2000bf26270 */
[----:B------:R-:W-:Y:S01]  /*8fa0*/  ULDC.64 UR14, c[0x0][0x3f0] ;  /* 0x0000fc00000e7ab9 */ /* 0x000fe20000000a00 */
[----:B------:R-:W-:Y:S01]  /*8fb0*/  IMAD.WIDE.U32 R10, R3, UR6, R4 ;  /* 0x00000006030a7c25 */ /* 0x000fe2000f8e0004 */
[----:B------:R-:W-:-:S03]  /*8fc0*/  ISETP.GE.AND P0, PT, R242, UR16, PT ;  /* 0x00000010f2007c0c */ /* 0x000fc6000bf06270 */
[----:B------:R-:W-:Y:S02]  /*8fd0*/  IMAD R4, R3, UR7, R25 ;  /* 0x0000000703047c24 */ /* 0x000fe4000f8e0219 */
[----:B------:R-:W3:Y:S02]  /*8fe0*/  @!P2 LDS.128 R12, [R0+0x9000] ;  /* 0x00900000000ca984 */ /* 0x000ee40000000c00 */
[----:B------:R-:W-:Y:S01]  /*8ff0*/  IMAD.IADD R5, R4, 0x1, R11 ;  /* 0x0000000104057824 */ /* 0x000fe200078e020b */
[----:B------:R-:W-:-:S04]  /*9000*/  LEA R4, P5, R10, UR14, 0x1 ;  /* 0x0000000e0a047c11 */ /* 0x000fc8000f8a08ff */
[----:B------:R-:W-:-:S05]  /*9010*/  LEA.HI.X R5, R10, UR15, R5, 0x1, P5 ;  /* 0x0000000f0a057c11 */ /* 0x000fca000a8f0c05 */
[----:B-----5:R1:W-:Y:S04]  /*9020*/  @!P1 STG.E.128 desc[UR10][R4.64+0x40], R20 ;  /* 0x0000401404009986 */ /* 0x0203e8000c101d0a */
[----:B--2---:R2:W-:Y:S04]  /*9030*/  @!P0 STG.E.128 desc[UR10][R4.64+0x80], R16 ;  /* 0x0000801004008986 */ /* 0x0045e8000c101d0a */
[----:B---3--:R2:W-:Y:S02]  /*9040*/  @!P2 STG.E.128 desc[UR10][R4.64], R12 ;  /* 0x0000000c0400a986 */ /* 0x0085e4000c101d0a */
.L_x_110:
[----:B------:R-:W-:Y:S05]  /*9050*/  BSYNC B0 ;  /* 0x0000000000007941 */ /* 0x000fea0003800000 */
.L_x_109:
[----:B------:R-:W-:Y:S04]  /*9060*/  BSSY B0, `(.L_x_111) ;  /* 0x0000013000007945 */ /* 0x000fe80003800000 */
[----:B------:R-:W-:Y:S05]  /*9070*/  @P3 BRA `(.L_x_112) ;  /* 0x0000000000443947 */ /* 0x000fea0003800000 */
[----:B-12---:R-:W-:Y:S01]  /*9080*/  IADD3 R4, P0, R3, 0x40, RZ ;  /* 0x0000004003047810 */ /* 0x006fe20007f1e0ff */
[----:B------:R-:W-:Y:S01]  /*9090*/  IMAD.MOV.U32 R9, RZ, RZ, R24 ;  /* 0x000000ffff097224 */ /* 0x000fe200078e0018 */
[----:B------:R-:W-:Y:S01]  /*90a0*/  ULDC UR5, c[0x0][0x2d0] ;  /* 0x0000b40000057ab9 */ /* 0x000fe20000000800 */
[----:B------:R-:W-:Y:S01]  /*90b0*/  ULDC.64 UR14, c[0x0][0x3f0] ;  /* 0x0000fc00000e7ab9 */ /* 0x000fe20000000a00 */
[----:B------:R-:W-:Y:S01]  /*90c0*/  ISETP.GE.AND P2, PT, R248, UR5, PT ;  /* 0x00000005f8007c0c */ /* 0x000fe2000bf46270 */
[----:B------:R-:W-:Y:S01]  /*90d0*/  IMAD.X R5, RZ, RZ, R26, P0 ;  /* 0x000000ffff057224 */ /* 0x000fe200000e061a */
[----:B------:R-:W-:Y:S01]  /*90e0*/  ISETP.GE.AND P1, PT, R241, UR5, PT ;  /* 0x00000005f1007c0c */ /* 0x000fe2000bf26270 */
[----:B------:R-:W-:Y:S01]  /*90f0*/  IMAD.WIDE.U32 R8, R4, UR6, R8 ;  /* 0x0000000604087c25 */ /* 0x000fe2000f8e0008 */
[----:B------:R-:W-:-:S03]  /*9100*/  ISETP.GE.AND P0, PT, R242, UR5, PT ;  /* 0x00000005f2007c0c */ /* 0x000fc6000bf06270 */
[----:B------:R-:W-:-:S04]  /*9110*/  IMAD R5, R5, UR6, RZ ;  /* 0x0000000605057c24 */ /* 0x000fc8000f8e02ff */
[----:B------:R-:W-:Y:S01]  /*9120*/  IMAD R5, R4, UR7, R5 ;  /* 0x0000000704057c24 */ /* 0x000fe2000f8e0205 */
[----:B------:R-:W-:-:S03]  /*9130*/  LEA R4, P5, R8, UR14, 0x1 ;  /* 0x0000000e08047c11 */ /* 0x000fc6000f8a08ff */
[----:B------:R-:W-:-:S05]  /*9140*/  IMAD.IADD R5, R5, 0x1, R9 ;  /* 0x0000000105057824 */ /* 0x000fca00078e0209 */
[----:B------:R-:W-:-:S05]  /*9150*/  LEA.HI.X R5, R8, UR15, R5, 0x1, P5 ;  /* 0x0000000f08057c11 */ /* 0x000fca000a8f0c05 */
[----:B------:R1:W-:Y:S04]  /*9160*/  @!P2 STG.E.128 desc[UR10][R4.64], R36 ;  /* 0x000000240400a986 */ /* 0x0003e8000c101d0a */
[----:B---3--:R1:W-:Y:S04]  /*9170*/  @!P1 STG.E.128 desc[UR10][R4.64+0x40], R32 ;  /* 0x0000402004009986 */ /* 0x0083e8000c101d0a */
[----:B----4-:R1:W-:Y:S02]  /*9180*/  @!P0 STG.E.128 desc[UR10][R4.64+0x80], R28 ;  /* 0x0000801c04008986 */ /* 0x0103e4000c101d0a */
.L_x_112:
[----:B------:R-:W-:Y:S05]  /*9190*/  BSYNC B0 ;  /* 0x0000000000007941 */ /* 0x000fea0003800000 */
.L_x_111:
[----:B------:R-:W-:Y:S01]  /*91a0*/  UIMAD UR5, UR12, UR8, URZ ;  /* 0x000000080c0572a4 */ /* 0x000fe2000f8e023f */
[----:B-12---:R-:W-:Y:S01]  /*91b0*/  IMAD.U32 R4, RZ, RZ, UR8 ;  /* 0x00000008ff047e24 */ /* 0x006fe2000f8e00ff */
[----:B------:R-:W1:Y:S01]  /*91c0*/  LDS.128 R20, [R0+0xf000] ;  /* 0x00f0000000147984 */ /* 0x000e620000000c00 */
[----:B------:R-:W-:Y:S01]  /*91d0*/  USHF.R.S32.HI UR14, URZ, 0x1f, UR58 ;  /* 0x0000001f3f0e7899 */ /* 0x000fe2000801143a */
[----:B------:R-:W-:Y:S01]  /*91e0*/  BSSY B0, `(.L_x_113) ;  /* 0x000001f000007945 */ /* 0x000fe20003800000 */
[----:B------:R-:W-:Y:S01]  /*91f0*/  UIMAD UR5, UR45, UR9, UR5 ;  /* 0x000000092d0572a4 */ /* 0x000fe2000f8e0205 */
[----:B------:R-:W-:Y:S01]  /*9200*/  IMAD.WIDE.U32 R6, R4, UR45, R6 ;  /* 0x0000002d04067c25 */ /* 0x000fe2000f8e0006 */
[----:B------:R-:W2:Y:S01]  /*9210*/  LDS.128 R16, [R0+0x11000] ;  /* 0x0110000000107984 */ /* 0x000ea20000000c00 */
[----:B------:R-:W-:-:S03]  /*9220*/  ULDC.64 UR6, c[0x0][0x470] ;  /* 0x00011c0000067ab9 */ /* 0x000fc60000000a00 */
[----:B------:R5:W1:Y:S01]  /*9230*/  LDS.128 R12, [R0+0x13000] ;  /* 0x01300000000c7984 */ /* 0x000a620000000c00 */
[----:B------:R-:W-:Y:S01]  /*9240*/  IADD3 R6, P0, R6, UR13, RZ ;  /* 0x0000000d06067c10 */ /* 0x000fe2000ff1e0ff */
[----:B-----5:R-:W-:Y:S01]  /*9250*/  IMAD.U32 R0, RZ, RZ, UR5 ;  /* 0x00000005ff007e24 */ /* 0x020fe2000f8e00ff */
[----:B------:R-:W-:-:S04]  /*9260*/  UIMAD UR5, UR14, UR6, URZ ;  /* 0x000000060e0572a4 */ /* 0x000fc8000f8e023f */
[----:B------:R-:W-:Y:S01]  /*9270*/  IADD3.X R7, R7, UR17, R0, P0, !PT ;  /* 0x0000001107077c10 */ /* 0x000fe200087fe400 */
[----:B------:R-:W-:Y:S01]  /*9280*/  UIMAD UR7, UR58, UR7, UR5 ;  /* 0x000000073a0772a4 */ /* 0x000fe2000f8e0205 */
[----:B------:R-:W-:-:S05]  /*9290*/  MOV R0, UR6 ;  /* 0x0000000600007c02 */ /* 0x000fca0008000f00 */
[----:B------:R-:W-:-:S05]  /*92a0*/  IMAD.WIDE.U32 R6, R0, UR58, R6 ;  /* 0x0000003a00067c25 */ /* 0x000fca000f8e0006 */
[----:B------:R-:W-:Y:S01]  /*92b0*/  IADD3 R0, R7, UR7, RZ ;  /* 0x0000000707007c10 */ /* 0x000fe2000fffe0ff */
[----:B-12---:R-:W-:Y:S06]  /*92c0*/  @P4 BRA `(.L_x_114) ;  /* 0x0000000000404947 */ /* 0x006fec0003800000 */
[----:B------:R-:W-:Y:S01]  /*92d0*/  MOV R5, R0 ;  /* 0x0000000000057202 */ /* 0x000fe20000000f00 */
[----:B------:R-:W-:Y:S01]  /*92e0*/  IMAD.MOV.U32 R4, RZ, RZ, R6 ;  /* 0x000000ffff047224 */ /* 0x000fe200078e0006 */
[----:B------:R-:W-:Y:S01]  /*92f0*/  ULDC UR5, c[0x0][0x2d0] ;  /* 0x0000b40000057ab9 */ /* 0x000fe20000000800 */
[----:B------:R-:W-:Y:S01]  /*9300*/  IMAD R10, R26, UR8, RZ ;  /* 0x000000081a0a7c24 */ /* 0x000fe2000f8e02ff */
[----:B------:R-:W-:Y:S01]  /*9310*/  ISETP.GE.AND P2, PT, R248, UR5, PT ;  /* 0x00000005f8007c0c */ /* 0x000fe2000bf46270 */
[----:B------:R-:W-:Y:S01]  /*9320*/  IMAD.WIDE.U32 R8, R3, UR8, R4 ;  /* 0x0000000803087c25 */ /* 0x000fe2000f8e0004 */
[----:B------:R-:W-:Y:S01]  /*9330*/  ISETP.GE.AND P1, PT, R241, UR5, PT ;  /* 0x00000005f1007c0c */ /* 0x000fe2000bf26270 */
[----:B------:R-:W-:Y:S01]  /*9340*/  ULDC.64 UR6, c[0x0][0x3f8] ;  /* 0x0000fe0000067ab9 */ /* 0x000fe20000000a00 */
[----:B------:R-:W-:Y:S01]  /*9350*/  ISETP.GE.AND P0, PT, R242, UR5, PT ;  /* 0x00000005f2007c0c */ /* 0x000fe2000bf06270 */
[----:B------:R-:W-:-:S04]  /*9360*/  IMAD R4, R3, UR9, R10 ;  /* 0x0000000903047c24 */ /* 0x000fc8000f8e020a */
[----:B------:R-:W-:Y:S01]  /*9370*/  IMAD.IADD R5, R4, 0x1, R9 ;  /* 0x0000000104057824 */ /* 0x000fe200078e0209 */
[----:B------:R-:W-:-:S04]  /*9380*/  LEA R4, P4, R8, UR6, 0x1 ;  /* 0x0000000608047c11 */ /* 0x000fc8000f8808ff */
[----:B------:R-:W-:-:S05]  /*9390*/  LEA.HI.X R5, R8, UR7, R5, 0x1, P4 ;  /* 0x0000000708057c11 */ /* 0x000fca000a0f0c05 */
[----:B------:R1:W-:Y:S04]  /*93a0*/  @!P2 STG.E.128 desc[UR10][R4.64], R20 ;  /* 0x000000140400a986 */ /* 0x0003e8000c101d0a */
[----:B------:R1:W-:Y:S04]  /*93b0*/  @!P1 STG.E.128 desc[UR10][R4.64+0x40], R16 ;  /* 0x0000401004009986 */ /* 0x0003e8000c101d0a */
[----:B------:R1:W-:Y:S02]  /*93c0*/  @!P0 STG.E.128 desc[UR10][R4.64+0x80], R12 ;  /* 0x0000800c04008986 */ /* 0x0003e4000c101d0a */
.L_x_114:
[----:B------:R-:W-:Y:S05]  /*93d0*/  BSYNC B0 ;  /* 0x0000000000007941 */ /* 0x000fea0003800000 */
.L_x_113:
[----:B------:R-:W-:Y:S05]  /*93e0*/  @P3 BRA `(.L_x_88) ;  /* 0x0000000000443947 */ /* 0x000fea0003800000 */
[----:B------:R-:W-:Y:S01]  /*93f0*/  IADD3 R3, P0, R3, 0x40, RZ ;  /* 0x0000004003037810 */ /* 0x000fe20007f1e0ff */
[----:B------:R-:W-:Y:S01]  /*9400*/  IMAD.MOV.U32 R7, RZ, RZ, R0 ;  /* 0x000000ffff077224 */ /* 0x000fe200078e0000 */
[----:B------:R-:W-:Y:S01]  /*9410*/  ULDC UR5, c[0x0][0x2d0] ;  /* 0x0000b40000057ab9 */ /* 0x000fe20000000800 */
[----:B------:R-:W-:Y:S01]  /*9420*/  ULDC.64 UR6, c[0x0][0x3f8] ;  /* 0x0000fe0000067ab9 */ /* 0x000fe20000000a00 */
[----:B------:R-:W-:Y:S01]  /*9430*/  ISETP.GE.AND P2, PT, R248, UR5, PT ;  /* 0x00000005f8007c0c */ /* 0x000fe2000bf46270 */
[----:B-1----:R-:W-:Y:S01]  /*9440*/  IMAD.X R4, RZ, RZ, R26, P0 ;  /* 0x000000ffff047224 */ /* 0x002fe200000e061a */
        /* <DEDUP_REMOVED lines=9> */
[----:B------:R2:W-:Y:S04]  /*94e0*/  @!P1 STG.E.128 desc[UR10][R4.64+0x40], R44 ;  /* 0x0000402c04009986 */ /* 0x0005e8000c101d0a */
[----:B------:R2:W-:Y:S02]  /*94f0*/  @!P0 STG.E.128 desc[UR10][R4.64+0x80], R40 ;  /* 0x0000802804008986 */ /* 0x0005e4000c101d0a */
.L_x_88:
[----:B------:R-:W-:Y:S05]  /*9500*/  BSYNC B1 ;  /* 0x0000000000017941 */ /* 0x000fea0003800000 */
.L_x_74:
[----:B------:R-:W3:Y:S01]  /*9510*/  LDL R3, [R1+0x34] ;  /* 0x0000340001037983 */ /* 0x000ee20000100800 */
[----:B------:R-:W-:Y:S02]  /*9520*/  ULDC UR5, c[0x0][0xc] ;  /* 0x0000030000057ab9 */ /* 0x000fe40000000800 */
[----:B------:R-:W-:Y:S01]  /*9530*/  UIADD3 UR44, UR5, UR44, URZ ;  /* 0x0000002c052c7290 */ /* 0x000fe2000fffe03f */
[----:B---3--:R-:W-:-:S13]  /*9540*/  R2UR UR6, R3 ;  /* 0x00000000030672ca */ /* 0x008fda00000e0000 */
[----:B------:R-:W-:-:S06]  /*9550*/  UISETP.GE.AND UP0, UPT, UR44, UR6, UPT ;  /* 0x000000062c00728c */ /* 0x000fcc000bf06270 */
[----:B------:R-:W-:-:S13]  /*9560*/  PLOP3.LUT P0, PT, PT, PT, UP0, 0x80, 0x0 ;  /* 0x000000000000781c */ /* 0x000fda0003f0f008 */
[----:B------:R-:W-:Y:S05]  /*9570*/  @P0 BRA `(.L_x_115) ;  /* 0x0000000000040947 */ /* 0x000fea0003800000 */
[----:B------:R-:W-:Y:S05]  /*9580*/  BRA `(.L_x_116) ;  /* 0xffffff7400c87947 */ /* 0x000fea000383ffff */
.L_x_115:
[----:B------:R-:W-:Y:S05]  /*9590*/  EXIT ;  /* 0x000000000000794d */ /* 0x000fea0003800000 */
.L_x_117:
        /* <DEDUP_REMOVED lines=14> */
.L_x_1280:


//--------------------- .text._ZN5flash44flash_bwd_dq_dk_dv_loop_seqk_parallel_kernelI23Flash_bwd_kernel_traitsILi96ELi64ELi128ELi8ELi2ELi4ELi4ELb1ELb0EN7cutlass10bfloat16_tE19Flash_kernel_traitsILi96ELi64ELi128ELi8ES3_EELb0ELb0ELb0ELb0ELb1ELb1ELb0EEEvNS_16Flash_bwd_paramsE --------------------------
	.section	.text._ZN5flash44flash_bwd_dq_dk_dv_loop_seqk_parallel_kernelI23Flash_bwd_kernel_traitsILi96ELi64ELi128ELi8ELi2ELi4ELi4ELb1ELb0EN7cutlass10bfloat16_tE19Flash_kernel_traitsILi96ELi64ELi128ELi8ES3_EELb0ELb0ELb0ELb0ELb1ELb1ELb0EEEvNS_16Flash_bwd_paramsE,"ax",@progbits
	.align	128
        .global         _ZN5flash44flash_bwd_dq_dk_dv_loop_seqk_parallel_kernelI23Flash_bwd_kernel_traitsILi96ELi64ELi128ELi8ELi2ELi4ELi4ELb1ELb0EN7cutlass10bfloat16_tE19Flash_kernel_traitsILi96ELi64ELi128ELi8ES3_EELb0ELb0ELb0ELb0ELb1ELb1ELb0EEEvNS_16Flash_bwd_paramsE
        .type           _ZN5flash44flash_bwd_dq_dk_dv_loop_seqk_parallel_kernelI23Flash_bwd_kernel_traitsILi96ELi64ELi128ELi8ELi2ELi4ELi4ELb1ELb0EN7cutlass10bfloat16_tE19Flash_kernel_traitsILi96ELi64ELi128ELi8ES3_EELb0ELb0ELb0ELb0ELb1ELb1ELb0EEEvNS_16Flash_bwd_paramsE,@function
        .size           _ZN5flash44flash_bwd_dq_dk_dv_loop_seqk_parallel_kernelI23Flash_bwd_kernel_traitsILi96ELi64ELi128ELi8ELi2ELi4ELi4ELb1ELb0EN7cutlass10bfloat16_tE19Flash_kernel_traitsILi96ELi64ELi128ELi8ES3_EELb0ELb0ELb0ELb0ELb1ELb1ELb0EEEvNS_16Flash_bwd_paramsE,(.L_x_1281 - _ZN5flash44flash_bwd_dq_dk_dv_loop_seqk_parallel_kernelI23Flash_bwd_kernel_traitsILi96ELi64ELi128ELi8ELi2ELi4ELi4ELb1ELb0EN7cutlass10bfloat16_tE19Flash_kernel_traitsILi96ELi64ELi128ELi8ES3_EELb0ELb0ELb0ELb0ELb1ELb1ELb0EEEvNS_16Flash_bwd_paramsE)
        .other          _ZN5flash44flash_bwd_dq_dk_dv_loop_seqk_parallel_kernelI23Flash_bwd_kernel_traitsILi96ELi64ELi128ELi8ELi2ELi4ELi4ELb1ELb0EN7cutlass10bfloat16_tE19Flash_kernel_traitsILi96ELi64ELi128ELi8ES3_EELb0ELb0ELb0ELb0ELb1ELb1ELb0EEEvNS_16Flash_bwd_paramsE,@"STO_CUDA_ENTRY STV_DEFAULT"
_ZN5flash44flash_bwd_dq_dk_dv_loop_seqk_parallel_kernelI23Flash_bwd_kernel_traitsILi96ELi64ELi128ELi8ELi2ELi4ELi4ELb1ELb0EN7cutlass10bfloat16_tE19Flash_kernel_traitsILi96ELi64ELi128ELi8ES3_EELb0ELb0ELb0ELb0ELb1ELb1ELb0EEEvNS_16Flash_bwd_paramsE:
.text._ZN5flash44flash_bwd_dq_dk_dv_loop_seqk_parallel_kernelI23Flash_bwd_kernel_traitsILi96ELi64ELi128ELi8ELi2ELi4ELi4ELb1ELb0EN7cutlass10bfloat16_tE19Flash_kernel_traitsILi96ELi64ELi128ELi8ES3_EELb0ELb0ELb0ELb0ELb1ELb1ELb0EEEvNS_16Flash_bwd_paramsE:
        /* <DEDUP_REMOVED lines=15> */
[----:B------:R-:W-:Y:S01]  /*00f0*/  ULDC.64 UR22, c[0x0][0x208] ;  /* 0x0000820000167ab9 */ /* 0x000fe20000000a00 */
[----:B------:R-:W-:Y:S01]  /*0100*/  IMAD.MOV.U32 R238, RZ, RZ, -0x10 ;  /* 0xfffffff0ffee7424 */ /* 0x000fe200078e00ff */
[----:B------:R-:W-:Y:S01]  /*0110*/  UMOV UR19, 0xffffd000 ;  /* 0xffffd00000137882 */ /* 0x000fe20000000000 */
[----:B------:R-:W-:Y:S01]  /*0120*/  IMAD.MOV.U32 R226, RZ, RZ, -0x40 ;  /* 0xffffffc0ffe27424 */ /* 0x000fe200078e00ff */
[----:B------:R-:W-:Y:S01]  /*0130*/  ULDC.64 UR14, c[0x0][0x300] ;  /* 0x0000c000000e7ab9 */ /* 0x000fe20000000a00 */
[----:B------:R-:W3:Y:S01]  /*0140*/  S2UR UR18, SR_CTAID.Y ;  /* 0x00000000001279c3 */ /* 0x000ee20000002600 */
[----:B------:R-:W-:-:S07]  /*0150*/  ULDC.64 UR12, c[0x0][0x308] ;  /* 0x0000c200000c7ab9 */ /* 0x000fce0000000a00 */
[----:B------:R-:W4:Y:S08]  /*0160*/  S2UR UR20, SR_CTAID.Z ;  /* 0x00000000001479c3 */ /* 0x000f300000002700 */
[----:B------:R-:W5:Y:S01]  /*0170*/  S2UR UR17, SR_CTAID.Z ;  /* 0x00000000001179c3 */ /* 0x000f620000002700 */
[----:B--2---:R-:W-:-:S04]  /*0180*/  ULEA UR5, UR5, UR4, 0x18 ;  /* 0x0000000405057291 */ /* 0x004fc8000f8ec03f */
[----:B------:R-:W-:Y:S01]  /*0190*/  UIADD3 UR4, UR5, 0xf000, URZ ;  /* 0x0000f00005047890 */ /* 0x000fe2000fffe03f */
[----:B-1----:R-:W-:Y:S02]  /*01a0*/  SHF.R.S32.HI R4, RZ, 0x1f, R11 ;  /* 0x0000001fff047819 */ /* 0x002fe4000001140b */
[----:B------:R-:W1:Y:S01]  /*01b0*/  S2UR UR16, SR_CTAID.Y ;  /* 0x00000000001079c3 */ /* 0x000e620000002600 */
[----:B------:R-:W-:Y:S01]  /*01c0*/  UIADD3 UR6, UR5, 0x9000, URZ ;  /* 0x0000900005067890 */ /* 0x000fe2000fffe03f */
[CC--:B------:R-:W-:Y:S01]  /*01d0*/  LEA.HI R2, R4.reuse, R11.reuse, RZ, 0x4 ;  /* 0x0000000b04027211 */ /* 0x0c0fe200078f20ff */
[----:B---3--:R-:W-:Y:S01]  /*01e0*/  USHF.R.S32.HI UR27, URZ, 0x1f, UR18 ;  /* 0x0000001f3f1b7899 */ /* 0x008fe20008011412 */
[CC--:B------:R-:W-:Y:S01]  /*01f0*/  LEA.HI R14, R4.reuse, R11.reuse, RZ, 0x3 ;  /* 0x0000000b040e7211 */ /* 0x0c0fe200078f18ff */
[----:B------:R-:W-:Y:S01]  /*0200*/  UIMAD.WIDE UR40, UR18, 0x80, URZ ;  /* 0x00000080122878a5 */ /* 0x000fe2000f8e023f */
[----:B------:R-:W-:Y:S01]  /*0210*/  SHF.R.S32.HI R3, RZ, 0x4, R2 ;  /* 0x00000004ff037819 */ /* 0x000fe20000011402 */
[----:B----4-:R-:W-:Y:S01]  /*0220*/  USHF.R.S32.HI UR26, URZ, 0x1f, UR20 ;  /* 0x0000001f3f1a7899 */ /* 0x010fe20008011414 */
[----:B------:R-:W-:-:S02]  /*0230*/  LEA.HI R10, R4, R11, RZ, 0x5 ;  /* 0x0000000b040a7211 */ /* 0x000fc400078f28ff */
[----:B------:R-:W-:Y:S02]  /*0240*/  LEA.HI R0, R2, R3, RZ, 0x1 ;  /* 0x0000000302007211 */ /* 0x000fe400078f08ff */
[-C--:B------:R-:W-:Y:S02]  /*0250*/  LEA.HI R5, R4, R11.reuse, RZ, 0x2 ;  /* 0x0000000b04057211 */ /* 0x080fe400078f10ff */
[----:B------:R-:W-:Y:S01]  /*0260*/  LOP3.LUT R0, R0, 0xfffffffe, RZ, 0xc0, !PT ;  /* 0xfffffffe00007812 */ /* 0x000fe200078ec0ff */
[----:B-----5:R-:W-:Y:S01]  /*0270*/  USHF.R.S32.HI UR25, URZ, 0x1f, UR17 ;  /* 0x0000001f3f197899 */ /* 0x020fe20008011411 */
[-C--:B------:R-:W-:Y:S02]  /*0280*/  LEA.HI R22, R4, R11.reuse, RZ, 0x7 ;  /* 0x0000000b04167211 */ /* 0x080fe400078f38ff */
[----:B------:R-:W-:Y:S01]  /*0290*/  LOP3.LUT R8, R2, 0xfffffff0, RZ, 0xc0, !PT ;  /* 0xfffffff002087812 */ /* 0x000fe200078ec0ff */
[----:B------:R-:W-:Y:S01]  /*02a0*/  IMAD.IADD R17, R3, 0x1, -R0 ;  /* 0x0000000103117824 */ /* 0x000fe200078e0a00 */
[----:B------:R-:W-:-:S02]  /*02b0*/  LEA.HI R3, R4, R11, RZ, 0x6 ;  /* 0x0000000b04037211 */ /* 0x000fc400078f30ff */
[----:B------:R-:W-:Y:S01]  /*02c0*/  LOP3.LUT R4, R14, 0xfffffff8, RZ, 0xc0, !PT ;  /* 0xfffffff80e047812 */ /* 0x000fe200078ec0ff */
[----:B-1----:R-:W-:Y:S01]  /*02d0*/  USHF.R.S32.HI UR24, URZ, 0x1f, UR16 ;  /* 0x0000001f3f187899 */ /* 0x002fe20008011410 */
[----:B------:R-:W-:Y:S02]  /*02e0*/  SHF.R.S32.HI R0, RZ, 0x3, R14 ;  /* 0x00000003ff007819 */ /* 0x000fe4000001140e */
[----:B------:R-:W-:Y:S01]  /*02f0*/  LOP3.LUT R2, R5, 0xfffffffc, RZ, 0xc0, !PT ;  /* 0xfffffffc05027812 */ /* 0x000fe200078ec0ff */
[C---:B------:R-:W-:Y:S01]  /*0300*/  IMAD.IADD R7, R11.reuse, 0x1, -R4 ;  /* 0x000000010b077824 */ /* 0x040fe200078e0a04 */
[----:B------:R-:W-:Y:S01]  /*0310*/  SHF.R.S32.HI R18, RZ, 0x6, R3 ;  /* 0x00000006ff127819 */ /* 0x000fe20000011403 */
[----:B------:R-:W-:Y:S01]  /*0320*/  IMAD.SHL.U32 R0, R0, 0x40, RZ ;  /* 0x0000004000007824 */ /* 0x000fe200078e00ff */
[----:B------:R-:W-:Y:S01]  /*0330*/  SHF.R.S32.HI R15, RZ, 0x2, R5 ;  /* 0x00000002ff0f7819 */ /* 0x000fe20000011405 */
[----:B------:R-:W-:Y:S01]  /*0340*/  IMAD.IADD R19, R11, 0x1, -R2 ;  /* 0x000000010b137824 */ /* 0x000fe200078e0a02 */
[----:B------:R-:W-:-:S02]  /*0350*/  LEA.HI R9, R7, R7, RZ, 0x1 ;  /* 0x0000000707097211 */ /* 0x000fc400078f08ff */
[----:B------:R-:W-:Y:S01]  /*0360*/  LOP3.LUT R0, R0, 0xc0, RZ, 0xc0, !PT ;  /* 0x000000c000007812 */ /* 0x000fe200078ec0ff */
[----:B------:R-:W-:Y:S01]  /*0370*/  IMAD.SHL.U32 R20, R19, 0x8, RZ ;  /* 0x0000000813147824 */ /* 0x000fe200078e00ff */
[----:B------:R-:W-:Y:S02]  /*0380*/  LOP3.LUT R2, R9, 0x3fffffe, RZ, 0xc0, !PT ;  /* 0x03fffffe09027812 */ /* 0x000fe400078ec0ff */
[----:B------:R-:W-:Y:S02]  /*0390*/  SHF.R.U32.HI R6, RZ, 0x3, R0 ;  /* 0x00000003ff067819 */ /* 0x000fe40000011600 */
[----:B------:R-:W-:Y:S01]  /*03a0*/  LOP3.LUT R4, R0, 0x18, R20, 0xf8, !PT ;  /* 0x0000001800047812 */ /* 0x000fe200078ef814 */
[----:B------:R-:W-:Y:S01]  /*03b0*/  IMAD.IADD R3, R7, 0x1, -R2 ;  /* 0x0000000107037824 */ /* 0x000fe200078e0a02 */
[----:B------:R-:W-:Y:S01]  /*03c0*/  LOP3.LUT R12, R10, 0xffffffe0, RZ, 0xc0, !PT ;  /* 0xffffffe00a0c7812 */ /* 0x000fe200078ec0ff */
[----:B------:R-:W-:Y:S01]  /*03d0*/  IMAD R2, R18, 0x4, R17 ;  /* 0x0000000412027824 */ /* 0x000fe200078e0211 */
[----:B------:R-:W-:Y:S01]  /*03e0*/  SHF.R.S32.HI R25, RZ, 0x5, R10 ;  /* 0x00000005ff197819 */ /* 0x000fe2000001140a */
[----:B------:R-:W-:Y:S01]  /*03f0*/  IMAD.IADD R0, R11, 0x1, -R8 ;  /* 0x000000010b007824 */ /* 0x000fe200078e0a08 */
[----:B------:R-:W-:Y:S01]  /*0400*/  LOP3.LUT R8, R4, R6, RZ, 0x3c, !PT ;  /* 0x0000000604087212 */ /* 0x000fe200078e3cff */
[----:B------:R-:W-:Y:S01]  /*0410*/  IMAD R23, R2, 0x8, R3 ;  /* 0x0000000802177824 */ /* 0x000fe200078e0203 */
[----:B------:R-:W-:Y:S01]  /*0420*/  LEA.HI R2, R5, R15, RZ, 0x1 ;  /* 0x0000000f05027211 */ /* 0x000fe200078f08ff */
[----:B------:R-:W-:Y:S01]  /*0430*/  IMAD.IADD R24, R11, 0x1, -R12 ;  /* 0x000000010b187824 */ /* 0x000fe200078e0a0c */
[----:B------:R-:W-:Y:S01]  /*0440*/  SHF.R.S32.HI R3, RZ, 0x1f, R0 ;  /* 0x0000001fff037819 */ /* 0x000fe20000011400 */
[----:B------:R1:W-:Y:S01]  /*0450*/  STL [R1+0x18], R20 ;  /* 0x0000181401007387 */ /* 0x0003e20000100800 */
[----:B------:R-:W-:-:S02]  /*0460*/  LOP3.LUT R2, R2, 0x7fffffe, RZ, 0xc0, !PT ;  /* 0x07fffffe02027812 */ /* 0x000fc400078ec0ff */
[----:B------:R-:W-:Y:S01]  /*0470*/  SHF.R.S32.HI R6, RZ, 0x1f, R5 ;  /* 0x0000001fff067819 */ /* 0x000fe20000011405 */
[----:B------:R-:W-:Y:S01]  /*0480*/  STL [R1+0x24], R24 ;  /* 0x0000241801007387 */ /* 0x000fe20000100800 */
[CC--:B------:R-:W-:Y:S02]  /*0490*/  LEA.HI R5, R0.reuse, R0.reuse, RZ, 0x1 ;  /* 0x0000000000057211 */ /* 0x0c0fe400078f08ff */
[----:B------:R-:W-:Y:S01]  /*04a0*/  LEA.HI R13, R3, R0, RZ, 0x3 ;  /* 0x00000000030d7211 */ /* 0x000fe200078f18ff */
[----:B------:R-:W-:Y:S01]  /*04b0*/  IMAD.IADD R3, R15, 0x1, -R2 ;  /* 0x000000010f037824 */ /* 0x000fe200078e0a02 */
[----:B------:R-:W-:Y:S02]  /*04c0*/  LOP3.LUT R4, R5, 0x7fffffe, RZ, 0xc0, !PT ;  /* 0x07fffffe05047812 */ /* 0x000fe400078ec0ff */
[----:B------:R-:W-:Y:S01]  /*04d0*/  LOP3.LUT R2, R13, 0xfffffff8, RZ, 0xc0, !PT ;  /* 0xfffffff80d027812 */ /* 0x000fe200078ec0ff */
[----:B------:R-:W-:Y:S01]  /*04e0*/  IMAD R3, R25, 0x8, R3 ;  /* 0x0000000819037824 */ /* 0x000fe200078e0203 */
[----:B------:R-:W-:Y:S01]  /*04f0*/  SHF.R.S32.HI R11, RZ, 0x1f, R10 ;  /* 0x0000001fff0b7819 */ /* 0x000fe2000001140a */
[----:B------:R-:W-:-:S02]  /*0500*/  IMAD.IADD R21, R0, 0x1, -R4 ;  /* 0x0000000100157824 */ /* 0x000fc400078e0a04 */
[----:B------:R-:W-:Y:S01]  /*0510*/  IMAD.SHL.U32 R4, R7, 0x40, RZ ;  /* 0x0000004007047824 */ /* 0x000fe200078e00ff */
[--C-:B------:R-:W-:Y:S02]  /*0520*/  SHF.R.S32.HI R7, RZ, 0x1, R5.reuse ;  /* 0x00000001ff077819 */ /* 0x100fe40000011405 */
[----:B------:R-:W-:Y:S02]  /*0530*/  SHF.R.S32.HI R5, RZ, 0x1f, R5 ;  /* 0x0000001fff057819 */ /* 0x000fe40000011405 */
[----:B------:R-:W-:Y:S02]  /*0540*/  LOP3.LUT R12, R4, 0x1c0, RZ, 0xc0, !PT ;  /* 0x000001c0040c7812 */ /* 0x000fe400078ec0ff */
[----:B------:R-:W-:Y:S01]  /*0550*/  LEA.HI R5, R5, R7, RZ, 0x2 ;  /* 0x0000000705057211 */ /* 0x000fe200078f10ff */
[----:B-1----:R-:W-:Y:S01]  /*0560*/  IMAD.IADD R20, R0, 0x1, -R2 ;  /* 0x0000000100147824 */ /* 0x002fe200078e0a02 */
[----:B------:R-:W-:Y:S02]  /*0570*/  LEA.HI R0, R11, R25, RZ, 0x2 ;  /* 0x000000190b007211 */ /* 0x000fe400078f10ff */
[----:B------:R-:W-:Y:S01]  /*0580*/  LEA.HI R2, R6, R15, RZ, 0x3 ;  /* 0x0000000f06027211 */ /* 0x000fe200078f18ff */
[----:B------:R-:W-:Y:S01]  /*0590*/  IMAD.U32 R6, R3, 0x20, R8 ;  /* 0x0000002003067824 */ /* 0x000fe200078e0008 */
[----:B------:R-:W-:-:S02]  /*05a0*/  LOP3.LUT R3, R0, 0xfffffffc, RZ, 0xc0, !PT ;  /* 0xfffffffc00037812 */ /* 0x000fc400078ec0ff */
[----:B------:R-:W-:Y:S02]  /*05b0*/  LOP3.LUT R2, R2, 0xfffffff8, RZ, 0xc0, !PT ;  /* 0xfffffff802027812 */ /* 0x000fe400078ec0ff */
[----:B------:R-:W-:Y:S01]  /*05c0*/  SHF.R.S32.HI R0, RZ, 0x1, R9 ;  /* 0x00000001ff007819 */ /* 0x000fe20000011409 */
[----:B------:R-:W-:Y:S01]  /*05d0*/  IMAD.IADD R8, R25, 0x1, -R3 ;  /* 0x0000000119087824 */ /* 0x000fe200078e0a03 */
[----:B------:R1:W-:Y:S01]  /*05e0*/  STL [R1], R6 ;  /* 0x0000000601007387 */ /* 0x0003e20000100800 */
[----:B------:R-:W-:Y:S01]  /*05f0*/  IMAD.IADD R2, R15, 0x1, -R2 ;  /* 0x000000010f027824 */ /* 0x000fe200078e0a02 */
[C---:B------:R-:W-:Y:S01]  /*0600*/  LOP3.LUT P6, RZ, R0.reuse, 0x2, RZ, 0xc0, !PT ;  /* 0x0000000200ff7812 */ /* 0x040fe200078cc0ff */
[----:B------:R-:W-:Y:S01]  /*0610*/  IMAD.SHL.U32 R0, R0, 0x40, RZ ;  /* 0x0000004000007824 */ /* 0x000fe200078e00ff */
[----:B------:R-:W-:Y:S01]  /*0620*/  LOP3.LUT R5, R5, 0xfffffffc, RZ, 0xc0, !PT ;  /* 0xfffffffc05057812 */ /* 0x000fe200078ec0ff */
[----:B------:R-:W-:Y:S01]  /*0630*/  IMAD.SHL.U32 R3, R8, 0x10, RZ ;  /* 0x0000001008037824 */ /* 0x000fe200078e00ff */
[----:B------:R-:W-:-:S02]  /*0640*/  LOP3.LUT R4, R2, 0x1, RZ, 0xc0, !PT ;  /* 0x0000000102047812 */ /* 0x000fc400078ec0ff */
[----:B------:R-:W-:Y:S01]  /*0650*/  LOP3.LUT R0, R0, 0xc0, RZ, 0xc0, !PT ;  /* 0x000000c000007812 */ /* 0x000fe200078ec0ff */
[----:B------:R-:W-:Y:S01]  /*0660*/  IMAD.IADD R15, R7, 0x1, -R5 ;  /* 0x00000001070f7824 */ /* 0x000fe200078e0a05 */
[----:B------:R-:W-:Y:S01]  /*0670*/  ISETP.NE.U32.AND P5, PT, R4, 0x1, PT ;  /* 0x000000010400780c */ /* 0x000fe20003fa5070 */
[----:B------:R-:W-:Y:S01]  /*0680*/  IMAD.SHL.U32 R5, R19, 0x2, RZ ;  /* 0x0000000213057824 */ /* 0x000fe200078e00ff */
[----:B------:R-:W-:Y:S02]  /*0690*/  SHF.R.U32.HI R4, RZ, 0x3, R0 ;  /* 0x00000003ff047819 */ /* 0x000fe40000011600 */
[----:B------:R-:W-:Y:S02]  /*06a0*/  LOP3.LUT R3, R12, 0x30, R3, 0xf8, !PT ;  /* 0x000000300c037812 */ /* 0x000fe400078ef803 */
[----:B------:R-:W-:Y:S02]  /*06b0*/  LEA.HI R11, R2, R2, RZ, 0x1 ;  /* 0x00000002020b7211 */ /* 0x000fe400078f08ff */
[----:B------:R-:W-:-:S02]  /*06c0*/  LOP3.LUT R16, R3, 0x8, R14, 0xf8, !PT ;  /* 0x0000000803107812 */ /* 0x000fc400078ef80e */
[----:B------:R-:W-:Y:S02]  /*06d0*/  SHF.R.S32.HI R3, RZ, 0x3, R13 ;  /* 0x00000003ff037819 */ /* 0x000fe4000001140d */
[----:B------:R-:W-:Y:S02]  /*06e0*/  LOP3.LUT P4, RZ, R2, 0x2, RZ, 0xc0, !PT ;  /* 0x0000000202ff7812 */ /* 0x000fe4000788c0ff */
[----:B------:R-:W-:Y:S02]  /*06f0*/  SHF.R.S32.HI R9, RZ, 0x7, R22 ;  /* 0x00000007ff097819 */ /* 0x000fe40000011416 */
[----:B-1----:R-:W-:Y:S02]  /*0700*/  LOP3.LUT R6, R0, 0x8, R14, 0xf8, !PT ;  /* 0x0000000800067812 */ /* 0x002fe400078ef80e */
[----:B------:R-:W-:Y:S01]  /*0710*/  LEA.HI R0, R10, R25, RZ, 0x1 ;  /* 0x000000190a007211 */ /* 0x000fe200078f08ff */
[----:B------:R-:W-:Y:S01]  /*0720*/  IMAD.SHL.U32 R10, R18, 0x20, RZ ;  /* 0x00000020120a7824 */ /* 0x000fe200078e00ff */
[----:B------:R-:W-:Y:S01]  /*0730*/  LOP3.LUT R222, R6, R4, RZ, 0x3c, !PT ;  /* 0x0000000406de7212 */ /* 0x000fe200078e3cff */
[----:B------:R-:W-:Y:S01]  /*0740*/  IMAD R18, R3, 0x8, R21 ;  /* 0x0000000803127824 */ /* 0x000fe200078e0215 */
[----:B------:R-:W-:Y:S01]  /*0750*/  LOP3.LUT R0, R0, 0xfffffffe, RZ, 0xc0, !PT ;  /* 0xfffffffe00007812 */ /* 0x000fe200078ec0ff */
[C---:B------:R-:W-:Y:S01]  /*0760*/  IMAD R6, R8.reuse, 0x200, R5 ;  /* 0x0000020008067824 */ /* 0x040fe200078e0205 */
[----:B------:R-:W-:Y:S01]  /*0770*/  SHF.R.S32.HI R4, RZ, 0x1f, R24 ;  /* 0x0000001fff047819 */ /* 0x000fe20000011418 */
[----:B------:R-:W-:Y:S01]  /*0780*/  IMAD.U32 R222, R23, 0x20, R222 ;  /* 0x0000002017de7824 */ /* 0x000fe200078e00de */
[----:B------:R-:W-:Y:S01]  /*0790*/  SHF.R.U32.HI R7, RZ, 0x3, R12 ;  /* 0x00000003ff077819 */ /* 0x000fe2000001160c */
[----:B------:R-:W-:Y:S01]  /*07a0*/  IMAD.IADD R14, R25, 0x1, -R0 ;  /* 0x00000001190e7824 */ /* 0x000fe200078e0a00 */
[----:B------:R-:W-:Y:S01]  /*07b0*/  LOP3.LUT R0, R11, 0x3fffffe, RZ, 0xc0, !PT ;  /* 0x03fffffe0b007812 */ /* 0x000fe200078ec0ff */
[----:B------:R-:W-:Y:S01]  /*07c0*/  IMAD R12, R8, 0x2, R3 ;  /* 0x00000002080c7824 */ /* 0x000fe200078e0203 */
[----:B------:R-:W-:-:S02]  /*07d0*/  LEA.HI R4, R4, R24, RZ, 0x2 ;  /* 0x0000001804047211 */ /* 0x000fc400078f10ff */
[----:B------:R-:W-:Y:S01]  /*07e0*/  R2P PR, R20, 0x6 ;  /* 0x0000000614007804 */ /* 0x000fe20000000000 */
[----:B------:R-:W-:Y:S01]  /*07f0*/  IMAD.IADD R13, R2, 0x1, -R0 ;  /* 0x00000001020d7824 */ /* 0x000fe200078e0a00 */
[----:B------:R-:W-:Y:S01]  /*0800*/  SEL R238, R238, 0x10, !P5 ;  /* 0x00000010eeee7807 */ /* 0x000fe20006800000 */
[----:B------:R-:W-:Y:S01]  /*0810*/  IMAD.SHL.U32 R0, R2, 0x40, RZ ;  /* 0x0000004002007824 */ /* 0x000fe200078e00ff */
[----:B------:R-:W-:Y:S01]  /*0820*/  SHF.R.S32.HI R2, RZ, 0x2, R4 ;  /* 0x00000002ff027819 */ /* 0x000fe20000011404 */
[----:B------:R-:W-:Y:S01]  /*0830*/  IMAD R13, R13, 0x20, R6 ;  /* 0x000000200d0d7824 */ /* 0x000fe200078e0206 */
[----:B------:R-:W-:Y:S02]  /*0840*/  SEL R225, R228, 0xffffffe0, !P1 ;  /* 0xffffffe0e4e17807 */ /* 0x000fe40004800000 */
[----:B------:R-:W-:Y:S01]  /*0850*/  LOP3.LUT R0, R0, 0x1c0, RZ, 0xc0, !PT ;  /* 0x000001c000007812 */ /* 0x000fe200078ec0ff */
[----:B------:R-:W-:Y:S01]  /*0860*/  IMAD R19, R14, 0x10, R2 ;  /* 0x000000100e137824 */ /* 0x000fe200078e0202 */
[----:B------:R-:W-:-:S02]  /*0870*/  SEL R226, R226, 0x40, P2 ;  /* 0x00000040e2e27807 */ /* 0x000fc40001000000 */
[----:B------:R-:W-:Y:S01]  /*0880*/  LOP3.LUT R4, R0, 0x20, R10, 0xf8, !PT ;  /* 0x0000002000047812 */ /* 0x000fe200078ef80a */
[----:B------:R-:W-:Y:S01]  /*0890*/  VIADD R3, R19, 0xffffffc0 ;  /* 0xffffffc013037836 */ /* 0x000fe20000000000 */
[----:B------:R-:W-:Y:S01]  /*08a0*/  SHF.R.U32.HI R2, RZ, 0x3, R0 ;  /* 0x00000003ff027819 */ /* 0x000fe20000011600 */
[----:B------:R-:W-:Y:S01]  /*08b0*/  IMAD R0, R9, 0x1000, R5 ;  /* 0x0000100009007824 */ /* 0x000fe200078e0205 */
[----:B------:R-:W-:Y:S01]  /*08c0*/  STL [R1+0x20], R19 ;  /* 0x0000201301007387 */ /* 0x000fe20000100800 */
[----:B------:R-:W-:Y:S02]  /*08d0*/  LOP3.LUT R5, R16, R7, RZ, 0x3c, !PT ;  /* 0x0000000710057212 */ /* 0x000fe400078e3cff */
[----:B------:R-:W-:Y:S01]  /*08e0*/  LOP3.LUT R4, R4, R2, RZ, 0x3c, !PT ;  /* 0x0000000204047212 */ /* 0x000fe200078e3cff */
[----:B------:R-:W-:Y:S01]  /*08f0*/  IMAD R2, R14, 0x400, R0 ;  /* 0x000004000e027824 */ /* 0x000fe200078e0200 */
[----:B------:R-:W-:Y:S01]  /*0900*/  SHF.R.S32.HI R0, RZ, 0x1f, R3 ;  /* 0x0000001fff007819 */ /* 0x000fe20000011403 */
[----:B------:R-:W-:Y:S01]  /*0910*/  IMAD R5, R17, 0x200, R5 ;  /* 0x0000020011057824 */ /* 0x000fe200078e0205 */
[----:B------:R-:W-:Y:S01]  /*0920*/  SEL R223, R228, 0xffffffe0, !P6 ;  /* 0xffffffe0e4df7807 */ /* 0x000fe20007000000 */
[----:B------:R-:W-:Y:S01]  /*0930*/  IMAD.IADD R241, R4, 0x1, R2 ;  /* 0x0000000104f17824 */ /* 0x000fe200078e0202 */
[----:B------:R-:W-:Y:S01]  /*0940*/  SHF.L.U64.HI R0, R3, 0x2, R0 ;  /* 0x0000000203007819 */ /* 0x000fe20000010200 */
[----:B------:R-:W-:Y:S01]  /*0950*/  IMAD.SHL.U32 R3, R20, 0x40, RZ ;  /* 0x0000004014037824 */ /* 0x000fe200078e00ff */
[----:B------:R-:W-:Y:S01]  /*0960*/  LEA R222, R222, UR5, 0x1 ;  /* 0x00000005dede7c11 */ /* 0x000fe2000f8e08ff */
[----:B------:R-:W-:Y:S01]  /*0970*/  IMAD.SHL.U32 R4, R17, 0x8, RZ ;  /* 0x0000000811047824 */ /* 0x000fe200078e00ff */
[----:B------:R-:W-:Y:S01]  /*0980*/  LEA R241, R241, UR5, 0x1 ;  /* 0x00000005f1f17c11 */ /* 0x000fe2000f8e08ff */
[----:B------:R1:W-:Y:S01]  /*0990*/  STL [R1+0x10], R0 ;  /* 0x0000100001007387 */ /* 0x0003e20000100800 */
[----:B------:R-:W-:Y:S01]  /*09a0*/  LOP3.LUT R3, R3, 0x1c0, RZ, 0xc0, !PT ;  /* 0x000001c003037812 */ /* 0x000fe200078ec0ff */
[----:B------:R-:W-:Y:S01]  /*09b0*/  IMAD.SHL.U32 R2, R15, 0x40, RZ ;  /* 0x000000400f027824 */ /* 0x000fe200078e00ff */
[----:B------:R-:W-:Y:S01]  /*09c0*/  LOP3.LUT R4, R4, 0x8, RZ, 0xc0, !PT ;  /* 0x0000000804047812 */ /* 0x000fe200078ec0ff */
[C---:B------:R-:W-:Y:S01]  /*09d0*/  VIADD R240, R241.reuse, 0x20 ;  /* 0x00000020f1f07836 */ /* 0x040fe20000000000 */
[----:B------:R-:W-:Y:S01]  /*09e0*/  SHF.R.U32.HI R224, RZ, 0x3, R3 ;  /* 0x00000003ffe07819 */ /* 0x000fe20000011603 */
[C---:B------:R-:W-:Y:S01]  /*09f0*/  @P4 VIADD R240, R241.reuse, 0xffffffe0 ;  /* 0xffffffe0f1f04836 */ /* 0x040fe20000000000 */
[----:B------:R-:W-:Y:S01]  /*0a00*/  LOP3.LUT R2, R2, 0xc0, RZ, 0xc0, !PT ;  /* 0x000000c002027812 */ /* 0x000fe200078ec0ff */
[----:B------:R-:W-:Y:S01]  /*0a10*/  IMAD.IADD R239, R241, 0x1, R238 ;  /* 0x00000001f1ef7824 */ /* 0x000fe200078e02ee */
[----:B------:R-:W-:Y:S01]  /*0a20*/  LOP3.LUT R224, R224, R3, R4, 0x1e, !PT ;  /* 0x00000003e0e07212 */ /* 0x000fe200078e1e04 */
[----:B------:R-:W-:Y:S01]  /*0a30*/  IMAD.IADD R223, R223, 0x1, R222 ;  /* 0x00000001dfdf7824 */ /* 0x000fe200078e02de */
[----:B------:R-:W-:Y:S01]  /*0a40*/  SHF.R.U32.HI R6, RZ, 0x3, R2 ;  /* 0x00000003ff067819 */ /* 0x000fe20000011602 */
[----:B------:R-:W-:Y:S01]  /*0a50*/  IMAD.IADD R238, R238, 0x1, R240 ;  /* 0x00000001eeee7824 */ /* 0x000fe200078e02f0 */
[----:B------:R-:W-:Y:S01]  /*0a60*/  LOP3.LUT P0, RZ, R15, 0x2, RZ, 0xc0, !PT ;  /* 0x000000020fff7812 */ /* 0x000fe2000780c0ff */
[----:B------:R-:W-:Y:S01]  /*0a70*/  IMAD.U32 R224, R12, 0x200, R224 ;  /* 0x000002000ce07824 */ /* 0x000fe200078e00e0 */
[----:B------:R-:W-:-:S02]  /*0a80*/  LOP3.LUT R3, R6, R2, R4, 0x1e, !PT ;  /* 0x0000000206037212 */ /* 0x000fc400078e1e04 */
[----:B------:R-:W-:Y:S02]  /*0a90*/  SEL R228, R228, 0xffffffe0, !P0 ;  /* 0xffffffe0e4e47807 */ /* 0x000fe40004000000 */
[----:B------:R-:W-:-:S05]  /*0aa0*/  LEA R224, R224, UR4, 0x1 ;  /* 0x00000004e0e07c11 */ /* 0x000fca000f8e08ff */
[C---:B------:R-:W-:Y:S02]  /*0ab0*/  IMAD.IADD R225, R224.reuse, 0x1, R225 ;  /* 0x00000001e0e17824 */ /* 0x040fe400078e02e1 */
[----:B-1----:R-:W-:Y:S02]  /*0ac0*/  IMAD.SHL.U32 R0, R9, 0x8, RZ ;  /* 0x0000000809007824 */ /* 0x002fe400078e00ff */
[----:B------:R-:W-:Y:S02]  /*0ad0*/  IMAD.SHL.U32 R9, R17, 0x10, RZ ;  /* 0x0000001011097824 */ /* 0x000fe400078e00ff */
[--C-:B------:R-:W-:Y:S01]  /*0ae0*/  IMAD.IADD R227, R224, 0x1, R226.reuse ;  /* 0x00000001e0e37824 */ /* 0x100fe200078e02e2 */
[----:B------:R-:W-:Y:S01]  /*0af0*/  LOP3.LUT R7, R0, 0x8, RZ, 0xc0, !PT ;  /* 0x0000000800077812 */ /* 0x000fe200078ec0ff */
[----:B------:R-:W-:Y:S01]  /*0b00*/  IMAD.IADD R226, R225, 0x1, R226 ;  /* 0x00000001e1e27824 */ /* 0x000fe200078e02e2 */
[----:B------:R-:W-:Y:S02]  /*0b10*/  SHF.R.S32.HI R0, RZ, 0x1, R11 ;  /* 0x00000001ff007819 */ /* 0x000fe4000001140b */
[----:B------:R-:W-:-:S02]  /*0b20*/  LOP3.LUT R9, R7, 0x10, R9, 0xf8, !PT ;  /* 0x0000001007097812 */ /* 0x000fc400078ef809 */
[C---:B------:R-:W-:Y:S01]  /*0b30*/  LOP3.LUT P3, RZ, R0.reuse, 0x2, RZ, 0xc0, !PT ;  /* 0x0000000200ff7812 */ /* 0x040fe2000786c0ff */
[----:B------:R-:W-:Y:S01]  /*0b40*/  IMAD.SHL.U32 R0, R0, 0x40, RZ ;  /* 0x0000004000007824 */ /* 0x000fe200078e00ff */
[----:B------:R-:W-:-:S04]  /*0b50*/  LOP3.LUT R2, R6, R9, R2, 0x1e, !PT ;  /* 0x0000000906027212 */ /* 0x000fc800078e1e02 */
[----:B------:R-:W-:-:S04]  /*0b60*/  LOP3.LUT R0, R0, 0xc0, RZ, 0xc0, !PT ;  /* 0x000000c000007812 */ /* 0x000fc800078ec0ff */
[----:B------:R-:W-:-:S04]  /*0b70*/  SHF.R.U32.HI R8, RZ, 0x3, R0 ;  /* 0x00000003ff087819 */ /* 0x000fc80000011600 */
[----:B------:R-:W-:Y:S01]  /*0b80*/  LOP3.LUT R8, R8, R0, R7, 0x1e, !PT ;  /* 0x0000000008087212 */ /* 0x000fe200078e1e07 */
[----:B------:R-:W-:-:S04]  /*0b90*/  IMAD.SHL.U32 R0, R18, 0x20, RZ ;  /* 0x0000002012007824 */ /* 0x000fc800078e00ff */
[----:B------:R-:W-:Y:S02]  /*0ba0*/  IMAD.IADD R8, R8, 0x1, R13 ;  /* 0x0000000108087824 */ /* 0x000fe400078e020d */
[----:B------:R-:W-:Y:S02]  /*0bb0*/  IMAD R4, R14, 0x200, R0 ;  /* 0x000002000e047824 */ /* 0x000fe400078e0200 */
[----:B------:R-:W-:Y:S01]  /*0bc0*/  IMAD.IADD R229, R0, 0x1, R2 ;  /* 0x0000000100e57824 */ /* 0x000fe200078e0202 */
[----:B------:R-:W-:Y:S01]  /*0bd0*/  LEA R251, R8, UR6, 0x1 ;  /* 0x0000000608fb7c11 */ /* 0x000fe2000f8e08ff */
[----:B------:R-:W-:Y:S01]  /*0be0*/  IMAD.IADD R230, R4, 0x1, R3 ;  /* 0x0000000104e67824 */ /* 0x000fe200078e0203 */
[----:B------:R-:W-:-:S03]  /*0bf0*/  LEA R3, R5, UR5, 0x1 ;  /* 0x0000000505037c11 */ /* 0x000fc6000f8e08ff */
[C---:B------:R-:W-:Y:S02]  /*0c00*/  VIADD R252, R251.reuse, 0x20 ;  /* 0x00000020fbfc7836 */ /* 0x040fe40000000000 */
[----:B------:R-:W-:-:S07]  /*0c10*/  @P3 VIADD R252, R251, 0xffffffe0 ;  /* 0xffffffe0fbfc3836 */ /* 0x000fce0000000000 */
.L_x_126:
[----:B------:R-:W-:Y:S02]  /*0c20*/  ISETP.NE.U32.AND P0, PT, RZ, UR14, PT ;  /* 0x0000000eff007c0c */ /* 0x000fe4000bf05070 */
[----:B------:R-:W-:Y:S02]  /*0c30*/  ISETP.NE.U32.AND P1, PT, RZ, UR12, PT ;  /* 0x0000000cff007c0c */ /* 0x000fe4000bf25070 */
[----:B------:R-:W-:Y:S02]  /*0c40*/  ISETP.NE.AND.EX P0, PT, RZ, UR15, PT, P0 ;  /* 0x0000000fff007c0c */ /* 0x000fe4000bf05300 */
[----:B------:R-:W-:-:S11]  /*0c50*/  ISETP.NE.AND.EX P1, PT, RZ, UR13, PT, P1 ;  /* 0x0000000dff007c0c */ /* 0x000fd6000bf25310 */
[----:B------:R-:W1:Y:S01]  /*0c60*/  @P0 S2R R0, SR_CTAID.Y ;  /* 0x0000000000000919 */ /* 0x000e620000002600 */
[----:B--2---:R-:W1:Y:S01]  /*0c70*/  @P0 LDC.64 R4, c[0x0][0x300] ;  /* 0x0000c000ff040b82 */ /* 0x004e620000000a00 */
[----:B------:R-:W2:Y:S07]  /*0c80*/  @P1 S2R R8, SR_CTAID.Y ;  /* 0x0000000000081919 */ /* 0x000eae0000002600 */
[----:B------:R-:W2:Y:S01]  /*0c90*/  @P1 LDC.64 R6, c[0x0][0x308] ;  /* 0x0000c200ff061b82 */ /* 0x000ea20000000a00 */
[----:B-1----:R-:W-:-:S05]  /*0ca0*/  @P0 IMAD.WIDE R4, R0, 0x4, R4 ;  /* 0x0000000400040825 */ /* 0x002fca00078e0204 */
[----:B------:R2:W3:Y:S02]  /*0cb0*/  @P0 LDG.E R2, desc[UR22][R4.64] ;  /* 0x0000001604020981 */ /* 0x0004e4000c1e1900 */
[----:B--2---:R-:W-:Y:S02]  /*0cc0*/  @P1 IMAD.WIDE R4, R8, 0x4, R6 ;  /* 0x0000000408041825 */ /* 0x004fe400078e0206 */
[----:B------:R-:W1:Y:S03]  /*0cd0*/  @!P1 LDC.64 R6, c[0x0][0x2c8] ;  /* 0x0000b200ff069b82 */ /* 0x000e660000000a00 */
[----:B------:R-:W2:Y:S01]  /*0ce0*/  @P1 LDG.E R0, desc[UR22][R4.64] ;  /* 0x0000001604001981 */ /* 0x000ea2000c1e1900 */
[----:B------:R-:W-:Y:S01]  /*0cf0*/  UMOV UR4, URZ ;  /* 0x0000003f00047c82 */ /* 0x000fe20008000000 */
[----:B------:R-:W-:-:S03]  /*0d00*/  USHF.L.U32 UR28, UR21, 0x7, URZ ;  /* 0x00000007151c7899 */ /* 0x000fc6000800063f */
[----:B------:R-:W4:Y:S01]  /*0d10*/  @!P1 LDC.64 R4, c[0x0][0x318] ;  /* 0x0000c600ff049b82 */ /* 0x000f220000000a00 */
[----:B---3--:R-:W-:Y:S02]  /*0d20*/  @P0 R2UR UR4, R2 ;  /* 0x00000000020402ca */ /* 0x008fe400000e0000 */
[----:B----4-:R-:W-:-:S04]  /*0d30*/  @!P1 ISETP.NE.U32.AND P0, PT, R4, RZ, PT ;  /* 0x000000ff0400920c */ /* 0x010fc80003f05070 */
[----:B------:R-:W-:-:S04]  /*0d40*/  @!P1 ISETP.NE.AND.EX P0, PT, R5, RZ, PT, P0 ;  /* 0x000000ff0500920c */ /* 0x000fc80003f05300 */
[----:B-1----:R-:W-:-:S03]  /*0d50*/  @!P1 SEL R2, R7, RZ, P0 ;  /* 0x000000ff07029207 */ /* 0x002fc60000000000 */
[----:B--2---:R-:W-:Y:S01]  /*0d60*/  @P1 VIADD R0, R0, -UR4 ;  /* 0x8000000400001c36 */ /* 0x004fe20008000000 */
[----:B------:R-:W-:-:S04]  /*0d70*/  @!P1 IADD3 R0, R2, -UR4, R6 ;  /* 0x8000000402009c10 */ /* 0x000fc8000fffe006 */
[----:B------:R-:W-:-:S13]  /*0d80*/  ISETP.LE.AND P0, PT, R0, UR28, PT ;  /* 0x0000001c00007c0c */ /* 0x000fda000bf03270 */
[----:B-----5:R-:W-:Y:S05]  /*0d90*/  @P0 BRA `(.L_x_118) ;  /* 0x0000005000dc0947 */ /* 0x020fea0003800000 */
[----:B------:R-:W1:Y:S01]  /*0da0*/  LDC R9, c[0x0][0x278] ;  /* 0x00009e00ff097b82 */ /* 0x000e620000000800 */
[----:B------:R-:W2:Y:S01]  /*0db0*/  S2R R2, SR_CTAID.Z ;  /* 0x0000000000027919 */ /* 0x000ea20000002700 */
[----:B------:R-:W-:Y:S01]  /*0dc0*/  ULDC UR32, c[0x0][0x2c4] ;  /* 0x0000b10000207ab9 */ /* 0x000fe20000000800 */
[----:B------:R-:W-:Y:S01]  /*0dd0*/  ULDC.U8 UR8, c[0x0][0x3d8] ;  /* 0x0000f60000087ab9 */ /* 0x000fe20000000000 */
[----:B------:R-:W-:Y:S01]  /*0de0*/  UIADD3 UR29, UR32, 0x3f, URZ ;  /* 0x0000003f201d7890 */ /* 0x000fe2000fffe03f */
[----:B------:R-:W3:Y:S01]  /*0df0*/  S2R R10, SR_CTAID.X ;  /* 0x00000000000a7919 */ /* 0x000ee20000002500 */
[----:B------:R-:W-:Y:S02]  /*0e00*/  UISETP.NE.AND UP0, UPT, UR8, URZ, UPT ;  /* 0x0000003f0800728c */ /* 0x000fe4000bf05270 */
[----:B------:R-:W3:Y:S01]  /*0e10*/  LDC.64 R6, c[0x0][0x488] ;  /* 0x00012200ff067b82 */ /* 0x000ee20000000a00 */
[----:B------:R-:W-:Y:S01]  /*0e20*/  USHF.R.S32.HI UR39, URZ, 0x1f, UR29 ;  /* 0x0000001f3f277899 */ /* 0x000fe2000801141d */
[----:B------:R-:W-:Y:S01]  /*0e30*/  ULDC.64 UR6, c[0x0][0x2f0] ;  /* 0x0000bc0000067ab9 */ /* 0x000fe20000000a00 */
[----:B------:R-:W-:-:S02]  /*0e40*/  ULDC UR31, c[0x0][0x270] ;  /* 0x00009c00001f7ab9 */ /* 0x000fc40000000800 */
[----:B------:R-:W-:Y:S02]  /*0e50*/  ULEA.HI UR39, UR39, UR29, URZ, 0x6 ;  /* 0x0000001d27277291 */ /* 0x000fe4000f8f303f */
[----:B------:R-:W-:Y:S02]  /*0e60*/  UISETP.NE.U32.AND UP1, UPT, UR6, URZ, UPT ;  /* 0x0000003f0600728c */ /* 0x000fe4000bf25070 */
[----:B------:R-:W-:Y:S01]  /*0e70*/  ULOP3.LUT UR42, UR39, 0xffffffc0, URZ, 0xc0, !UPT ;  /* 0xffffffc0272a7892 */ /* 0x000fe2000f8ec03f */
[----:B------:R-:W-:Y:S01]  /*0e80*/  ULDC UR30, c[0x0][0x2dc] ;  /* 0x0000b700001e7ab9 */ /* 0x000fe20000000800 */
[----:B------:R-:W-:Y:S02]  /*0e90*/  @UP0 UIMAD UR11, UR18, UR32, URZ ;  /* 0x00000020120b02a4 */ /* 0x000fe4000f8e023f */
[----:B------:R-:W-:Y:S01]  /*0ea0*/  UISETP.NE.AND.EX UP1, UPT, UR7, URZ, UPT, UP1 ;  /* 0x0000003f0700728c */ /* 0x000fe2000bf25310 */
[----:B-1----:R-:W-:Y:S01]  /*0eb0*/  IABS R8, R9 ;  /* 0x0000000900087213 */ /* 0x002fe20000000000 */
[----:B------:R-:W-:Y:S01]  /*0ec0*/  UIMAD UR38, UR20, UR30, URZ ;  /* 0x0000001e142672a4 */ /* 0x000fe2000f8e023f */
[----:B------:R-:W-:Y:S01]  /*0ed0*/  ISETP.NE.AND P2, PT, R9, RZ, PT ;  /* 0x000000ff0900720c */ /* 0x000fe20003f45270 */
[----:B------:R-:W-:Y:S01]  /*0ee0*/  @!UP0 UIMAD UR8, UR18, UR31, UR20 ;  /* 0x0000001f120882a4 */ /* 0x000fe2000f8e0214 */
[----:B------:R-:W1:Y:S01]  /*0ef0*/  I2F.RP R4, R8 ;  /* 0x0000000800047306 */ /* 0x000e620000209400 */
[----:B------:R-:W-:Y:S01]  /*0f00*/  UIADD3 UR42, UR42, -0x40, URZ ;  /* 0xffffffc02a2a7890 */ /* 0x000fe2000fffe03f */
[----:B------:R-:W-:Y:S01]  /*0f10*/  ULDC.U8 UR9, c[0x0][0x480] ;  /* 0x0001200000097ab9 */ /* 0x000fe20000000000 */
[----:B------:R-:W-:Y:S01]  /*0f20*/  @UP0 ULDC UR10, c[0x0][0x2e4] ;  /* 0x0000b900000a0ab9 */ /* 0x000fe20000000800 */
[----:B--2---:R-:W-:Y:S01]  /*0f30*/  IABS R2, R2 ;  /* 0x0000000200027213 */ /* 0x004fe20000000000 */
[----:B------:R-:W-:-:S02]  /*0f40*/  @UP0 UIMAD UR10, UR20, UR10, UR11 ;  /* 0x0000000a140a02a4 */ /* 0x000fc4000f8e020b */
[----:B------:R-:W-:Y:S02]  /*0f50*/  USHF.R.S32.HI UR7, URZ, 0x1f, UR4 ;  /* 0x0000001f3f077899 */ /* 0x000fe40008011404 */
[----:B------:R-:W-:Y:S02]  /*0f60*/  USHF.R.S32.HI UR6, URZ, 0x1f, UR28 ;  /* 0x0000001f3f067899 */ /* 0x000fe4000801141c */
[----:B------:R-:W-:Y:S02]  /*0f70*/  USHF.R.S32.HI UR36, URZ, 0x1f, UR31 ;  /* 0x0000001f3f247899 */ /* 0x000fe4000801141f */
[----:B------:R-:W-:Y:S01]  /*0f80*/  USHF.R.S32.HI UR35, URZ, 0x1f, UR38 ;  /* 0x0000001f3f237899 */ /* 0x000fe20008011426 */
[----:B-1----:R-:W1:Y:S01]  /*0f90*/  MUFU.RCP R4, R4 ;  /* 0x0000000400047308 */ /* 0x002e620000001000 */
[----:B------:R-:W-:Y:S02]  /*0fa0*/  USEL UR34, UR40, URZ, UP1 ;  /* 0x0000003f28227287 */ /* 0x000fe40008800000 */
[----:B------:R-:W-:-:S02]  /*0fb0*/  USEL UR33, UR41, URZ, UP1 ;  /* 0x0000003f29217287 */ /* 0x000fc40008800000 */
[----:B------:R-:W-:Y:S02]  /*0fc0*/  @!UP0 UIMAD UR10, UR8, UR32, URZ ;  /* 0x00000020080a82a4 */ /* 0x000fe4000f8e023f */
[----:B------:R-:W-:Y:S01]  /*0fd0*/  USHF.R.S32.HI UR43, URZ, 0x1f, UR42 ;  /* 0x0000001f3f2b7899 */ /* 0x000fe2000801142a */
[----:B-1----:R-:W-:-:S04]  /*0fe0*/  VIADD R4, R4, 0xffffffe ;  /* 0x0ffffffe04047836 */ /* 0x002fc80000000000 */
[----:B------:R-:W1:Y:S02]  /*0ff0*/  F2I.FTZ.U32.TRUNC.NTZ R5, R4 ;  /* 0x0000000400057305 */ /* 0x000e64000021f000 */
[----:B-1----:R-:W-:Y:S02]  /*1000*/  IMAD.MOV R0, RZ, RZ, -R5 ;  /* 0x000000ffff007224 */ /* 0x002fe400078e0a05 */
[----:B------:R-:W-:Y:S02]  /*1010*/  IMAD.MOV.U32 R4, RZ, RZ, RZ ;  /* 0x000000ffff047224 */ /* 0x000fe400078e00ff */
[----:B------:R-:W-:-:S04]  /*1020*/  IMAD R0, R0, R8, RZ ;  /* 0x0000000800007224 */ /* 0x000fc800078e02ff */
[----:B------:R-:W-:-:S04]  /*1030*/  IMAD.HI.U32 R0, R5, R0, R4 ;  /* 0x0000000005007227 */ /* 0x000fc800078e0004 */
[----:B------:R-:W-:-:S04]  /*1040*/  IMAD.MOV.U32 R4, RZ, RZ, R2 ;  /* 0x000000ffff047224 */ /* 0x000fc800078e0002 */
[----:B------:R-:W-:-:S05]  /*1050*/  IMAD.HI.U32 R0, R0, R4, RZ ;  /* 0x0000000400007227 */ /* 0x000fca00078e00ff */
[----:B------:R-:W-:-:S05]  /*1060*/  IADD3 R2, -R0, RZ, RZ ;  /* 0x000000ff00027210 */ /* 0x000fca0007ffe1ff */
[----:B------:R-:W-:Y:S02]  /*1070*/  IMAD R2, R8, R2, R4 ;  /* 0x0000000208027224 */ /* 0x000fe400078e0204 */
[----:B---3--:R-:W-:-:S03]  /*1080*/  IMAD.WIDE.U32 R4, R10, R6, RZ ;  /* 0x000000060a047225 */ /* 0x008fc600078e00ff */
[----:B------:R-:W-:Y:S01]  /*1090*/  ISETP.GT.U32.AND P1, PT, R8, R2, PT ;  /* 0x000000020800720c */ /* 0x000fe20003f24070 */
[----:B------:R-:W-:-:S12]  /*10a0*/  IMAD R7, R10, R7, R5 ;  /* 0x000000070a077224 */ /* 0x000fd800078e0205 */
[----:B------:R-:W-:Y:S02]  /*10b0*/  @!P1 IMAD.IADD R2, R2, 0x1, -R8 ;  /* 0x0000000102029824 */ /* 0x000fe400078e0a08 */
[----:B------:R-:W-:Y:S01]  /*10c0*/  @!P1 VIADD R0, R0, 0x1 ;  /* 0x0000000100009836 */ /* 0x000fe20000000000 */
[----:B------:R-:W-:Y:S02]  /*10d0*/  ISETP.NE.AND P1, PT, RZ, UR9, PT ;  /* 0x00000009ff007c0c */ /* 0x000fe4000bf25270 */
[----:B------:R-:W-:Y:S02]  /*10e0*/  ISETP.GE.U32.AND P3, PT, R2, R8, PT ;  /* 0x000000080200720c */ /* 0x000fe40003f66070 */
[----:B------:R-:W-:Y:S02]  /*10f0*/  LOP3.LUT R2, R9, UR20, RZ, 0x3c, !PT ;  /* 0x0000001409027c12 */ /* 0x000fe4000f8e3cff */
[----:B------:R-:W-:Y:S02]  /*1100*/  SEL R28, R4, RZ, P1 ;  /* 0x000000ff041c7207 */ /* 0x000fe40000800000 */
[----:B------:R-:W-:-:S02]  /*1110*/  ISETP.GE.AND P0, PT, R2, RZ, PT ;  /* 0x000000ff0200720c */ /* 0x000fc40003f06270 */
[----:B------:R-:W-:-:S05]  /*1120*/  SEL R29, R7, RZ, P1 ;  /* 0x000000ff071d7207 */ /* 0x000fca0000800000 */
[----:B------:R-:W-:-:S06]  /*1130*/  @P3 IADD3 R0, R0, 0x1, RZ ;  /* 0x0000000100003810 */ /* 0x000fcc0007ffe0ff */
[----:B------:R-:W-:Y:S01]  /*1140*/  @!P0 IMAD.MOV R0, RZ, RZ, -R0 ;  /* 0x000000ffff008224 */ /* 0x000fe200078e0a00 */
[----:B------:R-:W-:Y:S02]  /*1150*/  PLOP3.LUT P0, PT, PT, PT, UP0, 0x80, 0x0 ;  /* 0x000000000000781c */ /* 0x000fe40003f0f008 */
[----:B------:R-:W-:-:S04]  /*1160*/  @!P2 LOP3.LUT R0, RZ, R9, RZ, 0x33, !PT ;  /* 0x00000009ff00a212 */ /* 0x000fc800078e33ff */
[----:B------:R-:W-:-:S07]  /*1170*/  SHF.R.S32.HI R26, RZ, 0x1f, R0 ;  /* 0x0000001fff1a7819 */ /* 0x000fce0000011400 */
[----:B------:R-:W-:Y:S05]  /*1180*/  @!P0 BRA `(.L_x_119) ;  /* 0x0000000000208947 */ /* 0x000fea0003800000 */
[----:B------:R-:W-:Y:S01]  /*1190*/  ULDC UR29, c[0x0][0x2d4] ;  /* 0x0000b500001d7ab9 */ /* 0x000fe20000000800 */
[----:B------:R-:W-:Y:S01]  /*11a0*/  ULDC UR9, c[0x0][0x2c0] ;  /* 0x0000b00000097ab9 */ /* 0x000fe20000000800 */
[----:B------:R-:W-:Y:S01]  /*11b0*/  UIADD3 UR11, UR29, 0x80, URZ ;  /* 0x000000801d0b7890 */ /* 0x000fe2000fffe03f */
[----:B------:R-:W-:Y:S02]  /*11c0*/  ULDC UR8, c[0x0][0x2e4] ;  /* 0x0000b90000087ab9 */ /* 0x000fe40000000800 */
[----:B------:R-:W-:Y:S02]  /*11d0*/  ULEA UR8, UR9, UR8, 0x7 ;  /* 0x0000000809087291 */ /* 0x000fe4000f8e383f */
[----:B------:R-:W-:-:S04]  /*11e0*/  UIMAD UR11, UR11, UR18, URZ ;  /* 0x000000120b0b72a4 */ /* 0x000fc8000f8e023f */
[----:B------:R-:W-:Y:S01]  /*11f0*/  UIMAD UR37, UR8, UR20, UR11 ;  /* 0x00000014082572a4 */ /* 0x000fe2000f8e020b */
[----:B------:R-:W-:Y:S11]  /*1200*/  BRA `(.L_x_120) ;  /* 0x00000000000c7947 */ /* 0x000ff60003800000 */
.L_x_119:
[----:B------:R-:W-:Y:S01]  /*1210*/  UIMAD UR37, UR18, UR31, UR20 ;  /* 0x0000001f122572a4 */ /* 0x000fe2000f8e0214 */
[----:B------:R-:W-:-:S03]  /*1220*/  ULDC UR29, c[0x0][0x2d4] ;  /* 0x0000b500001d7ab9 */ /* 0x000fc60000000800 */
[----:B------:R-:W-:-:S12]  /*1230*/  UIMAD UR37, UR37, UR29, URZ ;  /* 0x0000001d252572a4 */ /* 0x000fd8000f8e023f */
.L_x_120:
[----:B------:R-:W2:Y:S01]  /*1240*/  LDL.64 R4, [R1+0x18] ;  /* 0x0000180001047983 */ /* 0x000ea20000100a00 */
[----:B------:R-:W1:Y:S03]  /*1250*/  LDC.64 R16, c[0x0][0x250] ;  /* 0x00009400ff107b82 */ /* 0x000e660000000a00 */
[----:B------:R-:W2:Y:S04]  /*1260*/  LDL.64 R34, [R1+0x18] ;  /* 0x0000180001227983 */ /* 0x000ea80000100a00 */
[----:B------:R-:W3:Y:S01]  /*1270*/  LDL R30, [R1] ;  /* 0x00000000011e7983 */ /* 0x000ee20000100800 */
[----:B------:R-:W4:Y:S01]  /*1280*/  LDC.64 R6, c[0x0][0x238] ;  /* 0x00008e00ff067b82 */ /* 0x000f220000000a00 */
[----:B------:R-:W-:Y:S01]  /*1290*/  UIADD3 UR28, UP0, UR28, UR4, URZ ;  /* 0x000000041c1c7290 */ /* 0x000fe2000ff1e03f */
[----:B------:R-:W4:Y:S01]  /*12a0*/  S2R R31, SR_TID.X ;  /* 0x00000000001f7919 */ /* 0x000f220000002100 */
[----:B------:R-:W-:-:S02]  /*12b0*/  ULDC.64 UR8, c[0x0][0x420] ;  /* 0x0001080000087ab9 */ /* 0x000fc40000000a00 */
[----:B------:R-:W-:Y:S01]  /*12c0*/  UIADD3.X UR4, UR7, UR6, URZ, UP0, !UPT ;  /* 0x0000000607047290 */ /* 0x000fe200087fe43f */
[----:B------:R-:W4:Y:S02]  /*12d0*/  S2R R32, SR_TID.X ;  /* 0x0000000000207919 */ /* 0x000f240000002100 */
[----:B------:R-:W4:Y:S01]  /*12e0*/  LDC.64 R20, c[0x0][0x418] ;  /* 0x00010600ff147b82 */ /* 0x000f220000000a00 */
[----:B------:R-:W-:-:S07]  /*12f0*/  ULDC.64 UR6, c[0x0][0x268] ;  /* 0x00009a0000067ab9 */ /* 0x000fce0000000a00 */
[----:B------:R-:W4:Y:S01]  /*1300*/  LDC.64 R22, c[0x0][0x248] ;  /* 0x00009200ff167b82 */ /* 0x000f220000000a00 */
[----:B-1----:R-:W-:-:S07]  /*1310*/  IMAD R2, R16, UR4, RZ ;  /* 0x0000000410027c24 */ /* 0x002fce000f8e02ff */
[----:B------:R-:W1:Y:S01]  /*1320*/  LDC.64 R24, c[0x0][0x230] ;  /* 0x00008c00ff187b82 */ /* 0x000e620000000a00 */
[----:B------:R-:W-:Y:S01]  /*1330*/  IMAD R2, R17, UR28, R2 ;  /* 0x0000001c11027c24 */ /* 0x000fe2000f8e0202 */
[----:B------:R-:W-:Y:S01]  /*1340*/  UIADD3 UR46, UR42, UR10, URZ ;  /* 0x0000000a2a2e7290 */ /* 0x000fe2000fffe03f */
[----:B----4-:R-:W-:Y:S01]  /*1350*/  IMAD R8, R6, UR27, RZ ;  /* 0x0000001b06087c24 */ /* 0x010fe2000f8e02ff */
[----:B------:R-:W-:Y:S01]  /*1360*/  ULEA.HI.SX32 UR39, UR39, 0xffffffff, 0x1a ;  /* 0xffffffff27277891 */ /* 0x000fe2000f8fd23f */
[----:B------:R-:W-:Y:S02]  /*1370*/  ULDC.64 UR10, c[0x0][0x258] ;  /* 0x00009600000a7ab9 */ /* 0x000fe40000000a00 */
[----:B------:R-:W-:Y:S01]  /*1380*/  IMAD R7, R7, UR18, R8 ;  /* 0x0000001207077c24 */ /* 0x000fe2000f8e0208 */
[----:B------:R-:W-:Y:S01]  /*1390*/  ULDC.64 UR48, c[0x0][0x2b0] ;  /* 0x0000ac0000307ab9 */ /* 0x000fe20000000a00 */
[----:B------:R-:W-:Y:S01]  /*13a0*/  IMAD R13, R20, UR27, RZ ;  /* 0x0000001b140d7c24 */ /* 0x000fe2000f8e02ff */
[----:B------:R-:W-:-:S04]  /*13b0*/  SHF.R.S32.HI R31, RZ, 0x1f, R31 ;  /* 0x0000001fff1f7819 */ /* 0x000fc8000001141f */
[----:B------:R-:W-:Y:S01]  /*13c0*/  LEA.HI R31, R31, R32, RZ, 0x2 ;  /* 0x000000201f1f7211 */ /* 0x000fe200078f10ff */
[----:B------:R-:W-:-:S03]  /*13d0*/  IMAD R12, R22, UR4, RZ ;  /* 0x00000004160c7c24 */ /* 0x000fc6000f8e02ff */
[----:B------:R-:W-:-:S04]  /*13e0*/  SHF.R.S32.HI R31, RZ, 0x2, R31 ;  /* 0x00000002ff1f7819 */ /* 0x000fc8000001141f */
[----:B------:R-:W-:-:S05]  /*13f0*/  SHF.R.S32.HI R27, RZ, 0x1f, R31 ;  /* 0x0000001fff1b7819 */ /* 0x000fca000001141f */
[----:B------:R-:W-:-:S04]  /*1400*/  IMAD R8, R27, R16, RZ ;  /* 0x000000101b087224 */ /* 0x000fc800078e02ff */
[----:B------:R-:W-:Y:S01]  /*1410*/  IMAD R8, R31, R17, R8 ;  /* 0x000000111f087224 */ /* 0x000fe200078e0208 */
[----:B------:R-:W-:Y:S01]  /*1420*/  @P1 BAR.SYNC.DEFER_BLOCKING 0x0 ;  /* 0x0000000000001b1d */ /* 0x000fe20000010000 */
[----:B--2---:R-:W-:-:S05]  /*1430*/  IMAD.MOV.U32 R34, RZ, RZ, R4 ;  /* 0x000000ffff227224 */ /* 0x004fca00078e0004 */
[----:B------:R-:W-:-:S03]  /*1440*/  SHF.R.S32.HI R35, RZ, 0x1f, R34 ;  /* 0x0000001fff237819 */ /* 0x000fc60000011422 */
[----:B------:R-:W-:Y:S02]  /*1450*/  IMAD.WIDE.U32 R4, R16, UR28, R34 ;  /* 0x0000001c10047c25 */ /* 0x000fe4000f8e0022 */
[----:B------:R2:W-:Y:S02]  /*1460*/  STL [R1+0x1c], R35 ;  /* 0x00001c2301007387 */ /* 0x0005e40000100800 */
[----:B------:R-:W-:Y:S02]  /*1470*/  IMAD.IADD R5, R5, 0x1, R2 ;  /* 0x0000000105057824 */ /* 0x000fe400078e0202 */
[----:B------:R-:W-:Y:S02]  /*1480*/  IMAD R2, R26, UR6, RZ ;  /* 0x000000061a027c24 */ /* 0x000fe4000f8e02ff */
[----:B------:R-:W-:-:S04]  /*1490*/  IMAD.WIDE.U32 R4, R6, UR18, R4 ;  /* 0x0000001206047c25 */ /* 0x000fc8000f8e0004 */
[----:B------:R-:W-:Y:S01]  /*14a0*/  IMAD R6, R0, UR7, R2 ;  /* 0x0000000700067c24 */ /* 0x000fe2000f8e0202 */
[----:B------:R-:W-:Y:S01]  /*14b0*/  IADD3 R2, P0, R31, UR42, RZ ;  /* 0x0000002a1f027c10 */ /* 0x000fe2000ff1e0ff */
[----:B------:R-:W-:-:S03]  /*14c0*/  IMAD.IADD R5, R5, 0x1, R7 ;  /* 0x0000000105057824 */ /* 0x000fc600078e0207 */
[----:B------:R-:W-:Y:S01]  /*14d0*/  IADD3.X R18, R27, UR43, RZ, P0, !PT ;  /* 0x0000002b1b127c10 */ /* 0x000fe200087fe4ff */
[----:B------:R-:W-:Y:S01]  /*14e0*/  IMAD.WIDE.U32 R4, R0, UR6, R4 ;  /* 0x0000000600047c25 */ /* 0x000fe2000f8e0004 */
[----:B------:R-:W-:-:S03]  /*14f0*/  ULDC.64 UR6, c[0x0][0x240] ;  /* 0x0000900000067ab9 */ /* 0x000fc60000000a00 */
[----:B------:R-:W-:Y:S02]  /*1500*/  IMAD R9, R18, UR6, RZ ;  /* 0x0000000612097c24 */ /* 0x000fe4000f8e02ff */
[----:B------:R-:W-:-:S04]  /*1510*/  IMAD.WIDE.U32 R10, R2, UR6, R34 ;  /* 0x00000006020a7c25 */ /* 0x000fc8000f8e0022 */
[----:B------:R-:W-:Y:S01]  /*1520*/  IMAD R14, R2, UR7, R9 ;  /* 0x00000007020e7c24 */ /* 0x000fe2000f8e0209 */
[----:B------:R-:W-:Y:S01]  /*1530*/  ULDC.64 UR6, c[0x0][0x220] ;  /* 0x0000880000067ab9 */ /* 0x000fe20000000a00 */
[----:B------:R-:W-:Y:S02]  /*1540*/  IMAD.IADD R5, R5, 0x1, R6 ;  /* 0x0000000105057824 */ /* 0x000fe400078e0206 */
[----:B------:R-:W-:Y:S02]  /*1550*/  IMAD.IADD R15, R11, 0x1, R14 ;  /* 0x000000010b0f7824 */ /* 0x000fe400078e020e */
[----:B------:R-:W-:Y:S02]  /*1560*/  IMAD R11, R21, UR18, R13 ;  /* 0x00000012150b7c24 */ /* 0x000fe4000f8e020d */
[----:B------:R-:W4:Y:S01]  /*1570*/  LDL R21, [R1+0x20] ;  /* 0x0000200001157983 */ /* 0x000f220000100800 */
[----:B------:R-:W-:-:S04]  /*1580*/  IMAD.WIDE.U32 R6, R31, R16, R4 ;  /* 0x000000101f067225 */ /* 0x000fc800078e0004 */
[----:B------:R-:W-:Y:S01]  /*1590*/  IMAD.IADD R5, R7, 0x1, R8 ;  /* 0x0000000107057824 */ /* 0x000fe200078e0208 */
[----:B------:R-:W-:Y:S01]  /*15a0*/  LEA R4, P0, R6, UR6, 0x1 ;  /* 0x0000000606047c11 */ /* 0x000fe2000f8008ff */
[----:B------:R-:W-:Y:S02]  /*15b0*/  IMAD R7, R23, UR28, R12 ;  /* 0x0000001c17077c24 */ /* 0x000fe4000f8e020c */
[----:B------:R-:W-:Y:S01]  /*15c0*/  IMAD.WIDE.U32 R12, R20, UR18, R34 ;  /* 0x00000012140c7c25 */ /* 0x000fe2000f8e0022 */
[----:B------:R-:W-:Y:S01]  /*15d0*/  LEA.HI.X R5, R6, UR7, R5, 0x1, P0 ;  /* 0x0000000706057c11 */ /* 0x000fe200080f0c05 */
[----:B------:R-:W2:Y:S02]  /*15e0*/  LDL R20, [R1+0x24] ;  /* 0x0000240001147983 */ /* 0x000ea40000100800 */
[----:B------:R-:W-:Y:S01]  /*15f0*/  IMAD.MOV.U32 R14, RZ, RZ, R10 ;  /* 0x000000ffff0e7224 */ /* 0x000fe200078e000a */
[----:B------:R-:W-:Y:S01]  /*1600*/  ULDC.64 UR6, c[0x0][0x260] ;  /* 0x0000980000067ab9 */ /* 0x000fe20000000a00 */
[----:B-1----:R-:W-:-:S02]  /*1610*/  IMAD R10, R24, UR27, RZ ;  /* 0x0000001b180a7c24 */ /* 0x002fc4000f8e02ff */
[----:B------:R-:W-:Y:S02]  /*1620*/  IMAD.IADD R11, R13, 0x1, R11 ;  /* 0x000000010d0b7824 */ /* 0x000fe400078e020b */
[----:B------:R-:W-:-:S04]  /*1630*/  IMAD.WIDE.U32 R8, R22, UR28, R34 ;  /* 0x0000001c16087c25 */ /* 0x000fc8000f8e0022 */
[----:B------:R-:W-:Y:S02]  /*1640*/  IMAD R13, R25, UR18, R10 ;  /* 0x00000012190d7c24 */ /* 0x000fe4000f8e020a */
[----:B------:R-:W-:Y:S02]  /*1650*/  IMAD.MOV.U32 R10, RZ, RZ, R12 ;  /* 0x000000ffff0a7224 */ /* 0x000fe400078e000c */
[----:B------:R-:W-:Y:S02]  /*1660*/  IMAD R12, R18, UR8, RZ ;  /* 0x00000008120c7c24 */ /* 0x000fe4000f8e02ff */
[----:B------:R-:W1:Y:S01]  /*1670*/  LDC.64 R18, c[0x0][0x228] ;  /* 0x00008a00ff127b82 */ /* 0x000e620000000a00 */
[----:B------:R-:W-:Y:S01]  /*1680*/  IMAD.IADD R9, R9, 0x1, R7 ;  /* 0x0000000109097824 */ /* 0x000fe200078e0207 */
[----:B------:R-:W-:Y:S01]  /*1690*/  LEA R6, P0, R16, R4, 0x7 ;  /* 0x0000000410067211 */ /* 0x000fe200078038ff */
[----:B------:R-:W-:-:S03]  /*16a0*/  IMAD.WIDE.U32 R8, R24, UR18, R8 ;  /* 0x0000001218087c25 */ /* 0x000fc6000f8e0008 */
[----:B------:R-:W-:Y:S01]  /*16b0*/  LEA.HI.X R7, R16, R5, R17, 0x7, P0 ;  /* 0x0000000510077211 */ /* 0x000fe200000f3c11 */
[----:B------:R-:W-:Y:S02]  /*16c0*/  IMAD.IADD R9, R9, 0x1, R13 ;  /* 0x0000000109097824 */ /* 0x000fe400078e020d */
[C---:B------:R-:W-:Y:S02]  /*16d0*/  IMAD R17, R2.reuse, UR9, R12 ;  /* 0x0000000902117c24 */ /* 0x040fe4000f8e020c */
[----:B------:R-:W-:Y:S01]  /*16e0*/  IMAD.WIDE.U32 R12, R2, UR8, R10 ;  /* 0x00000008020c7c25 */ /* 0x000fe2000f8e000a */
[----:B---3--:R-:W-:Y:S01]  /*16f0*/  LEA R2, R30, UR5, 0x1 ;  /* 0x000000051e027c11 */ /* 0x008fe2000f8e08ff */
[----:B------:R-:W-:Y:S02]  /*1700*/  UIMAD.WIDE UR46, UR46, 0x4, UR48 ;  /* 0x000000042e2e78a5 */ /* 0x000fe4000f8e0230 */
[----:B------:R-:W-:Y:S01]  /*1710*/  IMAD R16, R26, UR6, RZ ;  /* 0x000000061a107c24 */ /* 0x000fe2000f8e02ff */
[----:B------:R-:W-:Y:S01]  /*1720*/  ULDC.64 UR8, c[0x0][0x428] ;  /* 0x00010a0000087ab9 */ /* 0x000fe20000000a00 */
[C---:B------:R-:W-:Y:S01]  /*1730*/  IMAD.WIDE.U32 R10, R0.reuse, UR6, R8 ;  /* 0x00000006000a7c25 */ /* 0x040fe2000f8e0008 */
[----:B------:R-:W-:Y:S01]  /*1740*/  @!PT LDS RZ, [RZ] ;  /* 0x00000000fffff984 */ /* 0x000fe20000000800 */
[----:B------:R-:W-:Y:S01]  /*1750*/  @!PT LDS RZ, [RZ] ;  /* 0x00000000fffff984 */ /* 0x000fe20000000800 */
[----:B------:R-:W-:Y:S01]  /*1760*/  @!PT LDS RZ, [RZ] ;  /* 0x00000000fffff984 */ /* 0x000fe20000000800 */
[----:B------:R-:W-:Y:S03]  /*1770*/  LDGSTS.E.BYPASS.LTC128B.128 [R2+0xf000], desc[UR22][R4.64] ;  /* 0x0f00000004027fae */ /* 0x000fe6000b901d56 */
[----:B------:R-:W-:Y:S01]  /*1780*/  IMAD R16, R0, UR7, R16 ;  /* 0x0000000700107c24 */ /* 0x000fe2000f8e0210 */
[----:B------:R-:W-:Y:S01]  /*1790*/  LDGSTS.E.BYPASS.LTC128B.128 [R2+0x11000], desc[UR22][R4.64+0x40] ;  /* 0x1100004004027fae */ /* 0x000fe2000b901d56 */
[----:B------:R-:W-:Y:S01]  /*17a0*/  IMAD R0, R27, R22, RZ ;  /* 0x000000161b007224 */ /* 0x000fe200078e02ff */
[----:B------:R-:W-:-:S02]  /*17b0*/  ULDC.64 UR6, c[0x0][0x218] ;  /* 0x0000860000067ab9 */ /* 0x000fc40000000a00 */
[----:B------:R3:W-:Y:S01]  /*17c0*/  LDGSTS.E.BYPASS.LTC128B.128 [R2+0x13000], desc[UR22][R4.64+0x80] ;  /* 0x1300008004027fae */ /* 0x0007e2000b901d56 */
[----:B------:R-:W-:-:S03]  /*17d0*/  IMAD R0, R31, R23, R0 ;  /* 0x000000171f007224 */ /* 0x000fc600078e0200 */
[----:B------:R-:W-:Y:S04]  /*17e0*/  LDGSTS.E.BYPASS.LTC128B.128 [R2+0x10000], desc[UR22][R6.64] ;  /* 0x1000000006027fae */ /* 0x000fe8000b901d56 */
[----:B------:R-:W-:Y:S04]  /*17f0*/  LDGSTS.E.BYPASS.LTC128B.128 [R2+0x12000], desc[UR22][R6.64+0x40] ;  /* 0x1200004006027fae */ /* 0x000fe8000b901d56 */
[----:B------:R1:W-:Y:S01]  /*1800*/  LDGSTS.E.BYPASS.LTC128B.128 [R2+0x14000], desc[UR22][R6.64+0x80] ;  /* 0x1400008006027fae */ /* 0x0003e2000b901d56 */
[----:B------:R-:W-:Y:S02]  /*1810*/  IMAD.IADD R9, R13, 0x1, R17 ;  /* 0x000000010d097824 */ /* 0x000fe400078e0211 */
[----:B---3--:R-:W-:Y:S01]  /*1820*/  IMAD.IADD R5, R11, 0x1, R16 ;  /* 0x000000010b057824 */ /* 0x008fe200078e0210 */
[----:B------:R-:W-:Y:S01]  /*1830*/  UIMAD UR45, UR26, UR8, URZ ;  /* 0x000000081a2d72a4 */ /* 0x000fe2000f8e023f */
[----:B------:R-:W-:Y:S01]  /*1840*/  IMAD.MOV.U32 R4, RZ, RZ, R10 ;  /* 0x000000ffff047224 */ /* 0x000fe200078e000a */
[----:B------:R-:W-:Y:S01]  /*1850*/  UIMAD UR44, UR26, UR10, URZ ;  /* 0x0000000a1a2c72a4 */ /* 0x000fe2000f8e023f */
[C---:B-1----:R-:W-:Y:S01]  /*1860*/  IMAD R16, R18.reuse, UR27, RZ ;  /* 0x0000001b12107c24 */ /* 0x042fe2000f8e02ff */
[----:B------:R-:W0:Y:S01]  /*1870*/  LDGDEPBAR ;  /* 0x00000000000079af */ /* 0x000e220000000000 */
[----:B------:R-:W-:-:S04]  /*1880*/  IMAD.WIDE.U32 R10, R18, UR18, R14 ;  /* 0x00000012120a7c25 */ /* 0x000fc8000f8e000e */
[----:B------:R-:W-:-:S04]  /*1890*/  IMAD.WIDE.U32 R6, R31, R22, R4 ;  /* 0x000000161f067225 */ /* 0x000fc800078e0004 */
[----:B------:R-:W-:Y:S01]  /*18a0*/  IMAD.IADD R0, R7, 0x1, R0 ;  /* 0x0000000107007824 */ /* 0x000fe200078e0200 */
[C---:B------:R-:W-:Y:S01]  /*18b0*/  LEA R4, P0, R6.reuse, UR6, 0x1 ;  /* 0x0000000606047c11 */ /* 0x040fe2000f8008ff */
[----:B------:R-:W-:Y:S01]  /*18c0*/  IMAD R16, R19, UR18, R16 ;  /* 0x0000001213107c24 */ /* 0x000fe2000f8e0210 */
[----:B------:R-:W-:Y:S02]  /*18d0*/  ULEA.HI UR6, UR39, UR39, URZ, 0x1 ;  /* 0x0000002727067291 */ /* 0x000fe4000f8f083f */
[----:B------:R-:W-:Y:S01]  /*18e0*/  LEA.HI.X R5, R6, UR7, R0, 0x1, P0 ;  /* 0x0000000706057c11 */ /* 0x000fe200080f0c00 */
[----:B------:R-:W-:Y:S01]  /*18f0*/  IMAD.IADD R7, R11, 0x1, R16 ;  /* 0x000000010b077824 */ /* 0x000fe200078e0210 */
[----:B------:R-:W1:Y:S01]  /*1900*/  S2R R17, SR_TID.X ;  /* 0x0000000000117919 */ /* 0x000e620000002100 */
[----:B------:R-:W-:Y:S02]  /*1910*/  IMAD.U32 R11, RZ, RZ, UR10 ;  /* 0x0000000aff0b7e24 */ /* 0x000fe4000f8e00ff */
[----:B------:R-:W-:Y:S01]  /*1920*/  IMAD.MOV.U32 R6, RZ, RZ, R10 ;  /* 0x000000ffff067224 */ /* 0x000fe200078e000a */
[----:B------:R-:W-:Y:S01]  /*1930*/  ULOP3.LUT UR6, UR6, 0xfffffffe, URZ, 0xc0, !UPT ;  /* 0xfffffffe06067892 */ /* 0x000fe2000f8ec03f */
[----:B------:R-:W3:Y:S02]  /*1940*/  S2R R19, SR_TID.X ;  /* 0x0000000000137919 */ /* 0x000ee40000002100 */
[----:B------:R-:W-:Y:S01]  /*1950*/  IMAD.WIDE.U32 R10, R11, UR20, R6 ;  /* 0x000000140b0a7c25 */ /* 0x000fe2000f8e0006 */
[----:B------:R-:W-:-:S03]  /*1960*/  UIADD3 UR6, UR39, -UR6, URZ ;  /* 0x8000000627067290 */ /* 0x000fc6000fffe03f */
[----:B------:R-:W-:Y:S01]  /*1970*/  IMAD.MOV.U32 R8, RZ, RZ, R12 ;  /* 0x000000ffff087224 */ /* 0x000fe200078e000c */
[----:B------:R-:W-:Y:S01]  /*1980*/  UMOV UR10, UR46 ;  /* 0x0000002e000a7c82 */ /* 0x000fe20008000000 */
[----:B------:R-:W-:Y:S01]  /*1990*/  IMAD.U32 R12, RZ, RZ, UR8 ;  /* 0x00000008ff0c7e24 */ /* 0x000fe2000f8e00ff */
[----:B------:R-:W-:Y:S02]  /*19a0*/  UIMAD UR45, UR20, UR9, UR45 ;  /* 0x00000009142d72a4 */ /* 0x000fe4000f8e022d */
[----:B------:R-:W-:Y:S01]  /*19b0*/  UIMAD UR44, UR20, UR11, UR44 ;  /* 0x0000000b142c72a4 */ /* 0x000fe2000f8e022c */
[----:B------:R-:W-:Y:S01]  /*19c0*/  IMAD.WIDE.U32 R12, R12, UR20, R8 ;  /* 0x000000140c0c7c25 */ /* 0x000fe2000f8e0008 */
[----:B------:R-:W-:Y:S01]  /*19d0*/  UISETP.NE.AND UP0, UPT, UR6, 0x1, UPT ;  /* 0x000000010600788c */ /* 0x000fe2000bf05270 */
[----:B------:R-:W-:Y:S02]  /*19e0*/  UMOV UR11, UR47 ;  /* 0x0000002f000b7c82 */ /* 0x000fe40008000000 */
[----:B------:R-:W-:Y:S01]  /*19f0*/  ULDC.64 UR6, c[0x0][0x3e0] ;  /* 0x0000f80000067ab9 */ /* 0x000fe20000000a00 */
[----:B------:R-:W-:Y:S01]  /*1a00*/  VIADD R14, R30, 0x1800 ;  /* 0x000018001e0e7836 */ /* 0x000fe20000000000 */
[----:B------:R-:W-:Y:S01]  /*1a10*/  LEA R242, P2, R12, UR6, 0x1 ;  /* 0x000000060cf27c11 */ /* 0x000fe2000f8408ff */
[----:B------:R-:W-:Y:S01]  /*1a20*/  ULDC.64 UR8, c[0x0][0x210] ;  /* 0x0000840000087ab9 */ /* 0x000fe20000000a00 */
[----:B------:R-:W-:Y:S01]  /*1a30*/  VIADD R9, R11, UR44 ;  /* 0x0000002c0b097c36 */ /* 0x000fe20008000000 */
[----:B------:R-:W-:-:S02]  /*1a40*/  LEA R244, P3, R10, UR8, 0x1 ;  /* 0x000000080af47c11 */ /* 0x000fc4000f8608ff */
[----:B------:R-:W-:Y:S02]  /*1a50*/  LEA R8, P1, R22, R4, 0x7 ;  /* 0x0000000416087211 */ /* 0x000fe400078238ff */
[----:B------:R-:W-:Y:S02]  /*1a60*/  LEA.HI.X R245, R10, UR9, R9, 0x1, P3 ;  /* 0x000000090af57c11 */ /* 0x000fe400098f0c09 */
[----:B------:R-:W-:Y:S02]  /*1a70*/  LEA.HI.X R9, R22, R5, R23, 0x7, P1 ;  /* 0x0000000516097211 */ /* 0x000fe400008f3c17 */
[----:B-1----:R-:W-:-:S04]  /*1a80*/  SHF.R.S32.HI R17, RZ, 0x1f, R17 ;  /* 0x0000001fff117819 */ /* 0x002fc80000011411 */
[----:B---3--:R-:W-:Y:S01]  /*1a90*/  LEA.HI R17, R17, R19, RZ, 0x5 ;  /* 0x0000001311117211 */ /* 0x008fe200078f28ff */
[----:B------:R-:W-:-:S03]  /*1aa0*/  USHF.R.S32.HI UR6, URZ, 0x1f, UR30 ;  /* 0x0000001f3f067899 */ /* 0x000fc6000801141e */
[----:B------:R-:W-:Y:S01]  /*1ab0*/  SHF.R.S32.HI R17, RZ, 0x5, R17 ;  /* 0x00000005ff117819 */ /* 0x000fe20000011411 */
[----:B------:R-:W-:Y:S02]  /*1ac0*/  UIMAD UR6, UR6, UR31, URZ ;  /* 0x0000001f060672a4 */ /* 0x000fe4000f8e023f */
[----:B------:R-:W-:Y:S02]  /*1ad0*/  UIMAD.WIDE UR46, UR18, UR29, UR42 ;  /* 0x0000001d122e72a5 */ /* 0x000fe4000f8e022a */
[----:B------:R-:W-:Y:S02]  /*1ae0*/  UIMAD.WIDE.U32 UR48, UR30, UR31, URZ ;  /* 0x0000001f1e3072a5 */ /* 0x000fe4000f8e003f */
[----:B------:R-:W-:-:S04]  /*1af0*/  UIMAD UR6, UR36, UR30, UR6 ;  /* 0x0000001e240672a4 */ /* 0x000fc8000f8e0206 */
[----:B------:R-:W-:Y:S02]  /*1b00*/  UIADD3 UR6, UR49, UR6, URZ ;  /* 0x0000000631067290 */ /* 0x000fe4000fffe03f */
[----:B------:R-:W-:Y:S01]  /*1b10*/  UIADD3 UR37, UR42, UR37, URZ ;  /* 0x000000252a257290 */ /* 0x000fe2000fffe03f */
        /* <DEDUP_REMOVED lines=47> */
[----:B------:R-:W-:Y:S01]  /*1e10*/  CS2R R36, SRZ ;  /* 0x0000000000247805 */ /* 0x000fe2000001ff00 */
[----:B----4-:R-:W-:Y:S01]  /*1e20*/  IMAD.SHL.U32 R6, R21, 0x4, RZ ;  /* 0x0000000415067824 */ /* 0x010fe200078e00ff */
[----:B------:R-:W-:-:S04]  /*1e30*/  SHF.R.S32.HI R15, RZ, 0x1f, R21 ;  /* 0x0000001fff0f7819 */ /* 0x000fc80000011415 */
[----:B------:R-:W-:Y:S02]  /*1e40*/  SHF.L.U64.HI R0, R21, 0x2, R15 ;  /* 0x0000000215007819 */ /* 0x000fe4000001020f */
[----:B------:R-:W-:-:S04]  /*1e50*/  IADD3 R6, P0, R6, UR10, RZ ;  /* 0x0000000a06067c10 */ /* 0x000fc8000ff1e0ff */
[----:B------:R-:W-:Y:S01]  /*1e60*/  IADD3.X R7, R0, UR11, RZ, P0, !PT ;  /* 0x0000000b00077c10 */ /* 0x000fe200087fe4ff */
[----:B------:R-:W-:Y:S01]  /*1e70*/  VIADD R0, R13, UR45 ;  /* 0x0000002d0d007c36 */ /* 0x000fe20008000000 */
[----:B------:R-:W-:-:S03]  /*1e80*/  PLOP3.LUT P0, PT, PT, PT, UP0, 0x80, 0x0 ;  /* 0x000000000000781c */ /* 0x000fc60003f0f008 */
[----:B------:R-:W5:Y:S01]  /*1e90*/  LDG.E R250, desc[UR22][R6.64] ;  /* 0x0000001606fa7981 */ /* 0x000f62000c1e1900 */
[----:B------:R-:W-:Y:S02]  /*1ea0*/  LEA.HI.X R243, R12, UR7, R0, 0x1, P2 ;  /* 0x000000070cf37c11 */ /* 0x000fe400090f0c00 */
[----:B------:R-:W-:Y:S01]  /*1eb0*/  SEL R0, R14, R30, !P0 ;  /* 0x0000001e0e007207 */ /* 0x000fe20004000000 */
[----:B------:R-:W5:Y:S03]  /*1ec0*/  LDG.E R249, desc[UR22][R6.64+0x20] ;  /* 0x0000201606f97981 */ /* 0x000f66000c1e1900 */
[----:B------:R-:W-:Y:S01]  /*1ed0*/  LEA R246, R0, UR5, 0x1 ;  /* 0x0000000500f67c11 */ /* 0x000fe2000f8e08ff */
[----:B------:R-:W-:Y:S04]  /*1ee0*/  LDGSTS.E.BYPASS.LTC128B.128 [R2+0x6000], desc[UR22][R242.64] ;  /* 0x06000000f2027fae */ /* 0x000fe8000b901d56 */
[----:B------:R-:W-:Y:S04]  /*1ef0*/  LDGSTS.E.BYPASS.LTC128B.128 [R2+0x7000], desc[UR22][R242.64+0x40] ;  /* 0x07000040f2027fae */ /* 0x000fe8000b901d56 */
[----:B------:R-:W-:Y:S04]  /*1f00*/  LDGSTS.E.BYPASS.LTC128B.128 [R2+0x8000], desc[UR22][R242.64+0x80] ;  /* 0x08000080f2027fae */ /* 0x000fe8000b901d56 */
[----:B------:R-:W-:Y:S04]  /*1f10*/  LDGSTS.E.BYPASS.LTC128B.128 [R246], desc[UR22][R244.64] ;  /* 0x00000000f4f67fae */ /* 0x000fe8000b901d56 */
[----:B------:R-:W-:Y:S04]  /*1f20*/  LDGSTS.E.BYPASS.LTC128B.128 [R246+0x1000], desc[UR22][R244.64+0x40] ;  /* 0x01000040f4f67fae */ /* 0x000fe8000b901d56 */
[----:B------:R-:W-:Y:S04]  /*1f30*/  LDGSTS.E.BYPASS.LTC128B.128 [R246+0x2000], desc[UR22][R244.64+0x80] ;  /* 0x02000080f4f67fae */ /* 0x000fe8000b901d56 */
[----:B------:R-:W-:Y:S04]  /*1f40*/  LDGSTS.E.BYPASS.LTC128B.128 [R2+0x9000], desc[UR22][R4.64] ;  /* 0x0900000004027fae */ /* 0x000fe8000b901d56 */
[----:B------:R-:W-:Y:S04]  /*1f50*/  LDGSTS.E.BYPASS.LTC128B.128 [R2+0xb000], desc[UR22][R4.64+0x40] ;  /* 0x0b00004004027fae */ /* 0x000fe8000b901d56 */
[----:B------:R1:W-:Y:S04]  /*1f60*/  LDGSTS.E.BYPASS.LTC128B.128 [R2+0xd000], desc[UR22][R4.64+0x80] ;  /* 0x0d00008004027fae */ /* 0x0003e8000b901d56 */
[----:B------:R-:W-:Y:S01]  /*1f70*/  LDGSTS.E.BYPASS.LTC128B.128 [R2+0xa000], desc[UR22][R8.64] ;  /* 0x0a00000008027fae */ /* 0x000fe2000b901d56 */
[----:B------:R-:W-:-:S03]  /*1f80*/  UIMAD UR45, UR31, UR30, URZ ;  /* 0x0000001e1f2d72a4 */ /* 0x000fc6000f8e023f */
[----:B------:R-:W-:Y:S04]  /*1f90*/  LDGSTS.E.BYPASS.LTC128B.128 [R2+0xc000], desc[UR22][R8.64+0x40] ;  /* 0x0c00004008027fae */ /* 0x000fe8000b901d56 */
[----:B------:R3:W-:Y:S04]  /*1fa0*/  LDGSTS.E.BYPASS.LTC128B.128 [R2+0xe000], desc[UR22][R8.64+0x80] ;  /* 0x0e00008008027fae */ /* 0x0007e8000b901d56 */
[----:B------:R-:W0:Y:S01]  /*1fb0*/  LDGDEPBAR ;  /* 0x00000000000079af */ /* 0x000e220000000000 */
[----:B------:R-:W-:Y:S01]  /*1fc0*/  USHF.L.U32 UR7, UR45, 0x6, URZ ;  /* 0x000000062d077899 */ /* 0x000fe2000800063f */
[----:B--2---:R-:W-:-:S02]  /*1fd0*/  IMAD R0, R17, UR45, R20 ;  /* 0x0000002d11007c24 */ /* 0x004fc4000f8e0214 */
[----:B------:R-:W5:Y:S01]  /*1fe0*/  LDG.E R248, desc[UR22][R6.64+0x80] ;  /* 0x0000801606f87981 */ /* 0x000f62000c1e1900 */
[----:B------:R-:W-:-:S03]  /*1ff0*/  USHF.R.S32.HI UR8, URZ, 0x1f, UR7 ;  /* 0x0000001f3f087899 */ /* 0x000fc60008011407 */
[----:B------:R2:W5:Y:S01]  /*2000*/  LDG.E R247, desc[UR22][R6.64+0xa0] ;  /* 0x0000a01606f77981 */ /* 0x000562000c1e1900 */
[----:B-1----:R-:W-:-:S05]  /*2010*/  IMAD.U32 R4, RZ, RZ, UR38 ;  /* 0x00000026ff047e24 */ /* 0x002fca000f8e00ff */
[----:B------:R-:W-:Y:S02]  /*2020*/  IADD3 R4, P2, P1, R0, UR7, R4 ;  /* 0x0000000700047c10 */ /* 0x000fe4000f95e004 */
[----:B------:R-:W-:Y:S01]  /*2030*/  SHF.R.S32.HI R0, RZ, 0x1f, R0 ;  /* 0x0000001fff007819 */ /* 0x000fe20000011400 */
[----:B---3--:R-:W-:Y:S01]  /*2040*/  IMAD.U32 R2, RZ, RZ, UR35 ;  /* 0x00000023ff027e24 */ /* 0x008fe2000f8e00ff */
[----:B------:R-:W-:Y:S01]  /*2050*/  UIADD3 UR34, UP0, UR46, UR34, URZ ;  /* 0x000000222e227290 */ /* 0x000fe2000ff1e03f */
[----:B------:R-:W-:-:S04]  /*2060*/  DEPBAR.LE SB0, 0x1 ;  /* 0x000080400000791a */ /* 0x000fc80000000000 */
[----:B------:R-:W-:Y:S01]  /*2070*/  IADD3.X R0, R0, UR8, R2, P2, P1 ;  /* 0x0000000800007c10 */ /* 0x000fe200097e2402 */
[----:B------:R-:W-:Y:S01]  /*2080*/  UIADD3.X UR33, UR47, UR33, URZ, UP0, !UPT ;  /* 0x000000212f217290 */ /* 0x000fe200087fe43f */
[----:B------:R-:W-:Y:S01]  /*2090*/  BAR.SYNC.DEFER_BLOCKING 0x0 ;  /* 0x0000000000007b1d */ /* 0x000fe20000010000 */
[----:B------:R-:W-:Y:S01]  /*20a0*/  IADD3 R4, P1, R4, R28, RZ ;  /* 0x0000001c04047210 */ /* 0x000fe20007f3e0ff */
[----:B------:R-:W-:Y:S01]  /*20b0*/  UIMAD UR6, UR6, UR34, URZ ;  /* 0x00000022060672a4 */ /* 0x000fe2000f8e023f */
[----:B--2---:R-:W-:-:S03]  /*20c0*/  IMAD.U32 R6, RZ, RZ, UR48 ;  /* 0x00000030ff067e24 */ /* 0x004fc6000f8e00ff */
[----:B------:R-:W-:Y:S01]  /*20d0*/  IMAD.X R5, R0, 0x1, R29, P1 ;  /* 0x0000000100057824 */ /* 0x000fe200008e061d */
[----:B------:R-:W-:Y:S01]  /*20e0*/  UIMAD UR33, UR33, UR48, UR6 ;  /* 0x00000030212172a4 */ /* 0x000fe2000f8e0206 */
[----:B------:R-:W-:Y:S01]  /*20f0*/  ULDC.64 UR8, c[0x0][0x478] ;  /* 0x00011e0000087ab9 */ /* 0x000fe20000000a00 */
[----:B------:R-:W-:Y:S01]  /*2100*/  IMAD.WIDE.U32 R4, R6, UR34, R4 ;  /* 0x0000002206047c25 */ /* 0x000fe2000f8e0004 */
[----:B------:R-:W-:Y:S01]  /*2110*/  ULDC.64 UR6, c[0x0][0x400] ;  /* 0x0001000000067ab9 */ /* 0x000fe20000000a00 */
[----:B------:R-:W-:Y:S02]  /*2120*/  UISETP.GE.AND UP0, UPT, UR32, 0x1, UPT ;  /* 0x000000012000788c */ /* 0x000fe4000bf06270 */
[----:B------:R-:W-:Y:S01]  /*2130*/  VIADD R0, R5, UR33 ;  /* 0x0000002105007c36 */ /* 0x000fe20008000000 */
[----:B------:R-:W-:-:S04]  /*2140*/  LEA R232, P1, R4, UR6, 0x2 ;  /* 0x0000000604e87c11 */ /* 0x000fc8000f8210ff */
[----:B------:R-:W-:Y:S02]  /*2150*/  LEA.HI.X R233, R4, UR7, R0, 0x2, P1 ;  /* 0x0000000704e97c11 */ /* 0x000fe400088f1400 */
[----:B------:R-:W-:Y:S01]  /*2160*/  PLOP3.LUT P1, PT, PT, PT, UP0, 0x80, 0x0 ;  /* 0x000000000000781c */ /* 0x000fe20003f2f008 */
[----:B------:R-:W-:Y:S01]  /*2170*/  IMAD.U32 R7, RZ, RZ, UR49 ;  /* 0x00000031ff077e24 */ /* 0x000fe2000f8e00ff */
[----:B------:R-:W-:Y:S01]  /*2180*/  UIMAD.WIDE UR42, UR37, 0x4, UR8 ;  /* 0x00000004252a78a5 */ /* 0x000fe2000f8e0208 */
[----:B------:R1:W2:Y:S04]  /*2190*/  LDSM.16.M88.4 R172, [R222+0xf000] ;  /* 0x00f00000deac783b */ /* 0x0002a80000000200 */
[----:B------:R1:W3:Y:S04]  /*21a0*/  LDSM.16.M88.4 R176, [R222+0xf400] ;  /* 0x00f40000deb0783b */ /* 0x0002e80000000200 */
[----:B------:R1:W4:Y:S04]  /*21b0*/  LDSM.16.M88.4 R180, [R223+0xf000] ;  /* 0x00f00000dfb4783b */ /* 0x0003280000000200 */
[----:B------:R1:W1:Y:S04]  /*21c0*/  LDSM.16.M88.4 R184, [R223+0xf400] ;  /* 0x00f40000dfb8783b */ /* 0x0002680000000200 */
[----:B------:R1:W1:Y:S04]  /*21d0*/  LDSM.16.M88.4 R188, [R222+0x11000] ;  /* 0x01100000debc783b */ /* 0x0002680000000200 */
[----:B------:R1:W1:Y:S04]  /*21e0*/  LDSM.16.M88.4 R192, [R222+0x11400] ;  /* 0x01140000dec0783b */ /* 0x0002680000000200 */
[----:B------:R1:W1:Y:S04]  /*21f0*/  LDSM.16.M88.4 R196, [R223+0x11000] ;  /* 0x01100000dfc4783b */ /* 0x0002680000000200 */
[----:B------:R1:W1:Y:S04]  /*2200*/  LDSM.16.M88.4 R200, [R223+0x11400] ;  /* 0x01140000dfc8783b */ /* 0x0002680000000200 */
[----:B------:R1:W1:Y:S04]  /*2210*/  LDSM.16.M88.4 R204, [R222+0x13000] ;  /* 0x01300000decc783b */ /* 0x0002680000000200 */
[----:B------:R1:W1:Y:S04]  /*2220*/  LDSM.16.M88.4 R208, [R222+0x13400] ;  /* 0x01340000ded0783b */ /* 0x0002680000000200 */
[----:B------:R1:W1:Y:S04]  /*2230*/  LDSM.16.M88.4 R212, [R223+0x13000] ;  /* 0x01300000dfd4783b */ /* 0x0002680000000200 */
[----:B------:R1:W1:Y:S01]  /*2240*/  LDSM.16.M88.4 R216, [R223+0x13400] ;  /* 0x01340000dfd8783b */ /* 0x0002620000000200 */
[----:B--23--:R-:W-:Y:S05]  /*2250*/  @!P1 BRA `(.L_x_121) ;  /* 0x0000003000149947 */ /* 0x00cfea0003800000 */
[C---:B------:R-:W-:Y:S01]  /*2260*/  IADD3 R4, R21.reuse, -0x40, RZ ;  /* 0xffffffc015047810 */ /* 0x040fe20007ffe0ff */
[C---:B------:R-:W-:Y:S01]  /*2270*/  IMAD.SHL.U32 R5, R21.reuse, 0x4, RZ ;  /* 0x0000000415057824 */ /* 0x040fe200078e00ff */
[----:B------:R-:W-:Y:S01]  /*2280*/  SHF.L.U64.HI R0, R21, 0x2, R15 ;  /* 0x0000000215007819 */ /* 0x000fe2000001020f */
[----:B------:R-:W-:Y:S01]  /*2290*/  USHF.L.U32 UR50, UR45, 0x4, URZ ;  /* 0x000000042d327899 */ /* 0x000fe2000800063f */
[----:B------:R-:W-:Y:S01]  /*22a0*/  VIADD R2, R229, 0x1800 ;  /* 0x00001800e5027836 */ /* 0x000fe20000000000 */
[----:B------:R-:W-:Y:S01]  /*22b0*/  USHF.L.U32 UR51, UR45, 0x3, URZ ;  /* 0x000000032d337899 */ /* 0x000fe2000800063f */
[----:B------:R-:W-:Y:S01]  /*22c0*/  IMAD.SHL.U32 R4, R4, 0x4, RZ ;  /* 0x0000000404047824 */ /* 0x000fe200078e00ff */
[----:B------:R2:W-:Y:S01]  /*22d0*/  STL [R1+0xc], R0 ;  /* 0x00000c0001007387 */ /* 0x0005e20000100800 */
[----:B------:R-:W-:Y:S01]  /*22e0*/  UIADD3 UR32, UR50, 0x40, URZ ;  /* 0x0000004032207890 */ /* 0x000fe2000fffe03f */
[----:B------:R-:W-:Y:S01]  /*22f0*/  MOV R127, RZ ;  /* 0x000000ff007f7202 */ /* 0x000fe20000000f00 */
[----:B------:R-:W-:Y:S01]  /*2300*/  UIADD3 UR36, UR50, 0x20, URZ ;  /* 0x0000002032247890 */ /* 0x000fe2000fffe03f */
[----:B------:R3:W-:Y:S01]  /*2310*/  STL [R1+0x8], R5 ;  /* 0x0000080501007387 */ /* 0x0007e20000100800 */
[----:B------:R-:W-:Y:S01]  /*2320*/  UIADD3 UR31, UR51, UR32, URZ ;  /* 0x00000020331f7290 */ /* 0x000fe2000fffe03f */
[----:B------:R-:W-:Y:S01]  /*2330*/  SEL R2, R2, R229, !P0 ;  /* 0x000000e502027207 */ /* 0x000fe20004000000 */
[----:B------:R-:W-:Y:S01]  /*2340*/  UIADD3 UR35, UR51, UR36, URZ ;  /* 0x0000002433237290 */ /* 0x000fe2000fffe03f */
[----:B------:R3:W-:Y:S01]  /*2350*/  STL [R1+0x4], R4 ;  /* 0x0000040401007387 */ /* 0x0007e20000100800 */
[----:B------:R-:W-:-:S02]  /*2360*/  UIADD3 UR30, UR51, UR31, URZ ;  /* 0x0000001f331e7290 */ /* 0x000fc4000fffe03f */
[----:B------:R-:W-:Y:S02]  /*2370*/  UIADD3 UR34, UR51, UR35, URZ ;  /* 0x0000002333227290 */ /* 0x000fe4000fffe03f */
[----:B------:R-:W-:Y:S02]  /*2380*/  UIADD3 UR29, UR51, UR30, URZ ;  /* 0x0000001e331d7290 */ /* 0x000fe4000fffe03f */
[----:B------:R-:W-:Y:S02]  /*2390*/  UIADD3 UR33, UR51, UR34, URZ ;  /* 0x0000002233217290 */ /* 0x000fe4000fffe03f */
[----:B------:R-:W-:Y:S02]  /*23a0*/  UIADD3 UR9, UR51, UR29, URZ ;  /* 0x0000001d33097290 */ /* 0x000fe4000fffe03f */
[----:B------:R-:W-:Y:S02]  /*23b0*/  UIADD3 UR7, UR51, UR33, URZ ;  /* 0x0000002133077290 */ /* 0x000fe4000fffe03f */
[----:B------:R-:W-:-:S02]  /*23c0*/  UIMAD UR49, UR45, 0x18, URZ ;  /* 0x000000182d3178a4 */ /* 0x000fc4000f8e023f */
[----:B------:R-:W-:Y:S01]  /*23d0*/  USHF.L.U32 UR48, UR45, 0x5, URZ ;  /* 0x000000052d307899 */ /* 0x000fe2000800063f */
[----:B--2---:R-:W-:Y:S01]  /*23e0*/  VIADD R0, R230, 0x1800 ;  /* 0x00001800e6007836 */ /* 0x004fe20000000000 */
[----:B------:R-:W-:Y:S02]  /*23f0*/  UIMAD UR47, UR45, 0x28, URZ ;  /* 0x000000282d2f78a4 */ /* 0x000fe4000f8e023f */
[----:B------:R-:W-:Y:S02]  /*2400*/  UIMAD UR46, UR45, 0x30, URZ ;  /* 0x000000302d2e78a4 */ /* 0x000fe4000f8e023f */
[----:B------:R-:W-:Y:S01]  /*2410*/  SEL R0, R0, R230, !P0 ;  /* 0x000000e600007207 */ /* 0x000fe20004000000 */
[----:B------:R-:W-:Y:S01]  /*2420*/  UMOV UR44, UR42 ;  /* 0x0000002a002c7c82 */ /* 0x000fe20008000000 */
[----:B------:R-:W-:Y:S02]  /*2430*/  UIMAD UR45, UR45, 0x38, URZ ;  /* 0x000000382d2d78a4 */ /* 0x000fe4000f8e023f */
[----:B------:R-:W-:-:S02]  /*2440*/  UIADD3 UR8, UR51, UR9, URZ ;  /* 0x0000000933087290 */ /* 0x000fc4000fffe03f */
[----:B------:R-:W-:Y:S01]  /*2450*/  UIADD3 UR6, UR51, UR7, URZ ;  /* 0x0000000733067290 */ /* 0x000fe2000fffe03f */
[----:B------:R-:W-:Y:S01]  /*2460*/  LEA R220, R2, UR5, 0x1 ;  /* 0x0000000502dc7c11 */ /* 0x000fe2000f8e08ff */
[----:B------:R-:W-:Y:S01]  /*2470*/  ULDC UR38, c[0x0][0x270] ;  /* 0x00009c0000267ab9 */ /* 0x000fe20000000800 */
[----:B------:R-:W-:Y:S01]  /*2480*/  LEA R221, R0, UR5, 0x1 ;  /* 0x0000000500dd7c11 */ /* 0x000fe2000f8e08ff */
[----:B---3--:R-:W-:-:S08]  /*2490*/  ULDC UR42, c[0x0][0x2ec] ;  /* 0x0000bb00002a7ab9 */ /* 0x008fd00000000800 */
.L_x_124:
[----:B------:R-:W0:Y:S01]  /*24a0*/  LDGDEPBAR ;  /* 0x00000000000079af */ /* 0x000e220000000000 */
[----:B------:R-:W-:Y:S01]  /*24b0*/  IADD3 R0, R228, R221, RZ ;  /* 0x000000dde4007210 */ /* 0x000fe20007ffe0ff */
[----:B-----5:R-:W-:Y:S01]  /*24c0*/  FMUL.FTZ R2, R248, 1.4426950216293334961 ;  /* 0x3fb8aa3bf8027820 */ /* 0x020fe20000410000 */
[C---:B------:R-:W-:Y:S01]  /*24d0*/  FSETP.NEU.FTZ.AND P0, PT, R250.reuse, -INF , PT ;  /* 0xff800000fa00780b */ /* 0x040fe20003f1d000 */
[----:B------:R-:W-:Y:S06]  /*24e0*/  UISETP.GE.AND UP2, UPT, UR39, 0x1, UPT ;  /* 0x000000012700788c */ /* 0x000fec000bf46270 */
[----:B------:R-:W-:Y:S01]  /*24f0*/  PLOP3.LUT P1, PT, PT, PT, UP2, 0x80, 0x0 ;  /* 0x000000000000781c */ /* 0x000fe20003f2f028 */
[----:B------:R-:W-:Y:S04]  /*2500*/  DEPBAR.LE SB0, 0x0 ;  /* 0x000080000000791a */ /* 0x000fe80000000000 */
[----:B------:R-:W-:Y:S06]  /*2510*/  BAR.SYNC.DEFER_BLOCKING 0x0 ;  /* 0x0000000000007b1d */ /* 0x000fec0000010000 */
[----:B------:R-:W-:Y:S08]  /*2520*/  LDSM.16.M88.4 R32, [R221] ;  /* 0x00000000dd20783b */ /* 0x000ff00000000200 */
[----:B------:R-:W2:Y:S08]  /*2530*/  LDSM.16.M88.4 R16, [R222+0x9000] ;  /* 0x00900000de10783b */ /* 0x000eb00000000200 */
[----:B------:R-:W3:Y:S08]  /*2540*/  LDSM.16.M88.4 R28, [R221+0x800] ;  /* 0x00080000dd1c783b */ /* 0x000ef00000000200 */
[----:B------:R-:W1:Y:S08]  /*2550*/  LDSM.16.M88.4 R132, [R222+0x9400] ;  /* 0x00940000de84783b */ /* 0x000e700000000200 */
[----:B------:R-:W-:Y:S08]  /*2560*/  LDSM.16.M88.4 R136, [R0] ;  /* 0x000000000088783b */ /* 0x000ff00000000200 */
[----:B------:R-:W4:Y:S01]  /*2570*/  LDSM.16.M88.4 R140, [R223+0x9000] ;  /* 0x00900000df8c783b */ /* 0x000f220000000200 */
[-C--:B--2---:R-:W-:Y:S07]  /*2580*/  HMMA.16816.F32.BF16 R4, R32, R16.reuse, RZ ;  /* 0x000000102004723c */ /* 0x084fee00000418ff */
[----:B------:R-:W2:Y:S01]  /*2590*/  LDSM.16.M88.4 R144, [R0+0x800] ;  /* 0x000800000090783b */ /* 0x000ea20000000200 */
[C---:B---3--:R-:W-:Y:S07]  /*25a0*/  HMMA.16816.F32.BF16 R8, R28.reuse, R16, RZ ;  /* 0x000000101c08723c */ /* 0x048fee00000418ff */
[----:B------:R-:W3:Y:S01]  /*25b0*/  LDSM.16.M88.4 R148, [R223+0x9400] ;  /* 0x00940000df94783b */ /* 0x000ee20000000200 */
[-C--:B------:R-:W-:Y:S07]  /*25c0*/  HMMA.16816.F32.BF16 R12, R28, R18.reuse, RZ ;  /* 0x000000121c0c723c */ /* 0x080fee00000418ff */
[----:B------:R-:W-:Y:S01]  /*25d0*/  LDSM.16.M88.4 R152, [R221+0x1000] ;  /* 0x00100000dd98783b */ /* 0x000fe20000000200 */
[C---:B------:R-:W-:Y:S07]  /*25e0*/  HMMA.16816.F32.BF16 R16, R32.reuse, R18, RZ ;  /* 0x000000122010723c */ /* 0x040fee00000418ff */
[----:B------:R-:W3:Y:S01]  /*25f0*/  LDSM.16.M88.4 R156, [R222+0xb000] ;  /* 0x00b00000de9c783b */ /* 0x000ee20000000200 */
[-C--:B-1----:R-:W-:Y:S06]  /*2600*/  HMMA.16816.F32.BF16 R20, R32, R132.reuse, RZ ;  /* 0x000000842014723c */ /* 0x082fec00000418ff */
[C---:B------:R-:W-:Y:S01]  /*2610*/  HMMA.16816.F32.BF16 R24, R28.reuse, R132, RZ ;  /* 0x000000841c18723c */ /* 0x040fe200000418ff */
[----:B------:R-:W1:Y:S05]  /*2620*/  LDSM.16.M88.4 R160, [R221+0x1800] ;  /* 0x00180000dda0783b */ /* 0x000e6a0000000200 */
[-C--:B------:R-:W-:Y:S03]  /*2630*/  HMMA.16816.F32.BF16 R28, R28, R134.reuse, RZ ;  /* 0x000000861c1c723c */ /* 0x080fe600000418ff */
[----:B------:R-:W-:Y:S03]  /*2640*/  LDSM.16.M88.4 R164, [R0+0x1000] ;  /* 0x0010000000a4783b */ /* 0x000fe60000000200 */
[----:B------:R-:W-:Y:S05]  /*2650*/  HMMA.16816.F32.BF16 R32, R32, R134, RZ ;  /* 0x000000862020723c */ /* 0x000fea00000418ff */
[----:B------:R-:W1:Y:S01]  /*2660*/  LDSM.16.M88.4 R132, [R222+0xb400] ;  /* 0x00b40000de84783b */ /* 0x000e620000000200 */
[-C--:B----4-:R-:W-:Y:S06]  /*2670*/  HMMA.16816.F32.BF16 R4, R136, R140.reuse, R4 ;  /* 0x0000008c8804723c */ /* 0x090fec0000041804 */
[C---:B--2---:R-:W-:Y:S01]  /*2680*/  HMMA.16816.F32.BF16 R8, R144.reuse, R140, R8 ;  /* 0x0000008c9008723c */ /* 0x044fe20000041808 */
[----:B------:R-:W2:Y:S05]  /*2690*/  LDSM.16.M88.4 R168, [R223+0xb000] ;  /* 0x00b00000dfa8783b */ /* 0x000eaa0000000200 */
[-C--:B------:R-:W-:Y:S06]  /*26a0*/  HMMA.16816.F32.BF16 R12, R144, R142.reuse, R12 ;  /* 0x0000008e900c723c */ /* 0x080fec000004180c */
[C---:B------:R-:W-:Y:S01]  /*26b0*/  HMMA.16816.F32.BF16 R16, R136.reuse, R142, R16 ;  /* 0x0000008e8810723c */ /* 0x040fe20000041810 */
[----:B------:R-:W-:Y:S05]  /*26c0*/  LDSM.16.M88.4 R140, [R223+0xb400] ;  /* 0x00b40000df8c783b */ /* 0x000fea0000000200 */
[-C--:B---3--:R-:W-:Y:S06]  /*26d0*/  HMMA.16816.F32.BF16 R20, R136, R148.reuse, R20 ;  /* 0x000000948814723c */ /* 0x088fec0000041814 */
[C---:B------:R-:W-:Y:S06]  /*26e0*/  HMMA.16816.F32.BF16 R24, R144.reuse, R148, R24 ;  /* 0x000000949018723c */ /* 0x040fec0000041818 */
[-C--:B------:R-:W-:Y:S01]  /*26f0*/  HMMA.16816.F32.BF16 R28, R144, R150.reuse, R28 ;  /* 0x00000096901c723c */ /* 0x080fe2000004181c */
[----:B------:R-:W-:Y:S05]  /*2700*/  LDSM.16.M88.4 R144, [R221+0x2000] ;  /* 0x00200000dd90783b */ /* 0x000fea0000000200 */
[----:B------:R-:W-:Y:S03]  /*2710*/  HMMA.16816.F32.BF16 R32, R136, R150, R32 ;  /* 0x000000968820723c */ /* 0x000fe60000041820 */
[----:B------:R-:W3:Y:S03]  /*2720*/  LDSM.16.M88.4 R136, [R0+0x1800] ;  /* 0x001800000088783b */ /* 0x000ee60000000200 */
[-C--:B------:R-:W-:Y:S05]  /*2730*/  HMMA.16816.F32.BF16 R4, R152, R156.reuse, R4 ;  /* 0x0000009c9804723c */ /* 0x080fea0000041804 */
[----:B------:R-:W4:Y:S01]  /*2740*/  LDSM.16.M88.4 R148, [R222+0xd000] ;  /* 0x00d00000de94783b */ /* 0x000f220000000200 */
[C---:B-1----:R-:W-:Y:S06]  /*2750*/  HMMA.16816.F32.BF16 R8, R160.reuse, R156, R8 ;  /* 0x0000009ca008723c */ /* 0x042fec0000041808 */
        /* <DEDUP_REMOVED lines=9> */
[-C--:B--2---:R-:W-:Y:S05]  /*27f0*/  HMMA.16816.F32.BF16 R4, R164, R168.reuse, R4 ;  /* 0x000000a8a404723c */ /* 0x084fea0000041804 */
[----:B------:R-:W2:Y:S01]  /*2800*/  LDSM.16.M88.4 R152, [R222+0xd400] ;  /* 0x00d40000de98783b */ /* 0x000ea20000000200 */
[C---:B---3--:R-:W-:Y:S06]  /*2810*/  HMMA.16816.F32.BF16 R8, R136.reuse, R168, R8 ;  /* 0x000000a88808723c */ /* 0x048fec0000041808 */
[-C--:B------:R-:W-:Y:S06]  /*2820*/  HMMA.16816.F32.BF16 R12, R136, R170.reuse, R12 ;  /* 0x000000aa880c723c */ /* 0x080fec000004180c */
[C---:B------:R-:W-:Y:S06]  /*2830*/  HMMA.16816.F32.BF16 R16, R164.reuse, R170, R16 ;  /* 0x000000aaa410723c */ /* 0x040fec0000041810 */
[-C--:B------:R-:W-:Y:S06]  /*2840*/  HMMA.16816.F32.BF16 R20, R164, R140.reuse, R20 ;  /* 0x0000008ca414723c */ /* 0x080fec0000041814 */
[C---:B------:R-:W-:Y:S01]  /*2850*/  HMMA.16816.F32.BF16 R24, R136.reuse, R140, R24 ;  /* 0x0000008c8818723c */ /* 0x040fe20000041818 */
[----:B------:R-:W3:Y:S04]  /*2860*/  LDL R140, [R1+0x8] ;  /* 0x00000800018c7983 */ /* 0x000ee80000100800 */
[----:B------:R-:W3:Y:S01]  /*2870*/  LDL R141, [R1+0xc] ;  /* 0x00000c00018d7983 */ /* 0x000ee20000100800 */
[-C--:B------:R-:W-:Y:S03]  /*2880*/  HMMA.16816.F32.BF16 R28, R136, R142.reuse, R28 ;  /* 0x0000008e881c723c */ /* 0x080fe6000004181c */
[----:B------:R-:W2:Y:S03]  /*2890*/  LDSM.16.M88.4 R136, [R0+0x2800] ;  /* 0x002800000088783b */ /* 0x000ea60000000200 */
[----:B------:R-:W-:Y:S06]  /*28a0*/  HMMA.16816.F32.BF16 R32, R164, R142, R32 ;  /* 0x0000008ea420723c */ /* 0x000fec0000041820 */
[-C--:B----4-:R-:W-:Y:S06]  /*28b0*/  HMMA.16816.F32.BF16 R4, R144, R148.reuse, R4 ;  /* 0x000000949004723c */ /* 0x090fec0000041804 */
[C---:B-1----:R-:W-:Y:S06]  /*28c0*/  HMMA.16816.F32.BF16 R8, R132.reuse, R148, R8 ;  /* 0x000000948408723c */ /* 0x042fec0000041808 */
[-C--:B------:R-:W-:Y:S06]  /*28d0*/  HMMA.16816.F32.BF16 R12, R132, R150.reuse, R12 ;  /* 0x00000096840c723c */ /* 0x080fec000004180c */
[C---:B------:R-:W-:Y:S06]  /*28e0*/  HMMA.16816.F32.BF16 R16, R144.reuse, R150, R16 ;  /* 0x000000969010723c */ /* 0x040fec0000041810 */
[-C--:B--2---:R-:W-:Y:S06]  /*28f0*/  HMMA.16816.F32.BF16 R20, R144, R152.reuse, R20 ;  /* 0x000000989014723c */ /* 0x084fec0000041814 */
[C---:B------:R-:W-:Y:S06]  /*2900*/  HMMA.16816.F32.BF16 R24, R132.reuse, R152, R24 ;  /* 0x000000988418723c */ /* 0x040fec0000041818 */
[-C--:B------:R-:W-:Y:S06]  /*2910*/  HMMA.16816.F32.BF16 R28, R132, R154.reuse, R28 ;  /* 0x0000009a841c723c */ /* 0x080fec000004181c */
[----:B------:R-:W-:Y:S05]  /*2920*/  HMMA.16816.F32.BF16 R32, R144, R154, R32 ;  /* 0x0000009a9020723c */ /* 0x000fea0000041820 */
[----:B------:R-:W-:Y:S01]  /*2930*/  FMUL.FTZ R133, R250, 1.4426950216293334961 ;  /* 0x3fb8aa3bfa857820 */ /* 0x000fe20000410000 */
[-C--:B------:R-:W-:Y:S05]  /*2940*/  HMMA.16816.F32.BF16 R4, R156, R160.reuse, R4 ;  /* 0x000000a09c04723c */ /* 0x080fea0000041804 */
[----:B------:R-:W-:Y:S01]  /*2950*/  FSEL R133, R133, RZ, P0 ;  /* 0x000000ff85857208 */ /* 0x000fe20000000000 */
[C---:B------:R-:W-:Y:S04]  /*2960*/  HMMA.16816.F32.BF16 R8, R136.reuse, R160, R8 ;  /* 0x000000a08808723c */ /* 0x040fe80000041808 */
[C---:B------:R-:W-:Y:S01]  /*2970*/  FSETP.NEU.FTZ.AND P0, PT, R249.reuse, -INF , PT ;  /* 0xff800000f900780b */ /* 0x040fe20003f1d000 */
[----:B------:R-:W-:Y:S01]  /*2980*/  FMUL.FTZ R132, R249, 1.4426950216293334961 ;  /* 0x3fb8aa3bf9847820 */ /* 0x000fe20000410000 */
[-C--:B------:R-:W-:Y:S05]  /*2990*/  HMMA.16816.F32.BF16 R12, R136, R162.reuse, R12 ;  /* 0x000000a2880c723c */ /* 0x080fea000004180c */
[----:B------:R-:W-:Y:S01]  /*29a0*/  FSEL R132, R132, RZ, P0 ;  /* 0x000000ff84847208 */ /* 0x000fe20000000000 */
[C---:B------:R-:W-:Y:S04]  /*29b0*/  HMMA.16816.F32.BF16 R16, R156.reuse, R162, R16 ;  /* 0x000000a29c10723c */ /* 0x040fe80000041810 */
[----:B------:R-:W-:Y:S02]  /*29c0*/  FSETP.NEU.FTZ.AND P0, PT, R248, -INF , PT ;  /* 0xff800000f800780b */ /* 0x000fe40003f1d000 */
[--C-:B------:R-:W-:Y:S01]  /*29d0*/  FFMA.FTZ R4, R4, UR42, -R133.reuse ;  /* 0x0000002a04047c23 */ /* 0x100fe20008010885 */
[--C-:B------:R-:W-:Y:S01]  /*29e0*/  FFMA.FTZ R5, R5, UR42, -R133.reuse ;  /* 0x0000002a05057c23 */ /* 0x100fe20008010885 */
[--C-:B------:R-:W-:Y:S02]  /*29f0*/  FFMA.FTZ R6, R6, UR42, -R132.reuse ;  /* 0x0000002a06067c23 */ /* 0x100fe40008010884 */
[----:B------:R-:W-:Y:S01]  /*2a00*/  MUFU.EX2 R143, R4 ;  /* 0x00000004008f7308 */ /* 0x000fe20000000800 */
[----:B------:R-:W-:Y:S01]  /*2a10*/  FFMA.FTZ R0, R7, UR42, -R132 ;  /* 0x0000002a07007c23 */ /* 0x000fe20008010884 */
[----:B------:R-:W-:Y:S02]  /*2a20*/  FSEL R2, R2, RZ, P0 ;  /* 0x000000ff02027208 */ /* 0x000fe40000000000 */
[----:B------:R-:W-:Y:S03]  /*2a30*/  FSETP.NEU.FTZ.AND P0, PT, R247, -INF , PT ;  /* 0xff800000f700780b */ /* 0x000fe60003f1d000 */
[--C-:B------:R-:W-:Y:S03]  /*2a40*/  FFMA.FTZ R8, R8, UR42, -R2.reuse ;  /* 0x0000002a08087c23 */ /* 0x100fe60008010802 */
[----:B------:R-:W-:Y:S01]  /*2a50*/  MUFU.EX2 R166, R5 ;  /* 0x0000000500a67308 */ /* 0x000fe20000000800 */
[--C-:B------:R-:W-:Y:S01]  /*2a60*/  FFMA.FTZ R9, R9, UR42, -R2.reuse ;  /* 0x0000002a09097c23 */ /* 0x100fe20008010802 */
[--C-:B------:R-:W-:Y:S01]  /*2a70*/  FFMA.FTZ R12, R12, UR42, -R2.reuse ;  /* 0x0000002a0c0c7c23 */ /* 0x100fe20008010802 */
[----:B------:R-:W-:Y:S01]  /*2a80*/  FFMA.FTZ R13, R13, UR42, -R2 ;  /* 0x0000002a0d0d7c23 */ /* 0x000fe20008010802 */
[--C-:B------:R-:W-:Y:S01]  /*2a90*/  FFMA.FTZ R16, R16, UR42, -R133.reuse ;  /* 0x0000002a10107c23 */ /* 0x100fe20008010885 */
[--C-:B------:R-:W-:Y:S05]  /*2aa0*/  FFMA.FTZ R17, R17, UR42, -R133.reuse ;  /* 0x0000002a11117c23 */ /* 0x100fea0008010885 */
[----:B------:R1:W-:Y:S01]  /*2ab0*/  MUFU.EX2 R168, R6 ;  /* 0x0000000600a87308 */ /* 0x0003e20000000800 */
[--C-:B------:R-:W-:Y:S01]  /*2ac0*/  FFMA.FTZ R18, R18, UR42, -R132.reuse ;  /* 0x0000002a12127c23 */ /* 0x100fe20008010884 */
[----:B------:R-:W-:Y:S08]  /*2ad0*/  FFMA.FTZ R19, R19, UR42, -R132 ;  /* 0x0000002a13137c23 */ /* 0x000ff00008010884 */
[----:B------:R2:W4:Y:S10]  /*2ae0*/  MUFU.EX2 R167, R0 ;  /* 0x0000000000a77308 */ /* 0x0005340000000800 */
[----:B------:R-:W-:Y:S01]  /*2af0*/  MUFU.EX2 R161, R16 ;  /* 0x0000001000a17308 */ /* 0x000fe20000000800 */
[----:B-1----:R-:W1:Y:S09]  /*2b00*/  LDSM.16.M88.4 R4, [R223+0xd400] ;  /* 0x00d40000df04783b */ /* 0x002e720000000200 */
[----:B------:R-:W-:Y:S01]  /*2b10*/  MUFU.EX2 R160, R17 ;  /* 0x0000001100a07308 */ /* 0x000fe20000000800 */
[----:B--2---:R-:W-:Y:S05]  /*2b20*/  FMUL.FTZ R0, R247, 1.4426950216293334961 ;  /* 0x3fb8aa3bf7007820 */ /* 0x004fea0000410000 */
[----:B------:R-:W-:Y:S04]  /*2b30*/  FSEL R0, R0, RZ, P0 ;  /* 0x000000ff00007208 */ /* 0x000fe80000000000 */
[----:B------:R-:W-:Y:S01]  /*2b40*/  MUFU.EX2 R164, R18 ;  /* 0x0000001200a47308 */ /* 0x000fe20000000800 */
[--C-:B------:R-:W-:Y:S01]  /*2b50*/  FFMA.FTZ R10, R10, UR42, -R0.reuse ;  /* 0x0000002a0a0a7c23 */ /* 0x100fe20008010800 */
[--C-:B------:R-:W-:Y:S01]  /*2b60*/  FFMA.FTZ R11, R11, UR42, -R0.reuse ;  /* 0x0000002a0b0b7c23 */ /* 0x100fe20008010800 */
[--C-:B------:R-:W-:Y:S01]  /*2b70*/  FFMA.FTZ R14, R14, UR42, -R0.reuse ;  /* 0x0000002a0e0e7c23 */ /* 0x100fe20008010800 */
[----:B------:R-:W-:Y:S06]  /*2b80*/  FFMA.FTZ R15, R15, UR42, -R0 ;  /* 0x0000002a0f0f7c23 */ /* 0x000fec0008010800 */
[----:B------:R-:W-:Y:S10]  /*2b90*/  MUFU.EX2 R163, R19 ;  /* 0x0000001300a37308 */ /* 0x000ff40000000800 */
[----:B------:R-:W-:Y:S10]  /*2ba0*/  MUFU.EX2 R234, R8 ;  /* 0x0000000800ea7308 */ /* 0x000ff40000000800 */
[----:B------:R-:W2:Y:S01]  /*2bb0*/  MUFU.EX2 R231, R9 ;  /* 0x0000000900e77308 */ /* 0x000ea20000000800 */
[-C--:B-1----:R-:W-:Y:S06]  /*2bc0*/  HMMA.16816.F32.BF16 R20, R156, R4.reuse, R20 ;  /* 0x000000049c14723c */ /* 0x082fec0000041814 */
[C---:B------:R-:W-:Y:S03]  /*2bd0*/  HMMA.16816.F32.BF16 R24, R136.reuse, R4, R24 ;  /* 0x000000048818723c */ /* 0x040fe60000041818 */
[----:B------:R-:W-:Y:S03]  /*2be0*/  MUFU.EX2 R237, R10 ;  /* 0x0000000a00ed7308 */ /* 0x000fe60000000800 */
[-C--:B------:R-:W-:Y:S07]  /*2bf0*/  HMMA.16816.F32.BF16 R28, R136, R6.reuse, R28 ;  /* 0x00000006881c723c */ /* 0x080fee000004181c */
[----:B------:R-:W1:Y:S01]  /*2c00*/  MUFU.EX2 R236, R11 ;  /* 0x0000000b00ec7308 */ /* 0x000e620000000800 */
[----:B----4-:R-:W-:Y:S01]  /*2c10*/  F2FP.BF16.F32.PACK_AB R4, R167, R168 ;  /* 0x000000a8a704723e */ /* 0x010fe200000010ff */
[----:B------:R-:W-:Y:S04]  /*2c20*/  HMMA.16816.F32.BF16 R32, R156, R6, R32 ;  /* 0x000000069c20723c */ /* 0x000fe80000041820 */
[----:B------:R1:W-:Y:S04]  /*2c30*/  STS [R241+0x13400], R4 ;  /* 0x01340004f1007388 */ /* 0x0003e80000000800 */
[----:B------:R-:W-:Y:S03]  /*2c40*/  MUFU.EX2 R170, R12 ;  /* 0x0000000c00aa7308 */ /* 0x000fe60000000800 */
[----:B--2---:R-:W-:Y:S01]  /*2c50*/  F2FP.BF16.F32.PACK_AB R5, R231, R234 ;  /* 0x000000eae705723e */ /* 0x004fe200000010ff */
[--C-:B------:R-:W-:Y:S01]  /*2c60*/  FFMA.FTZ R20, R20, UR42, -R133.reuse ;  /* 0x0000002a14147c23 */ /* 0x100fe20008010885 */
[----:B------:R-:W-:Y:S01]  /*2c70*/  F2FP.BF16.F32.PACK_AB R6, R163, R164 ;  /* 0x000000a4a306723e */ /* 0x000fe200000010ff */
[--C-:B------:R-:W-:Y:S01]  /*2c80*/  FFMA.FTZ R21, R21, UR42, -R133.reuse ;  /* 0x0000002a15157c23 */ /* 0x100fe20008010885 */
[--C-:B------:R-:W-:Y:S01]  /*2c90*/  FFMA.FTZ R24, R24, UR42, -R2.reuse ;  /* 0x0000002a18187c23 */ /* 0x100fe20008010802 */
[----:B------:R-:W-:Y:S02]  /*2ca0*/  FFMA.FTZ R25, R25, UR42, -R2 ;  /* 0x0000002a19197c23 */ /* 0x000fe40008010802 */
[----:B------:R-:W-:Y:S01]  /*2cb0*/  MUFU.EX2 R169, R13 ;  /* 0x0000000d00a97308 */ /* 0x000fe20000000800 */
[--C-:B------:R-:W-:Y:S01]  /*2cc0*/  FFMA.FTZ R22, R22, UR42, -R132.reuse ;  /* 0x0000002a16167c23 */ /* 0x100fe20008010884 */
[----:B------:R-:W-:Y:S01]  /*2cd0*/  FFMA.FTZ R23, R23, UR42, -R132 ;  /* 0x0000002a17177c23 */ /* 0x000fe20008010884 */
[----:B------:R-:W-:Y:S01]  /*2ce0*/  FFMA.FTZ R26, R26, UR42, -R0 ;  /* 0x0000002a1a1a7c23 */ /* 0x000fe20008010800 */
[--C-:B------:R-:W-:Y:S01]  /*2cf0*/  FFMA.FTZ R28, R28, UR42, -R2.reuse ;  /* 0x0000002a1c1c7c23 */ /* 0x100fe20008010802 */
[----:B------:R-:W-:Y:S01]  /*2d00*/  FFMA.FTZ R2, R29, UR42, -R2 ;  /* 0x0000002a1d027c23 */ /* 0x000fe20008010802 */
[--C-:B------:R-:W-:Y:S01]  /*2d10*/  FFMA.FTZ R30, R30, UR42, -R0.reuse ;  /* 0x0000002a1e1e7c23 */ /* 0x100fe20008010800 */
[--C-:B------:R-:W-:Y:S03]  /*2d20*/  FFMA.FTZ R27, R27, UR42, -R0.reuse ;  /* 0x0000002a1b1b7c23 */ /* 0x100fe60008010800 */
[----:B------:R-:W-:Y:S01]  /*2d30*/  MUFU.EX2 R235, R14 ;  /* 0x0000000e00eb7308 */ /* 0x000fe20000000800 */
[----:B------:R-:W-:Y:S01]  /*2d40*/  FFMA.FTZ R0, R31, UR42, -R0 ;  /* 0x0000002a1f007c23 */ /* 0x000fe20008010800 */
[--C-:B------:R-:W-:Y:S01]  /*2d50*/  FFMA.FTZ R32, R32, UR42, -R133.reuse ;  /* 0x0000002a20207c23 */ /* 0x100fe20008010885 */
[----:B------:R-:W-:Y:S01]  /*2d60*/  FFMA.FTZ R133, R33, UR42, -R133 ;  /* 0x0000002a21857c23 */ /* 0x000fe20008010885 */
[--C-:B------:R-:W-:Y:S01]  /*2d70*/  FFMA.FTZ R34, R34, UR42, -R132.reuse ;  /* 0x0000002a22227c23 */ /* 0x100fe20008010884 */
[----:B------:R-:W-:Y:S01]  /*2d80*/  FFMA.FTZ R132, R35, UR42, -R132 ;  /* 0x0000002a23847c23 */ /* 0x000fe20008010884 */
[----:B-1----:R-:W-:Y:S04]  /*2d90*/  F2FP.BF16.F32.PACK_AB R4, R236, R237 ;  /* 0x000000edec04723e */ /* 0x002fe800000010ff */
[----:B------:R1:W-:Y:S10]  /*2da0*/  MUFU.EX2 R152, R2 ;  /* 0x0000000200987308 */ /* 0x0003f40000000800 */
[----:B------:R-:W2:Y:S10]  /*2db0*/  MUFU.EX2 R171, R15 ;  /* 0x0000000f00ab7308 */ /* 0x000eb40000000800 */
[----:B------:R-:W-:Y:S01]  /*2dc0*/  MUFU.EX2 R151, R20 ;  /* 0x0000001400977308 */ /* 0x000fe20000000800 */
[----:B-1----:R-:W-:Y:S05]  /*2dd0*/  F2FP.BF16.F32.PACK_AB R2, R166, R143 ;  /* 0x0000008fa602723e */ /* 0x002fea00000010ff */
[----:B------:R1:W-:Y:S04]  /*2de0*/  STS [R241+0x13000], R2 ;  /* 0x01300002f1007388 */ /* 0x0003e80000000800 */
[----:B------:R-:W4:Y:S01]  /*2df0*/  MUFU.EX2 R150, R21 ;  /* 0x0000001500967308 */ /* 0x000f220000000800 */
[----:B------:R2:W-:Y:S09]  /*2e00*/  STS [R239+0x13400], R6 ;  /* 0x01340006ef007388 */ /* 0x0005f20000000800 */
[----:B------:R-:W-:Y:S10]  /*2e10*/  MUFU.EX2 R162, R22 ;  /* 0x0000001600a27308 */ /* 0x000ff40000000800 */
[----:B------:R-:W3:Y:S01]  /*2e20*/  MUFU.EX2 R153, R23 ;  /* 0x0000001700997308 */ /* 0x000ee20000000800 */
[----:B-1----:R-:W-:Y:S09]  /*2e30*/  F2FP.BF16.F32.PACK_AB R2, R160, R161 ;  /* 0x000000a1a002723e */ /* 0x002ff200000010ff */
[----:B------:R-:W-:Y:S01]  /*2e40*/  MUFU.EX2 R147, R32 ;  /* 0x0000002000937308 */ /* 0x000fe20000000800 */
[----:B--2---:R-:W-:Y:S01]  /*2e50*/  F2FP.BF16.F32.PACK_AB R6, R171, R235 ;  /* 0x000000ebab06723e */ /* 0x004fe200000010ff */
[----:B------:R1:W-:Y:S04]  /*2e60*/  STS [R239+0x13000], R2 ;  /* 0x01300002ef007388 */ /* 0x0003e80000000800 */
[----:B------:R4:W-:Y:S04]  /*2e70*/  STS [R241+0x14000], R5 ;  /* 0x01400005f1007388 */ /* 0x0009e80000000800 */
[----:B------:R-:W-:Y:S01]  /*2e80*/  MUFU.EX2 R146, R133 ;  /* 0x0000008500927308 */ /* 0x000fe20000000800 */
[----:B------:R3:W-:Y:S04]  /*2e90*/  STS [R241+0x14400], R4 ;  /* 0x01440004f1007388 */ /* 0x0007e80000000800 */
[----:B------:R-:W-:Y:S05]  /*2ea0*/  STS [R239+0x14400], R6 ;  /* 0x01440006ef007388 */ /* 0x000fea0000000800 */
[----:B------:R-:W-:Y:S10]  /*2eb0*/  MUFU.EX2 R149, R34 ;  /* 0x0000002200957308 */ /* 0x000ff40000000800 */
[----:B------:R-:W2:Y:S01]  /*2ec0*/  MUFU.EX2 R148, R132 ;  /* 0x0000008400947308 */ /* 0x000ea20000000800 */
[----:B-1----:R-:W-:Y:S09]  /*2ed0*/  F2FP.BF16.F32.PACK_AB R2, R169, R170 ;  /* 0x000000aaa902723e */ /* 0x002ff200000010ff */
[----:B------:R2:W-:Y:S01]  /*2ee0*/  MUFU.EX2 R154, R0 ;  /* 0x00000000009a7308 */ /* 0x0005e20000000800 */
[----:B------:R1:W-:Y:S01]  /*2ef0*/  STS [R239+0x14000], R2 ;  /* 0x01400002ef007388 */ /* 0x0003e20000000800 */
[----:B----4-:R-:W-:Y:S02]  /*2f00*/  F2FP.BF16.F32.PACK_AB R5, R150, R151 ;  /* 0x000000979605723e */ /* 0x010fe400000010ff */
[----:B---3--:R-:W-:Y:S02]  /*2f10*/  F2FP.BF16.F32.PACK_AB R4, R153, R162 ;  /* 0x000000a29904723e */ /* 0x008fe400000010ff */
[----:B------:R-:W-:Y:S01]  /*2f20*/  IADD3 R144, P0, R140, UR44, RZ ;  /* 0x0000002c8c907c10 */ /* 0x000fe2000ff1e0ff */
[----:B------:R3:W-:Y:S03]  /*2f30*/  STS [R240+0x13000], R5 ;  /* 0x01300005f0007388 */ /* 0x0007e60000000800 */
[----:B------:R-:W-:Y:S01]  /*2f40*/  MUFU.EX2 R165, R24 ;  /* 0x0000001800a57308 */ /* 0x000fe20000000800 */
[----:B------:R-:W-:Y:S01]  /*2f50*/  IADD3.X R145, R141, UR43, RZ, P0, !PT ;  /* 0x0000002b8d917c10 */ /* 0x000fe200087fe4ff */
[----:B------:R-:W-:Y:S04]  /*2f60*/  STS [R240+0x13400], R4 ;  /* 0x01340004f0007388 */ /* 0x000fe80000000800 */
[----:B------:R-:W4:Y:S04]  /*2f70*/  LDG.E R142, desc[UR22][R144.64] ;  /* 0x00000016908e7981 */ /* 0x000f28000c1e1900 */
[----:B------:R-:W3:Y:S01]  /*2f80*/  MUFU.EX2 R157, R25 ;  /* 0x00000019009d7308 */ /* 0x000ee20000000800 */
[----:B--2---:R-:W-:Y:S01]  /*2f90*/  F2FP.BF16.F32.PACK_AB R0, R148, R149 ;  /* 0x000000959400723e */ /* 0x004fe200000010ff */
[----:B------:R-:W2:Y:S04]  /*2fa0*/  LDG.E R141, desc[UR22][R144.64+0x20] ;  /* 0x00002016908d7981 */ /* 0x000ea8000c1e1900 */
[----:B------:R3:W-:Y:S04]  /*2fb0*/  STS [R238+0x13400], R0 ;  /* 0x01340000ee007388 */ /* 0x0007e80000000800 */
[----:B------:R-:W-:Y:S01]  /*2fc0*/  MUFU.EX2 R159, R26 ;  /* 0x0000001a009f7308 */ /* 0x000fe20000000800 */
[----:B-1----:R-:W-:Y:S01]  /*2fd0*/  F2FP.BF16.F32.PACK_AB R2, R146, R147 ;  /* 0x000000939202723e */ /* 0x002fe200000010ff */
[----:B------:R1:W5:Y:S04]  /*2fe0*/  LDG.E R140, desc[UR22][R144.64+0x80] ;  /* 0x00008016908c7981 */ /* 0x000368000c1e1900 */
[----:B------:R1:W-:Y:S04]  /*2ff0*/  STS [R238+0x13000], R2 ;  /* 0x01300002ee007388 */ /* 0x0003e80000000800 */
[----:B------:R-:W1:Y:S01]  /*3000*/  MUFU.EX2 R158, R27 ;  /* 0x0000001b009e7308 */ /* 0x000e620000000800 */
[----:B---3--:R-:W-:Y:S05]  /*3010*/  F2FP.BF16.F32.PACK_AB R6, R157, R165 ;  /* 0x000000a59d06723e */ /* 0x008fea00000010ff */
[----:B------:R-:W-:Y:S04]  /*3020*/  STS [R240+0x14000], R6 ;  /* 0x01400006f0007388 */ /* 0x000fe80000000800 */
[----:B------:R-:W3:Y:S10]  /*3030*/  MUFU.EX2 R155, R28 ;  /* 0x0000001c009b7308 */ /* 0x000ef40000000800 */
[----:B------:R-:W3:Y:S01]  /*3040*/  MUFU.EX2 R156, R30 ;  /* 0x0000001e009c7308 */ /* 0x000ee20000000800 */
[----:B-1----:R-:W-:Y:S02]  /*3050*/  F2FP.BF16.F32.PACK_AB R5, R158, R159 ;  /* 0x0000009f9e05723e */ /* 0x002fe400000010ff */
[----:B------:R-:W-:Y:S03]  /*3060*/  LEA R0, R230, UR5, 0x1 ;  /* 0x00000005e6007c11 */ /* 0x000fe6000f8e08ff */
[----:B------:R-:W-:Y:S01]  /*3070*/  STS [R240+0x14400], R5 ;  /* 0x01440005f0007388 */ /* 0x000fe20000000800 */
[----:B---3--:R-:W-:Y:S05]  /*3080*/  F2FP.BF16.F32.PACK_AB R4, R152, R155 ;  /* 0x0000009b9804723e */ /* 0x008fea00000010ff */
[----:B------:R-:W-:Y:S01]  /*3090*/  STS [R238+0x14000], R4 ;  /* 0x01400004ee007388 */ /* 0x000fe20000000800 */
[----:B------:R-:W-:Y:S05]  /*30a0*/  F2FP.BF16.F32.PACK_AB R2, R154, R156 ;  /* 0x0000009c9a02723e */ /* 0x000fea00000010ff */
[----:B------:R1:W-:Y:S04]  /*30b0*/  STS [R238+0x14400], R2 ;  /* 0x01440002ee007388 */ /* 0x0003e80000000800 */
[----:B------:R-:W3:Y:S08]  /*30c0*/  LDSM.16.M88.4 R32, [R0+0x6000] ;  /* 0x006000000020783b */ /* 0x000ef00000000200 */
[----:B------:R-:W3:Y:S01]  /*30d0*/  LDSM.16.M88.4 R28, [R0+0x6800] ;  /* 0x00680000001c783b */ /* 0x000ee20000000200 */
[----:B-1----:R-:W-:Y:S07]  /*30e0*/  IADD3 R2, R0, R228, RZ ;  /* 0x000000e400027210 */ /* 0x002fee0007ffe0ff */
[----:B------:R-:W1:Y:S08]  /*30f0*/  LDSM.16.M88.4 R132, [R2+0x6000] ;  /* 0x006000000284783b */ /* 0x000e700000000200 */
[----:B------:R-:W1:Y:S01]  /*3100*/  LDSM.16.M88.4 R136, [R2+0x6800] ;  /* 0x006800000288783b */ /* 0x000e620000000200 */
[-C--:B---3--:R-:W-:Y:S06]  /*3110*/  HMMA.16816.F32.BF16 R4, R32, R172.reuse, RZ ;  /* 0x000000ac2004723c */ /* 0x088fec00000418ff */
[C---:B------:R-:W-:Y:S06]  /*3120*/  HMMA.16816.F32.BF16 R8, R28.reuse, R172, RZ ;  /* 0x000000ac1c08723c */ /* 0x040fec00000418ff */
        /* <DEDUP_REMOVED lines=35> */
[----:B------:R3:W4:Y:S08]  /*3360*/  LDSM.16.M88.4 R132, [R0+0x8800] ;  /* 0x008800000084783b */ /* 0x0007300000000200 */
[----:B---3--:R3:W5:Y:S01]  /*3370*/  LDG.E R0, desc[UR22][R144.64+0xa0] ;  /* 0x0000a01690007981 */ /* 0x008762000c1e1900 */
[-C--:B-1----:R-:W-:Y:S06]  /*3380*/  HMMA.16816.F32.BF16 R4, R136, R204.reuse, R4 ;  /* 0x000000cc8804723c */ /* 0x082fec0000041804 */
[C---:B----4-:R-:W-:Y:S06]  /*3390*/  HMMA.16816.F32.BF16 R8, R132.reuse, R204, R8 ;  /* 0x000000cc8408723c */ /* 0x050fec0000041808 */
[-C--:B------:R-:W-:Y:S06]  /*33a0*/  HMMA.16816.F32.BF16 R12, R132, R206.reuse, R12 ;  /* 0x000000ce840c723c */ /* 0x080fec000004180c */
[C---:B------:R-:W-:Y:S06]  /*33b0*/  HMMA.16816.F32.BF16 R16, R136.reuse, R206, R16 ;  /* 0x000000ce8810723c */ /* 0x040fec0000041810 */
[-C--:B------:R-:W-:Y:S06]  /*33c0*/  HMMA.16816.F32.BF16 R20, R136, R208.reuse, R20 ;  /* 0x000000d08814723c */ /* 0x080fec0000041814 */
[C---:B------:R-:W-:Y:S06]  /*33d0*/  HMMA.16816.F32.BF16 R24, R132.reuse, R208, R24 ;  /* 0x000000d08418723c */ /* 0x040fec0000041818 */
[-C--:B------:R-:W-:Y:S01]  /*33e0*/  HMMA.16816.F32.BF16 R28, R132, R210.reuse, R28 ;  /* 0x000000d2841c723c */ /* 0x080fe2000004181c */
[----:B------:R-:W1:Y:S05]  /*33f0*/  LDSM.16.M88.4 R132, [R2+0x8000] ;  /* 0x008000000284783b */ /* 0x000e6a0000000200 */
[----:B------:R-:W-:Y:S03]  /*3400*/  HMMA.16816.F32.BF16 R32, R136, R210, R32 ;  /* 0x000000d28820723c */ /* 0x000fe60000041820 */
[----:B------:R-:W4:Y:S03]  /*3410*/  LDSM.16.M88.4 R136, [R2+0x8800] ;  /* 0x008800000288783b */ /* 0x000f260000000200 */
[-C--:B-1----:R-:W-:Y:S06]  /*3420*/  HMMA.16816.F32.BF16 R4, R132, R212.reuse, R4 ;  /* 0x000000d48404723c */ /* 0x082fec0000041804 */
[C---:B----4-:R-:W-:Y:S06]  /*3430*/  HMMA.16816.F32.BF16 R8, R136.reuse, R212, R8 ;  /* 0x000000d48808723c */ /* 0x050fec0000041808 */
[-C--:B------:R-:W-:Y:S06]  /*3440*/  HMMA.16816.F32.BF16 R12, R136, R214.reuse, R12 ;  /* 0x000000d6880c723c */ /* 0x080fec000004180c */
[C---:B------:R-:W-:Y:S06]  /*3450*/  HMMA.16816.F32.BF16 R16, R132.reuse, R214, R16 ;  /* 0x000000d68410723c */ /* 0x040fec0000041810 */
[C---:B------:R-:W-:Y:S01]  /*3460*/  FADD.FTZ R4, -R142.reuse, R4 ;  /* 0x000000048e047221 */ /* 0x040fe20000010100 */
[-C--:B------:R-:W-:Y:S04]  /*3470*/  HMMA.16816.F32.BF16 R20, R132, R216.reuse, R20 ;  /* 0x000000d88414723c */ /* 0x080fe80000041814 */
[----:B------:R-:W-:Y:S02]  /*3480*/  FMUL.FTZ R143, R143, R4 ;  /* 0x000000048f8f7220 */ /* 0x000fe40000410000 */
[C---:B------:R-:W-:Y:S05]  /*3490*/  HMMA.16816.F32.BF16 R24, R136.reuse, R216, R24 ;  /* 0x000000d88818723c */ /* 0x040fea0000041818 */
[C---:B------:R-:W-:Y:S01]  /*34a0*/  FADD.FTZ R2, -R142.reuse, R5 ;  /* 0x000000058e027221 */ /* 0x040fe20000010100 */
[-C--:B------:R-:W-:Y:S05]  /*34b0*/  HMMA.16816.F32.BF16 R28, R136, R218.reuse, R28 ;  /* 0x000000da881c723c */ /* 0x080fea000004181c */
[----:B--2---:R-:W-:Y:S01]  /*34c0*/  FADD.FTZ R7, -R141, R7 ;  /* 0x000000078d077221 */ /* 0x004fe20000010100 */
        /* <DEDUP_REMOVED lines=34> */
[----:B---3--:R-:W-:Y:S06]  /*36f0*/  @!P1 BRA `(.L_x_122) ;  /* 0x0000000000489947 */ /* 0x008fec0003800000 */
        /* <DEDUP_REMOVED lines=18> */
.L_x_122:
        /* <DEDUP_REMOVED lines=40> */
[----:B------:R-:W3:Y:S01]  /*3aa0*/  LDC R141, c[0x0][0x2dc] ;  /* 0x0000b700ff8d7b82 */ /* 0x000ee20000000800 */
[----:B------:R-:W-:Y:S02]  /*3ab0*/  F2FP.BF16.F32.PACK_AB R0, R0, R26 ;  /* 0x0000001a0000723e */ /* 0x000fe400000010ff */
[----:B------:R-:W-:Y:S02]  /*3ac0*/  F2FP.BF16.F32.PACK_AB R8, R8, R28 ;  /* 0x0000001c0808723e */ /* 0x000fe400000010ff */
[----:B------:R-:W-:Y:S02]  /*3ad0*/  F2FP.BF16.F32.PACK_AB R5, R5, R30 ;  /* 0x0000001e0505723e */ /* 0x000fe400000010ff */
[----:B--2---:R-:W-:Y:S01]  /*3ae0*/  F2FP.BF16.F32.PACK_AB R2, R9, R4 ;  /* 0x000000040902723e */ /* 0x004fe200000010ff */
[----:B------:R-:W-:Y:S04]  /*3af0*/  FMUL.FTZ R4, R236, R11 ;  /* 0x0000000bec047220 */ /* 0x000fe80000410000 */
[----:B------:R2:W-:Y:S01]  /*3b00*/  STS [R241+0x10000], R2 ;  /* 0x01000002f1007388 */ /* 0x0005e20000000800 */
[----:B------:R-:W-:Y:S05]  /*3b10*/  F2FP.BF16.F32.PACK_AB R4, R4, R10 ;  /* 0x0000000a0404723e */ /* 0x000fea00000010ff */
[----:B------:R-:W-:Y:S04]  /*3b20*/  STS [R241+0x10400], R4 ;  /* 0x01040004f1007388 */ /* 0x000fe80000000800 */
[----:B------:R-:W-:Y:S01]  /*3b30*/  STS [R239+0x10000], R7 ;  /* 0x01000007ef007388 */ /* 0x000fe20000000800 */
[----:B--2---:R-:W-:Y:S05]  /*3b40*/  F2FP.BF16.F32.PACK_AB R2, R15, R14 ;  /* 0x0000000e0f02723e */ /* 0x004fea00000010ff */
[----:B------:R3:W-:Y:S04]  /*3b50*/  STS [R239+0x10400], R2 ;  /* 0x01040002ef007388 */ /* 0x0007e80000000800 */
[----:B------:R-:W-:Y:S04]  /*3b60*/  STS [R240+0xf000], R20 ;  /* 0x00f00014f0007388 */ /* 0x000fe80000000800 */
[----:B------:R-:W-:Y:S04]  /*3b70*/  STS [R240+0xf400], R17 ;  /* 0x00f40011f0007388 */ /* 0x000fe80000000800 */
[----:B------:R-:W-:Y:S04]  /*3b80*/  STS [R238+0xf000], R18 ;  /* 0x00f00012ee007388 */ /* 0x000fe80000000800 */
[----:B------:R-:W-:Y:S04]  /*3b90*/  STS [R238+0xf400], R16 ;  /* 0x00f40010ee007388 */ /* 0x000fe80000000800 */
[----:B------:R-:W-:Y:S04]  /*3ba0*/  STS [R240+0x10000], R6 ;  /* 0x01000006f0007388 */ /* 0x000fe80000000800 */
[----:B------:R2:W-:Y:S01]  /*3bb0*/  STS [R240+0x10400], R0 ;  /* 0x01040000f0007388 */ /* 0x0005e20000000800 */
[----:B---3--:R-:W-:Y:S03]  /*3bc0*/  IMAD R2, R141, UR38, RZ ;  /* 0x000000268d027c24 */ /* 0x008fe6000f8e02ff */
[----:B------:R-:W-:Y:S02]  /*3bd0*/  STS [R238+0x10000], R8 ;  /* 0x01000008ee007388 */ /* 0x000fe40000000800 */
[----:B------:R-:W-:Y:S02]  /*3be0*/  LEA R2, -R2, RZ, 0x6 ;  /* 0x000000ff02027211 */ /* 0x000fe400078e31ff */
[----:B------:R-:W-:Y:S01]  /*3bf0*/  STS [R238+0x10400], R5 ;  /* 0x01040005ee007388 */ /* 0x000fe20000000800 */
[----:B------:R-:W-:Y:S01]  /*3c00*/  BAR.SYNC.DEFER_BLOCKING 0x0 ;  /* 0x0000000000007b1d */ /* 0x000fe20000010000 */
[C---:B------:R-:W-:Y:S04]  /*3c10*/  LEA R232, P0, R2.reuse, R232, 0x2 ;  /* 0x000000e802e87211 */ /* 0x040fe800078010ff */
[----:B------:R-:W-:Y:S02]  /*3c20*/  LEA.HI.X.SX32 R233, R2, R233, 0x2, P0 ;  /* 0x000000e902e97211 */ /* 0x000fe400000f16ff */
[----:B--2---:R-:W-:Y:S01]  /*3c30*/  LEA R0, R229, UR5, 0x1 ;  /* 0x00000005e5007c11 */ /* 0x004fe2000f8e08ff */
[----:B------:R-:W-:Y:S04]  /*3c40*/  LDSM.16.MT88.4 R4, [R3+0x13000] ;  /* 0x013000000304783b */ /* 0x000fe80000004200 */
[----:B------:R-:W2:Y:S04]  /*3c50*/  LDSM.16.MT88.4 R8, [R0+0x6000] ;  /* 0x006000000008783b */ /* 0x000ea80000004200 */
[----:B------:R-:W3:Y:S04]  /*3c60*/  LDSM.16.MT88.4 R12, [R3+0x15000] ;  /* 0x01500000030c783b */ /* 0x000ee80000004200 */
[----:B------:R-:W4:Y:S04]  /*3c70*/  LDSM.16.MT88.4 R16, [R0+0x7000] ;  /* 0x007000000010783b */ /* 0x000f280000004200 */
[----:B------:R-:W1:Y:S04]  /*3c80*/  LDSM.16.MT88.4 R20, [R0+0x8000] ;  /* 0x008000000014783b */ /* 0x000e680000004200 */
[----:B------:R-:W-:Y:S04]  /*3c90*/  LDSM.16.MT88.4 R24, [R3+0x13800] ;  /* 0x013800000318783b */ /* 0x000fe80000004200 */
[----:B------:R-:W1:Y:S04]  /*3ca0*/  LDSM.16.MT88.4 R28, [R0+0x6400] ;  /* 0x00640000001c783b */ /* 0x000e680000004200 */
[----:B------:R-:W1:Y:S04]  /*3cb0*/  LDSM.16.MT88.4 R32, [R3+0x15800] ;  /* 0x015800000320783b */ /* 0x000e680000004200 */
[----:B------:R-:W1:Y:S04]  /*3cc0*/  LDSM.16.MT88.4 R132, [R0+0x7400] ;  /* 0x007400000084783b */ /* 0x000e680000004200 */
[----:B------:R-:W1:Y:S01]  /*3cd0*/  LDSM.16.MT88.4 R136, [R0+0x8400] ;  /* 0x008400000088783b */ /* 0x000e620000004200 */
[-C--:B--2---:R-:W-:Y:S06]  /*3ce0*/  HMMA.16816.F32.BF16 R36, R4, R8.reuse, R36 ;  /* 0x000000080424723c */ /* 0x084fec0000041824 */
        /* <DEDUP_REMOVED lines=9> */
[-C--:B-1----:R-:W-:Y:S06]  /*3d80*/  HMMA.16816.F32.BF16 R68, R4, R20.reuse, R68 ;  /* 0x000000140444723c */ /* 0x082fec0000041844 */
        /* <DEDUP_REMOVED lines=51> */
[----:B------:R-:W2:Y:S01]  /*40c0*/  LDL R141, [R1] ;  /* 0x00000000018d7983 */ /* 0x000ea20000100800 */
[----:B------:R-:W1:Y:S01]  /*40d0*/  LDC R4, c[0x0][0x420] ;  /* 0x00010800ff047b82 */ /* 0x000e620000000800 */
[----:B--2---:R-:W-:Y:S01]  /*40e0*/  LEA R2, R141, UR5, 0x1 ;  /* 0x000000058d027c11 */ /* 0x004fe2000f8e08ff */
        /* <DEDUP_REMOVED lines=12> */
.L_x_123:
[----:B------:R-:W2:Y:S01]  /*41b0*/  LDL R160, [R1+0x4] ;  /* 0x0000040001a07983 */ /* 0x000ea20000100800 */
[----:B------:R-:W-:Y:S03]  /*41c0*/  ULOP3.LUT UR37, UR39, 0x1, URZ, 0xc0, !UPT ;  /* 0x0000000127257892 */ /* 0x000fe6000f8ec03f */
[----:B-1----:R-:W3:Y:S01]  /*41d0*/  LDL R2, [R1+0x10] ;  /* 0x0000100001027983 */ /* 0x002ee20000100800 */
[----:B------:R-:W-:Y:S02]  /*41e0*/  UISETP.NE.U32.AND UP0, UPT, UR37, 0x1, UPT ;  /* 0x000000012500788c */ /* 0x000fe4000bf05070 */
[----:B------:R-:W-:Y:S01]  /*41f0*/  UIADD3 UR37, UR39, -0x1, URZ ;  /* 0xffffffff27257890 */ /* 0x000fe2000fffe03f */
[----:B------:R-:W-:Y:S04]  /*4200*/  LDSM.16.M88.4 R24, [R224] ;  /* 0x00000000e018783b */ /* 0x000fe80000000200 */
[----:B------:R-:W1:Y:S04]  /*4210*/  LDSM.16.MT88.4 R8, [R0+0x9000] ;  /* 0x009000000008783b */ /* 0x000e680000004200 */
[----:B------:R-:W4:Y:S04]  /*4220*/  LDSM.16.MT88.4 R16, [R0+0xb000] ;  /* 0x00b000000010783b */ /* 0x000f280000004200 */
[----:B------:R-:W4:Y:S04]  /*4230*/  LDSM.16.MT88.4 R28, [R0+0xd000] ;  /* 0x00d00000001c783b */ /* 0x000f280000004200 */
[----:B------:R-:W-:Y:S04]  /*4240*/  LDSM.16.M88.4 R32, [R225] ;  /* 0x00000000e120783b */ /* 0x000fe80000000200 */
[----:B------:R-:W4:Y:S04]  /*4250*/  LDSM.16.MT88.4 R132, [R0+0x9400] ;  /* 0x009400000084783b */ /* 0x000f280000004200 */
[----:B------:R-:W4:Y:S04]  /*4260*/  LDSM.16.MT88.4 R136, [R0+0xb400] ;  /* 0x00b400000088783b */ /* 0x000f280000004200 */
[----:B------:R-:W4:Y:S04]  /*4270*/  LDSM.16.MT88.4 R140, [R0+0xd400] ;  /* 0x00d40000008c783b */ /* 0x000f280000004200 */
[----:B------:R-:W-:Y:S04]  /*4280*/  LDSM.16.M88.4 R144, [R227] ;  /* 0x00000000e390783b */ /* 0x000fe80000000200 */
[----:B------:R-:W4:Y:S04]  /*4290*/  LDSM.16.MT88.4 R148, [R0+0x9800] ;  /* 0x009800000094783b */ /* 0x000f280000004200 */
[----:B------:R-:W-:Y:S01]  /*42a0*/  LDSM.16.M88.4 R152, [R226] ;  /* 0x00000000e298783b */ /* 0x000fe20000000200 */
[C---:B-1----:R-:W-:Y:S03]  /*42b0*/  HMMA.16816.F32.BF16 R4, R24.reuse, R8, RZ ;  /* 0x000000081804723c */ /* 0x042fe600000418ff */
[----:B------:R-:W-:Y:S03]  /*42c0*/  LDSM.16.MT88.4 R156, [R0+0x9c00] ;  /* 0x009c0000009c783b */ /* 0x000fe60000004200 */
[C---:B------:R-:W-:Y:S06]  /*42d0*/  HMMA.16816.F32.BF16 R8, R24.reuse, R10, RZ ;  /* 0x0000000a1808723c */ /* 0x040fec00000418ff */
[C---:B----4-:R-:W-:Y:S06]  /*42e0*/  HMMA.16816.F32.BF16 R12, R24.reuse, R16, RZ ;  /* 0x00000010180c723c */ /* 0x050fec00000418ff */
[C---:B------:R-:W-:Y:S06]  /*42f0*/  HMMA.16816.F32.BF16 R16, R24.reuse, R18, RZ ;  /* 0x000000121810723c */ /* 0x040fec00000418ff */
[C---:B------:R-:W-:Y:S06]  /*4300*/  HMMA.16816.F32.BF16 R20, R24.reuse, R28, RZ ;  /* 0x0000001c1814723c */ /* 0x040fec00000418ff */
[----:B------:R-:W-:Y:S01]  /*4310*/  HMMA.16816.F32.BF16 R24, R24, R30, RZ ;  /* 0x0000001e1818723c */ /* 0x000fe200000418ff */
[----:B------:R-:W1:Y:S05]  /*4320*/  LDSM.16.MT88.4 R28, [R0+0xb800] ;  /* 0x00b80000001c783b */ /* 0x000e6a0000004200 */
[C---:B------:R-:W-:Y:S06]  /*4330*/  HMMA.16816.F32.BF16 R4, R32.reuse, R132, R4 ;  /* 0x000000842004723c */ /* 0x040fec0000041804 */
[C---:B------:R-:W-:Y:S01]  /*4340*/  HMMA.16816.F32.BF16 R8, R32.reuse, R134, R8 ;  /* 0x000000862008723c */ /* 0x040fe20000041808 */
[----:B------:R-:W4:Y:S05]  /*4350*/  LDSM.16.MT88.4 R132, [R0+0xd800] ;  /* 0x00d800000084783b */ /* 0x000f2a0000004200 */
[C---:B------:R-:W-:Y:S06]  /*4360*/  HMMA.16816.F32.BF16 R12, R32.reuse, R136, R12 ;  /* 0x00000088200c723c */ /* 0x040fec000004180c */
[C---:B------:R-:W-:Y:S01]  /*4370*/  HMMA.16816.F32.BF16 R16, R32.reuse, R138, R16 ;  /* 0x0000008a2010723c */ /* 0x040fe20000041810 */
[----:B------:R-:W-:Y:S05]  /*4380*/  LDSM.16.MT88.4 R136, [R0+0xdc00] ;  /* 0x00dc00000088783b */ /* 0x000fea0000004200 */
[C---:B------:R-:W-:Y:S06]  /*4390*/  HMMA.16816.F32.BF16 R20, R32.reuse, R140, R20 ;  /* 0x0000008c2014723c */ /* 0x040fec0000041814 */
[----:B------:R-:W-:Y:S01]  /*43a0*/  HMMA.16816.F32.BF16 R24, R32, R142, R24 ;  /* 0x0000008e2018723c */ /* 0x000fe20000041818 */
[----:B------:R-:W4:Y:S04]  /*43b0*/  LDSM.16.MT88.4 R32, [R0+0xbc00] ;  /* 0x00bc00000020783b */ /* 0x000f280000004200 */
[----:B------:R-:W-:Y:S01]  /*43c0*/  LDSM.16.M88.4 R140, [R224+0x2000] ;  /* 0x00200000e08c783b */ /* 0x000fe20000000200 */
[C---:B------:R-:W-:Y:S06]  /*43d0*/  HMMA.16816.F32.BF16 R4, R144.reuse, R148, R4 ;  /* 0x000000949004723c */ /* 0x040fec0000041804 */
[C---:B------:R-:W-:Y:S01]  /*43e0*/  HMMA.16816.F32.BF16 R8, R144.reuse, R150, R8 ;  /* 0x000000969008723c */ /* 0x040fe20000041808 */
[----:B------:R-:W4:Y:S05]  /*43f0*/  LDSM.16.MT88.4 R148, [R0+0xa000] ;  /* 0x00a000000094783b */ /* 0x000f2a0000004200 */
[C---:B-1----:R-:W-:Y:S06]  /*4400*/  HMMA.16816.F32.BF16 R12, R144.reuse, R28, R12 ;  /* 0x0000001c900c723c */ /* 0x042fec000004180c */
[C---:B------:R-:W-:Y:S01]  /*4410*/  HMMA.16816.F32.BF16 R16, R144.reuse, R30, R16 ;  /* 0x0000001e9010723c */ /* 0x040fe20000041810 */
[----:B------:R-:W1:Y:S05]  /*4420*/  LDSM.16.MT88.4 R28, [R0+0xc000] ;  /* 0x00c00000001c783b */ /* 0x000e6a0000004200 */
[C---:B----4-:R-:W-:Y:S06]  /*4430*/  HMMA.16816.F32.BF16 R20, R144.reuse, R132, R20 ;  /* 0x000000849014723c */ /* 0x050fec0000041814 */
[----:B------:R-:W-:Y:S01]  /*4440*/  HMMA.16816.F32.BF16 R24, R144, R134, R24 ;  /* 0x000000869018723c */ /* 0x000fe20000041818 */
[----:B------:R-:W4:Y:S04]  /*4450*/  LDSM.16.MT88.4 R132, [R0+0xe000] ;  /* 0x00e000000084783b */ /* 0x000f280000004200 */
        /* <DEDUP_REMOVED lines=9> */
[----:B------:R-:W4:Y:S04]  /*44f0*/  LDSM.16.MT88.4 R136, [R0+0xe400] ;  /* 0x00e400000088783b */ /* 0x000f280000004200 */
[----:B------:R-:W-:Y:S01]  /*4500*/  LDSM.16.MT88.4 R152, [R0+0xa800] ;  /* 0x00a800000098783b */ /* 0x000fe20000004200 */
[C---:B------:R-:W-:Y:S06]  /*4510*/  HMMA.16816.F32.BF16 R4, R140.reuse, R148, R4 ;  /* 0x000000948c04723c */ /* 0x040fec0000041804 */
[C---:B------:R-:W-:Y:S01]  /*4520*/  HMMA.16816.F32.BF16 R8, R140.reuse, R150, R8 ;  /* 0x000000968c08723c */ /* 0x040fe20000041808 */
[----:B------:R-:W4:Y:S05]  /*4530*/  LDSM.16.M88.4 R148, [R227+0x2000] ;  /* 0x00200000e394783b */ /* 0x000f2a0000000200 */
        /* <DEDUP_REMOVED lines=9> */
[----:B------:R-:W2:Y:S05]  /*45d0*/  LDSM.16.MT88.4 R156, [R0+0xac00] ;  /* 0x00ac0000009c783b */ /* 0x000eaa0000004200 */
[C---:B------:R-:W-:Y:S06]  /*45e0*/  HMMA.16816.F32.BF16 R12, R144.reuse, R32, R12 ;  /* 0x00000020900c723c */ /* 0x040fec000004180c */
[C---:B------:R-:W-:Y:S01]  /*45f0*/  HMMA.16816.F32.BF16 R16, R144.reuse, R34, R16 ;  /* 0x000000229010723c */ /* 0x040fe20000041810 */
[----:B------:R-:W3:Y:S05]  /*4600*/  LDSM.16.MT88.4 R32, [R0+0xcc00] ;  /* 0x00cc00000020783b */ /* 0x000eea0000004200 */
[C---:B------:R-:W-:Y:S06]  /*4610*/  HMMA.16816.F32.BF16 R20, R144.reuse, R136, R20 ;  /* 0x000000889014723c */ /* 0x040fec0000041814 */
[----:B------:R-:W-:Y:S01]  /*4620*/  HMMA.16816.F32.BF16 R24, R144, R138, R24 ;  /* 0x0000008a9018723c */ /* 0x000fe20000041818 */
[----:B------:R4:W3:Y:S04]  /*4630*/  LDSM.16.MT88.4 R136, [R0+0xec00] ;  /* 0x00ec00000088783b */ /* 0x0008e80000004200 */
[----:B------:R-:W-:Y:S01]  /*4640*/  LDSM.16.MT88.4 R144, [R220+0x1c00] ;  /* 0x001c0000dc90783b */ /* 0x000fe20000004200 */
[C---:B------:R-:W-:Y:S06]  /*4650*/  HMMA.16816.F32.BF16 R4, R148.reuse, R152, R4 ;  /* 0x000000989404723c */ /* 0x040fec0000041804 */
[C---:B------:R-:W-:Y:S06]  /*4660*/  HMMA.16816.F32.BF16 R8, R148.reuse, R154, R8 ;  /* 0x0000009a9408723c */ /* 0x040fec0000041808 */
[C---:B-1----:R-:W-:Y:S06]  /*4670*/  HMMA.16816.F32.BF16 R12, R148.reuse, R28, R12 ;  /* 0x0000001c940c723c */ /* 0x042fec000004180c */
[C---:B------:R-:W-:Y:S01]  /*4680*/  HMMA.16816.F32.BF16 R16, R148.reuse, R30, R16 ;  /* 0x0000001e9410723c */ /* 0x040fe20000041810 */
[----:B----4-:R-:W-:Y:S05]  /*4690*/  IMAD.U32 R0, RZ, RZ, UR51 ;  /* 0x00000033ff007e24 */ /* 0x010fea000f8e00ff */
[C---:B------:R-:W-:Y:S01]  /*46a0*/  HMMA.16816.F32.BF16 R20, R148.reuse, R132, R20 ;  /* 0x000000849414723c */ /* 0x040fe20000041814 */
[----:B------:R-:W-:Y:S04]  /*46b0*/  IMAD.U32 R30, RZ, RZ, UR49 ;  /* 0x00000031ff1e7e24 */ /* 0x000fe8000f8e00ff */
[----:B------:R-:W-:Y:S01]  /*46c0*/  IMAD.U32 R31, RZ, RZ, UR50 ;  /* 0x00000032ff1f7e24 */ /* 0x000fe2000f8e00ff */
[----:B------:R-:W-:Y:S01]  /*46d0*/  HMMA.16816.F32.BF16 R24, R148, R134, R24 ;  /* 0x000000869418723c */ /* 0x000fe20000041818 */
[----:B------:R-:W-:Y:S04]  /*46e0*/  LDSM.16.MT88.4 R132, [R220+0x1400] ;  /* 0x00140000dc84783b */ /* 0x000fe80000004200 */
[----:B--2---:R-:W-:Y:S01]  /*46f0*/  @P1 IADD3 R28, P0, R160, UR10, RZ ;  /* 0x0000000aa01c1c10 */ /* 0x004fe2000ff1e0ff */
[C---:B------:R-:W-:Y:S01]  /*4700*/  HMMA.16816.F32.BF16 R4, R140.reuse, R156, R4 ;  /* 0x0000009c8c04723c */ /* 0x040fe20000041804 */
[----:B------:R-:W-:Y:S04]  /*4710*/  @UP2 UIADD3 UR10, UP1, UR10, -0x100, URZ ;  /* 0xffffff000a0a2890 */ /* 0x000fe8000ff3e03f */
[----:B---3--:R-:W-:Y:S01]  /*4720*/  @P1 IADD3.X R29, R2, UR11, RZ, P0, !PT ;  /* 0x0000000b021d1c10 */ /* 0x008fe200087fe4ff */
[C---:B------:R-:W-:Y:S01]  /*4730*/  HMMA.16816.F32.BF16 R8, R140.reuse, R158, R8 ;  /* 0x0000009e8c08723c */ /* 0x040fe20000041808 */
[----:B------:R-:W-:Y:S01]  /*4740*/  IMAD.U32 R2, RZ, RZ, UR49 ;  /* 0x00000031ff027e24 */ /* 0x000fe2000f8e00ff */
[----:B------:R-:W-:Y:S02]  /*4750*/  @UP2 UIADD3.X UR11, UR11, -0x1, URZ, UP1, !UPT ;  /* 0xffffffff0b0b2890 */ /* 0x000fe40008ffe43f */
[----:B------:R-:W5:Y:S01]  /*4760*/  @P1 LDG.E R250, desc[UR22][R28.64] ;  /* 0x000000161cfa1981 */ /* 0x000f62000c1e1900 */
[-C--:B------:R-:W-:Y:S01]  /*4770*/  LEA R30, P0, R30, R232.reuse, 0x2 ;  /* 0x000000e81e1e7211 */ /* 0x080fe200078010ff */
[C---:B------:R-:W-:Y:S02]  /*4780*/  HMMA.16816.F32.BF16 R12, R140.reuse, R32, R12 ;  /* 0x000000208c0c723c */ /* 0x040fe4000004180c */
[----:B------:R-:W5:Y:S04]  /*4790*/  @P1 LDG.E R249, desc[UR22][R28.64+0x20] ;  /* 0x000020161cf91981 */ /* 0x000f68000c1e1900 */
[C---:B------:R-:W-:Y:S01]  /*47a0*/  HMMA.16816.F32.BF16 R16, R140.reuse, R34, R16 ;  /* 0x000000228c10723c */ /* 0x040fe20000041810 */
[----:B------:R-:W5:Y:S01]  /*47b0*/  @P1 LDG.E R248, desc[UR22][R28.64+0x80] ;  /* 0x000080161cf81981 */ /* 0x000f62000c1e1900 */
[----:B------:R-:W-:Y:S03]  /*47c0*/  IMAD.U32 R32, RZ, RZ, UR50 ;  /* 0x00000032ff207e24 */ /* 0x000fe6000f8e00ff */
[----:B------:R1:W5:Y:S01]  /*47d0*/  @P1 LDG.E R247, desc[UR22][R28.64+0xa0] ;  /* 0x0000a0161cf71981 */ /* 0x000362000c1e1900 */
[C---:B------:R-:W-:Y:S03]  /*47e0*/  HMMA.16816.F32.BF16 R20, R140.reuse, R136, R20 ;  /* 0x000000888c14723c */ /* 0x040fe60000041814 */
[----:B------:R2:W-:Y:S02]  /*47f0*/  REDG.E.ADD.F32.FTZ.RN.STRONG.GPU desc[UR22][R232.64], R4 ;  /* 0x00000004e80079a6 */ /* 0x0005e4000c10f396 */
[-C--:B------:R-:W-:Y:S01]  /*4800*/  LEA R32, P1, R32, R232.reuse, 0x2 ;  /* 0x000000e820207211 */ /* 0x080fe200078210ff */
[----:B------:R-:W-:Y:S01]  /*4810*/  HMMA.16816.F32.BF16 R24, R140, R138, R24 ;  /* 0x0000008a8c18723c */ /* 0x000fe20000041818 */
[----:B------:R-:W-:Y:S04]  /*4820*/  LDSM.16.MT88.4 R136, [R220+0x2400] ;  /* 0x00240000dc88783b */ /* 0x000fe80000004200 */
[-C--:B------:R-:W-:Y:S01]  /*4830*/  LEA.HI.X.SX32 R33, R31, R233.reuse, 0x2, P1 ;  /* 0x000000e91f217211 */ /* 0x080fe200008f16ff */
[----:B------:R-:W-:Y:S01]  /*4840*/  LDSM.16.MT88.4 R140, [R220+0x1800] ;  /* 0x00180000dc8c783b */ /* 0x000fe20000004200 */
[-C--:B------:R-:W-:Y:S01]  /*4850*/  LEA.HI.X.SX32 R31, R2, R233.reuse, 0x2, P0 ;  /* 0x000000e9021f7211 */ /* 0x080fe200000f16ff */
[----:B------:R-:W-:Y:S03]  /*4860*/  IMAD.U32 R2, RZ, RZ, UR46 ;  /* 0x0000002eff027e24 */ /* 0x000fe6000f8e00ff */
[----:B-1----:R-:W-:Y:S05]  /*4870*/  IMAD.U32 R28, RZ, RZ, UR51 ;  /* 0x00000033ff1c7e24 */ /* 0x002fea000f8e00ff */
[-C--:B------:R-:W-:Y:S01]  /*4880*/  LEA R28, P2, R28, R232.reuse, 0x2 ;  /* 0x000000e81c1c7211 */ /* 0x080fe200078410ff */
[----:B--2---:R-:W-:Y:S03]  /*4890*/  IMAD.U32 R4, RZ, RZ, UR45 ;  /* 0x0000002dff047e24 */ /* 0x004fe6000f8e00ff */
[-C--:B------:R-:W-:Y:S01]  /*48a0*/  LEA.HI.X.SX32 R29, R0, R233.reuse, 0x2, P2 ;  /* 0x000000e9001d7211 */ /* 0x080fe200010f16ff */
[----:B------:R-:W-:Y:S04]  /*48b0*/  IMAD.U32 R0, RZ, RZ, UR48 ;  /* 0x00000030ff007e24 */ /* 0x000fe8000f8e00ff */
[----:B------:R1:W-:Y:S04]  /*48c0*/  REDG.E.ADD.F32.FTZ.RN.STRONG.GPU desc[UR22][R28.64], R5 ;  /* 0x000000051c0079a6 */ /* 0x0003e8000c10f396 */
[----:B------:R2:W-:Y:S04]  /*48d0*/  REDG.E.ADD.F32.FTZ.RN.STRONG.GPU desc[UR22][R32.64], R6 ;  /* 0x00000006200079a6 */ /* 0x0005e8000c10f396 */
[----:B------:R3:W-:Y:S01]  /*48e0*/  REDG.E.ADD.F32.FTZ.RN.STRONG.GPU desc[UR22][R30.64], R7 ;  /* 0x000000071e0079a6 */ /* 0x0007e2000c10f396 */
[----:B-1----:R-:W-:Y:S02]  /*48f0*/  IMAD.U32 R5, RZ, RZ, UR47 ;  /* 0x0000002fff057e24 */ /* 0x002fe4000f8e00ff */
[----:B--2---:R-:W-:Y:S02]  /*4900*/  IMAD.U32 R32, RZ, RZ, UR48 ;  /* 0x00000030ff207e24 */ /* 0x004fe4000f8e00ff */
[----:B------:R-:W-:Y:S02]  /*4910*/  IMAD.U32 R6, RZ, RZ, UR46 ;  /* 0x0000002eff067e24 */ /* 0x000fe4000f8e00ff */
[----:B---3--:R-:W-:Y:S01]  /*4920*/  IMAD.U32 R30, RZ, RZ, UR47 ;  /* 0x0000002fff1e7e24 */ /* 0x008fe2000f8e00ff */
[-C--:B------:R-:W-:Y:S02]  /*4930*/  LEA R32, P0, R32, R232.reuse, 0x2 ;  /* 0x000000e820207211 */ /* 0x080fe400078010ff */
[-C--:B------:R-:W-:Y:S02]  /*4940*/  LEA R6, P1, R6, R232.reuse, 0x2 ;  /* 0x000000e806067211 */ /* 0x080fe400078210ff */
[-C--:B------:R-:W-:Y:S02]  /*4950*/  LEA R30, P2, R30, R232.reuse, 0x2 ;  /* 0x000000e81e1e7211 */ /* 0x080fe400078410ff */
[-C--:B------:R-:W-:Y:S01]  /*4960*/  LEA.HI.X.SX32 R33, R0, R233.reuse, 0x2, P0 ;  /* 0x000000e900217211 */ /* 0x080fe200000f16ff */
[----:B------:R-:W-:Y:S01]  /*4970*/  IMAD.U32 R0, RZ, RZ, UR45 ;  /* 0x0000002dff007e24 */ /* 0x000fe2000f8e00ff */
[-C--:B------:R-:W-:Y:S02]  /*4980*/  LEA.HI.X.SX32 R31, R5, R233.reuse, 0x2, P2 ;  /* 0x000000e9051f7211 */ /* 0x080fe400010f16ff */
[-C--:B------:R-:W-:Y:S01]  /*4990*/  LEA R4, P0, R4, R232.reuse, 0x2 ;  /* 0x000000e804047211 */ /* 0x080fe200078010ff */
[----:B------:R1:W-:Y:S01]  /*49a0*/  REDG.E.ADD.F32.FTZ.RN.STRONG.GPU desc[UR22][R32.64], R8 ;  /* 0x00000008200079a6 */ /* 0x0003e2000c10f396 */
[-C--:B------:R-:W-:Y:S01]  /*49b0*/  LEA.HI.X.SX32 R7, R2, R233.reuse, 0x2, P1 ;  /* 0x000000e902077211 */ /* 0x080fe200008f16ff */
[----:B------:R-:W-:Y:S01]  /*49c0*/  IMAD.U32 R2, RZ, RZ, UR35 ;  /* 0x00000023ff027e24 */ /* 0x000fe2000f8e00ff */
[-C--:B------:R-:W-:Y:S01]  /*49d0*/  LEA.HI.X.SX32 R5, R0, R233.reuse, 0x2, P0 ;  /* 0x000000e900057211 */ /* 0x080fe200000f16ff */
[----:B------:R-:W-:Y:S01]  /*49e0*/  REDG.E.ADD.F32.FTZ.RN.STRONG.GPU desc[UR22][R30.64], R9 ;  /* 0x000000091e0079a6 */ /* 0x000fe2000c10f396 */
[----:B------:R-:W-:Y:S03]  /*49f0*/  IMAD.U32 R0, RZ, RZ, UR34 ;  /* 0x00000022ff007e24 */ /* 0x000fe6000f8e00ff */
[----:B------:R2:W-:Y:S04]  /*4a00*/  REDG.E.ADD.F32.FTZ.RN.STRONG.GPU desc[UR22][R6.64], R10 ;  /* 0x0000000a060079a6 */ /* 0x0005e8000c10f396 */
[----:B------:R3:W-:Y:S04]  /*4a10*/  REDG.E.ADD.F32.FTZ.RN.STRONG.GPU desc[UR22][R4.64], R11 ;  /* 0x0000000b040079a6 */ /* 0x0007e8000c10f396 */
[----:B------:R4:W-:Y:S04]  /*4a20*/  REDG.E.ADD.F32.FTZ.RN.STRONG.GPU desc[UR22][R232.64+0x80], R12 ;  /* 0x0000800ce80079a6 */ /* 0x0009e8000c10f396 */
[----:B------:R-:W-:Y:S04]  /*4a30*/  REDG.E.ADD.F32.FTZ.RN.STRONG.GPU desc[UR22][R28.64+0x80], R13 ;  /* 0x0000800d1c0079a6 */ /* 0x000fe8000c10f396 */
[----:B------:R-:W-:Y:S01]  /*4a40*/  LDSM.16.MT88.4 R32, [R3+0x11800] ;  /* 0x011800000320783b */ /* 0x000fe20000004200 */
[----:B-1----:R-:W-:Y:S05]  /*4a50*/  IMAD.U32 R8, RZ, RZ, UR36 ;  /* 0x00000024ff087e24 */ /* 0x002fea000f8e00ff */
[-C--:B------:R-:W-:Y:S01]  /*4a60*/  LEA R8, P2, R8, R232.reuse, 0x2 ;  /* 0x000000e808087211 */ /* 0x080fe200078410ff */
[----:B--2---:R-:W-:Y:S02]  /*4a70*/  IMAD.U32 R6, RZ, RZ, UR35 ;  /* 0x00000023ff067e24 */ /* 0x004fe4000f8e00ff */
[----:B------:R-:W-:Y:S02]  /*4a80*/  IMAD.U32 R10, RZ, RZ, UR33 ;  /* 0x00000021ff0a7e24 */ /* 0x000fe4000f8e00ff */
[----:B---3--:R-:W-:Y:S01]  /*4a90*/  IMAD.U32 R5, RZ, RZ, UR36 ;  /* 0x00000024ff057e24 */ /* 0x008fe2000f8e00ff */
[-C--:B------:R-:W-:Y:S01]  /*4aa0*/  LEA R6, P1, R6, R232.reuse, 0x2 ;  /* 0x000000e806067211 */ /* 0x080fe200078210ff */
[----:B------:R-:W-:Y:S02]  /*4ab0*/  IMAD.U32 R4, RZ, RZ, UR34 ;  /* 0x00000022ff047e24 */ /* 0x000fe4000f8e00ff */
[----:B----4-:R-:W-:Y:S01]  /*4ac0*/  IMAD.U32 R12, RZ, RZ, UR31 ;  /* 0x0000001fff0c7e24 */ /* 0x010fe2000f8e00ff */
[-C--:B------:R-:W-:Y:S02]  /*4ad0*/  LEA.HI.X.SX32 R9, R5, R233.reuse, 0x2, P2 ;  /* 0x000000e905097211 */ /* 0x080fe400010f16ff */
[-C--:B------:R-:W-:Y:S02]  /*4ae0*/  LEA R4, P0, R4, R232.reuse, 0x2 ;  /* 0x000000e804047211 */ /* 0x080fe400078010ff */
[-C--:B------:R-:W-:Y:S01]  /*4af0*/  LEA.HI.X.SX32 R7, R2, R233.reuse, 0x2, P1 ;  /* 0x000000e902077211 */ /* 0x080fe200008f16ff */
[----:B------:R1:W-:Y:S01]  /*4b00*/  REDG.E.ADD.F32.FTZ.RN.STRONG.GPU desc[UR22][R8.64], R14 ;  /* 0x0000000e080079a6 */ /* 0x0003e2000c10f396 */
[-C--:B------:R-:W-:Y:S01]  /*4b10*/  LEA.HI.X.SX32 R5, R0, R233.reuse, 0x2, P0 ;  /* 0x000000e900057211 */ /* 0x080fe200000f16ff */
[----:B------:R-:W-:Y:S01]  /*4b20*/  IMAD.U32 R2, RZ, RZ, UR33 ;  /* 0x00000021ff027e24 */ /* 0x000fe2000f8e00ff */
[-C--:B------:R-:W-:Y:S01]  /*4b30*/  LEA R10, P2, R10, R232.reuse, 0x2 ;  /* 0x000000e80a0a7211 */ /* 0x080fe200078410ff */
[----:B------:R2:W-:Y:S01]  /*4b40*/  REDG.E.ADD.F32.FTZ.RN.STRONG.GPU desc[UR22][R6.64], R15 ;  /* 0x0000000f060079a6 */ /* 0x0005e2000c10f396 */
[----:B------:R-:W-:Y:S02]  /*4b50*/  IMAD.U32 R0, RZ, RZ, UR7 ;  /* 0x00000007ff007e24 */ /* 0x000fe4000f8e00ff */
[-C--:B------:R-:W-:Y:S01]  /*4b60*/  LEA.HI.X.SX32 R11, R2, R233.reuse, 0x2, P2 ;  /* 0x000000e9020b7211 */ /* 0x080fe200010f16ff */
[----:B------:R3:W-:Y:S01]  /*4b70*/  REDG.E.ADD.F32.FTZ.RN.STRONG.GPU desc[UR22][R4.64], R16 ;  /* 0x00000010040079a6 */ /* 0x0007e2000c10f396 */
[----:B------:R-:W-:Y:S03]  /*4b80*/  IMAD.U32 R2, RZ, RZ, UR32 ;  /* 0x00000020ff027e24 */ /* 0x000fe6000f8e00ff */
[----:B------:R4:W-:Y:S01]  /*4b90*/  REDG.E.ADD.F32.FTZ.RN.STRONG.GPU desc[UR22][R10.64], R17 ;  /* 0x000000110a0079a6 */ /* 0x0009e2000c10f396 */
[----:B-1----:R-:W-:Y:S02]  /*4ba0*/  IMAD.U32 R8, RZ, RZ, UR7 ;  /* 0x00000007ff087e24 */ /* 0x002fe4000f8e00ff */
[----:B--2---:R-:W-:Y:S03]  /*4bb0*/  IMAD.U32 R6, RZ, RZ, UR6 ;  /* 0x00000006ff067e24 */ /* 0x004fe6000f8e00ff */
[-C--:B------:R-:W-:Y:S01]  /*4bc0*/  LEA R8, P1, R8, R232.reuse, 0x2 ;  /* 0x000000e808087211 */ /* 0x080fe200078210ff */
[----:B---3--:R-:W-:Y:S01]  /*4bd0*/  IMAD.U32 R5, RZ, RZ, UR6 ;  /* 0x00000006ff057e24 */ /* 0x008fe2000f8e00ff */
[-C--:B------:R-:W-:Y:S01]  /*4be0*/  LEA R6, P0, R6, R232.reuse, 0x2 ;  /* 0x000000e806067211 */ /* 0x080fe200078010ff */
[----:B------:R-:W-:Y:S01]  /*4bf0*/  IMAD.U32 R4, RZ, RZ, UR32 ;  /* 0x00000020ff047e24 */ /* 0x000fe2000f8e00ff */
[-C--:B------:R-:W-:Y:S01]  /*4c00*/  LEA.HI.X.SX32 R9, R0, R233.reuse, 0x2, P1 ;  /* 0x000000e900097211 */ /* 0x080fe200008f16ff */
[----:B----4-:R-:W-:Y:S01]  /*4c10*/  IMAD.U32 R10, RZ, RZ, UR30 ;  /* 0x0000001eff0a7e24 */ /* 0x010fe2000f8e00ff */
[-C--:B------:R-:W-:Y:S01]  /*4c20*/  LEA.HI.X.SX32 R7, R5, R233.reuse, 0x2, P0 ;  /* 0x000000e905077211 */ /* 0x080fe200000f16ff */
[----:B------:R-:W-:Y:S01]  /*4c30*/  IMAD.U32 R0, RZ, RZ, UR8 ;  /* 0x00000008ff007e24 */ /* 0x000fe2000f8e00ff */
[-C--:B------:R-:W-:Y:S01]  /*4c40*/  LEA R4, P1, R4, R232.reuse, 0x2 ;  /* 0x000000e804047211 */ /* 0x080fe200078210ff */
[----:B------:R1:W-:Y:S01]  /*4c50*/  REDG.E.ADD.F32.FTZ.RN.STRONG.GPU desc[UR22][R8.64], R18 ;  /* 0x00000012080079a6 */ /* 0x0003e2000c10f396 */
[-C--:B------:R-:W-:Y:S02]  /*4c60*/  LEA R12, P0, R12, R232.reuse, 0x2 ;  /* 0x000000e80c0c7211 */ /* 0x080fe400078010ff */
[-C--:B------:R-:W-:Y:S01]  /*4c70*/  LEA.HI.X.SX32 R5, R2, R233.reuse, 0x2, P1 ;  /* 0x000000e902057211 */ /* 0x080fe200008f16ff */
[----:B------:R2:W-:Y:S01]  /*4c80*/  REDG.E.ADD.F32.FTZ.RN.STRONG.GPU desc[UR22][R6.64], R19 ;  /* 0x00000013060079a6 */ /* 0x0005e2000c10f396 */
[-C--:B------:R-:W-:Y:S01]  /*4c90*/  LEA R10, P3, R10, R232.reuse, 0x2 ;  /* 0x000000e80a0a7211 */ /* 0x080fe200078610ff */
[----:B------:R-:W-:Y:S02]  /*4ca0*/  IMAD.U32 R2, RZ, RZ, UR9 ;  /* 0x00000009ff027e24 */ /* 0x000fe4000f8e00ff */
[----:B------:R-:W-:Y:S04]  /*4cb0*/  REDG.E.ADD.F32.FTZ.RN.STRONG.GPU desc[UR22][R232.64+0x100], R20 ;  /* 0x00010014e80079a6 */ /* 0x000fe8000c10f396 */
[----:B------:R-:W-:Y:S04]  /*4cc0*/  REDG.E.ADD.F32.FTZ.RN.STRONG.GPU desc[UR22][R28.64+0x100], R21 ;  /* 0x000100151c0079a6 */ /* 0x000fe8000c10f396 */
[----:B------:R3:W-:Y:S04]  /*4cd0*/  REDG.E.ADD.F32.FTZ.RN.STRONG.GPU desc[UR22][R4.64], R22 ;  /* 0x00000016040079a6 */ /* 0x0007e8000c10f396 */
[----:B------:R-:W-:Y:S04]  /*4ce0*/  LDSM.16.MT88.4 R16, [R220+0x1000] ;  /* 0x00100000dc10783b */ /* 0x000fe80000004200 */
[----:B------:R-:W-:Y:S01]  /*4cf0*/  LDSM.16.MT88.4 R28, [R3+0xf800] ;  /* 0x00f80000031c783b */ /* 0x000fe20000004200 */
[----:B-1----:R-:W-:Y:S02]  /*4d00*/  IMAD.U32 R9, RZ, RZ, UR31 ;  /* 0x0000001fff097e24 */ /* 0x002fe4000f8e00ff */
[----:B------:R-:W-:Y:S02]  /*4d10*/  IMAD.U32 R8, RZ, RZ, UR29 ;  /* 0x0000001dff087e24 */ /* 0x000fe4000f8e00ff */
[----:B--2---:R-:W-:Y:S01]  /*4d20*/  IMAD.U32 R7, RZ, RZ, UR30 ;  /* 0x0000001eff077e24 */ /* 0x004fe2000f8e00ff */
[-C--:B------:R-:W-:Y:S01]  /*4d30*/  LEA.HI.X.SX32 R13, R9, R233.reuse, 0x2, P0 ;  /* 0x000000e9090d7211 */ /* 0x080fe200000f16ff */
[----:B------:R-:W-:Y:S01]  /*4d40*/  IMAD.U32 R6, RZ, RZ, UR9 ;  /* 0x00000009ff067e24 */ /* 0x000fe2000f8e00ff */
[-C--:B------:R-:W-:Y:S02]  /*4d50*/  LEA R8, P2, R8, R232.reuse, 0x2 ;  /* 0x000000e808087211 */ /* 0x080fe400078410ff */
[-C--:B------:R-:W-:Y:S01]  /*4d60*/  LEA.HI.X.SX32 R11, R7, R233.reuse, 0x2, P3 ;  /* 0x000000e9070b7211 */ /* 0x080fe200018f16ff */
[----:B------:R-:W-:Y:S01]  /*4d70*/  REDG.E.ADD.F32.FTZ.RN.STRONG.GPU desc[UR22][R12.64], R23 ;  /* 0x000000170c0079a6 */ /* 0x000fe2000c10f396 */
[-C--:B------:R-:W-:Y:S03]  /*4d80*/  LEA R6, P1, R6, R232.reuse, 0x2 ;  /* 0x000000e806067211 */ /* 0x080fe600078210ff */
[----:B------:R-:W-:Y:S01]  /*4d90*/  REDG.E.ADD.F32.FTZ.RN.STRONG.GPU desc[UR22][R10.64], R24 ;  /* 0x000000180a0079a6 */ /* 0x000fe2000c10f396 */
[-C--:B------:R-:W-:Y:S01]  /*4da0*/  LEA.HI.X.SX32 R7, R2, R233.reuse, 0x2, P1 ;  /* 0x000000e902077211 */ /* 0x080fe200008f16ff */
[----:B---3--:R-:W-:Y:S01]  /*4db0*/  IMAD.U32 R5, RZ, RZ, UR29 ;  /* 0x0000001dff057e24 */ /* 0x008fe2000f8e00ff */
[----:B------:R-:W-:Y:S01]  /*4dc0*/  ISETP.LT.AND P1, PT, RZ, UR39, PT ;  /* 0x00000027ff007c0c */ /* 0x000fe2000bf21270 */
[----:B------:R-:W-:Y:S01]  /*4dd0*/  IMAD.U32 R4, RZ, RZ, UR8 ;  /* 0x00000008ff047e24 */ /* 0x000fe2000f8e00ff */
[----:B------:R-:W-:Y:S01]  /*4de0*/  LDSM.16.MT88.4 R12, [R3+0x11000] ;  /* 0x01100000030c783b */ /* 0x000fe20000004200 */
[----:B------:R-:W-:Y:S01]  /*4df0*/  UMOV UR39, UR37 ;  /* 0x0000002500277c82 */ /* 0x000fe20008000000 */
[-C--:B------:R-:W-:Y:S02]  /*4e00*/  LEA.HI.X.SX32 R9, R5, R233.reuse, 0x2, P2 ;  /* 0x000000e905097211 */ /* 0x080fe400010f16ff */
[----:B------:R-:W-:Y:S01]  /*4e10*/  LEA R4, P0, R4, R232, 0x2 ;  /* 0x000000e804047211 */ /* 0x000fe200078010ff */
[----:B------:R-:W-:Y:S03]  /*4e20*/  LDSM.16.MT88.4 R20, [R220+0x2000] ;  /* 0x00200000dc14783b */ /* 0x000fe60000004200 */
[----:B------:R-:W-:Y:S01]  /*4e30*/  LEA.HI.X.SX32 R5, R0, R233, 0x2, P0 ;  /* 0x000000e900057211 */ /* 0x000fe200000f16ff */
[----:B------:R-:W-:Y:S01]  /*4e40*/  REDG.E.ADD.F32.FTZ.RN.STRONG.GPU desc[UR22][R8.64], R25 ;  /* 0x00000019080079a6 */ /* 0x000fe2000c10f396 */
[----:B------:R-:W-:Y:S01]  /*4e50*/  PLOP3.LUT P0, PT, PT, PT, UP0, 0x80, 0x0 ;  /* 0x000000000000781c */ /* 0x000fe20003f0f008 */
[C---:B------:R-:W-:Y:S01]  /*4e60*/  VIADD R0, R220.reuse, 0xffffd000 ;  /* 0xffffd000dc007836 */ /* 0x040fe20000000000 */
[----:B------:R-:W-:Y:S01]  /*4e70*/  @UP2 UIADD3 UR44, UP0, UR44, -0x100, URZ ;  /* 0xffffff002c2c2890 */ /* 0x000fe2000ff1e03f */
[----:B------:R-:W-:Y:S03]  /*4e80*/  REDG.E.ADD.F32.FTZ.RN.STRONG.GPU desc[UR22][R6.64], R26 ;  /* 0x0000001a060079a6 */ /* 0x000fe6000c10f396 */
[----:B------:R-:W-:Y:S01]  /*4e90*/  @UP2 UIADD3.X UR43, UR43, -0x1, URZ, UP0, !UPT ;  /* 0xffffffff2b2b2890 */ /* 0x000fe200087fe43f */
[----:B------:R-:W-:Y:S04]  /*4ea0*/  REDG.E.ADD.F32.FTZ.RN.STRONG.GPU desc[UR22][R4.64], R27 ;  /* 0x0000001b040079a6 */ /* 0x000fe8000c10f396 */
[----:B------:R-:W-:Y:S02]  /*4eb0*/  LDSM.16.MT88.4 R4, [R3+0xf000] ;  /* 0x00f000000304783b */ /* 0x000fe40000004200 */
[----:B------:R-:W-:Y:S02]  /*4ec0*/  @P0 VIADD R0, R220, 0x3000 ;  /* 0x00003000dc000836 */ /* 0x000fe40000000000 */
[----:B------:R-:W1:Y:S04]  /*4ed0*/  LDSM.16.MT88.4 R8, [R220] ;  /* 0x00000000dc08783b */ /* 0x000e680000004200 */
[----:B------:R-:W2:Y:S01]  /*4ee0*/  LDSM.16.MT88.4 R24, [R220+0x400] ;  /* 0x00040000dc18783b */ /* 0x000ea20000004200 */
[-C--:B-1----:R-:W-:Y:S06]  /*4ef0*/  HMMA.16816.F32.BF16 R84, R4, R8.reuse, R84 ;  /* 0x000000080454723c */ /* 0x082fec0000041854 */
        /* <DEDUP_REMOVED lines=12> */
[----:B------:R-:W1:Y:S05]  /*4fc0*/  LDSM.16.MT88.4 R12, [R220+0x800] ;  /* 0x00080000dc0c783b */ /* 0x000e6a0000004200 */
[----:B------:R-:W-:Y:S01]  /*4fd0*/  HMMA.16816.F32.BF16 R128, R4, R22, R128 ;  /* 0x000000160480723c */ /* 0x000fe20000041880 */
[----:B------:R-:W3:Y:S04]  /*4fe0*/  LDSM.16.MT88.4 R4, [R220+0x2800] ;  /* 0x00280000dc04783b */ /* 0x000ee80000004200 */
[----:B------:R-:W-:Y:S01]  /*4ff0*/  LDSM.16.MT88.4 R20, [R3+0x10800] ;  /* 0x010800000314783b */ /* 0x000fe20000004200 */
[-C--:B--2---:R-:W-:Y:S06]  /*5000*/  HMMA.16816.F32.BF16 R84, R28, R24.reuse, R84 ;  /* 0x000000181c54723c */ /* 0x084fec0000041854 */
[C---:B------:R-:W-:Y:S06]  /*5010*/  HMMA.16816.F32.BF16 R88, R32.reuse, R24, R88 ;  /* 0x000000182058723c */ /* 0x040fec0000041858 */
[-C--:B------:R-:W-:Y:S06]  /*5020*/  HMMA.16816.F32.BF16 R92, R32, R26.reuse, R92 ;  /* 0x0000001a205c723c */ /* 0x080fec000004185c */
[C---:B------:R-:W-:Y:S01]  /*5030*/  HMMA.16816.F32.BF16 R96, R28.reuse, R26, R96 ;  /* 0x0000001a1c60723c */ /* 0x040fe20000041860 */
[----:B------:R-:W2:Y:S05]  /*5040*/  LDSM.16.MT88.4 R24, [R220+0xc00] ;  /* 0x000c0000dc18783b */ /* 0x000eaa0000004200 */
[-C--:B------:R-:W-:Y:S06]  /*5050*/  HMMA.16816.F32.BF16 R100, R28, R132.reuse, R100 ;  /* 0x000000841c64723c */ /* 0x080fec0000041864 */
[C---:B------:R-:W-:Y:S06]  /*5060*/  HMMA.16816.F32.BF16 R104, R32.reuse, R132, R104 ;  /* 0x000000842068723c */ /* 0x040fec0000041868 */
[-C--:B------:R-:W-:Y:S06]  /*5070*/  HMMA.16816.F32.BF16 R108, R32, R134.reuse, R108 ;  /* 0x00000086206c723c */ /* 0x080fec000004186c */
[C---:B------:R-:W-:Y:S01]  /*5080*/  HMMA.16816.F32.BF16 R112, R28.reuse, R134, R112 ;  /* 0x000000861c70723c */ /* 0x040fe20000041870 */
[----:B------:R-:W4:Y:S05]  /*5090*/  LDSM.16.MT88.4 R132, [R3+0x12800] ;  /* 0x012800000384783b */ /* 0x000f2a0000004200 */
[-C--:B------:R-:W-:Y:S06]  /*50a0*/  HMMA.16816.F32.BF16 R116, R28, R136.reuse, R116 ;  /* 0x000000881c74723c */ /* 0x080fec0000041874 */
[C---:B------:R-:W-:Y:S06]  /*50b0*/  HMMA.16816.F32.BF16 R120, R32.reuse, R136, R120 ;  /* 0x000000882078723c */ /* 0x040fec0000041878 */
[-C--:B------:R-:W-:Y:S01]  /*50c0*/  HMMA.16816.F32.BF16 R124, R32, R138.reuse, R124 ;  /* 0x0000008a207c723c */ /* 0x080fe2000004187c */
[----:B------:R3:W4:Y:S05]  /*50d0*/  LDSM.16.MT88.4 R32, [R220+0x2c00] ;  /* 0x002c0000dc20783b */ /* 0x00072a0000004200 */
[----:B------:R-:W-:Y:S06]  /*50e0*/  HMMA.16816.F32.BF16 R128, R28, R138, R128 ;  /* 0x0000008a1c80723c */ /* 0x000fec0000041880 */
[-C--:B-1----:R-:W-:Y:S06]  /*50f0*/  HMMA.16816.F32.BF16 R84, R8, R12.reuse, R84 ;  /* 0x0000000c0854723c */ /* 0x082fec0000041854 */
[C---:B------:R-:W-:Y:S06]  /*5100*/  HMMA.16816.F32.BF16 R88, R16.reuse, R12, R88 ;  /* 0x0000000c1058723c */ /* 0x040fec0000041858 */
[-C--:B------:R-:W-:Y:S05]  /*5110*/  HMMA.16816.F32.BF16 R92, R16, R14.reuse, R92 ;  /* 0x0000000e105c723c */ /* 0x080fea000004185c */
[----:B---3--:R-:W-:Y:S01]  /*5120*/  IMAD.MOV.U32 R220, RZ, RZ, R0 ;  /* 0x000000ffffdc7224 */ /* 0x008fe200078e0000 */
        /* <DEDUP_REMOVED lines=8> */
[----:B------:R-:W-:Y:S06]  /*51b0*/  HMMA.16816.F32.BF16 R128, R8, R6, R128 ;  /* 0x000000060880723c */ /* 0x000fec0000041880 */
[-C--:B--2---:R-:W-:Y:S06]  /*51c0*/  HMMA.16816.F32.BF16 R84, R20, R24.reuse, R84 ;  /* 0x000000181454723c */ /* 0x084fec0000041854 */
[C---:B----4-:R-:W-:Y:S06]  /*51d0*/  HMMA.16816.F32.BF16 R88, R132.reuse, R24, R88 ;  /* 0x000000188458723c */ /* 0x050fec0000041858 */
        /* <DEDUP_REMOVED lines=13> */
.L_x_121:
[----:B------:R-:W2:Y:S01]  /*52b0*/  LDL.64 R28, [R1+0x18] ;  /* 0x00001800011c7983 */ /* 0x000ea20000100a00 */
[----:B------:R-:W-:-:S03]  /*52c0*/  ULDC UR6, c[0x0][0x390] ;  /* 0x0000e40000067ab9 */ /* 0x000fc60000000800 */
[----:B------:R-:W3:Y:S01]  /*52d0*/  LDL R26, [R1] ;  /* 0x00000000011a7983 */ /* 0x000ee20000100800 */
        /* <DEDUP_REMOVED lines=18> */
[----:B------:R-:W-:-:S02]  /*5400*/  F2FP.BF16.F32.PACK_AB R24, R24, R86 ;  /* 0x000000561818723e */ /* 0x000fc400000010ff */
[----:B------:R-:W-:Y:S02]  /*5410*/  F2FP.BF16.F32.PACK_AB R21, R21, R96 ;  /* 0x000000601515723e */ /* 0x000fe400000010ff */
[----:B------:R-:W-:Y:S02]  /*5420*/  F2FP.BF16.F32.PACK_AB R20, R20, R98 ;  /* 0x000000621414723e */ /* 0x000fe400000010ff */
[----:B------:R-:W-:Y:S02]  /*5430*/  F2FP.BF16.F32.PACK_AB R23, R23, R88 ;  /* 0x000000581717723e */ /* 0x000fe400000010ff */
[----:B------:R-:W-:Y:S01]  /*5440*/  F2FP.BF16.F32.PACK_AB R22, R22, R90 ;  /* 0x0000005a1616723e */ /* 0x000fe200000010ff */
[----:B------:R-:W-:Y:S01]  /*5450*/  FMUL.FTZ R100, R100, UR6 ;  /* 0x0000000664647c20 */ /* 0x000fe20008410000 */
[----:B------:R-:W-:Y:S01]  /*5460*/  F2FP.BF16.F32.PACK_AB R19, R19, R92 ;  /* 0x0000005c1313723e */ /* 0x000fe200000010ff */
[----:B------:R-:W-:Y:S01]  /*5470*/  FMUL.FTZ R17, R101, UR6 ;  /* 0x0000000665117c20 */ /* 0x000fe20008410000 */
[----:B------:R-:W-:Y:S01]  /*5480*/  F2FP.BF16.F32.PACK_AB R18, R18, R94 ;  /* 0x0000005e1212723e */ /* 0x000fe200000010ff */
        /* <DEDUP_REMOVED lines=10> */
[----:B------:R-:W-:Y:S01]  /*5530*/  STS [R251], R25 ;  /* 0x00000019fb007388 */ /* 0x000fe20000000800 */
[----:B------:R-:W-:Y:S01]  /*5540*/  FMUL.FTZ R108, R108, UR6 ;  /* 0x000000066c6c7c20 */ /* 0x000fe20008410000 */
[----:B------:R-:W-:-:S02]  /*5550*/  FMUL.FTZ R11, R109, UR6 ;  /* 0x000000066d0b7c20 */ /* 0x000fc40008410000 */
[----:B------:R-:W-:Y:S01]  /*5560*/  STS [R251+0x200], R24 ;  /* 0x00020018fb007388 */ /* 0x000fe20000000800 */
[----:B------:R-:W-:Y:S01]  /*5570*/  FMUL.FTZ R110, R110, UR6 ;  /* 0x000000066e6e7c20 */ /* 0x000fe20008410000 */
[----:B------:R-:W-:Y:S02]  /*5580*/  FMUL.FTZ R10, R111, UR6 ;  /* 0x000000066f0a7c20 */ /* 0x000fe40008410000 */
[----:B------:R-:W-:Y:S01]  /*5590*/  STS [R252], R21 ;  /* 0x00000015fc007388 */ /* 0x000fe20000000800 */
[----:B------:R-:W-:Y:S01]  /*55a0*/  FMUL.FTZ R116, R116, UR6 ;  /* 0x0000000674747c20 */ /* 0x000fe20008410000 */
[----:B------:R-:W-:Y:S02]  /*55b0*/  FMUL.FTZ R9, R117, UR6 ;  /* 0x0000000675097c20 */ /* 0x000fe40008410000 */
[----:B------:R-:W-:Y:S01]  /*55c0*/  STS [R252+0x200], R20 ;  /* 0x00020014fc007388 */ /* 0x000fe20000000800 */
[----:B------:R-:W-:Y:S01]  /*55d0*/  FMUL.FTZ R118, R118, UR6 ;  /* 0x0000000676767c20 */ /* 0x000fe20008410000 */
[----:B------:R-:W-:-:S02]  /*55e0*/  FMUL.FTZ R8, R119, UR6 ;  /* 0x0000000677087c20 */ /* 0x000fc40008410000 */
[----:B------:R-:W-:Y:S01]  /*55f0*/  STS [R251+0x1000], R23 ;  /* 0x00100017fb007388 */ /* 0x000fe20000000800 */
[----:B------:R-:W-:-:S03]  /*5600*/  F2FP.BF16.F32.PACK_AB R17, R17, R100 ;  /* 0x000000641111723e */ /* 0x000fc600000010ff */
[----:B------:R-:W-:Y:S01]  /*5610*/  STS [R251+0x1200], R22 ;  /* 0x00120016fb007388 */ /* 0x000fe20000000800 */
[----:B------:R-:W-:-:S03]  /*5620*/  F2FP.BF16.F32.PACK_AB R16, R16, R102 ;  /* 0x000000661010723e */ /* 0x000fc600000010ff */
[----:B------:R-:W-:Y:S01]  /*5630*/  STS [R252+0x1000], R19 ;  /* 0x00100013fc007388 */ /* 0x000fe20000000800 */
[----:B------:R-:W-:-:S03]  /*5640*/  F2FP.BF16.F32.PACK_AB R13, R13, R112 ;  /* 0x000000700d0d723e */ /* 0x000fc600000010ff */
[----:B------:R4:W-:Y:S01]  /*5650*/  STS [R252+0x1200], R18 ;  /* 0x00120012fc007388 */ /* 0x0009e20000000800 */
[----:B------:R-:W-:Y:S02]  /*5660*/  F2FP.BF16.F32.PACK_AB R12, R12, R114 ;  /* 0x000000720c0c723e */ /* 0x000fe400000010ff */
[----:B------:R-:W-:Y:S02]  /*5670*/  F2FP.BF16.F32.PACK_AB R15, R15, R104 ;  /* 0x000000680f0f723e */ /* 0x000fe400000010ff */
[----:B------:R-:W-:Y:S02]  /*5680*/  F2FP.BF16.F32.PACK_AB R14, R14, R106 ;  /* 0x0000006a0e0e723e */ /* 0x000fe400000010ff */
[----:B------:R-:W-:Y:S02]  /*5690*/  F2FP.BF16.F32.PACK_AB R11, R11, R108 ;  /* 0x0000006c0b0b723e */ /* 0x000fe400000010ff */
[----:B------:R-:W-:Y:S01]  /*56a0*/  F2FP.BF16.F32.PACK_AB R10, R10, R110 ;  /* 0x0000006e0a0a723e */ /* 0x000fe200000010ff */
[----:B------:R-:W-:Y:S01]  /*56b0*/  STS [R251+0x2000], R17 ;  /* 0x00200011fb007388 */ /* 0x000fe20000000800 */
[----:B------:R-:W-:-:S02]  /*56c0*/  F2FP.BF16.F32.PACK_AB R9, R9, R116 ;  /* 0x000000740909723e */ /* 0x000fc400000010ff */
[----:B------:R-:W-:Y:S01]  /*56d0*/  F2FP.BF16.F32.PACK_AB R8, R8, R118 ;  /* 0x000000760808723e */ /* 0x000fe200000010ff */
[----:B------:R1:W-:Y:S01]  /*56e0*/  STS [R251+0x2200], R16 ;  /* 0x00220010fb007388 */ /* 0x0003e20000000800 */
[----:B------:R-:W-:-:S03]  /*56f0*/  FMUL.FTZ R128, R128, UR6 ;  /* 0x0000000680807c20 */ /* 0x000fc60008410000 */
[----:B------:R-:W-:Y:S01]  /*5700*/  STS [R252+0x2000], R13 ;  /* 0x0020000dfc007388 */ /* 0x000fe20000000800 */
[----:B----4-:R-:W4:Y:S03]  /*5710*/  LDC.64 R18, c[0x0][0x450] ;  /* 0x00011400ff127b82 */ /* 0x010f260000000a00 */
[----:B------:R1:W-:Y:S01]  /*5720*/  STS [R252+0x2200], R12 ;  /* 0x0022000cfc007388 */ /* 0x0003e20000000800 */
[----:B------:R-:W-:Y:S01]  /*5730*/  FMUL.FTZ R5, R129, UR6 ;  /* 0x0000000681057c20 */ /* 0x000fe20008410000 */
[----:B------:R-:W-:Y:S02]  /*5740*/  FMUL.FTZ R130, R130, UR6 ;  /* 0x0000000682827c20 */ /* 0x000fe40008410000 */
[----:B------:R-:W-:Y:S01]  /*5750*/  STS [R251+0x3000], R15 ;  /* 0x0030000ffb007388 */ /* 0x000fe20000000800 */
[----:B------:R-:W-:-:S03]  /*5760*/  FMUL.FTZ R4, R131, UR6 ;  /* 0x0000000683047c20 */ /* 0x000fc60008410000 */
[----:B------:R4:W-:Y:S01]  /*5770*/  STS [R251+0x3200], R14 ;  /* 0x0032000efb007388 */ /* 0x0009e20000000800 */
[----:B------:R-:W-:Y:S01]  /*5780*/  FMUL.FTZ R120, R120, UR6 ;  /* 0x0000000678787c20 */ /* 0x000fe20008410000 */
[----:B------:R-:W-:Y:S02]  /*5790*/  FMUL.FTZ R7, R121, UR6 ;  /* 0x0000000679077c20 */ /* 0x000fe40008410000 */
[----:B------:R-:W-:Y:S01]  /*57a0*/  STS [R252+0x3000], R11 ;  /* 0x0030000bfc007388 */ /* 0x000fe20000000800 */
[----:B------:R-:W-:Y:S01]  /*57b0*/  FMUL.FTZ R122, R122, UR6 ;  /* 0x000000067a7a7c20 */ /* 0x000fe20008410000 */
[----:B------:R-:W-:Y:S01]  /*57c0*/  FMUL.FTZ R6, R123, UR6 ;  /* 0x000000067b067c20 */ /* 0x000fe20008410000 */
[----:B------:R-:W-:Y:S01]  /*57d0*/  FMUL.FTZ R124, R124, UR6 ;  /* 0x000000067c7c7c20 */ /* 0x000fe20008410000 */
[----:B------:R4:W-:Y:S01]  /*57e0*/  STS [R252+0x3200], R10 ;  /* 0x0032000afc007388 */ /* 0x0009e20000000800 */
[----:B------:R-:W-:Y:S01]  /*57f0*/  FMUL.FTZ R2, R125, UR6 ;  /* 0x000000067d027c20 */ /* 0x000fe20008410000 */
[----:B------:R-:W-:Y:S01]  /*5800*/  FMUL.FTZ R126, R126, UR6 ;  /* 0x000000067e7e7c20 */ /* 0x000fe20008410000 */
[----:B------:R-:W-:Y:S01]  /*5810*/  FMUL.FTZ R0, R127, UR6 ;  /* 0x000000067f007c20 */ /* 0x000fe20008410000 */
[----:B------:R-:W-:Y:S01]  /*5820*/  STS [R251+0x4000], R9 ;  /* 0x00400009fb007388 */ /* 0x000fe20000000800 */
[----:B------:R-:W-:Y:S01]  /*5830*/  F2FP.BF16.F32.PACK_AB R5, R5, R128 ;  /* 0x000000800505723e */ /* 0x000fe200000010ff */
[----:B-1----:R-:W1:Y:S02]  /*5840*/  LDC.64 R16, c[0x0][0x458] ;  /* 0x00011600ff107b82 */ /* 0x002e640000000a00 */
[----:B------:R4:W-:Y:S01]  /*5850*/  STS [R251+0x4200], R8 ;  /* 0x00420008fb007388 */ /* 0x0009e20000000800 */
[----:B------:R-:W-:Y:S01]  /*5860*/  F2FP.BF16.F32.PACK_AB R4, R4, R130 ;  /* 0x000000820404723e */ /* 0x000fe200000010ff */
[----:B------:R-:W-:Y:S01]  /*5870*/  ULDC.64 UR6, c[0x0][0x3f0] ;  /* 0x0000fc0000067ab9 */ /* 0x000fe20000000a00 */
[----:B------:R-:W-:-:S02]  /*5880*/  F2FP.BF16.F32.PACK_AB R7, R7, R120 ;  /* 0x000000780707723e */ /* 0x000fc400000010ff */
[----:B------:R-:W-:Y:S01]  /*5890*/  F2FP.BF16.F32.PACK_AB R6, R6, R122 ;  /* 0x0000007a0606723e */ /* 0x000fe200000010ff */
[----:B------:R-:W3:Y:S01]  /*58a0*/  LDC.64 R12, c[0x0][0x470] ;  /* 0x00011c00ff0c7b82 */ /* 0x000ee20000000a00 */
[----:B------:R-:W-:Y:S02]  /*58b0*/  F2FP.BF16.F32.PACK_AB R2, R2, R124 ;  /* 0x0000007c0202723e */ /* 0x000fe400000010ff */
[----:B------:R-:W-:Y:S02]  /*58c0*/  F2FP.BF16.F32.PACK_AB R0, R0, R126 ;  /* 0x0000007e0000723e */ /* 0x000fe400000010ff */
[----:B------:R-:W-:Y:S02]  /*58d0*/  F2FP.BF16.F32.PACK_AB R36, R37, R36 ;  /* 0x000000242524723e */ /* 0x000fe400000010ff */
[----:B------:R-:W-:Y:S01]  /*58e0*/  F2FP.BF16.F32.PACK_AB R38, R39, R38 ;  /* 0x000000262726723e */ /* 0x000fe200000010ff */
[----:B------:R-:W-:Y:S01]  /*58f0*/  STS [R252+0x4000], R5 ;  /* 0x00400005fc007388 */ /* 0x000fe20000000800 */
[----:B------:R-:W-:Y:S01]  /*5900*/  F2FP.BF16.F32.PACK_AB R48, R49, R48 ;  /* 0x000000303130723e */ /* 0x000fe200000010ff */
[----:B----4-:R-:W4:Y:S01]  /*5910*/  LDC.64 R14, c[0x0][0x440] ;  /* 0x00011000ff0e7b82 */ /* 0x010f220000000a00 */
[----:B------:R-:W-:-:S02]  /*5920*/  F2FP.BF16.F32.PACK_AB R50, R51, R50 ;  /* 0x000000323332723e */ /* 0x000fc400000010ff */
[----:B------:R-:W-:Y:S02]  /*5930*/  F2FP.BF16.F32.PACK_AB R40, R41, R40 ;  /* 0x000000282928723e */ /* 0x000fe400000010ff */
[----:B------:R-:W-:Y:S02]  /*5940*/  F2FP.BF16.F32.PACK_AB R42, R43, R42 ;  /* 0x0000002a2b2a723e */ /* 0x000fe400000010ff */
[----:B------:R-:W-:Y:S01]  /*5950*/  F2FP.BF16.F32.PACK_AB R44, R45, R44 ;  /* 0x0000002c2d2c723e */ /* 0x000fe200000010ff */
[----:B------:R-:W1:Y:S08]  /*5960*/  LDC.64 R10, c[0x0][0x468] ;  /* 0x00011a00ff0a7b82 */ /* 0x000e700000000a00 */
[----:B------:R-:W4:Y:S01]  /*5970*/  LDC.64 R8, c[0x0][0x438] ;  /* 0x00010e00ff087b82 */ /* 0x000f220000000a00 */
[----:B------:R-:W-:Y:S01]  /*5980*/  STS [R252+0x4200], R4 ;  /* 0x00420004fc007388 */ /* 0x000fe20000000800 */
[----:B------:R-:W-:-:S02]  /*5990*/  F2FP.BF16.F32.PACK_AB R46, R47, R46 ;  /* 0x0000002e2f2e723e */ /* 0x000fc400000010ff */
[----:B------:R-:W-:Y:S01]  /*59a0*/  F2FP.BF16.F32.PACK_AB R52, R53, R52 ;  /* 0x000000343534723e */ /* 0x000fe200000010ff */
[----:B------:R-:W-:Y:S01]  /*59b0*/  STS [R251+0x5000], R7 ;  /* 0x00500007fb007388 */ /* 0x000fe20000000800 */
[----:B------:R-:W-:-:S03]  /*59c0*/  F2FP.BF16.F32.PACK_AB R54, R55, R54 ;  /* 0x000000363736723e */ /* 0x000fc600000010ff */
[----:B------:R-:W-:Y:S01]  /*59d0*/  STS [R251+0x5200], R6 ;  /* 0x00520006fb007388 */ /* 0x000fe20000000800 */
[----:B------:R-:W-:-:S03]  /*59e0*/  F2FP.BF16.F32.PACK_AB R64, R65, R64 ;  /* 0x000000404140723e */ /* 0x000fc600000010ff */
[----:B------:R-:W-:Y:S01]  /*59f0*/  STS [R252+0x5000], R2 ;  /* 0x00500002fc007388 */ /* 0x000fe20000000800 */
[----:B------:R-:W-:-:S03]  /*5a00*/  F2FP.BF16.F32.PACK_AB R66, R67, R66 ;  /* 0x000000424342723e */ /* 0x000fc600000010ff */
[----:B------:R1:W-:Y:S01]  /*5a10*/  STS [R252+0x5200], R0 ;  /* 0x00520000fc007388 */ /* 0x0003e20000000800 */
[----:B------:R-:W-:-:S03]  /*5a20*/  F2FP.BF16.F32.PACK_AB R56, R57, R56 ;  /* 0x000000383938723e */ /* 0x000fc600000010ff */
[----:B------:R-:W-:Y:S01]  /*5a30*/  STS [R251+0x6000], R36 ;  /* 0x00600024fb007388 */ /* 0x000fe20000000800 */
        /* <DEDUP_REMOVED lines=10> */
[----:B-1----:R-:W-:-:S03]  /*5ae0*/  IMAD R0, R18, UR4, RZ ;  /* 0x0000000412007c24 */ /* 0x002fc6000f8e02ff */
[----:B------:R-:W-:Y:S01]  /*5af0*/  STS [R252+0x7000], R44 ;  /* 0x0070002cfc007388 */ /* 0x000fe20000000800 */
[----:B------:R-:W-:-:S03]  /*5b00*/  F2FP.BF16.F32.PACK_AB R80, R81, R80 ;  /* 0x000000505150723e */ /* 0x000fc600000010ff */
[----:B------:R-:W-:Y:S01]  /*5b10*/  STS [R252+0x7200], R46 ;  /* 0x0072002efc007388 */ /* 0x000fe20000000800 */
[----:B------:R-:W-:Y:S01]  /*5b20*/  F2FP.BF16.F32.PACK_AB R82, R83, R82 ;  /* 0x000000525352723e */ /* 0x000fe200000010ff */
[----:B------:R-:W-:Y:S02]  /*5b30*/  IMAD R0, R19, UR28, R0 ;  /* 0x0000001c13007c24 */ /* 0x000fe4000f8e0200 */
[----:B------:R-:W-:Y:S01]  /*5b40*/  STS [R251+0x8000], R52 ;  /* 0x00800034fb007388 */ /* 0x000fe20000000800 */
[----:B------:R-:W-:-:S03]  /*5b50*/  F2FP.BF16.F32.PACK_AB R72, R73, R72 ;  /* 0x000000484948723e */ /* 0x000fc600000010ff */
[----:B------:R-:W-:Y:S01]  /*5b60*/  STS [R251+0x8200], R54 ;  /* 0x00820036fb007388 */ /* 0x000fe20000000800 */
[----:B------:R-:W-:-:S03]  /*5b70*/  F2FP.BF16.F32.PACK_AB R74, R75, R74 ;  /* 0x0000004a4b4a723e */ /* 0x000fc600000010ff */
[----:B------:R1:W-:Y:S01]  /*5b80*/  STS [R252+0x8000], R64 ;  /* 0x00800040fc007388 */ /* 0x0003e20000000800 */
[----:B------:R-:W-:Y:S02]  /*5b90*/  F2FP.BF16.F32.PACK_AB R76, R77, R76 ;  /* 0x0000004c4d4c723e */ /* 0x000fe400000010ff */
[----:B------:R-:W-:Y:S01]  /*5ba0*/  F2FP.BF16.F32.PACK_AB R78, R79, R78 ;  /* 0x0000004e4f4e723e */ /* 0x000fe200000010ff */
[----:B------:R-:W-:Y:S04]  /*5bb0*/  STS [R252+0x8200], R66 ;  /* 0x00820042fc007388 */ /* 0x000fe80000000800 */
[----:B------:R-:W-:Y:S04]  /*5bc0*/  STS [R251+0x9000], R56 ;  /* 0x00900038fb007388 */ /* 0x000fe80000000800 */
[----:B------:R-:W-:Y:S04]  /*5bd0*/  STS [R251+0x9200], R58 ;  /* 0x0092003afb007388 */ /* 0x000fe80000000800 */
[----:B------:R-:W-:Y:S04]  /*5be0*/  STS [R252+0x9000], R60 ;  /* 0x0090003cfc007388 */ /* 0x000fe80000000800 */
[----:B------:R-:W-:Y:S01]  /*5bf0*/  STS [R252+0x9200], R62 ;  /* 0x0092003efc007388 */ /* 0x000fe20000000800 */
[----:B-1----:R-:W1:Y:S03]  /*5c00*/  S2R R64, SR_TID.X ;  /* 0x0000000000407919 */ /* 0x002e660000002100 */
[----:B------:R-:W-:Y:S04]  /*5c10*/  STS [R251+0xa000], R68 ;  /* 0x00a00044fb007388 */ /* 0x000fe80000000800 */
[----:B------:R-:W-:Y:S01]  /*5c20*/  STS [R251+0xa200], R70 ;  /* 0x00a20046fb007388 */ /* 0x000fe20000000800 */
[----:B------:R-:W1:Y:S03]  /*5c30*/  S2R R65, SR_TID.X ;  /* 0x0000000000417919 */ /* 0x000e660000002100 */
[----:B------:R-:W-:Y:S04]  /*5c40*/  STS [R252+0xa000], R80 ;  /* 0x00a00050fc007388 */ /* 0x000fe80000000800 */
[----:B------:R-:W-:Y:S04]  /*5c50*/  STS [R252+0xa200], R82 ;  /* 0x00a20052fc007388 */ /* 0x000fe80000000800 */
[----:B------:R-:W-:Y:S04]  /*5c60*/  STS [R251+0xb000], R72 ;  /* 0x00b00048fb007388 */ /* 0x000fe80000000800 */
[----:B------:R-:W-:Y:S04]  /*5c70*/  STS [R251+0xb200], R74 ;  /* 0x00b2004afb007388 */ /* 0x000fe80000000800 */
[----:B------:R-:W-:Y:S04]  /*5c80*/  STS [R252+0xb000], R76 ;  /* 0x00b0004cfc007388 */ /* 0x000fe80000000800 */
[----:B------:R-:W-:Y:S01]  /*5c90*/  STS [R252+0xb200], R78 ;  /* 0x00b2004efc007388 */ /* 0x000fe20000000800 */
[----:B------:R-:W-:Y:S01]  /*5ca0*/  IMAD R2, R10, UR25, RZ ;  /* 0x000000190a027c24 */ /* 0x000fe2000f8e02ff */
[----:B--2---:R-:W-:-:S02]  /*5cb0*/  SHF.R.S32.HI R5, RZ, 0x1f, R28 ;  /* 0x0000001fff057819 */ /* 0x004fc4000001141c */
[----:B------:R-:W-:-:S05]  /*5cc0*/  MOV R4, R28 ;  /* 0x0000001c00047202 */ /* 0x000fca0000000f00 */
[----:B------:R-:W-:-:S05]  /*5cd0*/  IMAD.WIDE.U32 R6, R18, UR28, R4 ;  /* 0x0000001c12067c25 */ /* 0x000fca000f8e0004 */
[----:B------:R-:W-:Y:S01]  /*5ce0*/  IADD3 R7, R7, R0, RZ ;  /* 0x0000000007077210 */ /* 0x000fe20007ffe0ff */
[----:B----4-:R-:W-:-:S04]  /*5cf0*/  IMAD R0, R8, UR24, RZ ;  /* 0x0000001808007c24 */ /* 0x010fc8000f8e02ff */
[----:B------:R-:W-:Y:S02]  /*5d00*/  IMAD R9, R9, UR16, R0 ;  /* 0x0000001009097c24 */ /* 0x000fe4000f8e0200 */
[----:B------:R-:W-:-:S04]  /*5d10*/  IMAD.WIDE.U32 R6, R8, UR16, R6 ;  /* 0x0000001008067c25 */ /* 0x000fc8000f8e0006 */
[C---:B------:R-:W-:Y:S01]  /*5d20*/  IMAD R0, R16.reuse, UR4, RZ ;  /* 0x0000000410007c24 */ /* 0x040fe2000f8e02ff */
[----:B------:R-:W-:Y:S01]  /*5d30*/  IADD3 R7, R7, R9, RZ ;  /* 0x0000000907077210 */ /* 0x000fe20007ffe0ff */
[----:B------:R-:W-:-:S04]  /*5d40*/  IMAD.WIDE.U32 R4, R16, UR28, R4 ;  /* 0x0000001c10047c25 */ /* 0x000fc8000f8e0004 */
[----:B------:R-:W-:Y:S02]  /*5d50*/  IMAD R0, R17, UR28, R0 ;  /* 0x0000001c11007c24 */ /* 0x000fe4000f8e0200 */
[----:B------:R-:W-:Y:S02]  /*5d60*/  IMAD R2, R11, UR17, R2 ;  /* 0x000000110b027c24 */ /* 0x000fe4000f8e0202 */
[----:B------:R-:W-:Y:S01]  /*5d70*/  IMAD.WIDE.U32 R6, R10, UR17, R6 ;  /* 0x000000110a067c25 */ /* 0x000fe2000f8e0006 */
[----:B------:R-:W-:-:S03]  /*5d80*/  IADD3 R5, R5, R0, RZ ;  /* 0x0000000005057210 */ /* 0x000fc60007ffe0ff */
[----:B------:R-:W-:Y:S01]  /*5d90*/  IMAD R0, R14, UR24, RZ ;  /* 0x000000180e007c24 */ /* 0x000fe2000f8e02ff */
[----:B------:R-:W-:-:S03]  /*5da0*/  IADD3 R7, R7, R2, RZ ;  /* 0x0000000207077210 */ /* 0x000fc60007ffe0ff */
[----:B------:R-:W-:Y:S01]  /*5db0*/  IMAD R2, R15, UR16, R0 ;  /* 0x000000100f027c24 */ /* 0x000fe2000f8e0200 */
[----:B---3--:R-:W-:Y:S01]  /*5dc0*/  LEA R0, R26, UR5, 0x1 ;  /* 0x000000051a007c11 */ /* 0x008fe2000f8e08ff */
[----:B------:R-:W-:Y:S01]  /*5dd0*/  BAR.SYNC.DEFER_BLOCKING 0x0 ;  /* 0x0000000000007b1d */ /* 0x000fe20000010000 */
[----:B------:R-:W-:Y:S01]  /*5de0*/  IMAD.WIDE.U32 R4, R14, UR16, R4 ;  /* 0x000000100e047c25 */ /* 0x000fe2000f8e0004 */
[----:B-1----:R-:W-:-:S03]  /*5df0*/  SHF.R.S32.HI R64, RZ, 0x1f, R64 ;  /* 0x0000001fff407819 */ /* 0x002fc60000011440 */
[----:B------:R-:W-:Y:S01]  /*5e00*/  IMAD R8, R12, UR25, RZ ;  /* 0x000000190c087c24 */ /* 0x000fe2000f8e02ff */
[----:B------:R-:W-:Y:S02]  /*5e10*/  IADD3 R5, R5, R2, RZ ;  /* 0x0000000205057210 */ /* 0x000fe40007ffe0ff */
[----:B------:R-:W-:Y:S01]  /*5e20*/  LEA.HI R64, R64, R65, RZ, 0x2 ;  /* 0x0000004140407211 */ /* 0x000fe200078f10ff */
[----:B------:R-:W-:Y:S02]  /*5e30*/  IMAD R8, R13, UR17, R8 ;  /* 0x000000110d087c24 */ /* 0x000fe4000f8e0208 */
[----:B------:R-:W-:Y:S01]  /*5e40*/  IMAD.WIDE.U32 R10, R12, UR17, R4 ;  /* 0x000000110c0a7c25 */ /* 0x000fe2000f8e0004 */
[----:B------:R-:W-:Y:S01]  /*5e50*/  SHF.R.S32.HI R64, RZ, 0x2, R64 ;  /* 0x00000002ff407819 */ /* 0x000fe20000011440 */
[----:B------:R-:W1:Y:S04]  /*5e60*/  LDS.128 R60, [R0+0x9000] ;  /* 0x00900000003c7984 */ /* 0x000e680000000c00 */
[----:B------:R-:W2:Y:S04]  /*5e70*/  LDS.128 R56, [R0+0xb000] ;  /* 0x00b0000000387984 */ /* 0x000ea80000000c00 */
[----:B------:R-:W3:Y:S04]  /*5e80*/  LDS.128 R52, [R0+0xd000] ;  /* 0x00d0000000347984 */ /* 0x000ee80000000c00 */
[----:B------:R-:W4:Y:S04]  /*5e90*/  LDS.128 R48, [R0+0xa000] ;  /* 0x00a0000000307984 */ /* 0x000f280000000c00 */
[----:B------:R-:W4:Y:S04]  /*5ea0*/  LDS.128 R44, [R0+0xc000] ;  /* 0x00c00000002c7984 */ /* 0x000f280000000c00 */
[----:B------:R-:W4:Y:S01]  /*5eb0*/  LDS.128 R40, [R0+0xe000] ;  /* 0x00e0000000287984 */ /* 0x000f220000000c00 */
[----:B------:R-:W-:-:S03]  /*5ec0*/  SHF.R.S32.HI R9, RZ, 0x1f, R64 ;  /* 0x0000001fff097819 */ /* 0x000fc60000011440 */
[----:B------:R-:W4:Y:S04]  /*5ed0*/  LDS.128 R36, [R0+0xf000] ;  /* 0x00f0000000247984 */ /* 0x000f280000000c00 */
[----:B------:R-:W4:Y:S04]  /*5ee0*/  LDS.128 R28, [R0+0x11000] ;  /* 0x01100000001c7984 */ /* 0x000f280000000c00 */
[----:B------:R-:W4:Y:S04]  /*5ef0*/  LDS.128 R20, [R0+0x13000] ;  /* 0x0130000000147984 */ /* 0x000f280000000c00 */
[----:B------:R-:W4:Y:S04]  /*5f00*/  LDS.128 R32, [R0+0x10000] ;  /* 0x0100000000207984 */ /* 0x000f280000000c00 */
[----:B------:R-:W4:Y:S04]  /*5f10*/  LDS.128 R24, [R0+0x12000] ;  /* 0x0120000000187984 */ /* 0x000f280000000c00 */
[----:B------:R1:W4:Y:S01]  /*5f20*/  LDS.128 R12, [R0+0x14000] ;  /* 0x01400000000c7984 */ /* 0x0003220000000c00 */
[----:B------:R-:W-:-:S02]  /*5f30*/  IMAD R2, R9, R18, RZ ;  /* 0x0000001209027224 */ /* 0x000fc400078e02ff */
[----:B------:R-:W-:-:S04]  /*5f40*/  IMAD.WIDE.U32 R4, R64, R18, R6 ;  /* 0x0000001240047225 */ /* 0x000fc800078e0006 */
[----:B------:R-:W-:Y:S01]  /*5f50*/  IMAD R2, R64, R19, R2 ;  /* 0x0000001340027224 */ /* 0x000fe200078e0202 */
[----:B------:R-:W-:Y:S02]  /*5f60*/  IADD3 R11, R11, R8, RZ ;  /* 0x000000080b0b7210 */ /* 0x000fe40007ffe0ff */
[----:B------:R-:W-:Y:S02]  /*5f70*/  LEA R6, P0, R4, UR6, 0x1 ;  /* 0x0000000604067c11 */ /* 0x000fe4000f8008ff */
[----:B------:R-:W-:Y:S01]  /*5f80*/  IADD3 R2, R5, R2, RZ ;  /* 0x0000000205027210 */ /* 0x000fe20007ffe0ff */
[----:B------:R-:W-:-:S03]  /*5f90*/  IMAD.WIDE.U32 R10, R64, R16, R10 ;  /* 0x00000010400a7225 */ /* 0x000fc600078e000a */
[----:B------:R-:W-:Y:S01]  /*5fa0*/  LEA.HI.X R7, R4, UR7, R2, 0x1, P0 ;  /* 0x0000000704077c11 */ /* 0x000fe200080f0c02 */
[----:B------:R-:W-:Y:S01]  /*5fb0*/  ULDC.64 UR6, c[0x0][0x3f8] ;  /* 0x0000fe0000067ab9 */ /* 0x000fe20000000a00 */
[----:B------:R-:W-:Y:S01]  /*5fc0*/  LEA R8, P0, R18, R6, 0x7 ;  /* 0x0000000612087211 */ /* 0x000fe200078038ff */
[----:B-1----:R-:W-:-:S04]  /*5fd0*/  IMAD R0, R9, R16, RZ ;  /* 0x0000001009007224 */ /* 0x002fc800078e02ff */
[----:B------:R-:W-:Y:S01]  /*5fe0*/  IMAD R0, R64, R17, R0 ;  /* 0x0000001140007224 */ /* 0x000fe200078e0200 */
[----:B------:R-:W-:Y:S02]  /*5ff0*/  LEA.HI.X R9, R18, R7, R19, 0x7, P0 ;  /* 0x0000000712097211 */ /* 0x000fe400000f3c13 */
[C---:B------:R-:W-:Y:S02]  /*6000*/  LEA R4, P0, R10.reuse, UR6, 0x1 ;  /* 0x000000060a047c11 */ /* 0x040fe4000f8008ff */
[----:B------:R-:W-:Y:S01]  /*6010*/  IADD3 R0, R11, R0, RZ ;  /* 0x000000000b007210 */ /* 0x000fe20007ffe0ff */
[----:B------:R-:W-:Y:S03]  /*6020*/  STG.E.128 desc[UR22][R6.64], R60 ;  /* 0x0000003c06007986 */ /* 0x000fe6000c101d16 */
[----:B------:R-:W-:Y:S01]  /*6030*/  LEA.HI.X R5, R10, UR7, R0, 0x1, P0 ;  /* 0x000000070a057c11 */ /* 0x000fe200080f0c00 */
[----:B--2---:R-:W-:Y:S04]  /*6040*/  STG.E.128 desc[UR22][R6.64+0x40], R56 ;  /* 0x0000403806007986 */ /* 0x004fe8000c101d16 */
[----:B---3--:R1:W-:Y:S04]  /*6050*/  STG.E.128 desc[UR22][R6.64+0x80], R52 ;  /* 0x0000803406007986 */ /* 0x0083e8000c101d16 */
[----:B----4-:R2:W-:Y:S04]  /*6060*/  STG.E.128 desc[UR22][R8.64], R48 ;  /* 0x0000003008007986 */ /* 0x0105e8000c101d16 */
[----:B------:R2:W-:Y:S04]  /*6070*/  STG.E.128 desc[UR22][R8.64+0x40], R44 ;  /* 0x0000402c08007986 */ /* 0x0005e8000c101d16 */
[----:B------:R2:W-:Y:S04]  /*6080*/  STG.E.128 desc[UR22][R8.64+0x80], R40 ;  /* 0x0000802808007986 */ /* 0x0005e8000c101d16 */
[----:B------:R2:W-:Y:S04]  /*6090*/  STG.E.128 desc[UR22][R4.64], R36 ;  /* 0x0000002404007986 */ /* 0x0005e8000c101d16 */
[----:B------:R2:W-:Y:S04]  /*60a0*/  STG.E.128 desc[UR22][R4.64+0x40], R28 ;  /* 0x0000401c04007986 */ /* 0x0005e8000c101d16 */
[----:B------:R2:W-:Y:S01]  /*60b0*/  STG.E.128 desc[UR22][R4.64+0x80], R20 ;  /* 0x0000801404007986 */ /* 0x0005e2000c101d16 */
[----:B-1----:R-:W-:-:S04]  /*60c0*/  LEA R6, P0, R16, R4, 0x7 ;  /* 0x0000000410067211 */ /* 0x002fc800078038ff */
[----:B------:R-:W-:-:S05]  /*60d0*/  LEA.HI.X R7, R16, R5, R17, 0x7, P0 ;  /* 0x0000000510077211 */ /* 0x000fca00000f3c11 */
[----:B------:R2:W-:Y:S04]  /*60e0*/  STG.E.128 desc[UR22][R6.64], R32 ;  /* 0x0000002006007986 */ /* 0x0005e8000c101d16 */
[----:B------:R2:W-:Y:S04]  /*60f0*/  STG.E.128 desc[UR22][R6.64+0x40], R24 ;  /* 0x0000401806007986 */ /* 0x0005e8000c101d16 */
[----:B------:R2:W-:Y:S02]  /*6100*/  STG.E.128 desc[UR22][R6.64+0x80], R12 ;  /* 0x0000800c06007986 */ /* 0x0005e4000c101d16 */
.L_x_118:
        /* <DEDUP_REMOVED lines=11> */
.L_x_125:
[----:B------:R-:W-:Y:S05]  /*61c0*/  EXIT ;  /* 0x000000000000794d */ /* 0x000fea0003800000 */
.L_x_127:
        /* <DEDUP_REMOVED lines=11> */
.L_x_1281:


//--------------------- .text._ZN5flash44flash_bwd_dq_dk_dv_loop_seqk_parallel_kernelI23Flash_bwd_kernel_traitsILi96ELi64ELi128ELi8ELi2ELi4ELi4ELb1ELb0EN7cutlass10bfloat16_tE19Flash_kernel_traitsILi96ELi64ELi128ELi8ES3_EELb0ELb0ELb0ELb1ELb0ELb0ELb0EEEvNS_16Flash_bwd_paramsE --------------------------
	.section	.text._ZN5flash44flash_bwd_dq_dk_dv_loop_seqk_parallel_kernelI23Flash_bwd_kernel_traitsILi96ELi64ELi128ELi8ELi2ELi4ELi4ELb1ELb0EN7cutlass10bfloat16_tE19Flash_kernel_traitsILi96ELi64ELi128ELi8ES3_EELb0ELb0ELb0ELb1ELb0ELb0ELb0EEEvNS_16Flash_bwd_paramsE,"ax",@progbits
	.align	128
        .global         _ZN5flash44flash_bwd_dq_dk_dv_loop_seqk_parallel_kernelI23Flash_bwd_kernel_traitsILi96ELi64ELi128ELi8ELi2ELi4ELi4ELb1ELb0EN7cutlass10bfloat16_tE19Flash_kernel_traitsILi96ELi64ELi128ELi8ES3_EELb0ELb0ELb0ELb1ELb0ELb0ELb0EEEvNS_16Flash_bwd_paramsE
        .type           _ZN5flash44flash_bwd_dq_dk_dv_loop_seqk_parallel_kernelI23Flash_bwd_kernel_traitsILi96ELi64ELi128ELi8ELi2ELi4ELi4ELb1ELb0EN7cutlass10bfloat16_tE19Flash_kernel_traitsILi96ELi64ELi128ELi8ES3_EELb0ELb0ELb0ELb1ELb0ELb0ELb0EEEvNS_16Flash_bwd_paramsE,@function
        .size           _ZN5flash44flash_bwd_dq_dk_dv_loop_seqk_parallel_kernelI23Flash_bwd_kernel_traitsILi96ELi64ELi128ELi8ELi2ELi4ELi4ELb1ELb0EN7cutlass10bfloat16_tE19Flash_kernel_traitsILi96ELi64ELi128ELi8ES3_EELb0ELb0ELb0ELb1ELb0ELb0ELb0EEEvNS_16Flash_bwd_paramsE,(.L_x_1282 - _ZN5flash44flash_bwd_dq_dk_dv_loop_seqk_parallel_kernelI23Flash_bwd_kernel_traitsILi96ELi64ELi128ELi8ELi2ELi4ELi4ELb1ELb0EN7cutlass10bfloat16_tE19Flash_kernel_traitsILi96ELi64ELi128ELi8ES3_EELb0ELb0ELb0ELb1ELb0ELb0ELb0EEEvNS_16Flash_bwd_paramsE)
        .other          _ZN5flash44flash_bwd_dq_dk_dv_loop_seqk_parallel_kernelI23Flash_bwd_kernel_traitsILi96ELi64ELi128ELi8ELi2ELi4ELi4ELb1ELb0EN7cutlass10bfloat16_tE19Flash_kernel_traitsILi96ELi64ELi128ELi8ES3_EELb0ELb0ELb0ELb1ELb0ELb0ELb0EEEvNS_16Flash_bwd_paramsE,@"STO_CUDA_ENTRY STV_DEFAULT"
_ZN5flash44flash_bwd_dq_dk_dv_loop_seqk_parallel_kernelI23Flash_bwd_kernel_traitsILi96ELi64ELi128ELi8ELi2ELi4ELi4ELb1ELb0EN7cutlass10bfloat16_tE19Flash_kernel_traitsILi96ELi64ELi128ELi8ES3_EELb0ELb0ELb0ELb1ELb0ELb0ELb0EEEvNS_16Flash_bwd_paramsE:
.text._ZN5flash44flash_bwd_dq_dk_dv_loop_seqk_parallel_kernelI23Flash_bwd_kernel_traitsILi96ELi64ELi128ELi8ELi2ELi4ELi4ELb1ELb0EN7cutlass10bfloat16_tE19Flash_kernel_traitsILi96ELi64ELi128ELi8ES3_EELb0ELb0ELb0ELb1ELb0ELb0ELb0EEEvNS_16Flash_bwd_paramsE:
        /* <DEDUP_REMOVED lines=17> */
[----:B------:R-:W-:Y:S01]  /*0110*/  UMOV UR59, 0xffffd000 ;  /* 0xffffd000003b7882 */ /* 0x000fe20000000000 */
[----:B------:R-:W-:Y:S02]  /*0120*/  IMAD.MOV.U32 R232, RZ, RZ, -0x10 ;  /* 0xfffffff0ffe87424 */ /* 0x000fe400078e00ff */
[----:B------:R-:W-:Y:S02]  /*0130*/  IMAD.MOV.U32 R226, RZ, RZ, -0x40 ;  /* 0xffffffc0ffe27424 */ /* 0x000fe400078e00ff */
[----:B------:R-:W4:Y:S08]  /*0140*/  S2UR UR56, SR_CTAID.Z ;  /* 0x00000000003879c3 */ /* 0x000f300000002700 */
[----:B------:R-:W5:Y:S01]  /*0150*/  S2UR UR47, SR_CTAID.Y ;  /* 0x00000000002f79c3 */ /* 0x000f620000002600 */
[----:B---3--:R-:W-:Y:S01]  /*0160*/  ULEA UR4, UR4, UR5, 0x18 ;  /* 0x0000000504047291 */ /* 0x008fe2000f8ec03f */
[----:B--2---:R-:W-:Y:S01]  /*0170*/  SHF.R.S32.HI R20, RZ, 0x1f, R21 ;  /* 0x0000001fff147819 */ /* 0x004fe20000011415 */
[----:B----4-:R-:W-:-:S03]  /*0180*/  USHF.R.S32.HI UR5, URZ, 0x1f, UR56 ;  /* 0x0000001f3f057899 */ /* 0x010fc60008011438 */
[CC--:B------:R-:W-:Y:S02]  /*0190*/  LEA.HI R18, R20.reuse, R21.reuse, RZ, 0x3 ;  /* 0x0000001514127211 */ /* 0x0c0fe400078f18ff */
[CC--:B------:R-:W-:Y:S02]  /*01a0*/  LEA.HI R7, R20.reuse, R21.reuse, RZ, 0x2 ;  /* 0x0000001514077211 */ /* 0x0c0fe400078f10ff */
[----:B-1----:R-:W-:Y:S01]  /*01b0*/  SHF.R.S32.HI R0, RZ, 0x3, R18 ;  /* 0x00000003ff007819 */ /* 0x002fe20000011412 */
[----:B-----5:R-:W-:Y:S01]  /*01c0*/  USHF.L.U32 UR6, UR47, 0x7, URZ ;  /* 0x000000072f067899 */ /* 0x020fe2000800063f */
[----:B------:R-:W-:Y:S02]  /*01d0*/  LOP3.LUT R2, R7, 0xfffffffc, RZ, 0xc0, !PT ;  /* 0xfffffffc07027812 */ /* 0x000fe400078ec0ff */
[----:B------:R-:W-:Y:S01]  /*01e0*/  LEA.HI R4, R20, R21, RZ, 0x4 ;  /* 0x0000001514047211 */ /* 0x000fe200078f20ff */
[----:B------:R-:W-:Y:S01]  /*01f0*/  IMAD.SHL.U32 R0, R0, 0x40, RZ ;  /* 0x0000004000007824 */ /* 0x000fe200078e00ff */
[----:B------:R-:W-:Y:S01]  /*0200*/  SHF.R.S32.HI R17, RZ, 0x2, R7 ;  /* 0x00000002ff117819 */ /* 0x000fe20000011407 */
[----:B------:R-:W-:Y:S01]  /*0210*/  IMAD.IADD R9, R21, 0x1, -R2 ;  /* 0x0000000115097824 */ /* 0x000fe200078e0a02 */
[----:B------:R-:W-:-:S02]  /*0220*/  SHF.R.S32.HI R5, RZ, 0x4, R4 ;  /* 0x00000004ff057819 */ /* 0x000fc40000011404 */
[----:B------:R-:W-:Y:S01]  /*0230*/  LOP3.LUT R0, R0, 0xc0, RZ, 0xc0, !PT ;  /* 0x000000c000007812 */ /* 0x000fe200078ec0ff */
[C---:B------:R-:W-:Y:S01]  /*0240*/  IMAD.SHL.U32 R250, R9.reuse, 0x8, RZ ;  /* 0x0000000809fa7824 */ /* 0x040fe200078e00ff */
[----:B------:R-:W-:Y:S01]  /*0250*/  LEA.HI R2, R4, R5, RZ, 0x1 ;  /* 0x0000000504027211 */ /* 0x000fe200078f08ff */
[----:B------:R-:W-:Y:S01]  /*0260*/  IMAD.SHL.U32 R9, R9, 0x2, RZ ;  /* 0x0000000209097824 */ /* 0x000fe200078e00ff */
[----:B------:R-:W-:Y:S02]  /*0270*/  LEA.HI R13, R20, R21, RZ, 0x5 ;  /* 0x00000015140d7211 */ /* 0x000fe400078f28ff */
[----:B------:R-:W-:Y:S02]  /*0280*/  LOP3.LUT R3, R0, 0x18, R250, 0xf8, !PT ;  /* 0x0000001800037812 */ /* 0x000fe400078ef8fa */
[----:B------:R-:W-:Y:S02]  /*0290*/  SHF.R.U32.HI R0, RZ, 0x3, R0 ;  /* 0x00000003ff007819 */ /* 0x000fe40000011600 */
[----:B------:R-:W-:-:S02]  /*02a0*/  LOP3.LUT R2, R2, 0xfffffffe, RZ, 0xc0, !PT ;  /* 0xfffffffe02027812 */ /* 0x000fc400078ec0ff */
[----:B------:R-:W-:Y:S02]  /*02b0*/  LOP3.LUT R14, R3, R0, RZ, 0x3c, !PT ;  /* 0x00000000030e7212 */ /* 0x000fe400078e3cff */
[----:B------:R-:W-:Y:S01]  /*02c0*/  LEA.HI R3, R7, R17, RZ, 0x1 ;  /* 0x0000001107037211 */ /* 0x000fe200078f08ff */
[----:B------:R-:W-:Y:S01]  /*02d0*/  IMAD.IADD R16, R5, 0x1, -R2 ;  /* 0x0000000105107824 */ /* 0x000fe200078e0a02 */
[--C-:B------:R-:W-:Y:S02]  /*02e0*/  SHF.R.S32.HI R6, RZ, 0x5, R13.reuse ;  /* 0x00000005ff067819 */ /* 0x100fe4000001140d */
[----:B------:R-:W-:Y:S02]  /*02f0*/  SHF.R.S32.HI R2, RZ, 0x1f, R13 ;  /* 0x0000001fff027819 */ /* 0x000fe4000001140d */
[----:B------:R-:W-:Y:S02]  /*0300*/  LOP3.LUT R0, R4, 0xfffffff0, RZ, 0xc0, !PT ;  /* 0xfffffff004007812 */ /* 0x000fe400078ec0ff */
[----:B------:R-:W-:-:S02]  /*0310*/  LOP3.LUT R3, R3, 0x7fffffe, RZ, 0xc0, !PT ;  /* 0x07fffffe03037812 */ /* 0x000fc400078ec0ff */
[-C--:B------:R-:W-:Y:S01]  /*0320*/  LEA.HI R2, R2, R6.reuse, RZ, 0x2 ;  /* 0x0000000602027211 */ /* 0x080fe200078f10ff */
[----:B------:R-:W-:Y:S01]  /*0330*/  IMAD.IADD R0, R21, 0x1, -R0 ;  /* 0x0000000115007824 */ /* 0x000fe200078e0a00 */
[----:B------:R-:W-:Y:S01]  /*0340*/  LEA.HI R4, R13, R6, RZ, 0x1 ;  /* 0x000000060d047211 */ /* 0x000fe200078f08ff */
[----:B------:R-:W-:Y:S01]  /*0350*/  IMAD.IADD R3, R17, 0x1, -R3 ;  /* 0x0000000111037824 */ /* 0x000fe200078e0a03 */
[----:B------:R-:W-:Y:S02]  /*0360*/  LOP3.LUT R2, R2, 0xfffffffc, RZ, 0xc0, !PT ;  /* 0xfffffffc02027812 */ /* 0x000fe400078ec0ff */
[----:B------:R-:W-:Y:S01]  /*0370*/  LOP3.LUT R4, R4, 0xfffffffe, RZ, 0xc0, !PT ;  /* 0xfffffffe04047812 */ /* 0x000fe200078ec0ff */
[C---:B------:R-:W-:Y:S01]  /*0380*/  IMAD R8, R6.reuse, 0x8, R3 ;  /* 0x0000000806087824 */ /* 0x040fe200078e0203 */
[----:B------:R-:W-:Y:S01]  /*0390*/  SHF.R.S32.HI R5, RZ, 0x1f, R0 ;  /* 0x0000001fff057819 */ /* 0x000fe20000011400 */
[C---:B------:R-:W-:Y:S01]  /*03a0*/  IMAD.IADD R11, R6.reuse, 0x1, -R2 ;  /* 0x00000001060b7824 */ /* 0x040fe200078e0a02 */
[----:B------:R-:W-:Y:S01]  /*03b0*/  SHF.R.S32.HI R3, RZ, 0x1f, R7 ;  /* 0x0000001fff037819 */ /* 0x000fe20000011407 */
[----:B------:R-:W-:Y:S01]  /*03c0*/  IMAD.IADD R230, R6, 0x1, -R4 ;  /* 0x0000000106e67824 */ /* 0x000fe200078e0a04 */
[----:B------:R-:W-:Y:S01]  /*03d0*/  LOP3.LUT R7, R18, 0xfffffff8, RZ, 0xc0, !PT ;  /* 0xfffffff812077812 */ /* 0x000fe200078ec0ff */
[----:B------:R-:W-:Y:S01]  /*03e0*/  IMAD.U32 R14, R8, 0x20, R14 ;  /* 0x00000020080e7824 */ /* 0x000fe200078e000e */
[----:B------:R-:W-:-:S02]  /*03f0*/  LEA.HI R2, R0, R0, RZ, 0x1 ;  /* 0x0000000000027211 */ /* 0x000fc400078f08ff */
[----:B------:R-:W-:Y:S02]  /*0400*/  LEA.HI R12, R5, R0, RZ, 0x3 ;  /* 0x00000000050c7211 */ /* 0x000fe400078f18ff */
[----:B------:R-:W-:Y:S01]  /*0410*/  LEA.HI R4, R3, R17, RZ, 0x3 ;  /* 0x0000001103047211 */ /* 0x000fe200078f18ff */
[----:B------:R-:W-:Y:S01]  /*0420*/  IMAD.IADD R3, R21, 0x1, -R7 ;  /* 0x0000000115037824 */ /* 0x000fe200078e0a07 */
[----:B------:R-:W-:Y:S01]  /*0430*/  LOP3.LUT R6, R2, 0x7fffffe, RZ, 0xc0, !PT ;  /* 0x07fffffe02067812 */ /* 0x000fe200078ec0ff */
[----:B------:R1:W-:Y:S01]  /*0440*/  STL [R1+0x14], R14 ;  /* 0x0000140e01007387 */ /* 0x0003e20000100800 */
[----:B------:R-:W-:Y:S02]  /*0450*/  LOP3.LUT R5, R12, 0xfffffff8, RZ, 0xc0, !PT ;  /* 0xfffffff80c057812 */ /* 0x000fe400078ec0ff */
[----:B------:R-:W-:Y:S01]  /*0460*/  LEA.HI R7, R20, R21, RZ, 0x6 ;  /* 0x0000001514077211 */ /* 0x000fe200078f30ff */
[C---:B------:R-:W-:Y:S01]  /*0470*/  IMAD.IADD R19, R0.reuse, 0x1, -R6 ;  /* 0x0000000100137824 */ /* 0x040fe200078e0a06 */
[----:B------:R-:W-:Y:S01]  /*0480*/  LEA.HI R10, R3, R3, RZ, 0x1 ;  /* 0x00000003030a7211 */ /* 0x000fe200078f08ff */
[----:B------:R-:W-:Y:S01]  /*0490*/  IMAD.IADD R15, R0, 0x1, -R5 ;  /* 0x00000001000f7824 */ /* 0x000fe200078e0a05 */
[----:B------:R-:W-:-:S02]  /*04a0*/  LOP3.LUT R0, R4, 0xfffffff8, RZ, 0xc0, !PT ;  /* 0xfffffff804007812 */ /* 0x000fc400078ec0ff */
[--C-:B------:R-:W-:Y:S02]  /*04b0*/  SHF.R.S32.HI R4, RZ, 0x1, R2.reuse ;  /* 0x00000001ff047819 */ /* 0x100fe40000011402 */
[----:B------:R-:W-:Y:S01]  /*04c0*/  SHF.R.S32.HI R5, RZ, 0x1f, R2 ;  /* 0x0000001fff057819 */ /* 0x000fe20000011402 */
[----:B------:R-:W-:Y:S01]  /*04d0*/  IMAD.IADD R0, R17, 0x1, -R0 ;  /* 0x0000000111007824 */ /* 0x000fe200078e0a00 */
[----:B------:R-:W-:Y:S02]  /*04e0*/  LOP3.LUT R6, R10, 0x3fffffe, RZ, 0xc0, !PT ;  /* 0x03fffffe0a067812 */ /* 0x000fe400078ec0ff */
[----:B------:R-:W-:Y:S02]  /*04f0*/  SHF.R.S32.HI R2, RZ, 0x6, R7 ;  /* 0x00000006ff027819 */ /* 0x000fe40000011407 */
[----:B------:R-:W-:Y:S01]  /*0500*/  LEA.HI R7, R5, R4, RZ, 0x2 ;  /* 0x0000000405077211 */ /* 0x000fe200078f10ff */
[----:B------:R-:W-:Y:S01]  /*0510*/  IMAD.IADD R6, R3, 0x1, -R6 ;  /* 0x0000000103067824 */ /* 0x000fe200078e0a06 */
[----:B------:R-:W-:Y:S01]  /*0520*/  LOP3.LUT R8, R0, 0x1, RZ, 0xc0, !PT ;  /* 0x0000000100087812 */ /* 0x000fe200078ec0ff */
[----:B------:R-:W-:Y:S01]  /*0530*/  IMAD R5, R2, 0x4, R16 ;  /* 0x0000000402057824 */ /* 0x000fe200078e0210 */
[----:B------:R-:W-:Y:S01]  /*0540*/  LOP3.LUT R7, R7, 0xfffffffc, RZ, 0xc0, !PT ;  /* 0xfffffffc07077812 */ /* 0x000fe200078ec0ff */
[----:B------:R-:W-:Y:S01]  /*0550*/  IMAD.SHL.U32 R3, R3, 0x40, RZ ;  /* 0x0000004003037824 */ /* 0x000fe200078e00ff */
[----:B------:R-:W-:Y:S01]  /*0560*/  LOP3.LUT P2, RZ, R0, 0x2, RZ, 0xc0, !PT ;  /* 0x0000000200ff7812 */ /* 0x000fe2000784c0ff */
[----:B------:R-:W-:Y:S01]  /*0570*/  IMAD R222, R5, 0x8, R6 ;  /* 0x0000000805de7824 */ /* 0x000fe200078e0206 */
[----:B------:R-:W-:Y:S01]  /*0580*/  LOP3.LUT R5, R13, 0xffffffe0, RZ, 0xc0, !PT ;  /* 0xffffffe00d057812 */ /* 0x000fe200078ec0ff */
[----:B------:R-:W-:Y:S01]  /*0590*/  IMAD.IADD R17, R4, 0x1, -R7 ;  /* 0x0000000104117824 */ /* 0x000fe200078e0a07 */
[----:B------:R-:W-:Y:S01]  /*05a0*/  LEA.HI R4, R20, R21, RZ, 0x7 ;  /* 0x0000001514047211 */ /* 0x000fe200078f38ff */
[----:B------:R-:W-:Y:S01]  /*05b0*/  IMAD.SHL.U32 R7, R2, 0x20, RZ ;  /* 0x0000002002077824 */ /* 0x000fe200078e00ff */
[----:B------:R-:W-:Y:S01]  /*05c0*/  SHF.R.S32.HI R2, RZ, 0x1, R10 ;  /* 0x00000001ff027819 */ /* 0x000fe2000001140a */
[C---:B------:R-:W-:Y:S01]  /*05d0*/  IMAD.IADD R22, R21.reuse, 0x1, -R5 ;  /* 0x0000000115167824 */ /* 0x040fe200078e0a05 */
[----:B------:R-:W-:Y:S01]  /*05e0*/  SHF.R.S32.HI R13, RZ, 0x7, R4 ;  /* 0x00000007ff0d7819 */ /* 0x000fe20000011404 */
[----:B------:R-:W-:Y:S01]  /*05f0*/  IMAD.SHL.U32 R21, R21, 0x2, RZ ;  /* 0x0000000215157824 */ /* 0x000fe200078e00ff */
[----:B-1----:R-:W-:Y:S01]  /*0600*/  LEA.HI R14, R0, R0, RZ, 0x1 ;  /* 0x00000000000e7211 */ /* 0x002fe200078f08ff */
[----:B------:R-:W-:Y:S01]  /*0610*/  IMAD.SHL.U32 R5, R2, 0x40, RZ ;  /* 0x0000004002057824 */ /* 0x000fe200078e00ff */
[----:B------:R-:W-:Y:S01]  /*0620*/  LOP3.LUT R6, R3, 0x1c0, RZ, 0xc0, !PT ;  /* 0x000001c003067812 */ /* 0x000fe200078ec0ff */
[----:B------:R-:W-:Y:S01]  /*0630*/  STL [R1+0x3c], R22 ;  /* 0x00003c1601007387 */ /* 0x000fe20000100800 */
[----:B------:R-:W-:-:S02]  /*0640*/  LOP3.LUT R4, R7, 0x6, R21, 0xf8, !PT ;  /* 0x0000000607047812 */ /* 0x000fc400078ef815 */
[----:B------:R-:W-:Y:S02]  /*0650*/  SHF.R.S32.HI R3, RZ, 0x3, R12 ;  /* 0x00000003ff037819 */ /* 0x000fe4000001140c */
[----:B------:R-:W-:Y:S01]  /*0660*/  LOP3.LUT P4, RZ, R2, 0x2, RZ, 0xc0, !PT ;  /* 0x0000000202ff7812 */ /* 0x000fe2000788c0ff */
[----:B------:R1:W-:Y:S01]  /*0670*/  STL [R1+0x34], R4 ;  /* 0x0000340401007387 */ /* 0x0003e20000100800 */
[----:B------:R-:W-:Y:S01]  /*0680*/  IMAD.SHL.U32 R2, R11, 0x10, RZ ;  /* 0x000000100b027824 */ /* 0x000fe200078e00ff */
[----:B------:R-:W-:Y:S01]  /*0690*/  ISETP.NE.U32.AND P3, PT, R8, 0x1, PT ;  /* 0x000000010800780c */ /* 0x000fe20003f65070 */
[----:B------:R-:W-:Y:S01]  /*06a0*/  IMAD R20, R3, 0x8, R19 ;  /* 0x0000000803147824 */ /* 0x000fe200078e0213 */
[----:B------:R-:W-:Y:S01]  /*06b0*/  LOP3.LUT P5, RZ, R15, 0x2, RZ, 0xc0, !PT ;  /* 0x000000020fff7812 */ /* 0x000fe200078ac0ff */
[C---:B------:R-:W-:Y:S01]  /*06c0*/  IMAD R19, R11.reuse, 0x2, R3 ;  /* 0x000000020b137824 */ /* 0x040fe200078e0203 */
[----:B------:R-:W-:Y:S01]  /*06d0*/  LOP3.LUT R3, R6, 0x30, R2, 0xf8, !PT ;  /* 0x0000003006037812 */ /* 0x000fe200078ef802 */
[----:B------:R-:W-:Y:S01]  /*06e0*/  IMAD R11, R11, 0x200, R9 ;  /* 0x000002000b0b7824 */ /* 0x000fe200078e0209 */
[----:B------:R-:W-:-:S02]  /*06f0*/  LOP3.LUT R2, R5, 0xc0, RZ, 0xc0, !PT ;  /* 0x000000c005027812 */ /* 0x000fc400078ec0ff */
[--C-:B------:R-:W-:Y:S02]  /*0700*/  LOP3.LUT R10, R3, 0x8, R18.reuse, 0xf8, !PT ;  /* 0x00000008030a7812 */ /* 0x100fe400078ef812 */
[----:B------:R-:W-:Y:S02]  /*0710*/  LOP3.LUT R8, R2, 0x8, R18, 0xf8, !PT ;  /* 0x0000000802087812 */ /* 0x000fe400078ef812 */
[----:B------:R-:W-:Y:S01]  /*0720*/  SHF.R.U32.HI R5, RZ, 0x3, R6 ;  /* 0x00000003ff057819 */ /* 0x000fe20000011606 */
[----:B------:R-:W-:Y:S01]  /*0730*/  IMAD.SHL.U32 R6, R16, 0x8, RZ ;  /* 0x0000000810067824 */ /* 0x000fe200078e00ff */
[----:B------:R-:W-:Y:S02]  /*0740*/  LOP3.LUT P6, RZ, R15, 0x4, RZ, 0xc0, !PT ;  /* 0x000000040fff7812 */ /* 0x000fe400078cc0ff */
[----:B------:R-:W-:Y:S02]  /*0750*/  SEL R225, R228, 0xffffffe0, !P5 ;  /* 0xffffffe0e4e17807 */ /* 0x000fe40006800000 */
[----:B------:R-:W-:-:S02]  /*0760*/  LOP3.LUT R6, R6, 0x8, RZ, 0xc0, !PT ;  /* 0x0000000806067812 */ /* 0x000fc400078ec0ff */
[----:B------:R-:W-:Y:S02]  /*0770*/  SEL R232, R232, 0x10, !P3 ;  /* 0x00000010e8e87807 */ /* 0x000fe40005800000 */
[----:B------:R-:W-:Y:S02]  /*0780*/  SEL R226, R226, 0x40, P6 ;  /* 0x00000040e2e27807 */ /* 0x000fe40003000000 */
[----:B-1----:R-:W-:Y:S02]  /*0790*/  LOP3.LUT R4, R14, 0x3fffffe, RZ, 0xc0, !PT ;  /* 0x03fffffe0e047812 */ /* 0x002fe400078ec0ff */
[----:B------:R-:W-:Y:S02]  /*07a0*/  SEL R223, R228, 0xffffffe0, !P4 ;  /* 0xffffffe0e4df7807 */ /* 0x000fe40006000000 */
[----:B------:R-:W-:Y:S01]  /*07b0*/  LOP3.LUT P0, RZ, R17, 0x2, RZ, 0xc0, !PT ;  /* 0x0000000211ff7812 */ /* 0x000fe2000780c0ff */
[C---:B------:R-:W-:Y:S01]  /*07c0*/  IMAD.IADD R12, R0.reuse, 0x1, -R4 ;  /* 0x00000001000c7824 */ /* 0x040fe200078e0a04 */
[----:B------:R-:W-:Y:S01]  /*07d0*/  SHF.R.U32.HI R4, RZ, 0x3, R2 ;  /* 0x00000003ff047819 */ /* 0x000fe20000011602 */
[----:B------:R-:W-:Y:S01]  /*07e0*/  IMAD.SHL.U32 R0, R0, 0x40, RZ ;  /* 0x0000004000007824 */ /* 0x000fe200078e00ff */
[----:B------:R-:W-:Y:S01]  /*07f0*/  SEL R228, R228, 0xffffffe0, !P0 ;  /* 0xffffffe0e4e47807 */ /* 0x000fe20004000000 */
[----:B------:R-:W-:Y:S01]  /*0800*/  IMAD R11, R12, 0x20, R11 ;  /* 0x000000200c0b7824 */ /* 0x000fe200078e020b */
[----:B------:R-:W-:-:S02]  /*0810*/  LOP3.LUT R4, R8, R4, RZ, 0x3c, !PT ;  /* 0x0000000408047212 */ /* 0x000fc400078e3cff */
[----:B------:R-:W-:-:S03]  /*0820*/  LOP3.LUT R0, R0, 0x1c0, RZ, 0xc0, !PT ;  /* 0x000001c000007812 */ /* 0x000fc600078ec0ff */
[----:B------:R-:W-:Y:S01]  /*0830*/  IMAD.U32 R222, R222, 0x20, R4 ;  /* 0x00000020dede7824 */ /* 0x000fe200078e0004 */
[----:B------:R-:W-:Y:S01]  /*0840*/  LOP3.LUT R3, R0, 0x20, R7, 0xf8, !PT ;  /* 0x0000002000037812 */ /* 0x000fe200078ef807 */
[----:B------:R-:W-:Y:S01]  /*0850*/  IMAD.SHL.U32 R4, R15, 0x40, RZ ;  /* 0x000000400f047824 */ /* 0x000fe200078e00ff */
[----:B------:R-:W-:Y:S01]  /*0860*/  SHF.R.U32.HI R2, RZ, 0x3, R0 ;  /* 0x00000003ff027819 */ /* 0x000fe20000011600 */
[----:B------:R-:W-:Y:S01]  /*0870*/  IMAD R0, R13, 0x1000, R9 ;  /* 0x000010000d007824 */ /* 0x000fe200078e0209 */
[----:B------:R-:W-:Y:S01]  /*0880*/  LEA R222, R222, UR4, 0x1 ;  /* 0x00000004dede7c11 */ /* 0x000fe2000f8e08ff */
[----:B------:R-:W-:Y:S01]  /*0890*/  IMAD.SHL.U32 R9, R16, 0x10, RZ ;  /* 0x0000001010097824 */ /* 0x000fe200078e00ff */
[----:B------:R-:W-:Y:S01]  /*08a0*/  LOP3.LUT R2, R3, R2, RZ, 0x3c, !PT ;  /* 0x0000000203027212 */ /* 0x000fe200078e3cff */
[----:B------:R-:W-:Y:S01]  /*08b0*/  IMAD R0, R230, 0x400, R0 ;  /* 0x00000400e6007824 */ /* 0x000fe200078e0200 */
[----:B------:R-:W-:Y:S01]  /*08c0*/  LOP3.LUT R4, R4, 0x1c0, RZ, 0xc0, !PT ;  /* 0x000001c004047812 */ /* 0x000fe200078ec0ff */
[----:B------:R-:W-:Y:S01]  /*08d0*/  IMAD.IADD R223, R223, 0x1, R222 ;  /* 0x00000001dfdf7824 */ /* 0x000fe200078e02de */
[----:B------:R-:W-:Y:S01]  /*08e0*/  LOP3.LUT R3, R10, R5, RZ, 0x3c, !PT ;  /* 0x000000050a037212 */ /* 0x000fe200078e3cff */
[----:B------:R-:W-:Y:S01]  /*08f0*/  IMAD.IADD R235, R2, 0x1, R0 ;  /* 0x0000000102eb7824 */ /* 0x000fe200078e0200 */
[----:B------:R-:W-:Y:S01]  /*0900*/  SHF.R.U32.HI R224, RZ, 0x3, R4 ;  /* 0x00000003ffe07819 */ /* 0x000fe20000011604 */
[----:B------:R-:W-:Y:S01]  /*0910*/  IMAD.SHL.U32 R0, R13, 0x8, RZ ;  /* 0x000000080d007824 */ /* 0x000fe200078e00ff */
[----:B------:R-:W-:Y:S01]  /*0920*/  SHF.R.S32.HI R10, RZ, 0x1f, R22 ;  /* 0x0000001fff0a7819 */ /* 0x000fe20000011416 */
[----:B------:R-:W-:Y:S01]  /*0930*/  IMAD.SHL.U32 R2, R17, 0x40, RZ ;  /* 0x0000004011027824 */ /* 0x000fe200078e00ff */
[----:B------:R-:W-:Y:S01]  /*0940*/  LOP3.LUT R224, R224, R4, R6, 0x1e, !PT ;  /* 0x00000004e0e07212 */ /* 0x000fe200078e1e06 */
[----:B------:R-:W-:Y:S01]  /*0950*/  IMAD R3, R16, 0x200, R3 ;  /* 0x0000020010037824 */ /* 0x000fe200078e0203 */
[----:B------:R-:W-:-:S02]  /*0960*/  LOP3.LUT R7, R0, 0x8, RZ, 0xc0, !PT ;  /* 0x0000000800077812 */ /* 0x000fc400078ec0ff */
[----:B------:R-:W-:Y:S01]  /*0970*/  SHF.R.S32.HI R0, RZ, 0x1, R14 ;  /* 0x00000001ff007819 */ /* 0x000fe2000001140e */
[----:B------:R-:W-:Y:S01]  /*0980*/  IMAD.U32 R224, R19, 0x200, R224 ;  /* 0x0000020013e07824 */ /* 0x000fe200078e00e0 */
[----:B------:R-:W-:Y:S02]  /*0990*/  LEA.HI R4, R10, R22, RZ, 0x2 ;  /* 0x000000160a047211 */ /* 0x000fe400078f10ff */
[C---:B------:R-:W-:Y:S01]  /*09a0*/  LOP3.LUT P1, RZ, R0.reuse, 0x2, RZ, 0xc0, !PT ;  /* 0x0000000200ff7812 */ /* 0x040fe2000782c0ff */
[----:B------:R-:W-:Y:S01]  /*09b0*/  IMAD.SHL.U32 R0, R0, 0x40, RZ ;  /* 0x0000004000007824 */ /* 0x000fe200078e00ff */
[----:B------:R-:W-:Y:S02]  /*09c0*/  SHF.R.S32.HI R4, RZ, 0x2, R4 ;  /* 0x00000002ff047819 */ /* 0x000fe40000011404 */
        /* <DEDUP_REMOVED lines=44> */
.L_x_169:
        /* <DEDUP_REMOVED lines=50> */
[----:B------:R-:W-:-:S03]  /*0fb0*/  @!UP3 USEL UR9, UR5, URZ, UP0 ;  /* 0x0000003f0509b287 */ /* 0x000fc60008000000 */
[----:B------:R-:W-:Y:S01]  /*0fc0*/  ULDC UR5, c[0x0][0x2c8] ;  /* 0x0000b20000057ab9 */ /* 0x000fe20000000800 */
[----:B--2---:R-:W-:Y:S02]  /*0fd0*/  @P1 R2UR UR36, R8 ;  /* 0x00000000082412ca */ /* 0x004fe400000e0000 */
        /* <DEDUP_REMOVED lines=14> */
.L_x_128:
        /* <DEDUP_REMOVED lines=15> */
[----:B------:R-:W-:-:S02]  /*11b0*/  UIMAD UR22, UR47, UR11, UR10 ;  /* 0x0000000b2f1672a4 */ /* 0x000fc4000f8e020a */
[----:B------:R-:W-:Y:S01]  /*11c0*/  USHF.L.U32 UR9, UR47, 0x7, URZ ;  /* 0x000000072f097899 */ /* 0x000fe2000800063f */
[----:B------:R-:W-:Y:S01]  /*11d0*/  @!UP1 ULDC.64 UR10, c[0x0][0x418] ;  /* 0x00010600000a9ab9 */ /* 0x000fe20000000a00 */
[----:B------:R-:W-:Y:S01]  /*11e0*/  ULDC UR58, c[0x0][0x2d4] ;  /* 0x0000b500003a7ab9 */ /* 0x000fe20000000800 */
[----:B------:R-:W-:Y:S01]  /*11f0*/  ULDC.64 UR44, c[0x0][0x240] ;  /* 0x00009000002c7ab9 */ /* 0x000fe20000000a00 */
[----:B------:R-:W-:Y:S02]  /*1200*/  USHF.R.S32.HI UR28, URZ, 0x1f, UR58 ;  /* 0x0000001f3f1c7899 */ /* 0x000fe4000801143a */
[----:B------:R-:W-:Y:S01]  /*1210*/  USEL UR30, UR9, URZ, UP2 ;  /* 0x0000003f091e7287 */ /* 0x000fe20009000000 */
[----:B------:R-:W-:Y:S01]  /*1220*/  ULDC.U8 UR25, c[0x0][0x480] ;  /* 0x0001200000197ab9 */ /* 0x000fe20000000000 */
[----:B------:R-:W-:Y:S01]  /*1230*/  ULDC.U8 UR24, c[0x0][0x3d8] ;  /* 0x0000f60000187ab9 */ /* 0x000fe20000000000 */
[----:B-1----:R-:W-:Y:S01]  /*1240*/  IABS R6, R7 ;  /* 0x0000000700067213 */ /* 0x002fe20000000000 */
[----:B------:R-:W-:Y:S01]  /*1250*/  UIMAD.WIDE.U32 UR14, UR18, UR44, URZ ;  /* 0x0000002c120e72a5 */ /* 0x000fe2000f8e003f */
[----:B------:R-:W-:Y:S01]  /*1260*/  ISETP.NE.AND P3, PT, R7, RZ, PT ;  /* 0x000000ff0700720c */ /* 0x000fe20003f65270 */
[----:B------:R-:W-:Y:S01]  /*1270*/  @UP0 UIADD3 UR9, UR36, UR38, URZ ;  /* 0x0000002624090290 */ /* 0x000fe2000fffe03f */
[----:B------:R-:W1:Y:S01]  /*1280*/  I2F.RP R4, R6 ;  /* 0x0000000600047306 */ /* 0x000e620000209400 */
[----:B------:R-:W-:-:S02]  /*1290*/  UISETP.NE.AND UP4, UPT, UR25, URZ, UPT ;  /* 0x0000003f1900728c */ /* 0x000fc4000bf85270 */
[----:B------:R-:W-:Y:S02]  /*12a0*/  UISETP.NE.AND UP3, UPT, UR24, URZ, UPT ;  /* 0x0000003f1800728c */ /* 0x000fe4000bf65270 */
[----:B--2---:R-:W-:Y:S01]  /*12b0*/  UIMAD.WIDE.U32 UR26, UR5, UR12, URZ ;  /* 0x0000000c051a72a5 */ /* 0x004fe2000f8e003f */
[----:B------:R-:W-:Y:S01]  /*12c0*/  @UP0 ULDC.64 UR24, c[0x0][0x248] ;  /* 0x0000920000180ab9 */ /* 0x000fe20000000a00 */
[----:B------:R-:W-:Y:S02]  /*12d0*/  USEL UR55, UR16, UR14, !UP1 ;  /* 0x0000000e10377287 */ /* 0x000fe4000c800000 */
[----:B------:R-:W-:Y:S02]  /*12e0*/  UIMAD UR34, UR5, UR13, UR27 ;  /* 0x0000000d052272a4 */ /* 0x000fe4000f8e021b */
[----:B------:R-:W-:Y:S01]  /*12f0*/  @!UP1 UIMAD UR5, UR57, UR10, URZ ;  /* 0x0000000a390592a4 */ /* 0x000fe2000f8e023f */
[----:B------:R-:W-:Y:S01]  /*1300*/  @UP1 ULDC.64 UR12, c[0x0][0x420] ;  /* 0x00010800000c1ab9 */ /* 0x000fe20000000a00 */
[----:B-1----:R-:W1:Y:S02]  /*1310*/  MUFU.RCP R4, R4 ;  /* 0x0000000400047308 */ /* 0x002e640000001000 */
[----:B------:R-:W-:-:S02]  /*1320*/  @!UP1 UIMAD UR29, UR47, UR11, UR5 ;  /* 0x0000000b2f1d92a4 */ /* 0x000fc4000f8e0205 */
[----:B------:R-:W-:Y:S02]  /*1330*/  UIADD3 UR5, UR35, 0x3f, URZ ;  /* 0x0000003f23057890 */ /* 0x000fe4000fffe03f */
[----:B------:R-:W-:Y:S02]  /*1340*/  @UP1 UIMAD.WIDE.U32 UR42, UR18, UR12, URZ ;  /* 0x0000000c122a12a5 */ /* 0x000fe4000f8e003f */
[----:B------:R-:W-:Y:S02]  /*1350*/  USHF.R.S32.HI UR20, URZ, 0x1f, UR5 ;  /* 0x0000001f3f147899 */ /* 0x000fe40008011405 */
[----:B------:R-:W-:Y:S02]  /*1360*/  UIADD3 UR22, UR17, UR22, URZ ;  /* 0x0000001611167290 */ /* 0x000fe4000fffe03f */
[----:B------:R-:W-:Y:S02]  /*1370*/  ULEA.HI UR46, UR20, UR5, URZ, 0x6 ;  /* 0x00000005142e7291 */ /* 0x000fe4000f8f303f */
[----:B------:R-:W-:Y:S01]  /*1380*/  UIMAD UR5, UR28, UR47, URZ ;  /* 0x0000002f1c0572a4 */ /* 0x000fe2000f8e023f */
[----:B------:R-:W-:Y:S01]  /*1390*/  ULDC UR61, c[0x0][0x2dc] ;  /* 0x0000b700003d7ab9 */ /* 0x000fe20000000800 */
[----:B------:R-:W-:Y:S01]  /*13a0*/  ULDC UR60, c[0x0][0x270] ;  /* 0x00009c00003c7ab9 */ /* 0x000fe20000000800 */
[----:B-1----:R-:W-:Y:S01]  /*13b0*/  VIADD R4, R4, 0xffffffe ;  /* 0x0ffffffe04047836 */ /* 0x002fe20000000000 */
[----:B------:R-:W-:-:S02]  /*13c0*/  @UP0 UIMAD.WIDE.U32 UR16, UR9, UR24, URZ ;  /* 0x00000018091002a5 */ /* 0x000fc4000f8e003f */
[----:B------:R-:W-:Y:S01]  /*13d0*/  @UP1 UIMAD UR49, UR18, UR13, UR43 ;  /* 0x0000000d123112a4 */ /* 0x000fe2000f8e022b */
[----:B------:R-:W1:Y:S01]  /*13e0*/  F2I.FTZ.U32.TRUNC.NTZ R5, R4 ;  /* 0x0000000400057305 */ /* 0x000e62000021f000 */
[----:B------:R-:W-:Y:S02]  /*13f0*/  @!UP1 UIMAD.WIDE.U32 UR40, UR47, UR10, URZ ;  /* 0x0000000a2f2892a5 */ /* 0x000fe4000f8e003f */
[----:B------:R-:W-:Y:S02]  /*1400*/  @UP0 UIMAD UR9, UR9, UR25, URZ ;  /* 0x00000019090902a4 */ /* 0x000fe4000f8e023f */
[----:B------:R-:W-:Y:S02]  /*1410*/  UIMAD.WIDE UR10, UR61, UR60, URZ ;  /* 0x0000003c3d0a72a5 */ /* 0x000fe4000f8e023f */
[----:B------:R-:W-:Y:S02]  /*1420*/  UIMAD.WIDE.U32 UR12, UR47, UR58, URZ ;  /* 0x0000003a2f0c72a5 */ /* 0x000fe4000f8e003f */
[----:B------:R-:W-:-:S02]  /*1430*/  UIMAD UR5, UR57, UR58, UR5 ;  /* 0x0000003a390572a4 */ /* 0x000fc4000f8e0205 */
[----:B------:R-:W-:Y:S02]  /*1440*/  UIMAD UR21, UR18, UR45, URZ ;  /* 0x0000002d121572a4 */ /* 0x000fe4000f8e023f */
[----:B------:R-:W-:Y:S01]  /*1450*/  @UP0 UIADD3 UR31, UR17, UR9, URZ ;  /* 0x00000009111f0290 */ /* 0x000fe2000fffe03f */
[--C-:B-1----:R-:W-:Y:S01]  /*1460*/  IMAD.MOV R0, RZ, RZ, -R5.reuse ;  /* 0x000000ffff007224 */ /* 0x102fe200078e0a05 */
[----:B------:R-:W-:Y:S01]  /*1470*/  UIMAD UR9, UR11, UR12, URZ ;  /* 0x0000000c0b0972a4 */ /* 0x000fe2000f8e023f */
[----:B------:R-:W-:Y:S01]  /*1480*/  IMAD.MOV.U32 R4, RZ, RZ, RZ ;  /* 0x000000ffff047224 */ /* 0x000fe200078e00ff */
[----:B------:R-:W-:Y:S01]  /*1490*/  UIADD3 UR5, UR13, UR5, URZ ;  /* 0x000000050d057290 */ /* 0x000fe2000fffe03f */
[----:B------:R-:W-:Y:S01]  /*14a0*/  IMAD R0, R0, R6, RZ ;  /* 0x0000000600007224 */ /* 0x000fe200078e02ff */
[----:B------:R-:W-:Y:S01]  /*14b0*/  ULDC UR39, c[0x0][0x2c4] ;  /* 0x0000b10000277ab9 */ /* 0x000fe20000000800 */
[----:B------:R-:W-:Y:S02]  /*14c0*/  @UP1 UIADD3 UR22, UR15, UR21, URZ ;  /* 0x000000150f161290 */ /* 0x000fe4000fffe03f */
[----:B------:R-:W-:Y:S01]  /*14d0*/  IMAD.HI.U32 R0, R5, R0, R4 ;  /* 0x0000000005007227 */ /* 0x000fe200078e0004 */
[----:B------:R-:W-:Y:S01]  /*14e0*/  UIMAD.WIDE.U32 UR14, UR10, UR12, URZ ;  /* 0x0000000c0a0e72a5 */ /* 0x000fe2000f8e003f */
[----:B------:R-:W-:Y:S01]  /*14f0*/  @UP0 UMOV UR28, UR16 ;  /* 0x00000010001c0c82 */ /* 0x000fe20008000000 */
[----:B------:R-:W-:-:S03]  /*1500*/  UIMAD UR5, UR10, UR5, UR9 ;  /* 0x000000050a0572a4 */ /* 0x000fc6000f8e0209 */
[----:B------:R-:W-:Y:S01]  /*1510*/  IMAD.HI.U32 R0, R0, R3, RZ ;  /* 0x0000000300007227 */ /* 0x000fe200078e00ff */
[----:B------:R-:W-:Y:S02]  /*1520*/  UIMAD.WIDE.U32 UR12, UR10, UR18, URZ ;  /* 0x000000120a0c72a5 */ /* 0x000fe4000f8e003f */
[----:B------:R-:W-:Y:S02]  /*1530*/  @UP3 UIMAD UR16, UR47, UR39, URZ ;  /* 0x000000272f1032a4 */ /* 0x000fe4000f8e023f */
[----:B------:R-:W-:Y:S01]  /*1540*/  IADD3 R4, -R0, RZ, RZ ;  /* 0x000000ff00047210 */ /* 0x000fe20007ffe1ff */
[----:B------:R-:W-:Y:S02]  /*1550*/  ULOP3.LUT UR9, UR46, 0xffffffc0, URZ, 0xc0, !UPT ;  /* 0xffffffc02e097892 */ /* 0x000fe4000f8ec03f */
[----:B------:R-:W-:Y:S02]  /*1560*/  UIADD3 UR48, UR15, UR5, URZ ;  /* 0x000000050f307290 */ /* 0x000fe4000fffe03f */
[----:B------:R-:W-:Y:S01]  /*1570*/  IMAD R3, R6, R4, R3 ;  /* 0x0000000406037224 */ /* 0x000fe200078e0203 */
[----:B------:R-:W-:-:S02]  /*1580*/  USHF.L.U64.HI UR19, UR47, 0x7, UR57 ;  /* 0x000000072f137899 */ /* 0x000fc40008010239 */
[----:B------:R-:W-:Y:S02]  /*1590*/  USEL UR54, UR14, UR12, !UP1 ;  /* 0x0000000c0e367287 */ /* 0x000fe4000c800000 */
[----:B------:R-:W-:Y:S01]  /*15a0*/  ISETP.GT.U32.AND P1, PT, R6, R3, PT ;  /* 0x000000030600720c */ /* 0x000fe20003f24070 */
[----:B------:R-:W-:Y:S02]  /*15b0*/  @UP3 USEL UR5, UR16, UR18, !UP1 ;  /* 0x0000001210053287 */ /* 0x000fe4000c800000 */
[----:B------:R-:W-:Y:S01]  /*15c0*/  UIADD3 UR14, UR9, -0x40, URZ ;  /* 0xffffffc0090e7890 */ /* 0x000fe2000fffe03f */
[----:B------:R-:W-:Y:S01]  /*15d0*/  @UP3 ULDC UR17, c[0x0][0x2e4] ;  /* 0x0000b90000113ab9 */ /* 0x000fe20000000800 */
[----:B------:R-:W-:Y:S02]  /*15e0*/  USEL UR19, UR19, URZ, UP2 ;  /* 0x0000003f13137287 */ /* 0x000fe40009000000 */
[----:B------:R-:W-:Y:S02]  /*15f0*/  @!UP3 UIMAD UR12, UR47, UR60, UR56 ;  /* 0x0000003c2f0cb2a4 */ /* 0x000fe4000f8e0238 */
[----:B------:R-:W-:-:S02]  /*1600*/  @UP3 UIMAD UR32, UR56, UR17, UR5 ;  /* 0x00000011382032a4 */ /* 0x000fc4000f8e0205 */
[----:B------:R-:W-:Y:S02]  /*1610*/  USHF.R.S32.HI UR15, URZ, 0x1f, UR14 ;  /* 0x0000001f3f0f7899 */ /* 0x000fe4000801140e */
[----:B------:R-:W-:Y:S01]  /*1620*/  @!P1 IMAD.IADD R3, R3, 0x1, -R6 ;  /* 0x0000000103039824 */ /* 0x000fe200078e0a06 */
[----:B------:R-:W-:Y:S01]  /*1630*/  UIADD3 UR5, UP2, UR14, UR30, URZ ;  /* 0x0000001e0e057290 */ /* 0x000fe2000ff5e03f */
[----:B------:R-:W-:Y:S01]  /*1640*/  @!P1 VIADD R0, R0, 0x1 ;  /* 0x0000000100009836 */ /* 0x000fe20000000000 */
[----:B------:R-:W-:Y:S01]  /*1650*/  @!UP3 UIMAD UR32, UR12, UR39, URZ ;  /* 0x000000270c20b2a4 */ /* 0x000fe2000f8e023f */
[----:B------:R-:W-:Y:S01]  /*1660*/  PLOP3.LUT P1, PT, PT, PT, UP0, 0x80, 0x0 ;  /* 0x000000000000781c */ /* 0x000fe20003f2f008 */
[----:B------:R-:W-:Y:S01]  /*1670*/  UIMAD UR9, UR11, UR18, URZ ;  /* 0x000000120b0972a4 */ /* 0x000fe2000f8e023f */
[----:B------:R-:W-:Y:S01]  /*1680*/  ISETP.GE.U32.AND P0, PT, R3, R6, PT ;  /* 0x000000060300720c */ /* 0x000fe20003f06070 */
[----:B------:R-:W-:Y:S01]  /*1690*/  UIADD3.X UR12, UR15, UR19, URZ, UP2, !UPT ;  /* 0x000000130f0c7290 */ /* 0x000fe200097fe43f */
[----:B------:R-:W-:Y:S01]  /*16a0*/  LOP3.LUT R3, R7, UR56, RZ, 0x3c, !PT ;  /* 0x0000003807037c12 */ /* 0x000fe2000f8e3cff */
[----:B------:R-:W-:-:S02]  /*16b0*/  UIMAD UR11, UR11, UR5, URZ ;  /* 0x000000050b0b72a4 */ /* 0x000fc4000f8e023f */
[----:B------:R-:W-:Y:S01]  /*16c0*/  @UP0 UIADD3 UR27, UR36, UR38, URZ ;  /* 0x00000026241b0290 */ /* 0x000fe2000fffe03f */
[----:B------:R-:W-:Y:S01]  /*16d0*/  ISETP.GE.AND P2, PT, R3, RZ, PT ;  /* 0x000000ff0300720c */ /* 0x000fe20003f46270 */
[----:B------:R-:W-:Y:S01]  /*16e0*/  @UP0 ULDC.64 UR20, c[0x0][0x250] ;  /* 0x0000940000140ab9 */ /* 0x000fe20000000a00 */
[----:B------:R-:W-:Y:S02]  /*16f0*/  UIMAD.WIDE.U32 UR16, UR10, UR5, URZ ;  /* 0x000000050a1072a5 */ /* 0x000fe4000f8e003f */
[----:B------:R-:W-:Y:S02]  /*1700*/  UIMAD UR5, UR10, UR12, UR11 ;  /* 0x0000000c0a0572a4 */ /* 0x000fe4000f8e020b */
[----:B------:R-:W-:Y:S01]  /*1710*/  @UP0 UIMAD.WIDE.U32 UR10, UR27, UR20, URZ ;  /* 0x000000141b0a02a5 */ /* 0x000fe2000f8e003f */
[----:B------:R-:W-:Y:S01]  /*1720*/  @P0 IADD3 R0, R0, 0x1, RZ ;  /* 0x0000000100000810 */ /* 0x000fe20007ffe0ff */
[----:B------:R-:W-:Y:S01]  /*1730*/  @UP1 UIADD3 UR48, UR13, UR9, URZ ;  /* 0x000000090d301290 */ /* 0x000fe2000fffe03f */
[----:B------:R-:W-:Y:S01]  /*1740*/  PLOP3.LUT P0, PT, PT, PT, UP3, 0x80, 0x0 ;  /* 0x000000000000781c */ /* 0x000fe20003f0f038 */
[----:B------:R-:W-:-:S02]  /*1750*/  UIMAD UR50, UR56, UR61, URZ ;  /* 0x0000003d383272a4 */ /* 0x000fc4000f8e023f */
[----:B------:R-:W-:Y:S01]  /*1760*/  @UP0 UIMAD UR9, UR27, UR21, URZ ;  /* 0x000000151b0902a4 */ /* 0x000fe2000f8e023f */
[----:B------:R-:W-:Y:S01]  /*1770*/  IMAD.MOV.U32 R13, RZ, RZ, R0 ;  /* 0x000000ffff0d7224 */ /* 0x000fe200078e0000 */
[----:B------:R-:W-:Y:S02]  /*1780*/  USEL UR52, UR34, URZ, UP4 ;  /* 0x0000003f22347287 */ /* 0x000fe4000a000000 */
[----:B------:R-:W-:Y:S02]  /*1790*/  USHF.R.S32.HI UR33, URZ, 0x1f, UR23 ;  /* 0x0000001f3f217899 */ /* 0x000fe40008011417 */
[----:B------:R-:W-:Y:S01]  /*17a0*/  @!UP1 UIADD3 UR49, UR41, UR29, URZ ;  /* 0x0000001d29319290 */ /* 0x000fe2000fffe03f */
[----:B------:R-:W-:Y:S01]  /*17b0*/  @!P2 IADD3 R13, -R13, RZ, RZ ;  /* 0x000000ff0d0da210 */ /* 0x000fe20007ffe1ff */
[----:B------:R-:W-:Y:S01]  /*17c0*/  USHF.R.S32.HI UR53, URZ, 0x1f, UR50 ;  /* 0x0000001f3f357899 */ /* 0x000fe20008011432 */
[----:B------:R-:W-:Y:S01]  /*17d0*/  @!P3 LOP3.LUT R13, RZ, R7, RZ, 0x33, !PT ;  /* 0x00000007ff0db212 */ /* 0x000fe200078e33ff */
[----:B------:R-:W-:-:S02]  /*17e0*/  USEL UR51, UR26, URZ, UP4 ;  /* 0x0000003f1a337287 */ /* 0x000fc4000a000000 */
[----:B------:R-:W-:Y:S02]  /*17f0*/  @UP0 UIADD3 UR39, UR11, UR9, URZ ;  /* 0x000000090b270290 */ /* 0x000fe4000fffe03f */
[----:B------:R-:W-:Y:S01]  /*1800*/  UIADD3 UR19, UR17, UR5, URZ ;  /* 0x0000000511137290 */ /* 0x000fe2000fffe03f */
[----:B------:R-:W-:Y:S01]  /*1810*/  @UP0 UMOV UR34, UR10 ;  /* 0x0000000a00220c82 */ /* 0x000fe20008000000 */
[----:B------:R-:W-:Y:S10]  /*1820*/  @P1 BRA `(.L_x_130) ;  /* 0x0000000000301947 */ /* 0x000ff40003800000 */
[----:B------:R-:W-:Y:S01]  /*1830*/  USHF.R.S32.HI UR5, URZ, 0x1f, UR36 ;  /* 0x0000001f3f057899 */ /* 0x000fe20008011424 */
[----:B------:R-:W-:Y:S01]  /*1840*/  ULDC.64 UR24, c[0x0][0x248] ;  /* 0x0000920000187ab9 */ /* 0x000fe20000000a00 */
[----:B------:R-:W-:Y:S02]  /*1850*/  ULDC.64 UR12, c[0x0][0x230] ;  /* 0x00008c00000c7ab9 */ /* 0x000fe40000000a00 */
[----:B------:R-:W-:Y:S02]  /*1860*/  UIMAD UR5, UR5, UR24, URZ ;  /* 0x00000018050572a4 */ /* 0x000fe4000f8e023f */
[----:B------:R-:W-:Y:S02]  /*1870*/  UIMAD.WIDE.U32 UR10, UR36, UR24, URZ ;  /* 0x00000018240a72a5 */ /* 0x000fe4000f8e003f */
[----:B------:R-:W-:-:S04]  /*1880*/  UIMAD UR5, UR36, UR25, UR5 ;  /* 0x00000019240572a4 */ /* 0x000fc8000f8e0205 */
[----:B------:R-:W-:Y:S02]  /*1890*/  UIADD3 UR11, UR11, UR5, URZ ;  /* 0x000000050b0b7290 */ /* 0x000fe4000fffe03f */
[----:B------:R-:W-:Y:S02]  /*18a0*/  UIMAD UR5, UR57, UR12, URZ ;  /* 0x0000000c390572a4 */ /* 0x000fe4000f8e023f */
[----:B------:R-:W-:Y:S02]  /*18b0*/  UIMAD.WIDE.U32 UR10, UR47, UR12, UR10 ;  /* 0x0000000c2f0a72a5 */ /* 0x000fe4000f8e000a */
[----:B------:R-:W-:-:S04]  /*18c0*/  UIMAD UR5, UR47, UR13, UR5 ;  /* 0x0000000d2f0572a4 */ /* 0x000fc8000f8e0205 */
[----:B------:R-:W-:Y:S01]  /*18d0*/  UIADD3 UR31, UR11, UR5, URZ ;  /* 0x000000050b1f7290 */ /* 0x000fe2000fffe03f */
[----:B------:R-:W-:-:S11]  /*18e0*/  UMOV UR28, UR10 ;  /* 0x0000000a001c7c82 */ /* 0x000fd60008000000 */
.L_x_130:
[----:B------:R-:W-:Y:S05]  /*18f0*/  @P1 BRA `(.L_x_131) ;  /* 0x0000000000301947 */ /* 0x000fea0003800000 */
        /* <DEDUP_REMOVED lines=11> */
[----:B------:R-:W-:Y:S02]  /*19b0*/  UMOV UR34, UR10 ;  /* 0x0000000a00227c82 */ /* 0x000fe40008000000 */
.L_x_131:
        /* <DEDUP_REMOVED lines=11> */
.L_x_132:
[----:B------:R-:W-:-:S04]  /*1a70*/  UIMAD UR5, UR47, UR60, UR56 ;  /* 0x0000003c2f0572a4 */ /* 0x000fc8000f8e0238 */
[----:B------:R-:W-:-:S12]  /*1a80*/  UIMAD UR5, UR5, UR58, URZ ;  /* 0x0000003a050572a4 */ /* 0x000fd8000f8e023f */
.L_x_133:
[----:B------:R-:W2:Y:S01]  /*1a90*/  LDL R10, [R1+0x3c] ;  /* 0x00003c00010a7983 */ /* 0x000ea20000100800 */
[----:B------:R-:W-:Y:S01]  /*1aa0*/  SHF.R.S32.HI R251, RZ, 0x1f, R250 ;  /* 0x0000001ffffb7819 */ /* 0x000fe200000114fa */
[----:B------:R-:W-:Y:S01]  /*1ab0*/  ULDC.64 UR10, c[0x0][0x420] ;  /* 0x00010800000a7ab9 */ /* 0x000fe20000000a00 */
[----:B------:R-:W-:Y:S01]  /*1ac0*/  IADD3 R4, P0, R250, UR9, RZ ;  /* 0x00000009fa047c10 */ /* 0x000fe2000ff1e0ff */
[----:B------:R-:W1:Y:S01]  /*1ad0*/  S2R R18, SR_TID.X ;  /* 0x0000000000127919 */ /* 0x000e620000002100 */
[----:B------:R-:W-:Y:S01]  /*1ae0*/  UIADD3 UR18, UR14, UR5, URZ ;  /* 0x000000050e127290 */ /* 0x000fe2000fffe03f */
[----:B------:R-:W-:Y:S01]  /*1af0*/  IMAD.U32 R3, RZ, RZ, UR10 ;  /* 0x0000000aff037e24 */ /* 0x000fe2000f8e00ff */
[----:B------:R-:W-:Y:S01]  /*1b00*/  UIMAD UR5, UR15, UR10, URZ ;  /* 0x0000000a0f0572a4 */ /* 0x000fe2000f8e023f */
[----:B------:R-:W3:Y:S01]  /*1b10*/  S2R R19, SR_TID.X ;  /* 0x0000000000137919 */ /* 0x000ee20000002100 */
[----:B------:R-:W-:Y:S01]  /*1b20*/  IADD3.X R5, R251, UR49, RZ, P0, !PT ;  /* 0x00000031fb057c10 */ /* 0x000fe200087fe4ff */
[----:B------:R-:W-:Y:S01]  /*1b30*/  USHF.R.S32.HI UR26, URZ, 0x1f, UR56 ;  /* 0x0000001f3f1a7899 */ /* 0x000fe20008011438 */
[----:B------:R-:W-:Y:S01]  /*1b40*/  BSSY B1, `(.L_x_129) ;  /* 0x00007f0000017945 */ /* 0x000fe20003800000 */
[----:B------:R-:W4:Y:S01]  /*1b50*/  S2R R9, SR_TID.X ;  /* 0x0000000000097919 */ /* 0x000f220000002100 */
[----:B------:R-:W-:Y:S01]  /*1b60*/  UIMAD UR5, UR14, UR11, UR5 ;  /* 0x0000000b0e0572a4 */ /* 0x000fe2000f8e0205 */
[----:B------:R-:W-:Y:S01]  /*1b70*/  IMAD.WIDE.U32 R4, R3, UR14, R4 ;  /* 0x0000000e03047c25 */ /* 0x000fe2000f8e0004 */
[----:B------:R-:W-:-:S02]  /*1b80*/  UIMAD UR30, UR61, UR60, URZ ;  /* 0x0000003c3d1e72a4 */ /* 0x000fc4000f8e023f */
[----:B------:R-:W-:Y:S01]  /*1b90*/  UIADD3 UR32, UR14, UR32, URZ ;  /* 0x000000200e207290 */ /* 0x000fe2000fffe03f */
[----:B------:R-:W-:Y:S01]  /*1ba0*/  ULDC.64 UR12, c[0x0][0x428] ;  /* 0x00010a00000c7ab9 */ /* 0x000fe20000000a00 */
[----:B------:R-:W-:Y:S01]  /*1bb0*/  VIADD R5, R5, UR5 ;  /* 0x0000000505057c36 */ /* 0x000fe20008000000 */
[----:B------:R-:W-:Y:S01]  /*1bc0*/  UIMAD UR5, UR26, UR12, URZ ;  /* 0x0000000c1a0572a4 */ /* 0x000fe2000f8e023f */
[----:B------:R-:W-:Y:S01]  /*1bd0*/  IMAD.U32 R3, RZ, RZ, UR12 ;  /* 0x0000000cff037e24 */ /* 0x000fe2000f8e00ff */
[----:B------:R-:W-:Y:S02]  /*1be0*/  UISETP.GE.AND UP2, UPT, UR35, 0x1, UPT ;  /* 0x000000012300788c */ /* 0x000fe4000bf46270 */
[----:B------:R-:W-:Y:S01]  /*1bf0*/  UIMAD UR13, UR56, UR13, UR5 ;  /* 0x0000000d380d72a4 */ /* 0x000fe2000f8e0205 */
[----:B------:R-:W-:Y:S01]  /*1c00*/  IMAD.WIDE.U32 R4, R3, UR56, R4 ;  /* 0x0000003803047c25 */ /* 0x000fe2000f8e0004 */
[----:B------:R-:W-:Y:S01]  /*1c10*/  ULDC.64 UR60, c[0x0][0x2b0] ;  /* 0x0000ac00003c7ab9 */ /* 0x000fe20000000a00 */
[----:B------:R-:W-:Y:S01]  /*1c20*/  ULDC.64 UR42, c[0x0][0x478] ;  /* 0x00011e00002a7ab9 */ /* 0x000fe20000000a00 */
[----:B------:R-:W-:-:S02]  /*1c30*/  ULEA.HI.SX32 UR40, UR46, 0xffffffff, 0x1a ;  /* 0xffffffff2e287891 */ /* 0x000fc4000f8fd23f */
[----:B------:R-:W-:Y:S01]  /*1c40*/  VIADD R5, R5, UR13 ;  /* 0x0000000d05057c36 */ /* 0x000fe20008000000 */
[----:B-1----:R-:W-:-:S04]  /*1c50*/  SHF.R.S32.HI R18, RZ, 0x1f, R18 ;  /* 0x0000001fff127819 */ /* 0x002fc80000011412 */
[----:B---3--:R-:W-:-:S04]  /*1c60*/  LEA.HI R18, R18, R19, RZ, 0x2 ;  /* 0x0000001312127211 */ /* 0x008fc800078f10ff */
[----:B------:R-:W-:Y:S02]  /*1c70*/  SHF.R.S32.HI R18, RZ, 0x2, R18 ;  /* 0x00000002ff127819 */ /* 0x000fe40000011412 */
[----:B----4-:R-:W-:Y:S02]  /*1c80*/  SHF.R.S32.HI R8, RZ, 0x1f, R9 ;  /* 0x0000001fff087819 */ /* 0x010fe40000011409 */
[----:B------:R-:W-:Y:S01]  /*1c90*/  SHF.R.S32.HI R16, RZ, 0x1f, R18 ;  /* 0x0000001fff107819 */ /* 0x000fe20000011412 */
[C---:B------:R-:W-:Y:S01]  /*1ca0*/  IMAD.WIDE.U32 R4, R18.reuse, UR10, R4 ;  /* 0x0000000a12047c25 */ /* 0x040fe2000f8e0004 */
[----:B------:R-:W-:Y:S02]  /*1cb0*/  IADD3 R6, P1, R18, UR14, RZ ;  /* 0x0000000e12067c10 */ /* 0x000fe4000ff3e0ff */
[----:B------:R-:W-:Y:S02]  /*1cc0*/  LEA.HI R8, R8, R9, RZ, 0x5 ;  /* 0x0000000908087211 */ /* 0x000fe400078f28ff */
[----:B------:R-:W-:Y:S01]  /*1cd0*/  IADD3.X R0, R16, UR15, RZ, P1, !PT ;  /* 0x0000000f10007c10 */ /* 0x000fe20008ffe4ff */
[----:B------:R-:W-:Y:S01]  /*1ce0*/  ULDC.64 UR14, c[0x0][0x258] ;  /* 0x00009600000e7ab9 */ /* 0x000fe20000000a00 */
[----:B------:R-:W-:Y:S01]  /*1cf0*/  SHF.R.S32.HI R3, RZ, 0x5, R8 ;  /* 0x00000005ff037819 */ /* 0x000fe20000011408 */
[----:B------:R-:W-:-:S02]  /*1d00*/  UIMAD UR9, UR26, UR14, URZ ;  /* 0x0000000e1a0972a4 */ /* 0x000fc4000f8e023f */
[----:B------:R-:W-:Y:S01]  /*1d10*/  IMAD R0, R0, UR44, RZ ;  /* 0x0000002c00007c24 */ /* 0x000fe2000f8e02ff */
[----:B------:R-:W-:Y:S01]  /*1d20*/  ULDC.64 UR26, c[0x0][0x210] ;  /* 0x00008400001a7ab9 */ /* 0x000fe20000000a00 */
[----:B------:R-:W-:Y:S02]  /*1d30*/  UIMAD UR29, UR56, UR15, UR9 ;  /* 0x0000000f381d72a4 */ /* 0x000fe4000f8e0209 */
[C---:B------:R-:W-:Y:S02]  /*1d40*/  IMAD R0, R6.reuse, UR45, R0 ;  /* 0x0000002d06007c24 */ /* 0x040fe4000f8e0200 */
[----:B------:R-:W-:-:S03]  /*1d50*/  IMAD.WIDE.U32 R6, R6, UR44, R250 ;  /* 0x0000002c06067c25 */ /* 0x000fc6000f8e00fa */
[----:B------:R-:W-:-:S04]  /*1d60*/  IADD3 R6, P0, R6, UR55, RZ ;  /* 0x0000003706067c10 */ /* 0x000fc8000ff1e0ff */
[----:B------:R-:W-:Y:S01]  /*1d70*/  IADD3.X R7, R7, UR22, R0, P0, !PT ;  /* 0x0000001607077c10 */ /* 0x000fe200087fe400 */
[----:B------:R-:W-:Y:S01]  /*1d80*/  USHF.L.U32 UR22, UR30, 0x6, URZ ;  /* 0x000000061e167899 */ /* 0x000fe2000800063f */
[----:B------:R-:W-:Y:S01]  /*1d90*/  IMAD.U32 R0, RZ, RZ, UR14 ;  /* 0x0000000eff007e24 */ /* 0x000fe2000f8e00ff */
[----:B------:R-:W-:Y:S01]  /*1da0*/  PLOP3.LUT P0, PT, PT, PT, UP2, 0x80, 0x0 ;  /* 0x000000000000781c */ /* 0x000fe20003f0f028 */
[----:B------:R-:W-:Y:S01]  /*1db0*/  ULDC.64 UR14, c[0x0][0x400] ;  /* 0x00010000000e7ab9 */ /* 0x000fe20000000a00 */
[----:B------:R-:W-:Y:S01]  /*1dc0*/  USHF.R.S32.HI UR5, URZ, 0x1f, UR22 ;  /* 0x0000001f3f057899 */ /* 0x000fe20008011416 */
[----:B------:R-:W-:Y:S01]  /*1dd0*/  IMAD.WIDE.U32 R6, R0, UR56, R6 ;  /* 0x0000003800067c25 */ /* 0x000fe2000f8e0006 */
[----:B------:R-:W-:-:S03]  /*1de0*/  UIADD3 UR9, UP1, UP0, UR16, UR22, UR50 ;  /* 0x0000001610097290 */ /* 0x000fc6000f83e032 */
[----:B------:R-:W-:Y:S01]  /*1df0*/  IMAD R0, R16, UR10, RZ ;  /* 0x0000000a10007c24 */ /* 0x000fe2000f8e02ff */
[----:B------:R-:W-:Y:S01]  /*1e00*/  UIADD3.X UR5, UR19, UR5, UR53, UP1, UP0 ;  /* 0x0000000513057290 */ /* 0x000fe20008fe0435 */
[----:B------:R-:W-:Y:S01]  /*1e10*/  VIADD R7, R7, UR29 ;  /* 0x0000001d07077c36 */ /* 0x000fe20008000000 */
[----:B------:R-:W-:Y:S01]  /*1e20*/  UIADD3 UR9, UP1, UP0, UR51, UR9, UR54 ;  /* 0x0000000933097290 */ /* 0x000fe2000f83e036 */
[----:B------:R-:W-:Y:S01]  /*1e30*/  IMAD R9, R18, UR11, R0 ;  /* 0x0000000b12097c24 */ /* 0x000fe2000f8e0200 */
[----:B------:R-:W-:Y:S01]  /*1e40*/  ULDC.64 UR16, c[0x0][0x3e0] ;  /* 0x0000f80000107ab9 */ /* 0x000fe20000000a00 */
[----:B------:R-:W-:Y:S01]  /*1e50*/  LEA R238, P3, R6, UR26, 0x1 ;  /* 0x0000001a06ee7c11 */ /* 0x000fe2000f8608ff */
[----:B------:R-:W-:Y:S01]  /*1e60*/  UIADD3.X UR5, UR52, UR5, UR48, UP1, UP0 ;  /* 0x0000000534057290 */ /* 0x000fe20008fe0430 */
[----:B------:R-:W-:Y:S01]  /*1e70*/  LEA R239, P2, R4, UR16, 0x1 ;  /* 0x0000001004ef7c11 */ /* 0x000fe2000f8408ff */
[----:B------:R-:W-:Y:S01]  /*1e80*/  UIMAD.WIDE UR18, UR18, 0x4, UR42 ;  /* 0x00000004121278a5 */ /* 0x000fe2000f8e022a */
[----:B------:R-:W-:Y:S01]  /*1e90*/  LEA.HI.X R237, R6, UR27, R7, 0x1, P3 ;  /* 0x0000001b06ed7c11 */ /* 0x000fe200098f0c07 */
[----:B------:R-:W-:Y:S01]  /*1ea0*/  UIMAD.WIDE UR10, UR32, 0x4, UR60 ;  /* 0x00000004200a78a5 */ /* 0x000fe2000f8e023c */
        /* <DEDUP_REMOVED lines=11> */
[----:B------:R-:W-:Y:S01]  /*1f60*/  UIMAD UR16, UR37, -0x80, UR8 ;  /* 0xffffff80251078a4 */ /* 0x000fe2000f8e0208 */
[----:B------:R-:W-:Y:S01]  /*1f70*/  VIADD R3, R18, 0x40 ;  /* 0x0000004012037836 */ /* 0x000fe20000000000 */
[----:B------:R-:W-:Y:S01]  /*1f80*/  UIMAD UR5, UR23, UR21, UR5 ;  /* 0x00000015170572a4 */ /* 0x000fe2000f8e0205 */
[----:B------:R-:W-:Y:S01]  /*1f90*/  IMAD.WIDE.U32 R4, R4, UR23, R250 ;  /* 0x0000001704047c25 */ /* 0x000fe2000f8e00fa */
[----:B------:R-:W-:Y:S01]  /*1fa0*/  ULDC.64 UR14, c[0x0][0x268] ;  /* 0x00009a00000e7ab9 */ /* 0x000fe20000000a00 */
[----:B------:R-:W-:Y:S01]  /*1fb0*/  UMOV UR9, UR40 ;  /* 0x0000002800097c82 */ /* 0x000fe20008000000 */
[----:B------:R-:W-:Y:S01]  /*1fc0*/  ISETP.GE.AND P1, PT, R18, UR16, PT ;  /* 0x0000001012007c0c */ /* 0x000fe2000bf26270 */
[----:B------:R-:W-:Y:S01]  /*1fd0*/  UMOV UR13, UR10 ;  /* 0x0000000a000d7c82 */ /* 0x000fe20008000000 */
[----:B------:R-:W-:Y:S01]  /*1fe0*/  MOV R0, UR5 ;  /* 0x0000000500007c02 */ /* 0x000fe20008000f00 */
[----:B------:R-:W-:Y:S01]  /*1ff0*/  ULEA.HI UR10, UR9, UR9, URZ, 0x1 ;  /* 0x00000009090a7291 */ /* 0x000fe2000f8f083f */
[----:B------:R-:W-:Y:S01]  /*2000*/  IADD3 R6, P0, R4, UR34, RZ ;  /* 0x0000002204067c10 */ /* 0x000fe2000ff1e0ff */
[----:B------:R-:W-:Y:S01]  /*2010*/  UIMAD UR5, UR9, -0x40, UR35 ;  /* 0xffffffc0090578a4 */ /* 0x000fe2000f8e0223 */
[----:B------:R-:W-:Y:S01]  /*2020*/  ISETP.GE.AND P4, PT, R3, UR16, PT ;  /* 0x0000001003007c0c */ /* 0x000fe2000bf86270 */
[----:B------:R-:W-:Y:S01]  /*2030*/  ULOP3.LUT UR10, UR10, 0xfffffffe, URZ, 0xc0, !UPT ;  /* 0xfffffffe0a0a7892 */ /* 0x000fe2000f8ec03f */
[----:B------:R-:W-:Y:S01]  /*2040*/  IADD3.X R7, R5, UR39, R0, P0, !PT ;  /* 0x0000002705077c10 */ /* 0x000fe200087fe400 */
[----:B------:R-:W-:Y:S01]  /*2050*/  IMAD R0, R14, UR14, RZ ;  /* 0x0000000e0e007c24 */ /* 0x000fe2000f8e02ff */
[----:B------:R-:W-:Y:S01]  /*2060*/  PLOP3.LUT P0, PT, PT, PT, UP4, 0x80, 0x0 ;  /* 0x000000000000781c */ /* 0x000fe20003f0f048 */
[----:B------:R-:W-:Y:S01]  /*2070*/  UIADD3 UR10, UR9, -UR10, URZ ;  /* 0x8000000a090a7290 */ /* 0x000fe2000fffe03f */
[----:B------:R-:W-:Y:S01]  /*2080*/  BSSY B0, `(.L_x_135) ;  /* 0x0000038000007945 */ /* 0x000fe20003800000 */
[C---:B------:R-:W-:Y:S01]  /*2090*/  IMAD R3, R13.reuse, UR15, R0 ;  /* 0x0000000f0d037c24 */ /* 0x040fe2000f8e0200 */
[----:B------:R-:W-:Y:S01]  /*20a0*/  UMOV UR12, UR11 ;  /* 0x0000000b000c7c82 */ /* 0x000fe20008000000 */
[----:B------:R-:W-:Y:S01]  /*20b0*/  IMAD.WIDE.U32 R6, R13, UR14, R6 ;  /* 0x0000000e0d067c25 */ /* 0x000fe2000f8e0006 */
[----:B------:R-:W-:Y:S01]  /*20c0*/  UMOV UR15, UR18 ;  /* 0x00000012000f7c82 */ /* 0x000fe20008000000 */
[----:B------:R-:W-:Y:S01]  /*20d0*/  UMOV UR14, UR19 ;  /* 0x00000013000e7c82 */ /* 0x000fe20008000000 */
[----:B------:R-:W-:-:S05]  /*20e0*/  UISETP.NE.AND UP0, UPT, UR10, 0x1, UPT ;  /* 0x000000010a00788c */ /* 0x000fca000bf05270 */
[----:B------:R-:W-:Y:S01]  /*20f0*/  @P0 BAR.SYNC.DEFER_BLOCKING 0x0 ;  /* 0x0000000000000b1d */ /* 0x000fe20000010000 */
[----:B------:R-:W-:Y:S01]  /*2100*/  ISETP.GE.AND P6, PT, R18, UR5, PT ;  /* 0x0000000512007c0c */ /* 0x000fe2000bfc6270 */
        /* <DEDUP_REMOVED lines=47> */
.L_x_136:
[----:B------:R-:W-:Y:S05]  /*2400*/  BSYNC B0 ;  /* 0x0000000000007941 */ /* 0x000fea0003800000 */
.L_x_135:
        /* <DEDUP_REMOVED lines=44> */
.L_x_138:
[----:B------:R-:W-:Y:S05]  /*26d0*/  BSYNC B0 ;  /* 0x0000000000007941 */ /* 0x000fea0003800000 */
.L_x_137:
        /* <DEDUP_REMOVED lines=41> */
.L_x_140:
[----:B------:R-:W-:Y:S05]  /*2970*/  BSYNC B0 ;  /* 0x0000000000007941 */ /* 0x000fea0003800000 */
.L_x_139:
        /* <DEDUP_REMOVED lines=16> */
.L_x_142:
        /* <DEDUP_REMOVED lines=37> */
.L_x_143:
[----:B------:R-:W-:Y:S05]  /*2cd0*/  BSYNC B0 ;  /* 0x0000000000007941 */ /* 0x000fea0003800000 */
.L_x_141:
[----:B------:R-:W5:Y:S01]  /*2ce0*/  LDL R17, [R1+0x38] ;  /* 0x0000380001117983 */ /* 0x000f620000100800 */
[----:B------:R-:W-:Y:S01]  /*2cf0*/  UIMAD UR10, UR33, UR24, URZ ;  /* 0x00000018210a72a4 */ /* 0x000fe2000f8e023f */
[----:B--2-4-:R-:W-:Y:S01]  /*2d00*/  IMAD.U32 R4, RZ, RZ, UR24 ;  /* 0x00000018ff047e24 */ /* 0x014fe2000f8e00ff */
[----:B------:R-:W-:Y:S01]  /*2d10*/  BSSY B0, `(.L_x_144) ;  /* 0x0000041000007945 */ /* 0x000fe20003800000 */
[----:B------:R2:W-:Y:S01]  /*2d20*/  @P1 STS [R0+0x9000], RZ ;  /* 0x009000ff00001388 */ /* 0x0005e20000000800 */
[----:B------:R-:W-:Y:S01]  /*2d30*/  UIMAD UR10, UR23, UR25, UR10 ;  /* 0x00000019170a72a4 */ /* 0x000fe2000f8e020a */
[----:B------:R-:W-:Y:S02]  /*2d40*/  IMAD.WIDE.U32 R4, R4, UR23, R250 ;  /* 0x0000001704047c25 */ /* 0x000fe4000f8e00fa */
[----:B------:R2:W-:Y:S03]  /*2d50*/  @P1 STS [R0+0x9004], RZ ;  /* 0x009004ff00001388 */ /* 0x0005e60000000800 */
[----:B------:R-:W-:Y:S01]  /*2d60*/  IMAD.U32 R3, RZ, RZ, UR10 ;  /* 0x0000000aff037e24 */ /* 0x000fe2000f8e00ff */
[----:B------:R2:W-:Y:S01]  /*2d70*/  @P1 STS.64 [R0+0x9008], RZ ;  /* 0x009008ff00001388 */ /* 0x0005e20000000a00 */
[----:B------:R-:W-:Y:S01]  /*2d80*/  IADD3 R6, P2, R4, UR28, RZ ;  /* 0x0000001c04067c10 */ /* 0x000fe2000ff5e0ff */
[----:B------:R-:W-:-:S02]  /*2d90*/  ULDC.64 UR10, c[0x0][0x260] ;  /* 0x00009800000a7ab9 */ /* 0x000fc40000000a00 */
[----:B------:R2:W-:Y:S01]  /*2da0*/  @P1 STS.128 [R0+0xb000], RZ ;  /* 0x00b000ff00001388 */ /* 0x0005e20000000c00 */
[----:B------:R-:W-:Y:S01]  /*2db0*/  IADD3.X R7, R5, UR31, R3, P2, !PT ;  /* 0x0000001f05077c10 */ /* 0x000fe200097fe403 */
[----:B------:R-:W-:Y:S02]  /*2dc0*/  IMAD R4, R14, UR10, RZ ;  /* 0x0000000a0e047c24 */ /* 0x000fe4000f8e02ff */
[----:B------:R2:W-:Y:S02]  /*2dd0*/  @P1 STS.128 [R0+0xd000], RZ ;  /* 0x00d000ff00001388 */ /* 0x0005e40000000c00 */
[C---:B------:R-:W-:Y:S02]  /*2de0*/  IMAD R4, R13.reuse, UR11, R4 ;  /* 0x0000000b0d047c24 */ /* 0x040fe4000f8e0204 */
[----:B------:R-:W-:-:S05]  /*2df0*/  IMAD.WIDE.U32 R6, R13, UR10, R6 ;  /* 0x0000000a0d067c25 */ /* 0x000fca000f8e0006 */
[----:B------:R-:W-:Y:S01]  /*2e00*/  IADD3 R12, R7, R4, RZ ;  /* 0x00000004070c7210 */ /* 0x000fe20007ffe0ff */
[C---:B-----5:R-:W-:Y:S01]  /*2e10*/  VIADD R8, R17.reuse, 0x8 ;  /* 0x0000000811087836 */ /* 0x060fe20000000000 */
[C---:B------:R-:W-:Y:S01]  /*2e20*/  IADD3 R3, R17.reuse, 0x20, RZ ;  /* 0x0000002011037810 */ /* 0x040fe20007ffe0ff */
[----:B------:R-:W-:-:S03]  /*2e30*/  VIADD R13, R17, 0x28 ;  /* 0x00000028110d7836 */ /* 0x000fc60000000000 */
[----:B------:R-:W-:Y:S02]  /*2e40*/  ISETP.GE.AND P2, PT, R8, UR5, PT ;  /* 0x0000000508007c0c */ /* 0x000fe4000bf46270 */
[----:B------:R-:W-:Y:S02]  /*2e50*/  ISETP.GE.AND P6, PT, R3, UR5, PT ;  /* 0x0000000503007c0c */ /* 0x000fe4000bfc6270 */
[----:B------:R-:W-:Y:S02]  /*2e60*/  P2R R15, PR, RZ, 0x4 ;  /* 0x00000004ff0f7803 */ /* 0x000fe40000000000 */
[----:B------:R-:W-:Y:S02]  /*2e70*/  ISETP.GE.AND P2, PT, R17, UR5, PT ;  /* 0x0000000511007c0c */ /* 0x000fe4000bf46270 */
[----:B------:R-:W-:Y:S02]  /*2e80*/  ISETP.GE.AND P5, PT, R13, UR5, PT ;  /* 0x000000050d007c0c */ /* 0x000fe4000bfa6270 */
[----:B------:R-:W-:Y:S01]  /*2e90*/  P2R R14, PR, RZ, 0x4 ;  /* 0x00000004ff0e7803 */ /* 0x000fe20000000000 */
[----:B--2---:R-:W-:Y:S10]  /*2ea0*/  @P1 BRA `(.L_x_145) ;  /* 0x00000000009c1947 */ /* 0x004ff40003800000 */
        /* <DEDUP_REMOVED lines=39> */
.L_x_145:
[----:B------:R-:W-:Y:S05]  /*3120*/  BSYNC B0 ;  /* 0x0000000000007941 */ /* 0x000fea0003800000 */
.L_x_144:
        /* <DEDUP_REMOVED lines=43> */
.L_x_147:
[----:B------:R-:W-:Y:S05]  /*33e0*/  BSYNC B0 ;  /* 0x0000000000007941 */ /* 0x000fea0003800000 */
.L_x_146:
[C---:B-12---:R-:W-:Y:S01]  /*33f0*/  IMAD.SHL.U32 R4, R17.reuse, 0x4, RZ ;  /* 0x0000000411047824 */ /* 0x046fe200078e00ff */
[----:B------:R-:W-:Y:S01]  /*3400*/  ISETP.NE.AND P4, PT, R14, RZ, PT ;  /* 0x000000ff0e00720c */ /* 0x000fe20003f85270 */
[----:B------:R-:W-:Y:S01]  /*3410*/  IMAD.MOV.U32 R10, RZ, RZ, 0x7f800000 ;  /* 0x7f800000ff0a7424 */ /* 0x000fe200078e00ff */
[----:B------:R-:W-:Y:S01]  /*3420*/  SHF.R.S32.HI R8, RZ, 0x1f, R17 ;  /* 0x0000001fff087819 */ /* 0x000fe20000011411 */
[----:B------:R-:W0:Y:S01]  /*3430*/  LDGDEPBAR ;  /* 0x00000000000079af */ /* 0x000e220000000000 */
[----:B------:R-:W-:Y:S01]  /*3440*/  IADD3 R4, P2, R4, UR13, RZ ;  /* 0x0000000d04047c10 */ /* 0x000fe2000ff5e0ff */
[----:B------:R-:W-:Y:S01]  /*3450*/  ULDC.64 UR16, c[0x0][0x3c8] ;  /* 0x0000f20000107ab9 */ /* 0x000fe20000000a00 */
[----:B------:R-:W-:Y:S01]  /*3460*/  SHF.L.U64.HI R3, R17, 0x2, R8 ;  /* 0x0000000211037819 */ /* 0x000fe20000010208 */
[----:B------:R-:W-:Y:S01]  /*3470*/  UISETP.NE.U32.AND UP1, UPT, UR16, URZ, UPT ;  /* 0x0000003f1000728c */ /* 0x000fe2000bf25070 */
[----:B------:R-:W-:Y:S01]  /*3480*/  ISETP.NE.AND P3, PT, R15, RZ, PT ;  /* 0x000000ff0f00720c */ /* 0x000fe20003f65270 */
[----:B------:R-:W-:Y:S01]  /*3490*/  IMAD.MOV.U32 R252, RZ, RZ, 0x7f800000 ;  /* 0x7f800000fffc7424 */ /* 0x000fe200078e00ff */
[----:B------:R-:W-:Y:S01]  /*34a0*/  IADD3.X R5, R3, UR12, RZ, P2, !PT ;  /* 0x0000000c03057c10 */ /* 0x000fe200097fe4ff */
[----:B------:R-:W-:Y:S01]  /*34b0*/  UISETP.NE.AND.EX UP1, UPT, UR17, URZ, UPT, UP1 ;  /* 0x0000003f1100728c */ /* 0x000fe2000bf25310 */
[----:B---34-:R-:W-:Y:S01]  /*34c0*/  SHF.R.S32.HI R0, RZ, 0x1f, R13 ;  /* 0x0000001fff007819 */ /* 0x018fe2000001140d */
[----:B------:R-:W-:Y:S01]  /*34d0*/  IMAD.MOV.U32 R9, RZ, RZ, 0x7f800000 ;  /* 0x7f800000ff097424 */ /* 0x000fe200078e00ff */
[C---:B------:R-:W-:Y:S01]  /*34e0*/  @!P5 LEA R6, P1, R13.reuse, UR13, 0x2 ;  /* 0x0000000d0d06dc11 */ /* 0x040fe2000f8210ff */
[----:B------:R-:W2:Y:S01]  /*34f0*/  @!P4 LDG.E R10, desc[UR6][R4.64] ;  /* 0x00000006040ac981 */ /* 0x000ea2000c1e1900 */
[----:B------:R-:W-:Y:S01]  /*3500*/  IMAD.MOV.U32 R249, RZ, RZ, 0x7f800000 ;  /* 0x7f800000fff97424 */ /* 0x000fe200078e00ff */
[----:B------:R-:W-:Y:S01]  /*3510*/  USHF.R.S32.HI UR10, URZ, 0x1f, UR56 ;  /* 0x0000001f3f0a7899 */ /* 0x000fe20008011438 */
[----:B------:R-:W-:-:S02]  /*3520*/  @!P5 LEA.HI.X R7, R13, UR12, R0, 0x2, P1 ;  /* 0x0000000c0d07dc11 */ /* 0x000fc400088f1400 */
[----:B------:R-:W-:Y:S01]  /*3530*/  PLOP3.LUT P1, PT, PT, PT, UP1, 0x80, 0x0 ;  /* 0x000000000000781c */ /* 0x000fe20003f2f018 */
[----:B------:R-:W3:Y:S01]  /*3540*/  @!P3 LDG.E R9, desc[UR6][R4.64+0x20] ;  /* 0x000020060409b981 */ /* 0x000ee2000c1e1900 */
[----:B------:R-:W-:Y:S02]  /*3550*/  @UP1 ULDC.64 UR18, c[0x0][0x3d0] ;  /* 0x0000f40000121ab9 */ /* 0x000fe40000000a00 */
[----:B------:R-:W-:Y:S01]  /*3560*/  @UP1 UIMAD UR5, UR57, UR18, URZ ;  /* 0x00000012390512a4 */ /* 0x000fe2000f8e023f */
[----:B------:R1:W5:Y:S01]  /*3570*/  @!P6 LDG.E R249, desc[UR6][R4.64+0x80] ;  /* 0x0000800604f9e981 */ /* 0x000362000c1e1900 */
[----:B------:R-:W-:Y:S01]  /*3580*/  @UP1 UMOV UR11, UR10 ;  /* 0x0000000a000b1c82 */ /* 0x000fe20008000000 */
[----:B------:R-:W-:-:S04]  /*3590*/  DEPBAR.LE SB0, 0x1 ;  /* 0x000080400000791a */ /* 0x000fc80000000000 */
[----:B------:R4:W5:Y:S01]  /*35a0*/  @!P5 LDG.E R252, desc[UR6][R6.64] ;  /* 0x0000000606fcd981 */ /* 0x000962000c1e1900 */
[----:B------:R-:W-:Y:S01]  /*35b0*/  @UP1 UMOV UR10, UR56 ;  /* 0x00000038000a1c82 */ /* 0x000fe20008000000 */
[----:B------:R-:W-:Y:S01]  /*35c0*/  @UP1 UIMAD UR5, UR47, UR19, UR5 ;  /* 0x000000132f0512a4 */ /* 0x000fe2000f8e0205 */
[----:B------:R-:W-:Y:S01]  /*35d0*/  BAR.SYNC.DEFER_BLOCKING 0x0 ;  /* 0x0000000000007b1d */ /* 0x000fe20000010000 */
[----:B------:R-:W-:-:S04]  /*35e0*/  @UP1 UIMAD.WIDE.U32 UR10, UR47, UR18, UR10 ;  /* 0x000000122f0a12a5 */ /* 0x000fc8000f8e000a */
[----:B------:R-:W-:Y:S02]  /*35f0*/  @UP1 ULEA UR16, UP0, UR10, UR16, 0x2 ;  /* 0x000000100a101291 */ /* 0x000fe4000f80103f */
[----:B------:R-:W-:-:S04]  /*3600*/  @UP1 UIADD3 UR5, UR11, UR5, URZ ;  /* 0x000000050b051290 */ /* 0x000fc8000fffe03f */
[----:B------:R-:W-:-:S03]  /*3610*/  @UP1 ULEA.HI.X UR17, UR10, UR17, UR5, 0x2, UP0 ;  /* 0x000000110a111291 */ /* 0x000fc600080f1405 */
[----:B------:R-:W-:Y:S01]  /*3620*/  @UP1 ULDC UR5, c[0x0][0x2e8] ;  /* 0x0000ba0000051ab9 */ /* 0x000fe20000000800 */
[----:B-1----:R-:W-:Y:S02]  /*3630*/  IMAD.U32 R4, RZ, RZ, UR16 ;  /* 0x00000010ff047e24 */ /* 0x002fe4000f8e00ff */
[----:B------:R-:W-:-:S05]  /*3640*/  IMAD.U32 R5, RZ, RZ, UR17 ;  /* 0x00000011ff057e24 */ /* 0x000fca000f8e00ff */
[----:B------:R-:W3:Y:S01]  /*3650*/  @P1 LDG.E R4, desc[UR6][R4.64] ;  /* 0x0000000604041981 */ /* 0x000ee2000c1e1900 */
[----:B----4-:R-:W-:-:S03]  /*3660*/  IMAD R6, RZ, RZ, -UR22 ;  /* 0x80000016ff067e24 */ /* 0x010fc6000f8e02ff */
[----:B--2---:R-:W-:Y:S04]  /*3670*/  STL [R1], R10 ;  /* 0x0000000a01007387 */ /* 0x004fe80000100800 */
[----:B------:R1:W-:Y:S01]  /*3680*/  STL [R1+0x10], R6 ;  /* 0x0000100601007387 */ /* 0x0003e20000100800 */
[----:B------:R-:W-:-:S03]  /*3690*/  VIADD R3, R230, 0x1800 ;  /* 0x00001800e6037836 */ /* 0x000fc60000000000 */
[----:B------:R-:W2:Y:S01]  /*36a0*/  LDSM.16.M88.4 R172, [R222+0xf000] ;  /* 0x00f00000deac783b */ /* 0x000ea20000000200 */
[----:B------:R-:W-:-:S03]  /*36b0*/  IMAD.SHL.U32 R7, R17, 0x4, RZ ;  /* 0x0000000411077824 */ /* 0x000fc600078e00ff */
[----:B------:R-:W4:Y:S04]  /*36c0*/  LDSM.16.M88.4 R176, [R222+0xf400] ;  /* 0x00f40000deb0783b */ /* 0x000f280000000200 */
[----:B------:R-:W2:Y:S04]  /*36d0*/  LDSM.16.M88.4 R180, [R223+0xf000] ;  /* 0x00f00000dfb4783b */ /* 0x000ea80000000200 */
[----:B------:R-:W2:Y:S04]  /*36e0*/  LDSM.16.M88.4 R184, [R223+0xf400] ;  /* 0x00f40000dfb8783b */ /* 0x000ea80000000200 */
[----:B------:R-:W2:Y:S04]  /*36f0*/  LDSM.16.M88.4 R188, [R222+0x11000] ;  /* 0x01100000debc783b */ /* 0x000ea80000000200 */
[----:B------:R-:W2:Y:S04]  /*3700*/  LDSM.16.M88.4 R192, [R222+0x11400] ;  /* 0x01140000dec0783b */ /* 0x000ea80000000200 */
[----:B-1----:R-:W4:Y:S01]  /*3710*/  LDL R6, [R1+0x34] ;  /* 0x0000340001067983 */ /* 0x002f220000100800 */
[----:B------:R-:W3:Y:S01]  /*3720*/  @P1 MUFU.RCP R0, UR5 ;  /* 0x0000000500001d08 */ /* 0x000ee20008001000 */
[----:B------:R-:W-:-:S02]  /*3730*/  SEL R220, R3, R230, !P0 ;  /* 0x000000e603dc7207 */ /* 0x000fc40004000000 */
[----:B------:R-:W1:Y:S04]  /*3740*/  LDSM.16.M88.4 R196, [R223+0x11000] ;  /* 0x01100000dfc4783b */ /* 0x000e680000000200 */
[----:B------:R-:W1:Y:S04]  /*3750*/  LDSM.16.M88.4 R200, [R223+0x11400] ;  /* 0x01140000dfc8783b */ /* 0x000e680000000200 */
[----:B------:R-:W1:Y:S04]  /*3760*/  LDSM.16.M88.4 R204, [R222+0x13000] ;  /* 0x01300000decc783b */ /* 0x000e680000000200 */
[----:B------:R-:W1:Y:S01]  /*3770*/  LDSM.16.M88.4 R208, [R222+0x13400] ;  /* 0x01340000ded0783b */ /* 0x000e620000000200 */
[----:B---3--:R-:W-:Y:S01]  /*3780*/  @P1 FMUL.FTZ R0, R4, R0 ;  /* 0x0000000004001220 */ /* 0x008fe20000410000 */
[----:B------:R-:W-:-:S02]  /*3790*/  IMAD.U32 R4, RZ, RZ, UR37 ;  /* 0x00000025ff047e24 */ /* 0x000fc4000f8e00ff */
[----:B------:R-:W3:Y:S02]  /*37a0*/  LDSM.16.M88.4 R212, [R223+0x13000] ;  /* 0x01300000dfd4783b */ /* 0x000ee40000000200 */
[----:B------:R-:W-:Y:S01]  /*37b0*/  @P1 R2UR UR11, R0 ;  /* 0x00000000000b12ca */ /* 0x000fe200000e0000 */
[----:B------:R-:W-:Y:S01]  /*37c0*/  VIADD R0, R17, 0xffffffc0 ;  /* 0xffffffc011007836 */ /* 0x000fe20000000000 */
[----:B------:R-:W1:Y:S04]  /*37d0*/  LDSM.16.M88.4 R216, [R223+0x13400] ;  /* 0x01340000dfd8783b */ /* 0x000e680000000200 */
[----:B------:R-:W-:Y:S01]  /*37e0*/  SHF.R.S32.HI R3, RZ, 0x1f, R0 ;  /* 0x0000001fff037819 */ /* 0x000fe20000011400 */
[----:B------:R2:W-:Y:S01]  /*37f0*/  STL [R1+0x30], R7 ;  /* 0x0000300701007387 */ /* 0x0005e20000100800 */
[----:B------:R-:W-:-:S03]  /*3800*/  USHF.L.U32 UR17, UR30, 0x4, URZ ;  /* 0x000000041e117899 */ /* 0x000fc6000800063f */
[----:B------:R-:W-:Y:S01]  /*3810*/  STL [R1+0x4], R9 ;  /* 0x0000040901007387 */ /* 0x000fe20000100800 */
[----:B------:R-:W-:Y:S02]  /*3820*/  USHF.L.U32 UR16, UR30, 0x3, URZ ;  /* 0x000000031e107899 */ /* 0x000fe4000800063f */
[----:B------:R-:W-:Y:S02]  /*3830*/  UIADD3 UR27, UR17, 0x20, URZ ;  /* 0x00000020111b7890 */ /* 0x000fe4000fffe03f */
[----:B------:R-:W-:Y:S01]  /*3840*/  UIADD3 UR22, UR17, 0x40, URZ ;  /* 0x0000004011167890 */ /* 0x000fe2000fffe03f */
[----:B--2---:R-:W-:-:S05]  /*3850*/  SHF.L.U64.HI R7, R17, 0x2, R8 ;  /* 0x0000000211077819 */ /* 0x004fca0000010208 */
[----:B------:R-:W-:Y:S01]  /*3860*/  STL [R1+0x2c], R7 ;  /* 0x00002c0701007387 */ /* 0x000fe20000100800 */
[----:B------:R-:W-:Y:S02]  /*3870*/  UIADD3 UR26, UR16, UR27, URZ ;  /* 0x0000001b101a7290 */ /* 0x000fe4000fffe03f */
[----:B------:R-:W-:Y:S01]  /*3880*/  UIADD3 UR21, UR16, UR22, URZ ;  /* 0x0000001610157290 */ /* 0x000fe2000fffe03f */
[----:B------:R-:W-:Y:S01]  /*3890*/  VIADD R5, R229, 0x1800 ;  /* 0x00001800e5057836 */ /* 0x000fe20000000000 */
[----:B------:R-:W-:Y:S02]  /*38a0*/  UIADD3 UR25, UR16, UR26, URZ ;  /* 0x0000001a10197290 */ /* 0x000fe4000fffe03f */
[----:B------:R-:W-:Y:S02]  /*38b0*/  UIADD3 UR20, UR16, UR21, URZ ;  /* 0x0000001510147290 */ /* 0x000fe4000fffe03f */
[----:B------:R-:W-:Y:S01]  /*38c0*/  UIADD3 UR24, UR16, UR25, URZ ;  /* 0x0000001910187290 */ /* 0x000fe2000fffe03f */
[----:B------:R-:W-:Y:S01]  /*38d0*/  SEL R5, R5, R229, !P0 ;  /* 0x000000e505057207 */ /* 0x000fe20004000000 */
[----:B------:R-:W-:-:S02]  /*38e0*/  UIADD3 UR19, UR16, UR20, URZ ;  /* 0x0000001410137290 */ /* 0x000fc4000fffe03f */
[----:B------:R-:W-:Y:S01]  /*38f0*/  UIADD3 UR10, UR23, 0x80, URZ ;  /* 0x00000080170a7890 */ /* 0x000fe2000fffe03f */
[----:B------:R-:W-:Y:S01]  /*3900*/  IMAD.MOV.U32 R242, RZ, RZ, R231 ;  /* 0x000000fffff27224 */ /* 0x000fe200078e00e7 */
[----:B------:R-:W-:Y:S01]  /*3910*/  UIADD3 UR23, UR16, UR24, URZ ;  /* 0x0000001810177290 */ /* 0x000fe2000fffe03f */
[----:B------:R-:W-:Y:S01]  /*3920*/  IMAD.SHL.U32 R221, R230, 0x2, RZ ;  /* 0x00000002e6dd7824 */ /* 0x000fe200078e00ff */
[----:B------:R-:W-:Y:S01]  /*3930*/  UIADD3 UR18, UR16, UR19, URZ ;  /* 0x0000001310127290 */ /* 0x000fe2000fffe03f */
        /* <DEDUP_REMOVED lines=48> */
[----:B------:R-:W-:Y:S01]  /*3c40*/  LEA R220, R220, UR4, 0x1 ;  /* 0x00000004dcdc7c11 */ /* 0x000fe2000f8e08ff */
[----:B------:R-:W-:Y:S01]  /*3c50*/  UMOV UR5, URZ ;  /* 0x0000003f00057c82 */ /* 0x000fe20008000000 */
[----:B------:R-:W-:Y:S02]  /*3c60*/  UIMAD UR34, UR30, 0x18, URZ ;  /* 0x000000181e2278a4 */ /* 0x000fe4000f8e023f */
[----:B------:R-:W-:Y:S02]  /*3c70*/  USHF.L.U32 UR33, UR30, 0x5, URZ ;  /* 0x000000051e217899 */ /* 0x000fe4000800063f */
[----:B------:R-:W-:-:S02]  /*3c80*/  UIMAD UR32, UR30, 0x28, URZ ;  /* 0x000000281e2078a4 */ /* 0x000fc4000f8e023f */
[----:B------:R-:W-:Y:S01]  /*3c90*/  UIMAD UR31, UR30, 0x30, URZ ;  /* 0x000000301e1f78a4 */ /* 0x000fe2000f8e023f */
[----:B------:R-:W-:Y:S01]  /*3ca0*/  @UP1 UMOV UR5, UR11 ;  /* 0x0000000b00051c82 */ /* 0x000fe20008000000 */
[----:B------:R-:W-:Y:S02]  /*3cb0*/  UIMAD UR30, UR30, 0x38, URZ ;  /* 0x000000381e1e78a4 */ /* 0x000fe4000f8e023f */
[----:B------:R-:W-:Y:S02]  /*3cc0*/  UIADD3 UR29, UR16, UR23, URZ ;  /* 0x00000017101d7290 */ /* 0x000fe4000fffe03f */
[----:B------:R-:W-:Y:S02]  /*3cd0*/  UIADD3 UR28, UR16, UR18, URZ ;  /* 0x00000012101c7290 */ /* 0x000fe4000fffe03f */
[----:B------:R-:W-:Y:S01]  /*3ce0*/  UISETP.GE.AND UP0, UPT, UR10, UR8, UPT ;  /* 0x000000080a00728c */ /* 0x000fe2000bf06270 */
[----:B------:R-:W-:Y:S01]  /*3cf0*/  ULDC UR11, c[0x0][0x2ec] ;  /* 0x0000bb00000b7ab9 */ /* 0x000fe20000000800 */
[----:B----4-:R-:W-:Y:S01]  /*3d00*/  IMAD R4, R4, 0x80, R6 ;  /* 0x0000008004047824 */ /* 0x010fe200078e0206 */
[C---:B------:R-:W-:Y:S01]  /*3d10*/  SHF.L.U64.HI R6, R0.reuse, 0x2, R3 ;  /* 0x0000000200067819 */ /* 0x040fe20000010203 */
[----:B------:R-:W-:-:S03]  /*3d20*/  IMAD.SHL.U32 R3, R0, 0x4, RZ ;  /* 0x0000000400037824 */ /* 0x000fc600078e00ff */
[----:B------:R-:W-:Y:S01]  /*3d30*/  IADD3 R0, R17, -UR35, -R4 ;  /* 0x8000002311007c10 */ /* 0x000fe2000fffe804 */
[----:B------:R-:W-:Y:S01]  /*3d40*/  STL [R1+0x28], R6 ;  /* 0x0000280601007387 */ /* 0x000fe20000100800 */
[----:B------:R-:W-:-:S03]  /*3d50*/  ULDC UR35, c[0x0][0x2d0] ;  /* 0x0000b40000237ab9 */ /* 0x000fc60000000800 */
[----:B------:R-:W-:Y:S01]  /*3d60*/  VIADD R0, R0, UR8 ;  /* 0x0000000800007c36 */ /* 0x000fe20008000000 */
[----:B------:R2:W-:Y:S04]  /*3d70*/  STL [R1+0x24], R3 ;  /* 0x0000240301007387 */ /* 0x0005e80000100800 */
[----:B------:R4:W-:Y:S01]  /*3d80*/  STL [R1+0x20], R0 ;  /* 0x0000200001007387 */ /* 0x0009e20000100800 */
[----:B-123--:R-:W-:-:S07]  /*3d90*/  LEA R3, R5, UR4, 0x1 ;  /* 0x0000000405037c11 */ /* 0x00efce000f8e08ff */
.L_x_150:
[----:B------:R-:W0:Y:S01]  /*3da0*/  LDGDEPBAR ;  /* 0x00000000000079af */ /* 0x000e220000000000 */
[----:B----4-:R-:W-:Y:S01]  /*3db0*/  IMAD.IADD R0, R228, 0x1, R220 ;  /* 0x00000001e4007824 */ /* 0x010fe200078e02dc */
[----:B------:R-:W-:Y:S01]  /*3dc0*/  PLOP3.LUT P0, PT, PT, PT, UP0, 0x80, 0x0 ;  /* 0x000000000000781c */ /* 0x000fe20003f0f008 */
[----:B------:R-:W-:Y:S05]  /*3dd0*/  UISETP.GE.AND UP3, UPT, UR9, 0x1, UPT ;  /* 0x000000010900788c */ /* 0x000fea000bf66270 */
[----:B------:R-:W2:Y:S01]  /*3de0*/  LDL R246, [R1+0x34] ;  /* 0x0000340001f67983 */ /* 0x000ea20000100800 */
[----:B------:R-:W-:Y:S02]  /*3df0*/  PLOP3.LUT P3, PT, PT, PT, UP0, 0x80, 0x0 ;  /* 0x000000000000781c */ /* 0x000fe40003f6f008 */
[----:B------:R-:W-:Y:S01]  /*3e00*/  PLOP3.LUT P1, PT, PT, PT, UP0, 0x80, 0x0 ;  /* 0x000000000000781c */ /* 0x000fe20003f2f008 */
[----:B------:R-:W3:Y:S01]  /*3e10*/  LDL R245, [R1+0x20] ;  /* 0x0000200001f57983 */ /* 0x000ee20000100800 */
[----:B------:R-:W-:Y:S02]  /*3e20*/  PLOP3.LUT P5, PT, PT, PT, UP0, 0x80, 0x0 ;  /* 0x000000000000781c */ /* 0x000fe40003faf008 */
[----:B------:R-:W-:Y:S01]  /*3e30*/  PLOP3.LUT P4, PT, PT, PT, UP0, 0x80, 0x0 ;  /* 0x000000000000781c */ /* 0x000fe20003f8f008 */
[----:B------:R-:W4:Y:S01]  /*3e40*/  LDL R244, [R1] ;  /* 0x0000000001f47983 */ /* 0x000f220000100800 */
[----:B-----5:R-:W-:Y:S03]  /*3e50*/  FSETP.NEU.FTZ.AND P2, PT, R249, -INF , PT ;  /* 0xff800000f900780b */ /* 0x020fe60003f5d000 */
[----:B------:R-:W3:Y:S01]  /*3e60*/  LDL R243, [R1+0x4] ;  /* 0x0000040001f37983 */ /* 0x000ee20000100800 */
        /* <DEDUP_REMOVED lines=20> */
[----:B------:R-:W-:Y:S03]  /*3fb0*/  LDSM.16.M88.4 R164, [R223+0xb000] ;  /* 0x00b00000dfa4783b */ /* 0x000fe60000000200 */
[----:B------:R-:W-:Y:S05]  /*3fc0*/  HMMA.16816.F32.BF16 R32, R32, R134, RZ ;  /* 0x000000862020723c */ /* 0x000fea00000418ff */
[----:B------:R-:W1:Y:S01]  /*3fd0*/  LDSM.16.M88.4 R132, [R222+0xb400] ;  /* 0x00b40000de84783b */ /* 0x000e620000000200 */
[-C--:B------:R-:W-:Y:S06]  /*3fe0*/  HMMA.16816.F32.BF16 R4, R136, R140.reuse, R4 ;  /* 0x0000008c8804723c */ /* 0x080fec0000041804 */
[C---:B-1----:R-:W-:Y:S01]  /*3ff0*/  HMMA.16816.F32.BF16 R8, R144.reuse, R140, R8 ;  /* 0x0000008c9008723c */ /* 0x042fe20000041808 */
[----:B------:R-:W-:Y:S05]  /*4000*/  LDSM.16.M88.4 R168, [R0+0x1800] ;  /* 0x0018000000a8783b */ /* 0x000fea0000000200 */
[-C--:B------:R-:W-:Y:S06]  /*4010*/  HMMA.16816.F32.BF16 R12, R144, R142.reuse, R12 ;  /* 0x0000008e900c723c */ /* 0x080fec000004180c */
[C---:B------:R-:W-:Y:S01]  /*4020*/  HMMA.16816.F32.BF16 R16, R136.reuse, R142, R16 ;  /* 0x0000008e8810723c */ /* 0x040fe20000041810 */
[----:B------:R-:W1:Y:S05]  /*4030*/  LDSM.16.M88.4 R140, [R0+0x1000] ;  /* 0x00100000008c783b */ /* 0x000e6a0000000200 */
        /* <DEDUP_REMOVED lines=11> */
[----:B------:R-:W1:Y:S05]  /*40f0*/  LDSM.16.M88.4 R156, [R220+0x2800] ;  /* 0x00280000dc9c783b */ /* 0x000e6a0000000200 */
[-C--:B------:R-:W-:Y:S06]  /*4100*/  HMMA.16816.F32.BF16 R20, R152, R132.reuse, R20 ;  /* 0x000000849814723c */ /* 0x080fec0000041814 */
[C---:B------:R-:W-:Y:S06]  /*4110*/  HMMA.16816.F32.BF16 R24, R160.reuse, R132, R24 ;  /* 0x00000084a018723c */ /* 0x040fec0000041818 */
[-C--:B------:R-:W-:Y:S06]  /*4120*/  HMMA.16816.F32.BF16 R28, R160, R134.reuse, R28 ;  /* 0x00000086a01c723c */ /* 0x080fec000004181c */
[----:B------:R-:W-:Y:S01]  /*4130*/  HMMA.16816.F32.BF16 R32, R152, R134, R32 ;  /* 0x000000869820723c */ /* 0x000fe20000041820 */
[----:B------:R-:W2:Y:S05]  /*4140*/  LDSM.16.M88.4 R132, [R222+0xd400] ;  /* 0x00d40000de84783b */ /* 0x000eaa0000000200 */
[-C--:B-1----:R-:W-:Y:S01]  /*4150*/  HMMA.16816.F32.BF16 R4, R140, R164.reuse, R4 ;  /* 0x000000a48c04723c */ /* 0x082fe20000041804 */
[----:B------:R-:W-:Y:S05]  /*4160*/  IMAD.U32 R152, RZ, RZ, UR37 ;  /* 0x00000025ff987e24 */ /* 0x000fea000f8e00ff */
[C---:B------:R-:W-:Y:S06]  /*4170*/  HMMA.16816.F32.BF16 R8, R168.reuse, R164, R8 ;  /* 0x000000a4a808723c */ /* 0x040fec0000041808 */
[-C--:B------:R-:W-:Y:S06]  /*4180*/  HMMA.16816.F32.BF16 R12, R168, R166.reuse, R12 ;  /* 0x000000a6a80c723c */ /* 0x080fec000004180c */
[C---:B------:R-:W-:Y:S06]  /*4190*/  HMMA.16816.F32.BF16 R16, R140.reuse, R166, R16 ;  /* 0x000000a68c10723c */ /* 0x040fec0000041810 */
[-C--:B------:R-:W-:Y:S06]  /*41a0*/  HMMA.16816.F32.BF16 R20, R140, R136.reuse, R20 ;  /* 0x000000888c14723c */ /* 0x080fec0000041814 */
[C---:B------:R-:W-:Y:S06]  /*41b0*/  HMMA.16816.F32.BF16 R24, R168.reuse, R136, R24 ;  /* 0x00000088a818723c */ /* 0x040fec0000041818 */
[-C--:B------:R-:W-:Y:S06]  /*41c0*/  HMMA.16816.F32.BF16 R28, R168, R138.reuse, R28 ;  /* 0x0000008aa81c723c */ /* 0x080fec000004181c */
[----:B------:R-:W-:Y:S01]  /*41d0*/  HMMA.16816.F32.BF16 R32, R140, R138, R32 ;  /* 0x0000008a8c20723c */ /* 0x000fe20000041820 */
[----:B------:R-:W-:Y:S05]  /*41e0*/  LDSM.16.M88.4 R136, [R0+0x2000] ;  /* 0x002000000088783b */ /* 0x000fea0000000200 */
[-C--:B------:R-:W-:Y:S03]  /*41f0*/  HMMA.16816.F32.BF16 R4, R144, R148.reuse, R4 ;  /* 0x000000949004723c */ /* 0x080fe60000041804 */
[----:B------:R-:W1:Y:S03]  /*4200*/  LDSM.16.M88.4 R140, [R223+0xd000] ;  /* 0x00d00000df8c783b */ /* 0x000e660000000200 */
[C---:B------:R-:W-:Y:S05]  /*4210*/  HMMA.16816.F32.BF16 R8, R156.reuse, R148, R8 ;  /* 0x000000949c08723c */ /* 0x040fea0000041808 */
[----:B--2---:R-:W-:Y:S01]  /*4220*/  IMAD R152, R152, 0x80, R246 ;  /* 0x0000008098987824 */ /* 0x004fe200078e02f6 */
[-C--:B------:R-:W-:Y:S05]  /*4230*/  HMMA.16816.F32.BF16 R12, R156, R150.reuse, R12 ;  /* 0x000000969c0c723c */ /* 0x080fea000004180c */
[C---:B------:R-:W-:Y:S01]  /*4240*/  @P4 VIADD R155, R152.reuse, 0x9 ;  /* 0x00000009989b4836 */ /* 0x040fe20000000000 */
[C---:B------:R-:W-:Y:S01]  /*4250*/  HMMA.16816.F32.BF16 R16, R144.reuse, R150, R16 ;  /* 0x000000969010723c */ /* 0x040fe20000041810 */
[----:B------:R2:W3:Y:S01]  /*4260*/  LDSM.16.M88.4 R148, [R0+0x2800] ;  /* 0x002800000094783b */ /* 0x0004e20000000200 */
[----:B------:R-:W-:Y:S04]  /*4270*/  PLOP3.LUT P4, PT, PT, PT, UP0, 0x80, 0x0 ;  /* 0x000000000000781c */ /* 0x000fe80003f8f008 */
[-C--:B------:R-:W-:Y:S06]  /*4280*/  HMMA.16816.F32.BF16 R20, R144, R132.reuse, R20 ;  /* 0x000000849014723c */ /* 0x080fec0000041814 */
[C---:B------:R-:W-:Y:S04]  /*4290*/  HMMA.16816.F32.BF16 R24, R156.reuse, R132, R24 ;  /* 0x000000849c18723c */ /* 0x040fe80000041818 */
[C---:B------:R-:W-:Y:S02]  /*42a0*/  @P4 ISETP.GE.AND P4, PT, R152.reuse, UR8, PT ;  /* 0x0000000898004c0c */ /* 0x040fe4000bf86270 */
[-C--:B------:R-:W-:Y:S05]  /*42b0*/  HMMA.16816.F32.BF16 R28, R156, R134.reuse, R28 ;  /* 0x000000869c1c723c */ /* 0x080fea000004181c */
[----:B------:R-:W-:Y:S01]  /*42c0*/  @P1 VIADD R132, R152, 0x8 ;  /* 0x0000000898841836 */ /* 0x000fe20000000000 */
[----:B------:R-:W-:Y:S04]  /*42d0*/  HMMA.16816.F32.BF16 R32, R144, R134, R32 ;  /* 0x000000869020723c */ /* 0x000fe80000041820 */
[----:B----4-:R-:W-:Y:S01]  /*42e0*/  FSETP.NEU.FTZ.AND P1, PT, R244, -INF , PT ;  /* 0xff800000f400780b */ /* 0x010fe20003f3d000 */
[----:B--2---:R-:W-:Y:S01]  /*42f0*/  @P0 VIADD R0, R152, 0x1 ;  /* 0x0000000198000836 */ /* 0x004fe20000000000 */
[-C--:B-1----:R-:W-:Y:S05]  /*4300*/  HMMA.16816.F32.BF16 R4, R136, R140.reuse, R4 ;  /* 0x0000008c8804723c */ /* 0x082fea0000041804 */
[----:B------:R-:W-:Y:S01]  /*4310*/  @P3 ISETP.GE.AND P3, PT, R0, UR8, PT ;  /* 0x0000000800003c0c */ /* 0x000fe2000bf66270 */
[----:B------:R-:W-:Y:S02]  /*4320*/  IMAD.U32 R0, RZ, RZ, UR9 ;  /* 0x00000009ff007e24 */ /* 0x000fe4000f8e00ff */
[----:B------:R-:W-:Y:S03]  /*4330*/  FMUL.FTZ R134, R244, 1.4426950216293334961 ;  /* 0x3fb8aa3bf4867820 */ /* 0x000fe60000410000 */
[C---:B---3--:R-:W-:Y:S01]  /*4340*/  FMUL.FTZ R133, R243.reuse, 1.4426950216293334961 ;  /* 0x3fb8aa3bf3857820 */ /* 0x048fe20000410000 */
[----:B------:R-:W-:Y:S01]  /*4350*/  FSETP.NEU.FTZ.AND P0, PT, R243, -INF , PT ;  /* 0xff800000f300780b */ /* 0x000fe20003f1d000 */
[C---:B------:R-:W-:Y:S04]  /*4360*/  HMMA.16816.F32.BF16 R8, R148.reuse, R140, R8 ;  /* 0x0000008c9408723c */ /* 0x040fe80000041808 */
[----:B------:R-:W-:Y:S01]  /*4370*/  IMAD R0, R0, 0x40, R245 ;  /* 0x0000004000007824 */ /* 0x000fe200078e02f5 */
[----:B------:R-:W-:Y:S01]  /*4380*/  FSEL R134, R134, RZ, P1 ;  /* 0x000000ff86867208 */ /* 0x000fe20000800000 */
[-C--:B------:R-:W-:Y:S03]  /*4390*/  HMMA.16816.F32.BF16 R12, R148, R142.reuse, R12 ;  /* 0x0000008e940c723c */ /* 0x080fe6000004180c */
[----:B------:R-:W-:Y:S02]  /*43a0*/  @P5 ISETP.GE.AND P5, PT, R132, UR8, PT ;  /* 0x0000000884005c0c */ /* 0x000fe4000bfa6270 */
[----:B------:R-:W-:Y:S01]  /*43b0*/  FSEL R133, R133, RZ, P0 ;  /* 0x000000ff85857208 */ /* 0x000fe20000000000 */
[C---:B------:R-:W-:Y:S01]  /*43c0*/  HMMA.16816.F32.BF16 R16, R136.reuse, R142, R16 ;  /* 0x0000008e8810723c */ /* 0x040fe20000041810 */
[----:B------:R-:W2:Y:S04]  /*43d0*/  LDL R143, [R1+0x2c] ;  /* 0x00002c00018f7983 */ /* 0x000ea80000100800 */
[----:B------:R-:W-:Y:S01]  /*43e0*/  IABS R153, R0 ;  /* 0x0000000000997213 */ /* 0x000fe20000000000 */
[C---:B------:R-:W-:Y:S02]  /*43f0*/  VIADD R135, R0.reuse, 0xffffffff ;  /* 0xffffffff00877836 */ /* 0x040fe40000000000 */
[----:B------:R-:W-:Y:S03]  /*4400*/  FMUL.FTZ R132, R249, 1.4426950216293334961 ;  /* 0x3fb8aa3bf9847820 */ /* 0x000fe60000410000 */
[C---:B------:R-:W-:Y:S01]  /*4410*/  VIADD R147, R0.reuse, 0x7 ;  /* 0x0000000700937836 */ /* 0x040fe20000000000 */
[----:B------:R-:W-:Y:S01]  /*4420*/  ISETP.GE.AND P6, PT, R135, RZ, PT ;  /* 0x000000ff8700720c */ /* 0x000fe20003fc6270 */
[C---:B------:R-:W-:Y:S03]  /*4430*/  VIADD R146, R0.reuse, 0x8 ;  /* 0x0000000800927836 */ /* 0x040fe60000000000 */
[----:B------:R-:W-:Y:S01]  /*4440*/  ISETP.GE.AND P1, PT, R147, RZ, PT ;  /* 0x000000ff9300720c */ /* 0x000fe20003f26270 */
[----:B------:R-:W-:Y:S01]  /*4450*/  VIADD R145, R0, 0x28 ;  /* 0x0000002800917836 */ /* 0x000fe20000000000 */
[----:B------:R-:W-:Y:S01]  /*4460*/  FSEL R132, R132, RZ, P2 ;  /* 0x000000ff84847208 */ /* 0x000fe20001000000 */
[----:B------:R-:W-:Y:S01]  /*4470*/  VIADD R144, R0, 0x27 ;  /* 0x0000002700907836 */ /* 0x000fe20000000000 */
[----:B------:R-:W-:Y:S01]  /*4480*/  ISETP.GE.AND P0, PT, R146, RZ, PT ;  /* 0x000000ff9200720c */ /* 0x000fe20003f06270 */
[C---:B------:R-:W-:Y:S01]  /*4490*/  VIADD R140, R0.reuse, 0x20 ;  /* 0x00000020008c7836 */ /* 0x040fe20000000000 */
[----:B------:R-:W-:Y:S02]  /*44a0*/  ISETP.GE.AND P2, PT, R145, RZ, PT ;  /* 0x000000ff9100720c */ /* 0x000fe40003f46270 */
[----:B------:R-:W-:Y:S02]  /*44b0*/  I2FP.F32.S32 R153, R153 ;  /* 0x0000009900997245 */ /* 0x000fe40000201400 */
[C---:B------:R-:W-:Y:S03]  /*44c0*/  @!P6 IADD3 R135, -R0.reuse, 0x1, RZ ;  /* 0x000000010087e810 */ /* 0x040fe60007ffe1ff */
[C---:B------:R-:W-:Y:S01]  /*44d0*/  @!P1 IADD3 R147, -R0.reuse, -0x7, RZ ;  /* 0xfffffff900939810 */ /* 0x040fe20007ffe1ff */
[C---:B------:R-:W-:Y:S01]  /*44e0*/  FFMA.FTZ R4, R153.reuse, -UR5, R4 ;  /* 0x8000000599047c23 */ /* 0x040fe20008010004 */
[----:B------:R-:W-:Y:S01]  /*44f0*/  PLOP3.LUT P1, PT, PT, PT, UP0, 0x80, 0x0 ;  /* 0x000000000000781c */ /* 0x000fe20003f2f008 */
[----:B------:R-:W-:Y:S01]  /*4500*/  FFMA.FTZ R18, R153, -UR5, R18 ;  /* 0x8000000599127c23 */ /* 0x000fe20008010012 */
[----:B------:R-:W-:Y:S01]  /*4510*/  I2FP.F32.S32 R154, R135 ;  /* 0x00000087009a7245 */ /* 0x000fe20000201400 */
[C---:B------:R-:W-:Y:S01]  /*4520*/  VIADD R135, R0.reuse, 0x1f ;  /* 0x0000001f00877836 */ /* 0x040fe20000000000 */
[----:B------:R-:W-:Y:S02]  /*4530*/  @!P0 IADD3 R146, -R0, -0x8, RZ ;  /* 0xfffffff800928810 */ /* 0x000fe40007ffe1ff */
[----:B------:R-:W-:Y:S01]  /*4540*/  PLOP3.LUT P0, PT, PT, PT, UP0, 0x80, 0x0 ;  /* 0x000000000000781c */ /* 0x000fe20003f0f008 */
[----:B------:R-:W-:Y:S01]  /*4550*/  FFMA.FTZ R5, R154, -UR5, R5 ;  /* 0x800000059a057c23 */ /* 0x000fe20008010005 */
[----:B------:R-:W-:Y:S01]  /*4560*/  ISETP.GE.AND P6, PT, R144, RZ, PT ;  /* 0x000000ff9000720c */ /* 0x000fe20003fc6270 */
[----:B------:R-:W-:Y:S01]  /*4570*/  FFMA.FTZ R19, R154, -UR5, R19 ;  /* 0x800000059a137c23 */ /* 0x000fe20008010013 */
[----:B------:R-:W-:Y:S02]  /*4580*/  @!P2 IADD3 R145, -R0, -0x28, RZ ;  /* 0xffffffd80091a810 */ /* 0x000fe40007ffe1ff */
[----:B------:R-:W-:Y:S02]  /*4590*/  PLOP3.LUT P2, PT, PT, PT, UP0, 0x80, 0x0 ;  /* 0x000000000000781c */ /* 0x000fe40003f4f008 */
[----:B------:R-:W-:Y:S02]  /*45a0*/  @P1 FSEL R5, R5, -INF , !P3 ;  /* 0xff80000005051808 */ /* 0x000fe40005800000 */
[----:B------:R-:W-:Y:S02]  /*45b0*/  ISETP.GE.AND P1, PT, R140, RZ, PT ;  /* 0x000000ff8c00720c */ /* 0x000fe40003f26270 */
[----:B------:R-:W-:Y:S01]  /*45c0*/  I2FP.F32.S32 R146, R146 ;  /* 0x0000009200927245 */ /* 0x000fe20000201400 */
[----:B------:R-:W-:Y:S01]  /*45d0*/  FFMA.FTZ R5, R5, UR11, -R134 ;  /* 0x0000000b05057c23 */ /* 0x000fe20008010886 */
[----:B------:R-:W-:Y:S02]  /*45e0*/  @P0 FSEL R4, R4, -INF , !P4 ;  /* 0xff80000004040808 */ /* 0x000fe40006000000 */
[----:B------:R-:W-:Y:S01]  /*45f0*/  @!P6 IADD3 R144, -R0, -0x27, RZ ;  /* 0xffffffd90090e810 */ /* 0x000fe20007ffe1ff */
[----:B------:R-:W-:Y:S01]  /*4600*/  FFMA.FTZ R6, R146, -UR5, R6 ;  /* 0x8000000592067c23 */ /* 0x000fe20008010006 */
[----:B------:R-:W-:Y:S01]  /*4610*/  PLOP3.LUT P0, PT, PT, PT, UP0, 0x80, 0x0 ;  /* 0x000000000000781c */ /* 0x000fe20003f0f008 */
[----:B------:R-:W-:Y:S01]  /*4620*/  FFMA.FTZ R4, R4, UR11, -R134 ;  /* 0x0000000b04047c23 */ /* 0x000fe20008010886 */
[----:B------:R-:W-:Y:S01]  /*4630*/  I2FP.F32.S32 R144, R144 ;  /* 0x0000009000907245 */ /* 0x000fe20000201400 */
[----:B------:R1:W-:Y:S01]  /*4640*/  MUFU.EX2 R245, R5 ;  /* 0x0000000500f57308 */ /* 0x0003e20000000800 */
[----:B------:R-:W-:Y:S02]  /*4650*/  I2FP.F32.S32 R147, R147 ;  /* 0x0000009300937245 */ /* 0x000fe40000201400 */
[----:B------:R-:W-:Y:S01]  /*4660*/  @!P1 IADD3 R140, -R0, -0x20, RZ ;  /* 0xffffffe0008c9810 */ /* 0x000fe20007ffe1ff */
[----:B------:R-:W-:Y:S01]  /*4670*/  FFMA.FTZ R11, R144, -UR5, R11 ;  /* 0x80000005900b7c23 */ /* 0x000fe2000801000b */
[----:B------:R-:W-:Y:S01]  /*4680*/  PLOP3.LUT P1, PT, PT, PT, UP0, 0x80, 0x0 ;  /* 0x000000000000781c */ /* 0x000fe20003f2f008 */
[----:B------:R-:W-:Y:S01]  /*4690*/  FFMA.FTZ R7, R147, -UR5, R7 ;  /* 0x8000000593077c23 */ /* 0x000fe20008010007 */
[----:B------:R-:W-:Y:S03]  /*46a0*/  I2FP.F32.S32 R144, R140 ;  /* 0x0000008c00907245 */ /* 0x000fe60000201400 */
[----:B------:R3:W-:Y:S01]  /*46b0*/  MUFU.EX2 R246, R4 ;  /* 0x0000000400f67308 */ /* 0x0007e20000000800 */
[----:B------:R-:W-:Y:S01]  /*46c0*/  @P2 FSEL R6, R6, -INF , !P4 ;  /* 0xff80000006062808 */ /* 0x000fe20006000000 */
[----:B------:R-:W-:Y:S01]  /*46d0*/  VIADD R140, R0, 0x17 ;  /* 0x00000017008c7836 */ /* 0x000fe20000000000 */
[----:B------:R-:W-:Y:S01]  /*46e0*/  ISETP.GE.AND P2, PT, R135, RZ, PT ;  /* 0x000000ff8700720c */ /* 0x000fe20003f46270 */
[----:B------:R-:W-:Y:S01]  /*46f0*/  FFMA.FTZ R8, R144, -UR5, R8 ;  /* 0x8000000590087c23 */ /* 0x000fe20008010008 */
[----:B------:R-:W-:Y:S01]  /*4700*/  @P0 FSEL R7, R7, -INF , !P3 ;  /* 0xff80000007070808 */ /* 0x000fe20005800000 */
[--C-:B------:R-:W-:Y:S01]  /*4710*/  FFMA.FTZ R6, R6, UR11, -R133.reuse ;  /* 0x0000000b06067c23 */ /* 0x100fe20008010885 */
[----:B------:R-:W-:Y:S01]  /*4720*/  PLOP3.LUT P0, PT, PT, PT, UP0, 0x80, 0x0 ;  /* 0x000000000000781c */ /* 0x000fe20003f0f008 */
[----:B------:R-:W-:Y:S01]  /*4730*/  FFMA.FTZ R14, R144, -UR5, R14 ;  /* 0x80000005900e7c23 */ /* 0x000fe2000801000e */
[----:B------:R-:W-:Y:S01]  /*4740*/  I2FP.F32.S32 R145, R145 ;  /* 0x0000009100917245 */ /* 0x000fe20000201400 */
[----:B------:R-:W-:Y:S01]  /*4750*/  FFMA.FTZ R7, R7, UR11, -R133 ;  /* 0x0000000b07077c23 */ /* 0x000fe20008010885 */
[----:B------:R-:W-:Y:S01]  /*4760*/  @P1 FSEL R8, R8, -INF , !P4 ;  /* 0xff80000008081808 */ /* 0x000fe20006000000 */
[----:B------:R-:W-:Y:S01]  /*4770*/  MUFU.EX2 R248, R6 ;  /* 0x0000000600f87308 */ /* 0x000fe20000000800 */
[----:B-1----:R-:W-:Y:S01]  /*4780*/  FMUL.FTZ R5, R252, 1.4426950216293334961 ;  /* 0x3fb8aa3bfc057820 */ /* 0x002fe20000410000 */
[----:B------:R-:W-:Y:S01]  /*4790*/  FFMA.FTZ R10, R145, -UR5, R10 ;  /* 0x80000005910a7c23 */ /* 0x000fe2000801000a */
[----:B------:R-:W-:Y:S01]  /*47a0*/  PLOP3.LUT P6, PT, PT, PT, UP0, 0x80, 0x0 ;  /* 0x000000000000781c */ /* 0x000fe20003fcf008 */
[--C-:B------:R-:W-:Y:S01]  /*47b0*/  FFMA.FTZ R8, R8, UR11, -R132.reuse ;  /* 0x0000000b08087c23 */ /* 0x100fe20008010884 */
[C---:B---3--:R-:W-:Y:S01]  /*47c0*/  VIADD R4, R0.reuse, 0x18 ;  /* 0x0000001800047836 */ /* 0x048fe20000000000 */
[----:B------:R-:W-:Y:S01]  /*47d0*/  @!P2 IADD3 R135, -R0, -0x1f, RZ ;  /* 0xffffffe10087a810 */ /* 0x000fe20007ffe1ff */
[----:B------:R-:W3:Y:S01]  /*47e0*/  LDL R145, [R1+0x30] ;  /* 0x0000300001917983 */ /* 0x000ee20000100800 */
[----:B------:R-:W-:Y:S02]  /*47f0*/  PLOP3.LUT P2, PT, PT, PT, UP0, 0x80, 0x0 ;  /* 0x000000000000781c */ /* 0x000fe40003f4f008 */
[----:B------:R1:W-:Y:S01]  /*4800*/  MUFU.EX2 R160, R8 ;  /* 0x0000000800a07308 */ /* 0x0003e20000000800 */
[----:B------:R-:W-:Y:S02]  /*4810*/  ISETP.GE.AND P1, PT, R4, RZ, PT ;  /* 0x000000ff0400720c */ /* 0x000fe40003f26270 */
[----:B------:R-:W-:Y:S01]  /*4820*/  I2FP.F32.S32 R141, R135 ;  /* 0x00000087008d7245 */ /* 0x000fe20000201400 */
[----:B------:R-:W-:Y:S01]  /*4830*/  VIADD R135, R0, 0xfffffff8 ;  /* 0xfffffff800877836 */ /* 0x000fe20000000000 */
[----:B------:R-:W-:Y:S02]  /*4840*/  @P0 FSEL R10, R10, -INF , !P4 ;  /* 0xff8000000a0a0808 */ /* 0x000fe40006000000 */
[----:B------:R-:W-:Y:S03]  /*4850*/  ISETP.GE.AND P4, PT, R140, RZ, PT ;  /* 0x000000ff8c00720c */ /* 0x000fe60003f86270 */
[----:B------:R4:W-:Y:S01]  /*4860*/  MUFU.EX2 R247, R7 ;  /* 0x0000000700f77308 */ /* 0x0009e20000000800 */
[C---:B------:R-:W-:Y:S01]  /*4870*/  FFMA.FTZ R9, R141.reuse, -UR5, R9 ;  /* 0x800000058d097c23 */ /* 0x040fe20008010009 */
[----:B------:R-:W-:Y:S01]  /*4880*/  PLOP3.LUT P0, PT, PT, PT, UP0, 0x80, 0x0 ;  /* 0x000000000000781c */ /* 0x000fe20003f0f008 */
[----:B------:R-:W-:Y:S01]  /*4890*/  FFMA.FTZ R15, R141, -UR5, R15 ;  /* 0x800000058d0f7c23 */ /* 0x000fe2000801000f */
[----:B------:R-:W-:Y:S02]  /*48a0*/  @P6 ISETP.GE.AND P6, PT, R155, UR8, PT ;  /* 0x000000089b006c0c */ /* 0x000fe4000bfc6270 */
[----:B------:R-:W-:Y:S02]  /*48b0*/  @P2 FSEL R9, R9, -INF , !P3 ;  /* 0xff80000009092808 */ /* 0x000fe40005800000 */
[----:B------:R-:W-:Y:S02]  /*48c0*/  @!P1 IADD3 R4, -R0, -0x18, RZ ;  /* 0xffffffe800049810 */ /* 0x000fe40007ffe1ff */
[----:B------:R-:W-:Y:S01]  /*48d0*/  FSETP.NEU.FTZ.AND P2, PT, R252, -INF , PT ;  /* 0xff800000fc00780b */ /* 0x000fe20003f5d000 */
[----:B------:R-:W-:Y:S01]  /*48e0*/  FFMA.FTZ R9, R9, UR11, -R132 ;  /* 0x0000000b09097c23 */ /* 0x000fe20008010884 */
[----:B------:R-:W-:Y:S02]  /*48f0*/  I2FP.F32.S32 R142, R4 ;  /* 0x00000004008e7245 */ /* 0x000fe40000201400 */
[----:B-1----:R-:W-:Y:S01]  /*4900*/  FSEL R8, R5, RZ, P2 ;  /* 0x000000ff05087208 */ /* 0x002fe20001000000 */
[----:B------:R1:W-:Y:S01]  /*4910*/  MUFU.EX2 R159, R9 ;  /* 0x00000009009f7308 */ /* 0x0003e20000000800 */
[----:B------:R-:W-:Y:S01]  /*4920*/  PLOP3.LUT P2, PT, PT, PT, UP0, 0x80, 0x0 ;  /* 0x000000000000781c */ /* 0x000fe20003f4f008 */
[----:B----4-:R-:W4:Y:S01]  /*4930*/  LDSM.16.M88.4 R4, [R223+0xd400] ;  /* 0x00d40000df04783b */ /* 0x010f220000000200 */
[----:B------:R-:W-:Y:S01]  /*4940*/  FFMA.FTZ R12, R142, -UR5, R12 ;  /* 0x800000058e0c7c23 */ /* 0x000fe2000801000c */
[----:B------:R-:W-:Y:S01]  /*4950*/  @!P4 IADD3 R140, -R0, -0x17, RZ ;  /* 0xffffffe9008cc810 */ /* 0x000fe20007ffe1ff */
[--C-:B------:R-:W-:Y:S01]  /*4960*/  FFMA.FTZ R10, R10, UR11, -R8.reuse ;  /* 0x0000000b0a0a7c23 */ /* 0x100fe20008010808 */
[----:B------:R-:W-:Y:S02]  /*4970*/  PLOP3.LUT P1, PT, PT, PT, UP0, 0x80, 0x0 ;  /* 0x000000000000781c */ /* 0x000fe40003f2f008 */
[----:B------:R-:W-:Y:S02]  /*4980*/  ISETP.GE.AND P4, PT, R135, RZ, PT ;  /* 0x000000ff8700720c */ /* 0x000fe40003f86270 */
[----:B------:R1:W-:Y:S01]  /*4990*/  MUFU.EX2 R162, R10 ;  /* 0x0000000a00a27308 */ /* 0x0003e20000000800 */
[----:B------:R-:W-:Y:S02]  /*49a0*/  I2FP.F32.S32 R140, R140 ;  /* 0x0000008c008c7245 */ /* 0x000fe40000201400 */
[----:B------:R-:W-:Y:S02]  /*49b0*/  @P0 FSEL R11, R11, -INF , !P3 ;  /* 0xff8000000b0b0808 */ /* 0x000fe40005800000 */
[----:B------:R-:W-:Y:S01]  /*49c0*/  @P2 FSEL R12, R12, -INF , !P5 ;  /* 0xff8000000c0c2808 */ /* 0x000fe20006800000 */
[----:B------:R-:W-:Y:S01]  /*49d0*/  FFMA.FTZ R13, R140, -UR5, R13 ;  /* 0x800000058c0d7c23 */ /* 0x000fe2000801000d */
[----:B------:R-:W-:Y:S01]  /*49e0*/  PLOP3.LUT P2, PT, PT, PT, UP0, 0x80, 0x0 ;  /* 0x000000000000781c */ /* 0x000fe20003f4f008 */
[----:B-1----:R-:W-:Y:S02]  /*49f0*/  VIADD R9, R0, 0xfffffff7 ;  /* 0xfffffff700097836 */ /* 0x002fe40000000000 */
[----:B------:R-:W-:Y:S01]  /*4a00*/  FFMA.FTZ R11, R11, UR11, -R8 ;  /* 0x0000000b0b0b7c23 */ /* 0x000fe20008010808 */
[--C-:B------:R-:W-:Y:S01]  /*4a10*/  FFMA.FTZ R12, R12, UR11, -R132.reuse ;  /* 0x0000000b0c0c7c23 */ /* 0x100fe20008010884 */
[----:B------:R-:W-:Y:S02]  /*4a20*/  @P1 FSEL R13, R13, -INF , !P6 ;  /* 0xff8000000d0d1808 */ /* 0x000fe40007000000 */
[C---:B------:R-:W-:Y:S01]  /*4a30*/  @!P4 IADD3 R135, -R0.reuse, 0x8, RZ ;  /* 0x000000080087c810 */ /* 0x040fe20007ffe1ff */
[----:B------:R1:W-:Y:S01]  /*4a40*/  MUFU.EX2 R156, R12 ;  /* 0x0000000c009c7308 */ /* 0x0003e20000000800 */
[----:B------:R-:W-:Y:S01]  /*4a50*/  PLOP3.LUT P1, PT, PT, PT, UP0, 0x80, 0x0 ;  /* 0x000000000000781c */ /* 0x000fe20003f2f008 */
[----:B------:R-:W-:Y:S01]  /*4a60*/  FFMA.FTZ R13, R13, UR11, -R132 ;  /* 0x0000000b0d0d7c23 */ /* 0x000fe20008010884 */
[----:B------:R-:W-:Y:S01]  /*4a70*/  ISETP.GE.AND P3, PT, R9, RZ, PT ;  /* 0x000000ff0900720c */ /* 0x000fe20003f66270 */
[C---:B------:R-:W-:Y:S01]  /*4a80*/  VIADD R10, R0.reuse, 0xfffffff0 ;  /* 0xfffffff0000a7836 */ /* 0x040fe20000000000 */
[----:B------:R-:W-:Y:S02]  /*4a90*/  PLOP3.LUT P4, PT, PT, PT, UP0, 0x80, 0x0 ;  /* 0x000000000000781c */ /* 0x000fe40003f8f008 */
[----:B------:R-:W-:Y:S03]  /*4aa0*/  I2FP.F32.S32 R135, R135 ;  /* 0x0000008700877245 */ /* 0x000fe60000201400 */
[----:B------:R1:W-:Y:S01]  /*4ab0*/  MUFU.EX2 R161, R11 ;  /* 0x0000000b00a17308 */ /* 0x0003e20000000800 */
[----:B------:R-:W-:Y:S01]  /*4ac0*/  PLOP3.LUT P0, PT, PT, PT, UP0, 0x80, 0x0 ;  /* 0x000000000000781c */ /* 0x000fe20003f0f008 */
[----:B------:R-:W-:Y:S02]  /*4ad0*/  FFMA.FTZ R16, R135, -UR5, R16 ;  /* 0x8000000587107c23 */ /* 0x000fe40008010010 */
[----:B------:R-:W-:Y:S02]  /*4ae0*/  @P1 FSEL R15, R15, -INF , !P6 ;  /* 0xff8000000f0f1808 */ /* 0x000fe40007000000 */
[----:B------:R-:W-:Y:S04]  /*4af0*/  @!P3 IADD3 R9, -R0, 0x9, RZ ;  /* 0x000000090009b810 */ /* 0x000fe80007ffe1ff */
[----:B------:R1:W-:Y:S01]  /*4b00*/  MUFU.EX2 R155, R13 ;  /* 0x0000000d009b7308 */ /* 0x0003e20000000800 */
[----:B------:R-:W-:Y:S01]  /*4b10*/  @P2 FSEL R16, R16, -INF , !P5 ;  /* 0xff80000010102808 */ /* 0x000fe20006800000 */
[-C--:B----4-:R-:W-:Y:S01]  /*4b20*/  HMMA.16816.F32.BF16 R20, R136, R4.reuse, R20 ;  /* 0x000000048814723c */ /* 0x090fe20000041814 */
[----:B------:R-:W-:Y:S02]  /*4b30*/  PLOP3.LUT P1, PT, PT, PT, UP0, 0x80, 0x0 ;  /* 0x000000000000781c */ /* 0x000fe40003f2f008 */
[----:B-1----:R-:W-:Y:S01]  /*4b40*/  @P4 VIADD R12, R152, 0x10 ;  /* 0x00000010980c4836 */ /* 0x002fe20000000000 */
[----:B------:R-:W-:Y:S01]  /*4b50*/  ISETP.GE.AND P4, PT, R10, RZ, PT ;  /* 0x000000ff0a00720c */ /* 0x000fe20003f86270 */
[----:B------:R-:W-:Y:S01]  /*4b60*/  FFMA.FTZ R16, R16, UR11, -R134 ;  /* 0x0000000b10107c23 */ /* 0x000fe20008010886 */
[C---:B------:R-:W-:Y:S01]  /*4b70*/  HMMA.16816.F32.BF16 R24, R148.reuse, R4, R24 ;  /* 0x000000049418723c */ /* 0x040fe20000041818 */
[----:B------:R-:W-:Y:S02]  /*4b80*/  PLOP3.LUT P3, PT, PT, PT, UP0, 0x80, 0x0 ;  /* 0x000000000000781c */ /* 0x000fe40003f6f008 */
[----:B------:R-:W-:Y:S01]  /*4b90*/  PLOP3.LUT P2, PT, PT, PT, UP0, 0x80, 0x0 ;  /* 0x000000000000781c */ /* 0x000fe20003f4f008 */
[----:B------:R-:W-:Y:S01]  /*4ba0*/  MUFU.EX2 R171, R16 ;  /* 0x0000001000ab7308 */ /* 0x000fe20000000800 */
[----:B------:R-:W-:Y:S01]  /*4bb0*/  I2FP.F32.S32 R11, R9 ;  /* 0x00000009000b7245 */ /* 0x000fe20000201400 */
[-C--:B------:R-:W-:Y:S03]  /*4bc0*/  HMMA.16816.F32.BF16 R28, R148, R6.reuse, R28 ;  /* 0x00000006941c723c */ /* 0x080fe6000004181c */
[----:B------:R-:W-:Y:S02]  /*4bd0*/  @P1 ISETP.GE.AND P1, PT, R12, UR8, PT ;  /* 0x000000080c001c0c */ /* 0x000fe4000bf26270 */
[----:B------:R-:W-:Y:S01]  /*4be0*/  VIADD R9, R0, 0xffffffef ;  /* 0xffffffef00097836 */ /* 0x000fe20000000000 */
[----:B------:R-:W-:Y:S05]  /*4bf0*/  HMMA.16816.F32.BF16 R32, R136, R6, R32 ;  /* 0x000000068820723c */ /* 0x000fea0000041820 */
[----:B------:R-:W-:Y:S01]  /*4c00*/  @P0 FSEL R14, R14, -INF , !P5 ;  /* 0xff8000000e0e0808 */ /* 0x000fe20006800000 */
[----:B------:R-:W-:Y:S01]  /*4c10*/  @P2 VIADD R12, R152, 0x11 ;  /* 0x00000011980c2836 */ /* 0x000fe20000000000 */
[----:B------:R-:W-:Y:S01]  /*4c20*/  @!P4 IADD3 R10, -R0, 0x10, RZ ;  /* 0x00000010000ac810 */ /* 0x000fe20007ffe1ff */
[----:B------:R-:W-:Y:S01]  /*4c30*/  FFMA.FTZ R17, R11, -UR5, R17 ;  /* 0x800000050b117c23 */ /* 0x000fe20008010011 */
[----:B------:R-:W-:Y:S02]  /*4c40*/  PLOP3.LUT P0, PT, PT, PT, UP0, 0x80, 0x0 ;  /* 0x000000000000781c */ /* 0x000fe40003f0f008 */
[----:B------:R-:W-:Y:S01]  /*4c50*/  @P3 FSEL R18, R18, -INF , !P5 ;  /* 0xff80000012123808 */ /* 0x000fe20006800000 */
[C---:B------:R-:W-:Y:S01]  /*4c60*/  VIADD R4, R0.reuse, 0x10 ;  /* 0x0000001000047836 */ /* 0x040fe20000000000 */
[----:B------:R-:W-:Y:S01]  /*4c70*/  ISETP.GE.AND P5, PT, R9, RZ, PT ;  /* 0x000000ff0900720c */ /* 0x000fe20003fa6270 */
[----:B------:R-:W-:Y:S01]  /*4c80*/  FFMA.FTZ R22, R135, -UR5, R22 ;  /* 0x8000000587167c23 */ /* 0x000fe20008010016 */
[----:B------:R-:W-:Y:S01]  /*4c90*/  PLOP3.LUT P2, PT, PT, PT, UP0, 0x80, 0x0 ;  /* 0x000000000000781c */ /* 0x000fe20003f4f008 */
[----:B------:R-:W-:Y:S01]  /*4ca0*/  VIADD R5, R0, 0xf ;  /* 0x0000000f00057836 */ /* 0x000fe20000000000 */
[----:B------:R-:W-:Y:S01]  /*4cb0*/  I2FP.F32.S32 R13, R10 ;  /* 0x0000000a000d7245 */ /* 0x000fe20000201400 */
[----:B------:R-:W-:Y:S01]  /*4cc0*/  FFMA.FTZ R23, R11, -UR5, R23 ;  /* 0x800000050b177c23 */ /* 0x000fe20008010017 */
[----:B------:R-:W-:Y:S01]  /*4cd0*/  PLOP3.LUT P3, PT, PT, PT, UP0, 0x80, 0x0 ;  /* 0x000000000000781c */ /* 0x000fe20003f6f008 */
[----:B------:R-:W-:Y:S01]  /*4ce0*/  FFMA.FTZ R26, R142, -UR5, R26 ;  /* 0x800000058e1a7c23 */ /* 0x000fe2000801001a */
[----:B------:R-:W-:Y:S01]  /*4cf0*/  FFMA.FTZ R27, R140, -UR5, R27 ;  /* 0x800000058c1b7c23 */ /* 0x000fe2000801001b */
[----:B------:R-:W-:Y:S01]  /*4d00*/  FFMA.FTZ R20, R13, -UR5, R20 ;  /* 0x800000050d147c23 */ /* 0x000fe20008010014 */
[----:B------:R-:W-:Y:S01]  /*4d10*/  @P0 FSEL R17, R17, -INF , !P6 ;  /* 0xff80000011110808 */ /* 0x000fe20007000000 */
[----:B------:R-:W-:Y:S01]  /*4d20*/  FFMA.FTZ R18, R18, UR11, -R133 ;  /* 0x0000000b12127c23 */ /* 0x000fe20008010885 */
[----:B------:R-:W-:Y:S01]  /*4d30*/  PLOP3.LUT P0, PT, PT, PT, UP0, 0x80, 0x0 ;  /* 0x000000000000781c */ /* 0x000fe20003f0f008 */
[----:B------:R-:W-:Y:S01]  /*4d40*/  FFMA.FTZ R28, R146, -UR5, R28 ;  /* 0x80000005921c7c23 */ /* 0x000fe2000801001c */
[----:B------:R-:W-:Y:S01]  /*4d50*/  @!P5 IADD3 R9, -R0, 0x11, RZ ;  /* 0x000000110009d810 */ /* 0x000fe20007ffe1ff */
[----:B------:R-:W-:Y:S01]  /*4d60*/  FFMA.FTZ R17, R17, UR11, -R134 ;  /* 0x0000000b11117c23 */ /* 0x000fe20008010886 */
[----:B------:R-:W-:Y:S01]  /*4d70*/  @P2 FSEL R20, R20, -INF , !P1 ;  /* 0xff80000014142808 */ /* 0x000fe20004800000 */
[----:B------:R-:W-:Y:S01]  /*4d80*/  MUFU.EX2 R244, R18 ;  /* 0x0000001200f47308 */ /* 0x000fe20000000800 */
[----:B------:R-:W-:Y:S01]  /*4d90*/  ISETP.GE.AND P5, PT, R4, RZ, PT ;  /* 0x000000ff0400720c */ /* 0x000fe20003fa6270 */
[----:B------:R-:W-:Y:S01]  /*4da0*/  FFMA.FTZ R29, R147, -UR5, R29 ;  /* 0x80000005931d7c23 */ /* 0x000fe2000801001d */
[----:B------:R-:W-:Y:S01]  /*4db0*/  PLOP3.LUT P2, PT, PT, PT, UP0, 0x80, 0x0 ;  /* 0x000000000000781c */ /* 0x000fe20003f4f008 */
[--C-:B------:R-:W-:Y:S01]  /*4dc0*/  FFMA.FTZ R14, R14, UR11, -R8.reuse ;  /* 0x0000000b0e0e7c23 */ /* 0x100fe20008010808 */
[----:B------:R-:W-:Y:S01]  /*4dd0*/  @P3 FSEL R19, R19, -INF , !P6 ;  /* 0xff80000013133808 */ /* 0x000fe20007000000 */
[----:B------:R-:W-:Y:S01]  /*4de0*/  FFMA.FTZ R15, R15, UR11, -R8 ;  /* 0x0000000b0f0f7c23 */ /* 0x000fe20008010808 */
[----:B------:R-:W-:Y:S03]  /*4df0*/  PLOP3.LUT P3, PT, PT, PT, UP0, 0x80, 0x0 ;  /* 0x000000000000781c */ /* 0x000fe60003f6f008 */
[----:B------:R-:W1:Y:S01]  /*4e00*/  MUFU.EX2 R170, R17 ;  /* 0x0000001100aa7308 */ /* 0x000e620000000800 */
[----:B------:R-:W-:Y:S01]  /*4e10*/  @P0 ISETP.GE.AND P4, PT, R12, UR8, PT ;  /* 0x000000080c000c0c */ /* 0x000fe2000bf86270 */
[--C-:B------:R-:W-:Y:S01]  /*4e20*/  FFMA.FTZ R19, R19, UR11, -R133.reuse ;  /* 0x0000000b13137c23 */ /* 0x100fe20008010885 */
[----:B------:R-:W-:Y:S01]  /*4e30*/  ISETP.GE.AND P6, PT, R5, RZ, PT ;  /* 0x000000ff0500720c */ /* 0x000fe20003fc6270 */
[----:B------:R-:W-:Y:S01]  /*4e40*/  FFMA.FTZ R20, R20, UR11, -R134 ;  /* 0x0000000b14147c23 */ /* 0x000fe20008010886 */
[----:B------:R-:W-:Y:S01]  /*4e50*/  PLOP3.LUT P0, PT, PT, PT, UP0, 0x80, 0x0 ;  /* 0x000000000000781c */ /* 0x000fe20003f0f008 */
[----:B------:R-:W-:Y:S01]  /*4e60*/  FFMA.FTZ R34, R13, -UR5, R34 ;  /* 0x800000050d227c23 */ /* 0x000fe20008010022 */
[----:B------:R-:W-:Y:S03]  /*4e70*/  @!P5 IADD3 R4, -R0, -0x10, RZ ;  /* 0xfffffff00004d810 */ /* 0x000fe60007ffe1ff */
[----:B------:R-:W4:Y:S01]  /*4e80*/  MUFU.EX2 R243, R19 ;  /* 0x0000001300f37308 */ /* 0x000f220000000800 */
[----:B------:R-:W-:Y:S02]  /*4e90*/  @P2 FSEL R22, R22, -INF , !P1 ;  /* 0xff80000016162808 */ /* 0x000fe40004800000 */
[----:B------:R-:W-:Y:S02]  /*4ea0*/  PLOP3.LUT P2, PT, PT, PT, UP0, 0x80, 0x0 ;  /* 0x000000000000781c */ /* 0x000fe40003f4f008 */
[----:B------:R-:W-:Y:S01]  /*4eb0*/  I2FP.F32.S32 R12, R9 ;  /* 0x00000009000c7245 */ /* 0x000fe20000201400 */
[----:B------:R-:W-:Y:S01]  /*4ec0*/  FFMA.FTZ R22, R22, UR11, -R133 ;  /* 0x0000000b16167c23 */ /* 0x000fe20008010885 */
[----:B------:R-:W-:Y:S03]  /*4ed0*/  I2FP.F32.S32 R10, R4 ;  /* 0x00000004000a7245 */ /* 0x000fe60000201400 */
[----:B------:R-:W-:Y:S01]  /*4ee0*/  MUFU.EX2 R158, R14 ;  /* 0x0000000e009e7308 */ /* 0x000fe20000000800 */
[----:B------:R-:W-:Y:S01]  /*4ef0*/  PLOP3.LUT P5, PT, PT, PT, UP0, 0x80, 0x0 ;  /* 0x000000000000781c */ /* 0x000fe20003faf008 */
[----:B------:R-:W-:Y:S01]  /*4f00*/  FFMA.FTZ R21, R12, -UR5, R21 ;  /* 0x800000050c157c23 */ /* 0x000fe20008010015 */
[----:B------:R-:W-:Y:S01]  /*4f10*/  @P3 FSEL R23, R23, -INF , !P4 ;  /* 0xff80000017173808 */ /* 0x000fe20006000000 */
[C---:B------:R-:W-:Y:S01]  /*4f20*/  FFMA.FTZ R24, R10.reuse, -UR5, R24 ;  /* 0x800000050a187c23 */ /* 0x040fe20008010018 */
[----:B------:R-:W-:Y:S01]  /*4f30*/  PLOP3.LUT P3, PT, PT, PT, UP0, 0x80, 0x0 ;  /* 0x000000000000781c */ /* 0x000fe20003f6f008 */
[----:B------:R-:W-:Y:S01]  /*4f40*/  FFMA.FTZ R30, R10, -UR5, R30 ;  /* 0x800000050a1e7c23 */ /* 0x000fe2000801001e */
[----:B------:R-:W-:Y:S03]  /*4f50*/  @!P6 IADD3 R5, -R0, -0xf, RZ ;  /* 0xfffffff10005e810 */ /* 0x000fe60007ffe1ff */
[----:B------:R-:W4:Y:S01]  /*4f60*/  MUFU.EX2 R157, R15 ;  /* 0x0000000f009d7308 */ /* 0x000f220000000800 */
[----:B------:R-:W-:Y:S01]  /*4f70*/  @P0 FSEL R21, R21, -INF , !P4 ;  /* 0xff80000015150808 */ /* 0x000fe20006000000 */
[----:B------:R-:W-:Y:S01]  /*4f80*/  FFMA.FTZ R23, R23, UR11, -R133 ;  /* 0x0000000b17177c23 */ /* 0x000fe20008010885 */
[----:B------:R-:W-:Y:S01]  /*4f90*/  @P2 FSEL R24, R24, -INF , !P1 ;  /* 0xff80000018182808 */ /* 0x000fe20004800000 */
[----:B------:R-:W-:Y:S01]  /*4fa0*/  FFMA.FTZ R35, R12, -UR5, R35 ;  /* 0x800000050c237c23 */ /* 0x000fe20008010023 */
[----:B------:R-:W-:Y:S01]  /*4fb0*/  PLOP3.LUT P0, PT, PT, PT, UP0, 0x80, 0x0 ;  /* 0x000000000000781c */ /* 0x000fe20003f0f008 */
[----:B------:R-:W-:Y:S01]  /*4fc0*/  @P5 VIADD R4, R152, 0x18 ;  /* 0x0000001898045836 */ /* 0x000fe20000000000 */
[----:B------:R-:W-:Y:S01]  /*4fd0*/  PLOP3.LUT P2, PT, PT, PT, UP0, 0x80, 0x0 ;  /* 0x000000000000781c */ /* 0x000fe20003f4f008 */
[----:B------:R-:W-:Y:S01]  /*4fe0*/  FFMA.FTZ R21, R21, UR11, -R134 ;  /* 0x0000000b15157c23 */ /* 0x000fe20008010886 */
[----:B------:R-:W-:Y:S01]  /*4ff0*/  I2FP.F32.S32 R9, R5 ;  /* 0x0000000500097245 */ /* 0x000fe20000201400 */
[----:B------:R-:W-:Y:S01]  /*5000*/  VIADD R5, R0, 0xffffffe7 ;  /* 0xffffffe700057836 */ /* 0x000fe20000000000 */
[----:B------:R-:W-:Y:S01]  /*5010*/  @P3 ISETP.GE.AND P5, PT, R4, UR8, PT ;  /* 0x0000000804003c0c */ /* 0x000fe2000bfa6270 */
[----:B------:R-:W-:Y:S01]  /*5020*/  VIADD R4, R0, 0xffffffe8 ;  /* 0xffffffe800047836 */ /* 0x000fe20000000000 */
[----:B------:R-:W-:Y:S01]  /*5030*/  PLOP3.LUT P6, PT, PT, PT, UP0, 0x80, 0x0 ;  /* 0x000000000000781c */ /* 0x000fe20003fcf008 */
[C---:B------:R-:W-:Y:S01]  /*5040*/  FFMA.FTZ R25, R9.reuse, -UR5, R25 ;  /* 0x8000000509197c23 */ /* 0x040fe20008010019 */
[----:B------:R-:W-:Y:S01]  /*5050*/  PLOP3.LUT P3, PT, PT, PT, UP0, 0x80, 0x0 ;  /* 0x000000000000781c */ /* 0x000fe20003f6f008 */
[----:B------:R-:W-:Y:S01]  /*5060*/  MUFU.EX2 R167, R20 ;  /* 0x0000001400a77308 */ /* 0x000fe20000000800 */
[----:B-1----:R-:W-:Y:S01]  /*5070*/  F2FP.BF16.F32.PACK_AB R6, R170, R171 ;  /* 0x000000abaa06723e */ /* 0x002fe200000010ff */
[----:B------:R-:W-:Y:S01]  /*5080*/  FFMA.FTZ R31, R9, -UR5, R31 ;  /* 0x80000005091f7c23 */ /* 0x000fe2000801001f */
[----:B------:R-:W-:Y:S01]  /*5090*/  @P0 FSEL R25, R25, -INF , !P4 ;  /* 0xff80000019190808 */ /* 0x000fe20006000000 */
[--C-:B------:R-:W-:Y:S01]  /*50a0*/  FFMA.FTZ R24, R24, UR11, -R132.reuse ;  /* 0x0000000b18187c23 */ /* 0x100fe20008010884 */
[----:B------:R-:W-:Y:S02]  /*50b0*/  PLOP3.LUT P0, PT, PT, PT, UP0, 0x80, 0x0 ;  /* 0x000000000000781c */ /* 0x000fe40003f0f008 */
[----:B------:R-:W-:Y:S03]  /*50c0*/  @P2 FSEL R26, R26, -INF , !P1 ;  /* 0xff8000001a1a2808 */ /* 0x000fe60004800000 */
[----:B------:R-:W1:Y:S01]  /*50d0*/  MUFU.EX2 R166, R21 ;  /* 0x0000001500a67308 */ /* 0x000e620000000800 */
[----:B------:R-:W-:Y:S01]  /*50e0*/  ISETP.GE.AND P2, PT, R4, RZ, PT ;  /* 0x000000ff0400720c */ /* 0x000fe20003f46270 */
[----:B------:R-:W-:Y:S01]  /*50f0*/  @P6 VIADD R152, R152, 0x19 ;  /* 0x0000001998986836 */ /* 0x000fe20000000000 */
[----:B------:R-:W-:Y:S01]  /*5100*/  PLOP3.LUT P1, PT, PT, PT, UP0, 0x80, 0x0 ;  /* 0x000000000000781c */ /* 0x000fe20003f2f008 */
[----:B------:R-:W-:Y:S01]  /*5110*/  FFMA.FTZ R25, R25, UR11, -R132 ;  /* 0x0000000b19197c23 */ /* 0x000fe20008010884 */
[----:B------:R-:W-:Y:S01]  /*5120*/  F2FP.BF16.F32.PACK_AB R7, R155, R156 ;  /* 0x0000009c9b07723e */ /* 0x000fe200000010ff */
[--C-:B------:R-:W-:Y:S01]  /*5130*/  FFMA.FTZ R26, R26, UR11, -R8.reuse ;  /* 0x0000000b1a1a7c23 */ /* 0x100fe20008010808 */
[----:B------:R-:W-:Y:S03]  /*5140*/  @P3 ISETP.GE.AND P3, PT, R152, UR8, PT ;  /* 0x0000000898003c0c */ /* 0x000fe6000bf66270 */
[----:B------:R-:W-:Y:S01]  /*5150*/  MUFU.EX2 R169, R22 ;  /* 0x0000001600a97308 */ /* 0x000fe20000000800 */
[----:B------:R-:W-:Y:S02]  /*5160*/  @P0 FSEL R27, R27, -INF , !P4 ;  /* 0xff8000001b1b0808 */ /* 0x000fe40006000000 */
[----:B------:R-:W-:Y:S02]  /*5170*/  ISETP.GE.AND P4, PT, R5, RZ, PT ;  /* 0x000000ff0500720c */ /* 0x000fe40003f86270 */
[----:B------:R-:W-:Y:S01]  /*5180*/  @!P2 IADD3 R4, -R0, 0x18, RZ ;  /* 0x000000180004a810 */ /* 0x000fe20007ffe1ff */
[----:B------:R-:W-:Y:S01]  /*5190*/  FFMA.FTZ R27, R27, UR11, -R8 ;  /* 0x0000000b1b1b7c23 */ /* 0x000fe20008010808 */
[----:B------:R-:W-:Y:S03]  /*51a0*/  PLOP3.LUT P0, PT, PT, PT, UP0, 0x80, 0x0 ;  /* 0x000000000000781c */ /* 0x000fe60003f0f008 */
[----:B------:R-:W2:Y:S01]  /*51b0*/  MUFU.EX2 R168, R23 ;  /* 0x0000001700a87308 */ /* 0x000ea20000000800 */
[----:B------:R-:W-:Y:S02]  /*51c0*/  I2FP.F32.S32 R4, R4 ;  /* 0x0000000400047245 */ /* 0x000fe40000201400 */
[----:B------:R-:W-:Y:S02]  /*51d0*/  @P1 FSEL R28, R28, -INF , !P5 ;  /* 0xff8000001c1c1808 */ /* 0x000fe40006800000 */
[----:B------:R-:W-:Y:S01]  /*51e0*/  PLOP3.LUT P1, PT, PT, PT, UP0, 0x80, 0x0 ;  /* 0x000000000000781c */ /* 0x000fe20003f2f008 */
[----:B------:R-:W-:Y:S01]  /*51f0*/  FFMA.FTZ R32, R4, -UR5, R32 ;  /* 0x8000000504207c23 */ /* 0x000fe20008010020 */
[----:B------:R-:W-:Y:S01]  /*5200*/  F2FP.BF16.F32.PACK_AB R4, R245, R246 ;  /* 0x000000f6f504723e */ /* 0x000fe200000010ff */
[--C-:B------:R-:W-:Y:S01]  /*5210*/  FFMA.FTZ R28, R28, UR11, -R132.reuse ;  /* 0x0000000b1c1c7c23 */ /* 0x100fe20008010884 */
[----:B------:R-:W-:Y:S01]  /*5220*/  @!P4 IADD3 R5, -R0, 0x19, RZ ;  /* 0x000000190005c810 */ /* 0x000fe20007ffe1ff */
[----:B------:R-:W-:Y:S01]  /*5230*/  MUFU.EX2 R154, R24 ;  /* 0x00000018009a7308 */ /* 0x000fe20000000800 */
[----:B------:R-:W-:Y:S01]  /*5240*/  F2FP.BF16.F32.PACK_AB R0, R247, R248 ;  /* 0x000000f8f700723e */ /* 0x000fe200000010ff */
[----:B------:R1:W-:Y:S01]  /*5250*/  STS [R235+0x13000], R4 ;  /* 0x01300004eb007388 */ /* 0x0003e20000000800 */
[----:B------:R-:W-:Y:S02]  /*5260*/  I2FP.F32.S32 R5, R5 ;  /* 0x0000000500057245 */ /* 0x000fe40000201400 */
[----:B------:R-:W-:Y:S01]  /*5270*/  @P0 FSEL R29, R29, -INF , !P3 ;  /* 0xff8000001d1d0808 */ /* 0x000fe20005800000 */
[----:B------:R2:W-:Y:S01]  /*5280*/  STS [R235+0x13400], R0 ;  /* 0x01340000eb007388 */ /* 0x0005e20000000800 */
[----:B------:R-:W-:Y:S01]  /*5290*/  PLOP3.LUT P0, PT, PT, PT, UP0, 0x80, 0x0 ;  /* 0x000000000000781c */ /* 0x000fe20003f0f008 */
[----:B------:R-:W-:Y:S01]  /*52a0*/  FFMA.FTZ R33, R5, -UR5, R33 ;  /* 0x8000000505217c23 */ /* 0x000fe20008010021 */
[----:B------:R-:W-:Y:S01]  /*52b0*/  @P1 FSEL R30, R30, -INF , !P5 ;  /* 0xff8000001e1e1808 */ /* 0x000fe20006800000 */
[----:B------:R2:W-:Y:S01]  /*52c0*/  STS [R234+0x13000], R6 ;  /* 0x01300006ea007388 */ /* 0x0005e20000000800 */
[----:B------:R-:W-:Y:S01]  /*52d0*/  PLOP3.LUT P1, PT, PT, PT, UP0, 0x80, 0x0 ;  /* 0x000000000000781c */ /* 0x000fe20003f2f008 */
[----:B------:R-:W-:Y:S01]  /*52e0*/  FFMA.FTZ R132, R29, UR11, -R132 ;  /* 0x0000000b1d847c23 */ /* 0x000fe20008010884 */
[----:B----4-:R-:W-:Y:S01]  /*52f0*/  F2FP.BF16.F32.PACK_AB R5, R243, R244 ;  /* 0x000000f4f305723e */ /* 0x010fe200000010ff */
[----:B------:R-:W-:Y:S01]  /*5300*/  FFMA.FTZ R30, R30, UR11, -R8 ;  /* 0x0000000b1e1e7c23 */ /* 0x000fe20008010808 */
[----:B------:R-:W-:Y:S03]  /*5310*/  MUFU.EX2 R151, R25 ;  /* 0x0000001900977308 */ /* 0x000fe60000000800 */
[----:B------:R4:W-:Y:S02]  /*5320*/  STS [R234+0x13400], R5 ;  /* 0x01340005ea007388 */ /* 0x0009e40000000800 */
[----:B------:R-:W-:Y:S02]  /*5330*/  @P0 FSEL R32, R32, -INF , !P5 ;  /* 0xff80000020200808 */ /* 0x000fe40006800000 */
[----:B------:R-:W-:Y:S03]  /*5340*/  PLOP3.LUT P0, PT, PT, PT, UP0, 0x80, 0x0 ;  /* 0x000000000000781c */ /* 0x000fe60003f0f008 */
[----:B------:R-:W-:Y:S01]  /*5350*/  MUFU.EX2 R153, R26 ;  /* 0x0000001a00997308 */ /* 0x000fe20000000800 */
[----:B------:R-:W-:Y:S01]  /*5360*/  @P1 FSEL R33, R33, -INF , !P3 ;  /* 0xff80000021211808 */ /* 0x000fe20005800000 */
[--C-:B------:R-:W-:Y:S01]  /*5370*/  FFMA.FTZ R32, R32, UR11, -R134.reuse ;  /* 0x0000000b20207c23 */ /* 0x100fe20008010886 */
[----:B------:R-:W-:Y:S02]  /*5380*/  PLOP3.LUT P1, PT, PT, PT, UP0, 0x80, 0x0 ;  /* 0x000000000000781c */ /* 0x000fe40003f2f008 */
[----:B-1----:R-:W-:Y:S01]  /*5390*/  F2FP.BF16.F32.PACK_AB R4, R159, R160 ;  /* 0x000000a09f04723e */ /* 0x002fe200000010ff */
[----:B------:R-:W-:Y:S01]  /*53a0*/  FFMA.FTZ R134, R33, UR11, -R134 ;  /* 0x0000000b21867c23 */ /* 0x000fe20008010886 */
[----:B--2---:R-:W-:Y:S03]  /*53b0*/  F2FP.BF16.F32.PACK_AB R0, R161, R162 ;  /* 0x000000a2a100723e */ /* 0x004fe600000010ff */
[----:B------:R-:W-:Y:S01]  /*53c0*/  MUFU.EX2 R163, R32 ;  /* 0x0000002000a37308 */ /* 0x000fe20000000800 */
[----:B------:R1:W-:Y:S01]  /*53d0*/  STS [R235+0x14000], R4 ;  /* 0x01400004eb007388 */ /* 0x0003e20000000800 */
[----:B------:R-:W-:Y:S03]  /*53e0*/  F2FP.BF16.F32.PACK_AB R6, R157, R158 ;  /* 0x0000009e9d06723e */ /* 0x000fe600000010ff */
[----:B------:R2:W-:Y:S01]  /*53f0*/  STS [R235+0x14400], R0 ;  /* 0x01440000eb007388 */ /* 0x0005e20000000800 */
[----:B------:R-:W-:Y:S04]  /*5400*/  @P0 FSEL R34, R34, -INF , !P5 ;  /* 0xff80000022220808 */ /* 0x000fe80006800000 */
[----:B------:R-:W2:Y:S01]  /*5410*/  MUFU.EX2 R152, R134 ;  /* 0x0000008600987308 */ /* 0x000ea20000000800 */
[----:B------:R-:W-:Y:S01]  /*5420*/  PLOP3.LUT P0, PT, PT, PT, UP0, 0x80, 0x0 ;  /* 0x000000000000781c */ /* 0x000fe20003f0f008 */
[----:B------:R2:W-:Y:S01]  /*5430*/  STS [R234+0x14000], R7 ;  /* 0x01400007ea007388 */ /* 0x0005e20000000800 */
[----:B----4-:R-:W-:Y:S01]  /*5440*/  F2FP.BF16.F32.PACK_AB R5, R166, R167 ;  /* 0x000000a7a605723e */ /* 0x010fe200000010ff */
[--C-:B------:R-:W-:Y:S01]  /*5450*/  FFMA.FTZ R34, R34, UR11, -R133.reuse ;  /* 0x0000000b22227c23 */ /* 0x100fe20008010885 */
[----:B------:R-:W-:Y:S01]  /*5460*/  @P1 FSEL R35, R35, -INF , !P3 ;  /* 0xff80000023231808 */ /* 0x000fe20005800000 */
[----:B------:R-:W-:Y:S04]  /*5470*/  STS [R234+0x14400], R6 ;  /* 0x01440006ea007388 */ /* 0x000fe80000000800 */
[----:B------:R-:W-:Y:S01]  /*5480*/  MUFU.EX2 R165, R34 ;  /* 0x0000002200a57308 */ /* 0x000fe20000000800 */
[----:B------:R4:W-:Y:S01]  /*5490*/  STS [R233+0x13000], R5 ;  /* 0x01300005e9007388 */ /* 0x0009e20000000800 */
[----:B------:R-:W-:Y:S02]  /*54a0*/  FFMA.FTZ R133, R35, UR11, -R133 ;  /* 0x0000000b23857c23 */ /* 0x000fe40008010885 */
[----:B------:R-:W-:Y:S06]  /*54b0*/  @P0 FSEL R31, R31, -INF , !P3 ;  /* 0xff8000001f1f0808 */ /* 0x000fec0005800000 */
[----:B------:R-:W4:Y:S01]  /*54c0*/  MUFU.EX2 R164, R133 ;  /* 0x0000008500a47308 */ /* 0x000f220000000800 */
[----:B-1----:R-:W-:Y:S01]  /*54d0*/  F2FP.BF16.F32.PACK_AB R4, R168, R169 ;  /* 0x000000a9a804723e */ /* 0x002fe200000010ff */
[----:B------:R-:W-:Y:S01]  /*54e0*/  FFMA.FTZ R8, R31, UR11, -R8 ;  /* 0x0000000b1f087c23 */ /* 0x000fe20008010808 */
[----:B--2---:R-:W-:Y:S03]  /*54f0*/  F2FP.BF16.F32.PACK_AB R0, R152, R163 ;  /* 0x000000a39800723e */ /* 0x004fe600000010ff */
[----:B------:R1:W-:Y:S04]  /*5500*/  STS [R233+0x13400], R4 ;  /* 0x01340004e9007388 */ /* 0x0003e80000000800 */
[----:B------:R-:W2:Y:S01]  /*5510*/  MUFU.EX2 R150, R27 ;  /* 0x0000001b00967308 */ /* 0x000ea20000000800 */
[----:B------:R3:W-:Y:S01]  /*5520*/  STS [R232+0x13000], R0 ;  /* 0x01300000e8007388 */ /* 0x0007e20000000800 */
[----:B------:R-:W-:Y:S08]  /*5530*/  F2FP.BF16.F32.PACK_AB R7, R151, R154 ;  /* 0x0000009a9707723e */ /* 0x000ff000000010ff */
[----:B------:R-:W-:Y:S01]  /*5540*/  MUFU.EX2 R148, R28 ;  /* 0x0000001c00947308 */ /* 0x000fe20000000800 */
[----:B----4-:R-:W-:Y:S09]  /*5550*/  F2FP.BF16.F32.PACK_AB R5, R164, R165 ;  /* 0x000000a5a405723e */ /* 0x010ff200000010ff */
[----:B------:R-:W1:Y:S01]  /*5560*/  MUFU.EX2 R147, R132 ;  /* 0x0000008400937308 */ /* 0x000e620000000800 */
[----:B--2---:R-:W-:Y:S01]  /*5570*/  F2FP.BF16.F32.PACK_AB R6, R150, R153 ;  /* 0x000000999606723e */ /* 0x004fe200000010ff */
[----:B------:R-:W-:Y:S04]  /*5580*/  STS [R232+0x13400], R5 ;  /* 0x01340005e8007388 */ /* 0x000fe80000000800 */
[----:B------:R-:W-:Y:S04]  /*5590*/  STS [R233+0x14000], R7 ;  /* 0x01400007e9007388 */ /* 0x000fe80000000800 */
[----:B------:R-:W-:Y:S01]  /*55a0*/  MUFU.EX2 R149, R30 ;  /* 0x0000001e00957308 */ /* 0x000fe20000000800 */
[----:B------:R-:W-:Y:S09]  /*55b0*/  STS [R233+0x14400], R6 ;  /* 0x01440006e9007388 */ /* 0x000ff20000000800 */
[----:B------:R-:W2:Y:S01]  /*55c0*/  MUFU.EX2 R146, R8 ;  /* 0x0000000800927308 */ /* 0x000ea20000000800 */
[----:B-1----:R-:W-:Y:S05]  /*55d0*/  F2FP.BF16.F32.PACK_AB R4, R147, R148 ;  /* 0x000000949304723e */ /* 0x002fea00000010ff */
[----:B------:R-:W-:Y:S01]  /*55e0*/  STS [R232+0x14000], R4 ;  /* 0x01400004e8007388 */ /* 0x000fe20000000800 */
[----:B---3--:R-:W-:Y:S04]  /*55f0*/  IADD3 R144, P0, R145, UR15, RZ ;  /* 0x0000000f91907c10 */ /* 0x008fe8000ff1e0ff */
[----:B------:R-:W-:Y:S02]  /*5600*/  IADD3.X R145, R143, UR14, RZ, P0, !PT ;  /* 0x0000000e8f917c10 */ /* 0x000fe400087fe4ff */
[----:B------:R-:W-:Y:S03]  /*5610*/  PLOP3.LUT P0, PT, PT, PT, UP3, 0x80, 0x0 ;  /* 0x000000000000781c */ /* 0x000fe60003f0f038 */
[----:B------:R-:W3:Y:S01]  /*5620*/  LDG.E R143, desc[UR6][R144.64] ;  /* 0x00000006908f7981 */ /* 0x000ee2000c1e1900 */
[----:B--2---:R-:W-:Y:S03]  /*5630*/  F2FP.BF16.F32.PACK_AB R0, R146, R149 ;  /* 0x000000959200723e */ /* 0x004fe600000010ff */
[----:B------:R-:W2:Y:S04]  /*5640*/  LDG.E R142, desc[UR6][R144.64+0x20] ;  /* 0x00002006908e7981 */ /* 0x000ea8000c1e1900 */
[----:B------:R1:W-:Y:S04]  /*5650*/  STS [R232+0x14400], R0 ;  /* 0x01440000e8007388 */ /* 0x0003e80000000800 */
[----:B------:R-:W4:Y:S08]  /*5660*/  LDSM.16.M88.4 R32, [R221+UR4+0x6000] ;  /* 0x00600004dd20783b */ /* 0x000f300008000200 */
[----:B------:R-:W4:Y:S08]  /*5670*/  LDSM.16.M88.4 R28, [R221+UR4+0x6800] ;  /* 0x00680004dd1c783b */ /* 0x000f300008000200 */
[----:B------:R-:W5:Y:S04]  /*5680*/  LDG.E R141, desc[UR6][R144.64+0x80] ;  /* 0x00008006908d7981 */ /* 0x000f68000c1e1900 */
[----:B------:R3:W5:Y:S01]  /*5690*/  LDG.E R140, desc[UR6][R144.64+0xa0] ;  /* 0x0000a006908c7981 */ /* 0x000762000c1e1900 */
[----:B-1----:R-:W-:Y:S05]  /*56a0*/  IMAD.U32 R0, RZ, RZ, UR4 ;  /* 0x00000004ff007e24 */ /* 0x002fea000f8e00ff */
[----:B------:R-:W-:Y:S05]  /*56b0*/  IADD3 R0, R221, 0x6000, R0 ;  /* 0x00006000dd007810 */ /* 0x000fea0007ffe000 */
[----:B------:R-:W-:Y:S05]  /*56c0*/  IMAD.IADD R0, R0, 0x1, R228 ;  /* 0x0000000100007824 */ /* 0x000fea00078e02e4 */
[----:B------:R-:W1:Y:S01]  /*56d0*/  LDSM.16.M88.4 R132, [R0] ;  /* 0x000000000084783b */ /* 0x000e620000000200 */
[-C--:B----4-:R-:W-:Y:S07]  /*56e0*/  HMMA.16816.F32.BF16 R4, R32, R172.reuse, RZ ;  /* 0x000000ac2004723c */ /* 0x090fee00000418ff */
[----:B------:R-:W4:Y:S01]  /*56f0*/  LDSM.16.M88.4 R136, [R0+0x800] ;  /* 0x000800000088783b */ /* 0x000f220000000200 */
        /* <DEDUP_REMOVED lines=8> */
[C---:B----4-:R-:W-:Y:S06]  /*5780*/  HMMA.16816.F32.BF16 R8, R136.reuse, R180, R8 ;  /* 0x000000b48808723c */ /* 0x050fec0000041808 */
[-C--:B------:R-:W-:Y:S06]  /*5790*/  HMMA.16816.F32.BF16 R12, R136, R182.reuse, R12 ;  /* 0x000000b6880c723c */ /* 0x080fec000004180c */
[C---:B------:R-:W-:Y:S06]  /*57a0*/  HMMA.16816.F32.BF16 R16, R132.reuse, R182, R16 ;  /* 0x000000b68410723c */ /* 0x040fec0000041810 */
[-C--:B------:R-:W-:Y:S06]  /*57b0*/  HMMA.16816.F32.BF16 R20, R132, R184.reuse, R20 ;  /* 0x000000b88414723c */ /* 0x080fec0000041814 */
[C---:B------:R-:W-:Y:S06]  /*57c0*/  HMMA.16816.F32.BF16 R24, R136.reuse, R184, R24 ;  /* 0x000000b88818723c */ /* 0x040fec0000041818 */
[-C--:B------:R-:W-:Y:S01]  /*57d0*/  HMMA.16816.F32.BF16 R28, R136, R186.reuse, R28 ;  /* 0x000000ba881c723c */ /* 0x080fe2000004181c */
[----:B------:R-:W1:Y:S05]  /*57e0*/  LDSM.16.M88.4 R136, [R221+UR4+0x7000] ;  /* 0x00700004dd88783b */ /* 0x000e6a0008000200 */
[----:B------:R-:W-:Y:S03]  /*57f0*/  HMMA.16816.F32.BF16 R32, R132, R186, R32 ;  /* 0x000000ba8420723c */ /* 0x000fe60000041820 */
[----:B------:R-:W4:Y:S03]  /*5800*/  LDSM.16.M88.4 R132, [R221+UR4+0x7800] ;  /* 0x00780004dd84783b */ /* 0x000f260008000200 */
        /* <DEDUP_REMOVED lines=34> */
[C---:B---3--:R-:W-:Y:S01]  /*5a30*/  FADD.FTZ R4, -R143.reuse, R4 ;  /* 0x000000048f047221 */ /* 0x048fe20000010100 */
        /* <DEDUP_REMOVED lines=18> */
[C---:B--2---:R-:W-:Y:S01]  /*5b60*/  FADD.FTZ R16, -R142.reuse, R6 ;  /* 0x000000068e107221 */ /* 0x044fe20000010100 */
        /* <DEDUP_REMOVED lines=72> */
.L_x_148:
[----:B------:R1:W-:Y:S01]  /*5ff0*/  STS [R235+0xf000], R5 ;  /* 0x00f00005eb007388 */ /* 0x0003e20000000800 */
[----:B------:R-:W-:Y:S01]  /*6000*/  F2FP.BF16.F32.PACK_AB R0, R132, R133 ;  /* 0x000000858400723e */ /* 0x000fe200000010ff */
[C---:B-----5:R-:W-:Y:S01]  /*6010*/  FADD.FTZ R8, -R141.reuse, R8 ;  /* 0x000000088d087221 */ /* 0x060fe20000010100 */
[C---:B------:R-:W-:Y:S01]  /*6020*/  FADD.FTZ R9, -R141.reuse, R9 ;  /* 0x000000098d097221 */ /* 0x040fe20000010100 */
[----:B------:R3:W-:Y:S01]  /*6030*/  STS [R235+0xf400], R4 ;  /* 0x00f40004eb007388 */ /* 0x0007e20000000800 */
[C---:B------:R-:W-:Y:S01]  /*6040*/  FADD.FTZ R11, -R140.reuse, R11 ;  /* 0x0000000b8c0b7221 */ /* 0x040fe20000010100 */
[C---:B------:R-:W-:Y:S01]  /*6050*/  FADD.FTZ R10, -R140.reuse, R10 ;  /* 0x0000000a8c0a7221 */ /* 0x040fe20000010100 */
[C---:B------:R-:W-:Y:S01]  /*6060*/  FADD.FTZ R13, -R141.reuse, R13 ;  /* 0x0000000d8d0d7221 */ /* 0x040fe20000010100 */
[----:B------:R4:W-:Y:S01]  /*6070*/  STS [R234+0xf400], R0 ;  /* 0x00f40000ea007388 */ /* 0x0009e20000000800 */
[----:B------:R-:W-:Y:S01]  /*6080*/  FADD.FTZ R15, -R140, R15 ;  /* 0x0000000f8c0f7221 */ /* 0x000fe20000010100 */
[----:B------:R-:W-:Y:S01]  /*6090*/  FMUL.FTZ R10, R162, R10 ;  /* 0x0000000aa20a7220 */ /* 0x000fe20000410000 */
[C---:B------:R-:W-:Y:S01]  /*60a0*/  FADD.FTZ R12, -R141.reuse, R12 ;  /* 0x0000000c8d0c7221 */ /* 0x040fe20000010100 */
[----:B------:R-:W-:Y:S01]  /*60b0*/  STS [R234+0xf000], R20 ;  /* 0x00f00014ea007388 */ /* 0x000fe20000000800 */
[----:B------:R-:W-:Y:S01]  /*60c0*/  FADD.FTZ R14, -R140, R14 ;  /* 0x0000000e8c0e7221 */ /* 0x000fe20000010100 */
[C---:B------:R-:W-:Y:S01]  /*60d0*/  FADD.FTZ R25, -R141.reuse, R25 ;  /* 0x000000198d197221 */ /* 0x040fe20000010100 */
        /* <DEDUP_REMOVED lines=154> */
.L_x_149:
        /* <DEDUP_REMOVED lines=449> */
[----:B------:R-:W-:Y:S01]  /*8690*/  UIADD3 UR20, UR11, UR5, URZ ;  /* 0x000000050b147290 */ /* 0x000fe2000fffe03f */
[----:B------:R-:W-:-:S11]  /*86a0*/  UMOV UR19, UR10 ;  /* 0x0000000a00137c82 */ /* 0x000fd60008000000 */
.L_x_151:
        /* <DEDUP_REMOVED lines=20> */
.L_x_152:
        /* <DEDUP_REMOVED lines=55> */
.L_x_154:
[----:B------:R-:W-:Y:S05]  /*8b60*/  BSYNC B0 ;  /* 0x0000000000007941 */ /* 0x000fea0003800000 */
.L_x_153:
        /* <DEDUP_REMOVED lines=20> */
.L_x_156:
[----:B------:R-:W-:Y:S05]  /*8cb0*/  BSYNC B0 ;  /* 0x0000000000007941 */ /* 0x000fea0003800000 */
.L_x_155:
[----:B------:R-:W-:Y:S01]  /*8cc0*/  IMAD.U32 R3, RZ, RZ, UR10 ;  /* 0x0000000aff037e24 */ /* 0x000fe2000f8e00ff */
[----:B------:R-:W-:Y:S01]  /*8cd0*/  UIMAD UR9, UR9, UR10, URZ ;  /* 0x0000000a090972a4 */ /* 0x000fe2000f8e023f */
[----:B--2---:R-:W2:Y:S01]  /*8ce0*/  LDS.128 R20, [R0+0xf000] ;  /* 0x00f0000000147984 */ /* 0x004ea20000000c00 */
[----:B------:R-:W-:Y:S01]  /*8cf0*/  USHF.R.S32.HI UR12, URZ, 0x1f, UR56 ;  /* 0x0000001f3f0c7899 */ /* 0x000fe20008011438 */
[----:B------:R-:W-:Y:S01]  /*8d00*/  IMAD.WIDE.U32 R6, R3, UR5, R6 ;  /* 0x0000000503067c25 */ /* 0x000fe2000f8e0006 */
[----:B------:R-:W-:Y:S01]  /*8d10*/  UIMAD UR5, UR5, UR11, UR9 ;  /* 0x0000000b050572a4 */ /* 0x000fe2000f8e0209 */
[----:B------:R-:W2:Y:S01]  /*8d20*/  LDS.128 R16, [R0+0x11000] ;  /* 0x0110000000107984 */ /* 0x000ea20000000c00 */
[----:B------:R-:W-:Y:S01]  /*8d30*/  BSSY B0, `(.L_x_157) ;  /* 0x000001c000007945 */ /* 0x000fe20003800000 */
[----:B------:R-:W-:Y:S01]  /*8d40*/  ULDC.64 UR8, c[0x0][0x470] ;  /* 0x00011c0000087ab9 */ /* 0x000fe20000000a00 */
[----:B------:R-:W-:Y:S01]  /*8d50*/  IADD3 R6, P0, R6, UR14, RZ ;  /* 0x0000000e06067c10 */ /* 0x000fe2000ff1e0ff */
[----:B------:R1:W2:Y:S02]  /*8d60*/  LDS.128 R12, [R0+0x13000] ;  /* 0x01300000000c7984 */ /* 0x0002a40000000c00 */
[----:B-1-3--:R-:W-:Y:S01]  /*8d70*/  IMAD.U32 R0, RZ, RZ, UR5 ;  /* 0x00000005ff007e24 */ /* 0x00afe2000f8e00ff */
[----:B------:R-:W-:-:S04]  /*8d80*/  UIMAD UR5, UR12, UR8, URZ ;  /* 0x000000080c0572a4 */ /* 0x000fc8000f8e023f */
[----:B------:R-:W-:Y:S01]  /*8d90*/  IADD3.X R7, R7, UR18, R0, P0, !PT ;  /* 0x0000001207077c10 */ /* 0x000fe200087fe400 */
[----:B------:R-:W-:Y:S01]  /*8da0*/  UIMAD UR9, UR56, UR9, UR5 ;  /* 0x00000009380972a4 */ /* 0x000fe2000f8e0205 */
        /* <DEDUP_REMOVED lines=9> */
[C---:B------:R-:W-:Y:S01]  /*8e40*/  IMAD R0, R26.reuse, UR11, R0 ;  /* 0x0000000b1a007c24 */ /* 0x040fe2000f8e0200 */
        /* <DEDUP_REMOVED lines=10> */
.L_x_158:
[----:B------:R-:W-:Y:S05]  /*8ef0*/  BSYNC B0 ;  /* 0x0000000000007941 */ /* 0x000fea0003800000 */
.L_x_157:
        /* <DEDUP_REMOVED lines=20> */
.L_x_134:
        /* <DEDUP_REMOVED lines=23> */
.L_x_160:
        /* <DEDUP_REMOVED lines=21> */
.L_x_161:
        /* <DEDUP_REMOVED lines=10> */
[----:B------:R-:W-:Y:S01]  /*93a0*/  ULDC.64 UR14, c[0x0][0x468] ;  /* 0x00011a00000e7ab9 */ /* 0x000fe20000000a00 */
[----:B------:R-:W-:Y:S01]  /*93b0*/  BSSY B0, `(.L_x_162) ;  /* 0x0000021000007945 */ /* 0x000fe20003800000 */
[----:B------:R-:W-:Y:S01]  /*93c0*/  IMAD.U32 R0, RZ, RZ, UR5 ;  /* 0x00000005ff007e24 */ /* 0x000fe2000f8e00ff */
[----:B------:R-:W-:Y:S01]  /*93d0*/  IADD3 R6, P0, R4, UR9, RZ ;  /* 0x0000000904067c10 */ /* 0x000fe2000ff1e0ff */
[----:B------:R-:W-:-:S03]  /*93e0*/  UIMAD UR5, UR21, UR14, URZ ;  /* 0x0000000e150572a4 */ /* 0x000fc6000f8e023f */
[----:B------:R-:W-:Y:S01]  /*93f0*/  IADD3.X R7, R5, UR20, R0, P0, !PT ;  /* 0x0000001405077c10 */ /* 0x000fe200087fe400 */
[----:B------:R-:W-:Y:S01]  /*9400*/  IMAD.U32 R0, RZ, RZ, UR14 ;  /* 0x0000000eff007e24 */ /* 0x000fe2000f8e00ff */
[----:B------:R-:W-:-:S03]  /*9410*/  UIMAD UR15, UR56, UR15, UR5 ;  /* 0x0000000f380f72a4 */ /* 0x000fc6000f8e0205 */
        /* <DEDUP_REMOVED lines=26> */
.L_x_163:
[----:B------:R-:W-:Y:S05]  /*95c0*/  BSYNC B0 ;  /* 0x0000000000007941 */ /* 0x000fea0003800000 */
.L_x_162:
        /* <DEDUP_REMOVED lines=19> */
.L_x_165:
[----:B------:R-:W-:Y:S05]  /*9700*/  BSYNC B0 ;  /* 0x0000000000007941 */ /* 0x000fea0003800000 */
.L_x_164:
        /* <DEDUP_REMOVED lines=32> */
.L_x_167:
[----:B------:R-:W-:Y:S05]  /*9910*/  BSYNC B0 ;  /* 0x0000000000007941 */ /* 0x000fea0003800000 */
.L_x_166:
        /* <DEDUP_REMOVED lines=18> */
.L_x_159:
[----:B------:R-:W-:Y:S05]  /*9a40*/  BSYNC B1 ;  /* 0x0000000000017941 */ /* 0x000fea0003800000 */
.L_x_129:
        /* <DEDUP_REMOVED lines=8> */
.L_x_168:
[----:B------:R-:W-:Y:S05]  /*9ad0*/  EXIT ;  /* 0x000000000000794d */ /* 0x000fea0003800000 */
.L_x_170:
        /* <DEDUP_REMOVED lines=10> */
.L_x_1282:


//--------------------- .text._ZN5flash44flash_bwd_dq_dk_dv_loop_seqk_parallel_kernelI23Flash_bwd_kernel_traitsILi96ELi64ELi128ELi8ELi2ELi4ELi4ELb1ELb0EN7cutlass10bfloat16_tE19Flash_kernel_traitsILi96ELi64ELi128ELi8ES3_EELb0ELb0ELb1ELb0ELb0ELb1ELb0EEEvNS_16Flash_bwd_paramsE --------------------------
	.section	.text._ZN5flash44flash_bwd_dq_dk_dv_loop_seqk_parallel_kernelI23Flash_bwd_kernel_traitsILi96ELi64ELi128ELi8ELi2ELi4ELi4ELb1ELb0EN7cutlass10bfloat16_tE19Flash_kernel_traitsILi96ELi64ELi128ELi8ES3_EELb0ELb0ELb1ELb0ELb0ELb1ELb0EEEvNS_16Flash_bwd_paramsE,"ax",@progbits
	.align	128
        .global         _ZN5flash44flash_bwd_dq_dk_dv_loop_seqk_parallel_kernelI23Flash_bwd_kernel_traitsILi96ELi64ELi128ELi8ELi2ELi4ELi4ELb1ELb0EN7cutlass10bfloat16_tE19Flash_kernel_traitsILi96ELi64ELi128ELi8ES3_EELb0ELb0ELb1ELb0ELb0ELb1ELb0EEEvNS_16Flash_bwd_paramsE
        .type           _ZN5flash44flash_bwd_dq_dk_dv_loop_seqk_parallel_kernelI23Flash_bwd_kernel_traitsILi96ELi64ELi128ELi8ELi2ELi4ELi4ELb1ELb0EN7cutlass10bfloat16_tE19Flash_kernel_traitsILi96ELi64ELi128ELi8ES3_EELb0ELb0ELb1ELb0ELb0ELb1ELb0EEEvNS_16Flash_bwd_paramsE,@function
        .size           _ZN5flash44flash_bwd_dq_dk_dv_loop_seqk_parallel_kernelI23Flash_bwd_kernel_traitsILi96ELi64ELi128ELi8ELi2ELi4ELi4ELb1ELb0EN7cutlass10bfloat16_tE19Flash_kernel_traitsILi96ELi64ELi128ELi8ES3_EELb0ELb0ELb1ELb0ELb0ELb1ELb0EEEvNS_16Flash_bwd_paramsE,(.L_x_1283 - _ZN5flash44flash_bwd_dq_dk_dv_loop_seqk_parallel_kernelI23Flash_bwd_kernel_traitsILi96ELi64ELi128ELi8ELi2ELi4ELi4ELb1ELb0EN7cutlass10bfloat16_tE19Flash_kernel_traitsILi96ELi64ELi128ELi8ES3_EELb0ELb0ELb1ELb0ELb0ELb1ELb0EEEvNS_16Flash_bwd_paramsE)
        .other          _ZN5flash44flash_bwd_dq_dk_dv_loop_seqk_parallel_kernelI23Flash_bwd_kernel_traitsILi96ELi64ELi128ELi8ELi2ELi4ELi4ELb1ELb0EN7cutlass10bfloat16_tE19Flash_kernel_traitsILi96ELi64ELi128ELi8ES3_EELb0ELb0ELb1ELb0ELb0ELb1ELb0EEEvNS_16Flash_bwd_paramsE,@"STO_CUDA_ENTRY STV_DEFAULT"
_ZN5flash44flash_bwd_dq_dk_dv_loop_seqk_parallel_kernelI23Flash_bwd_kernel_traitsILi96ELi64ELi128ELi8ELi2ELi4ELi4ELb1ELb0EN7cutlass10bfloat16_tE19Flash_kernel_traitsILi96ELi64ELi128ELi8ES3_EELb0ELb0ELb1ELb0ELb0ELb1ELb0EEEvNS_16Flash_bwd_paramsE:
.text._ZN5flash44flash_bwd_dq_dk_dv_loop_seqk_parallel_kernelI23Flash_bwd_kernel_traitsILi96ELi64ELi128ELi8ELi2ELi4ELi4ELb1ELb0EN7cutlass10bfloat16_tE19Flash_kernel_traitsILi96ELi64ELi128ELi8ES3_EELb0ELb0ELb1ELb0ELb0ELb1ELb0EEEvNS_16Flash_bwd_paramsE:
        /* <DEDUP_REMOVED lines=28> */
[----:B-1----:R-:W-:Y:S01]  /*01c0*/  LOP3.LUT R0, R6, 0xffffffe0, RZ, 0xc0, !PT ;  /* 0xffffffe006007812 */ /* 0x002fe200078ec0ff */
[----:B-----5:R-:W-:Y:S01]  /*01d0*/  USHF.L.U32 UR6, UR47, 0x7, URZ ;  /* 0x000000072f067899 */ /* 0x020fe2000800063f */
        /* <DEDUP_REMOVED lines=14> */
[C---:B------:R-:W-:Y:S02]  /*02c0*/  LOP3.LUT R7, R13.reuse, 0xfffffffc, RZ, 0xc0, !PT ;  /* 0xfffffffc0d077812 */ /* 0x040fe400078ec0ff */
[----:B------:R-:W-:Y:S01]  /*02d0*/  SHF.R.S32.HI R252, RZ, 0x2, R13 ;  /* 0x00000002fffc7819 */ /* 0x000fe2000001140d */
[----:B------:R-:W-:Y:S01]  /*02e0*/  IMAD.IADD R9, R20, 0x1, -R4 ;  /* 0x0000000114097824 */ /* 0x000fe200078e0a04 */
        /* <DEDUP_REMOVED lines=62> */
[----:B------:R-:W-:Y:S01]  /*06d0*/  LOP3.LUT P0, RZ, R14, 0x2, RZ, 0xc0, !PT ;  /* 0x000000020eff7812 */ /* 0x000fe2000780c0ff */
[----:B------:R-:W-:Y:S01]  /*06e0*/  IMAD R18, R3, 0x8, R18 ;  /* 0x0000000803127824 */ /* 0x000fe200078e0212 */
[----:B------:R-:W-:Y:S01]  /*06f0*/  SEL R210, R218, 0xffffffe0, !P6 ;  /* 0xffffffe0dad27807 */ /* 0x000fe20007000000 */
[----:B------:R-:W-:Y:S01]  /*0700*/  IMAD R213, R12, 0x2, R3 ;  /* 0x000000020cd57824 */ /* 0x000fe200078e0203 */
[----:B------:R-:W-:Y:S01]  /*0710*/  SEL R214, R218, 0xffffffe0, !P1 ;  /* 0xffffffe0dad67807 */ /* 0x000fe20004800000 */
[----:B------:R-:W-:Y:S01]  /*0720*/  IMAD R12, R12, 0x200, R9 ;  /* 0x000002000c0c7824 */ /* 0x000fe200078e0209 */
[----:B------:R-:W-:-:S02]  /*0730*/  SEL R226, R226, 0x10, !P5 ;  /* 0x00000010e2e27807 */ /* 0x000fc40006800000 */
[----:B------:R-:W-:Y:S02]  /*0740*/  SEL R215, R215, 0x40, P2 ;  /* 0x00000040d7d77807 */ /* 0x000fe40001000000 */
        /* <DEDUP_REMOVED lines=36> */
[----:B------:R-:W-:Y:S01]  /*0990*/  VIADD R228, R229, 0x20 ;  /* 0x00000020e5e47836 */ /* 0x000fe20000000000 */
[----:B------:R-:W-:Y:S01]  /*09a0*/  LOP3.LUT R5, R5, 0x8, RZ, 0xc0, !PT ;  /* 0x0000000805057812 */ /* 0x000fe200078ec0ff */
[C---:B------:R-:W-:Y:S01]  /*09b0*/  @P4 VIADD R228, R229.reuse, 0xffffffe0 ;  /* 0xffffffe0e5e44836 */ /* 0x040fe20000000000 */
[----:B------:R-:W-:Y:S01]  /*09c0*/  LOP3.LUT R0, R0, 0xc0, RZ, 0xc0, !PT ;  /* 0x000000c000007812 */ /* 0x000fe200078ec0ff */
[----:B------:R-:W-:Y:S01]  /*09d0*/  IMAD.IADD R227, R229, 0x1, R226 ;  /* 0x00000001e5e37824 */ /* 0x000fe200078e02e2 */
[----:B------:R-:W-:Y:S01]  /*09e0*/  SHF.R.U32.HI R9, RZ, 0x3, R6 ;  /* 0x00000003ff097819 */ /* 0x000fe20000011606 */
[----:B------:R-:W-:Y:S01]  /*09f0*/  IMAD.IADD R210, R210, 0x1, R209 ;  /* 0x00000001d2d27824 */ /* 0x000fe200078e02d1 */
[----:B------:R-:W-:Y:S01]  /*0a00*/  SHF.R.U32.HI R4, RZ, 0x3, R2 ;  /* 0x00000003ff047819 */ /* 0x000fe20000011602 */
[----:B------:R-:W-:Y:S01]  /*0a10*/  IMAD.IADD R226, R226, 0x1, R228 ;  /* 0x00000001e2e27824 */ /* 0x000fe200078e02e4 */
[----:B------:R-:W-:-:S02]  /*0a20*/  LOP3.LUT R10, R7, 0x10, R10, 0xf8, !PT ;  /* 0x00000010070a7812 */ /* 0x000fc400078ef80a */
[----:B------:R-:W-:Y:S02]  /*0a30*/  SHF.R.U32.HI R8, RZ, 0x3, R0 ;  /* 0x00000003ff087819 */ /* 0x000fe40000011600 */
[--C-:B------:R-:W-:Y:S02]  /*0a40*/  LOP3.LUT R9, R9, R6, R5.reuse, 0x1e, !PT ;  /* 0x0000000609097212 */ /* 0x100fe400078e1e05 */
[C---:B------:R-:W-:Y:S02]  /*0a50*/  LOP3.LUT R5, R4.reuse, R2, R5, 0x1e, !PT ;  /* 0x0000000204057212 */ /* 0x040fe400078e1e05 */
[----:B------:R-:W-:Y:S01]  /*0a60*/  LOP3.LUT R2, R4, R10, R2, 0x1e, !PT ;  /* 0x0000000a04027212 */ /* 0x000fe200078e1e02 */
[----:B------:R-:W-:Y:S01]  /*0a70*/  IMAD.U32 R213, R213, 0x200, R9 ;  /* 0x00000200d5d57824 */ /* 0x000fe200078e0009 */
[----:B------:R-:W-:Y:S01]  /*0a80*/  LOP3.LUT R8, R8, R0, R7, 0x1e, !PT ;  /* 0x0000000008087212 */ /* 0x000fe200078e1e07 */
[----:B------:R-:W-:Y:S01]  /*0a90*/  IMAD.SHL.U32 R0, R18, 0x20, RZ ;  /* 0x0000002012007824 */ /* 0x000fe200078e00ff */
[----:B------:R-:W-:-:S03]  /*0aa0*/  SHF.R.S32.HI R4, RZ, 0x2, R21 ;  /* 0x00000002ff047819 */ /* 0x000fc60000011415 */
[----:B------:R-:W-:Y:S02]  /*0ab0*/  IMAD.IADD R217, R0, 0x1, R2 ;  /* 0x0000000100d97824 */ /* 0x000fe400078e0202 */
[C---:B------:R-:W-:Y:S02]  /*0ac0*/  IMAD R22, R219.reuse, 0x10, R4 ;  /* 0x00000010db167824 */ /* 0x040fe400078e0204 */
[----:B------:R-:W-:Y:S02]  /*0ad0*/  IMAD R219, R219, 0x200, R0 ;  /* 0x00000200dbdb7824 */ /* 0x000fe400078e0200 */
[----:B------:R-:W-:Y:S01]  /*0ae0*/  IMAD.U32 R2, RZ, RZ, UR5 ;  /* 0x00000005ff027e24 */ /* 0x000fe2000f8e00ff */
[----:B------:R-:W-:Y:S01]  /*0af0*/  USHF.R.S32.HI UR5, URZ, 0x1f, UR47 ;  /* 0x0000001f3f057899 */ /* 0x000fe2000801142f */
[----:B------:R-:W-:Y:S01]  /*0b00*/  IMAD.U32 R0, RZ, RZ, UR6 ;  /* 0x00000006ff007e24 */ /* 0x000fe2000f8e00ff */
[----:B------:R-:W-:Y:S01]  /*0b10*/  USHF.R.S32.HI UR6, URZ, 0x1f, UR58 ;  /* 0x0000001f3f067899 */ /* 0x000fe2000801143a */
[----:B------:R-:W-:Y:S01]  /*0b20*/  VIADD R0, R22, 0xffffffc0 ;  /* 0xffffffc016007836 */ /* 0x000fe20000000000 */
[----:B------:R-:W-:Y:S01]  /*0b30*/  STL [R1], R22 ;  /* 0x0000001601007387 */ /* 0x000fe20000100800 */
[----:B------:R-:W-:-:S02]  /*0b40*/  IMAD.IADD R8, R8, 0x1, R12 ;  /* 0x0000000108087824 */ /* 0x000fc400078e020c */
[----:B------:R-:W-:Y:S01]  /*0b50*/  IMAD.U32 R2, RZ, RZ, UR5 ;  /* 0x00000005ff027e24 */ /* 0x000fe2000f8e00ff */
[----:B------:R-:W-:Y:S01]  /*0b60*/  UIADD3 UR5, UR4, 0xf000, URZ ;  /* 0x0000f00004057890 */ /* 0x000fe2000fffe03f */
[----:B------:R-:W-:Y:S01]  /*0b70*/  IMAD.U32 R2, RZ, RZ, UR6 ;  /* 0x00000006ff027e24 */ /* 0x000fe2000f8e00ff */
[----:B------:R-:W-:Y:S01]  /*0b80*/  UIADD3 UR6, UR4, 0x9000, URZ ;  /* 0x0000900004067890 */ /* 0x000fe2000fffe03f */
[----:B------:R-:W-:Y:S01]  /*0b90*/  SHF.R.S32.HI R2, RZ, 0x1f, R0 ;  /* 0x0000001fff027819 */ /* 0x000fe20000011400 */
[----:B------:R-:W-:Y:S02]  /*0ba0*/  IMAD.IADD R219, R219, 0x1, R5 ;  /* 0x00000001dbdb7824 */ /* 0x000fe400078e0205 */
[----:B------:R-:W-:Y:S02]  /*0bb0*/  LEA R213, R213, UR5, 0x1 ;  /* 0x00000005d5d57c11 */ /* 0x000fe4000f8e08ff */
[C---:B------:R-:W-:Y:S01]  /*0bc0*/  SHF.L.U64.HI R2, R0.reuse, 0x2, R2 ;  /* 0x0000000200027819 */ /* 0x040fe20000010202 */
[----:B------:R-:W-:Y:S01]  /*0bd0*/  IMAD.SHL.U32 R0, R0, 0x4, RZ ;  /* 0x0000000400007824 */ /* 0x000fe200078e00ff */
[----:B------:R-:W-:Y:S01]  /*0be0*/  LEA R4, R8, UR6, 0x1 ;  /* 0x0000000608047c11 */ /* 0x000fe2000f8e08ff */
[----:B------:R-:W-:Y:S01]  /*0bf0*/  IMAD.IADD R214, R213, 0x1, R214 ;  /* 0x00000001d5d67824 */ /* 0x000fe200078e02d6 */
[----:B------:R-:W-:Y:S01]  /*0c00*/  LEA R211, R219, UR4, 0x1 ;  /* 0x00000004dbd37c11 */ /* 0x000fe2000f8e08ff */
[----:B------:R1:W-:Y:S01]  /*0c10*/  STL [R1+0x1c], R2 ;  /* 0x00001c0201007387 */ /* 0x0003e20000100800 */
[----:B------:R-:W-:-:S02]  /*0c20*/  IMAD.IADD R216, R213, 0x1, R215 ;  /* 0x00000001d5d87824 */ /* 0x000fc400078e02d7 */
[----:B------:R-:W-:Y:S01]  /*0c30*/  IMAD.IADD R215, R214, 0x1, R215 ;  /* 0x00000001d6d77824 */ /* 0x000fe200078e02d7 */
[----:B------:R2:W-:Y:S01]  /*0c40*/  STL [R1+0x18], R0 ;  /* 0x0000180001007387 */ /* 0x0005e20000100800 */
[----:B------:R-:W-:-:S03]  /*0c50*/  IMAD.IADD R212, R211, 0x1, R218 ;  /* 0x00000001d3d47824 */ /* 0x000fc600078e02da */
[----:B------:R3:W-:Y:S01]  /*0c60*/  STL [R1+0x4], R4 ;  /* 0x0000040401007387 */ /* 0x0007e20000100800 */
[----:B-1----:R-:W-:Y:S01]  /*0c70*/  LEA R2, R3, UR4, 0x1 ;  /* 0x0000000403027c11 */ /* 0x002fe2000f8e08ff */
[C---:B--2---:R-:W-:Y:S02]  /*0c80*/  VIADD R0, R4.reuse, 0x20 ;  /* 0x0000002004007836 */ /* 0x044fe40000000000 */
[----:B------:R-:W-:-:S05]  /*0c90*/  @P3 VIADD R0, R4, 0xffffffe0 ;  /* 0xffffffe004003836 */ /* 0x000fca0000000000 */
[----:B------:R3:W-:Y:S02]  /*0ca0*/  STL [R1+0x8], R0 ;  /* 0x0000080001007387 */ /* 0x0007e40000100800 */
.L_x_201:
        /* <DEDUP_REMOVED lines=16> */
[----:B-1234-:R-:W-:Y:S01]  /*0db0*/  IMAD.U32 R4, RZ, RZ, UR6 ;  /* 0x00000006ff047e24 */ /* 0x01efe2000f8e00ff */
        /* <DEDUP_REMOVED lines=21> */
[----:B------:R1:W5:Y:S02]  /*0f10*/  @P3 LDG.E R0, desc[UR8][R4.64+0x4] ;  /* 0x0000040804003981 */ /* 0x000364000c1e1900 */
        /* <DEDUP_REMOVED lines=28> */
.L_x_171:
        /* <DEDUP_REMOVED lines=72> */
[----:B------:R-:W-:Y:S01]  /*1560*/  UIMAD.WIDE.U32 UR14, UR6, UR10, URZ ;  /* 0x0000000a060e72a5 */ /* 0x000fe2000f8e003f */
[----:B------:R-:W-:Y:S01]  /*1570*/  IMAD.MOV R4, RZ, RZ, -R0 ;  /* 0x000000ffff047224 */ /* 0x000fe200078e0a00 */
[----:B------:R-:W-:Y:S02]  /*1580*/  UIMAD UR20, UR7, UR10, URZ ;  /* 0x0000000a071472a4 */ /* 0x000fe4000f8e023f */
[----:B------:R-:W-:Y:S01]  /*1590*/  UIMAD UR10, UR59, UR60, UR12 ;  /* 0x0000003c3b0a72a4 */ /* 0x000fe2000f8e020c */
[----:B------:R-:W-:Y:S01]  /*15a0*/  IMAD R3, R6, R4, R3 ;  /* 0x0000000406037224 */ /* 0x000fe200078e0203 */
[----:B------:R-:W-:Y:S01]  /*15b0*/  ULDC UR38, c[0x0][0x2c4] ;  /* 0x0000b10000267ab9 */ /* 0x000fe20000000800 */
[----:B------:R-:W-:Y:S01]  /*15c0*/  @UP3 ULDC UR12, c[0x0][0x2e4] ;  /* 0x0000b900000c3ab9 */ /* 0x000fe20000000800 */
[----:B------:R-:W-:-:S02]  /*15d0*/  UIADD3 UR17, UR11, UR10, URZ ;  /* 0x0000000a0b117290 */ /* 0x000fc4000fffe03f */
[----:B------:R-:W-:Y:S01]  /*15e0*/  ISETP.GT.U32.AND P1, PT, R6, R3, PT ;  /* 0x000000030600720c */ /* 0x000fe20003f24070 */
[----:B------:R-:W-:Y:S02]  /*15f0*/  USHF.R.S32.HI UR11, URZ, 0x6, UR23 ;  /* 0x000000063f0b7899 */ /* 0x000fe40008011417 */
[----:B------:R-:W-:Y:S02]  /*1600*/  USHF.R.S32.HI UR10, URZ, 0x6, UR19 ;  /* 0x000000063f0a7899 */ /* 0x000fe40008011413 */
[----:B------:R-:W-:Y:S02]  /*1610*/  @UP3 UIMAD UR18, UR47, UR38, URZ ;  /* 0x000000262f1232a4 */ /* 0x000fe4000f8e023f */
[----:B------:R-:W-:Y:S02]  /*1620*/  UISETP.LT.AND UP0, UPT, UR11, UR10, UPT ;  /* 0x0000000a0b00728c */ /* 0x000fe4000bf01270 */
[----:B------:R-:W-:Y:S02]  /*1630*/  @UP3 USEL UR18, UR18, UR16, !UP2 ;  /* 0x0000001012123287 */ /* 0x000fe4000d000000 */
[----:B------:R-:W-:-:S02]  /*1640*/  USEL UR32, UR11, UR10, UP0 ;  /* 0x0000000a0b207287 */ /* 0x000fc40008000000 */
[----:B------:R-:W-:Y:S01]  /*1650*/  @UP3 UIMAD UR18, UR58, UR12, UR18 ;  /* 0x0000000c3a1232a4 */ /* 0x000fe2000f8e0212 */
[-C--:B------:R-:W-:Y:S01]  /*1660*/  @!P1 IADD3 R3, R3, -R6.reuse, RZ ;  /* 0x8000000603039210 */ /* 0x080fe20007ffe0ff */
[----:B------:R-:W-:Y:S01]  /*1670*/  UIMAD UR12, UR6, UR17, UR20 ;  /* 0x00000011060c72a4 */ /* 0x000fe2000f8e0214 */
[----:B------:R-:W-:Y:S01]  /*1680*/  @!P1 VIADD R0, R0, 0x1 ;  /* 0x0000000100009836 */ /* 0x000fe20000000000 */
[----:B------:R-:W-:Y:S01]  /*1690*/  UIMAD.WIDE.U32 UR10, UR6, UR16, URZ ;  /* 0x00000010060a72a5 */ /* 0x000fe2000f8e003f */
[----:B------:R-:W-:Y:S01]  /*16a0*/  ISETP.GE.U32.AND P0, PT, R3, R6, PT ;  /* 0x000000060300720c */ /* 0x000fe20003f06070 */
[----:B------:R-:W-:Y:S01]  /*16b0*/  ULEA UR17, UR32, 0xffffffc0, 0x6 ;  /* 0xffffffc020117891 */ /* 0x000fe2000f8e303f */
[----:B------:R-:W-:Y:S01]  /*16c0*/  LOP3.LUT R3, R7, UR58, RZ, 0x3c, !PT ;  /* 0x0000003a07037c12 */ /* 0x000fe2000f8e3cff */
[----:B------:R-:W-:Y:S01]  /*16d0*/  USEL UR56, UR14, UR10, !UP2 ;  /* 0x0000000a0e387287 */ /* 0x000fe2000d000000 */
[----:B------:R-:W-:Y:S01]  /*16e0*/  PLOP3.LUT P1, PT, PT, PT, UP1, 0x80, 0x0 ;  /* 0x000000000000781c */ /* 0x000fe20003f2f018 */
[----:B------:R-:W-:Y:S01]  /*16f0*/  USHF.R.S32.HI UR20, URZ, 0x1f, UR17 ;  /* 0x0000001f3f147899 */ /* 0x000fe20008011411 */
[----:B------:R-:W-:Y:S01]  /*1700*/  ISETP.GE.AND P2, PT, R3, RZ, PT ;  /* 0x000000ff0300720c */ /* 0x000fe20003f46270 */
[----:B------:R-:W-:-:S02]  /*1710*/  UIADD3 UR10, UP0, UR17, UR24, URZ ;  /* 0x00000018110a7290 */ /* 0x000fc4000ff1e03f */
[----:B------:R-:W-:Y:S02]  /*1720*/  UIMAD UR48, UR58, UR41, URZ ;  /* 0x000000293a3072a4 */ /* 0x000fe4000f8e023f */
[----:B------:R-:W-:Y:S02]  /*1730*/  UIADD3 UR41, UR15, UR12, URZ ;  /* 0x0000000c0f297290 */ /* 0x000fe4000fffe03f */
[----:B------:R-:W-:Y:S01]  /*1740*/  UIMAD UR12, UR7, UR16, URZ ;  /* 0x00000010070c72a4 */ /* 0x000fe2000f8e023f */
[----:B------:R-:W-:Y:S01]  /*1750*/  @P0 VIADD R0, R0, 0x1 ;  /* 0x0000000100000836 */ /* 0x000fe20000000000 */
[----:B------:R-:W-:Y:S01]  /*1760*/  UIADD3.X UR14, UR20, UR22, URZ, UP0, !UPT ;  /* 0x00000016140e7290 */ /* 0x000fe200087fe43f */
[----:B------:R-:W-:Y:S01]  /*1770*/  PLOP3.LUT P0, PT, PT, PT, UP3, 0x80, 0x0 ;  /* 0x000000000000781c */ /* 0x000fe20003f0f038 */
[----:B------:R-:W-:Y:S02]  /*1780*/  UIMAD UR7, UR7, UR10, URZ ;  /* 0x0000000a070772a4 */ /* 0x000fe4000f8e023f */
[----:B------:R-:W-:Y:S01]  /*1790*/  @UP1 UIADD3 UR29, UR42, UR45, URZ ;  /* 0x0000002d2a1d1290 */ /* 0x000fe2000fffe03f */
[----:B------:R-:W-:Y:S01]  /*17a0*/  @!P2 IADD3 R0, -R0, RZ, RZ ;  /* 0x000000ff0000a210 */ /* 0x000fe20007ffe1ff */
[----:B------:R-:W-:Y:S01]  /*17b0*/  @UP1 ULDC.64 UR24, c[0x0][0x250] ;  /* 0x0000940000181ab9 */ /* 0x000fe20000000a00 */
[----:B------:R-:W-:Y:S01]  /*17c0*/  UIMAD.WIDE.U32 UR22, UR6, UR10, URZ ;  /* 0x0000000a061672a5 */ /* 0x000fe2000f8e003f */
[----:B------:R-:W-:Y:S01]  /*17d0*/  @!P3 LOP3.LUT R0, RZ, R7, RZ, 0x33, !PT ;  /* 0x00000007ff00b212 */ /* 0x000fe200078e33ff */
[----:B------:R-:W-:-:S02]  /*17e0*/  UIMAD UR10, UR6, UR14, UR7 ;  /* 0x0000000e060a72a4 */ /* 0x000fc4000f8e0207 */
[----:B------:R-:W-:Y:S02]  /*17f0*/  @UP1 UIMAD.WIDE.U32 UR6, UR29, UR24, URZ ;  /* 0x000000181d0612a5 */ /* 0x000fe4000f8e003f */
[----:B------:R-:W-:Y:S02]  /*1800*/  @!UP3 UIMAD UR19, UR47, UR40, UR58 ;  /* 0x000000282f13b2a4 */ /* 0x000fe4000f8e023a */
[----:B------:R-:W-:Y:S02]  /*1810*/  @UP2 UIADD3 UR41, UR11, UR12, URZ ;  /* 0x0000000c0b292290 */ /* 0x000fe4000fffe03f */
[----:B------:R-:W-:Y:S02]  /*1820*/  @UP1 UIMAD UR11, UR29, UR25, URZ ;  /* 0x000000191d0b12a4 */ /* 0x000fe4000f8e023f */
[----:B------:R-:W-:Y:S02]  /*1830*/  @!UP3 UIMAD UR18, UR19, UR38, URZ ;  /* 0x000000261312b2a4 */ /* 0x000fe4000f8e023f */
[----:B------:R-:W-:-:S02]  /*1840*/  USHF.R.S32.HI UR39, URZ, 0x1f, UR44 ;  /* 0x0000001f3f277899 */ /* 0x000fc4000801142c */
[----:B------:R-:W-:Y:S02]  /*1850*/  @!UP2 UIADD3 UR49, UR35, UR21, URZ ;  /* 0x000000152331a290 */ /* 0x000fe4000fffe03f */
[----:B------:R-:W-:Y:S02]  /*1860*/  USHF.R.S32.HI UR55, URZ, 0x1f, UR48 ;  /* 0x0000001f3f377899 */ /* 0x000fe40008011430 */
[----:B------:R-:W-:Y:S02]  /*1870*/  USEL UR54, UR28, URZ, UP4 ;  /* 0x0000003f1c367287 */ /* 0x000fe4000a000000 */
[----:B------:R-:W-:Y:S02]  /*1880*/  @UP1 UIADD3 UR40, UR7, UR11, URZ ;  /* 0x0000000b07281290 */ /* 0x000fe4000fffe03f */
[----:B------:R-:W-:Y:S02]  /*1890*/  USEL UR53, UR33, URZ, UP4 ;  /* 0x0000003f21357287 */ /* 0x000fe4000a000000 */
        /* <DEDUP_REMOVED lines=15> */
.L_x_173:
        /* <DEDUP_REMOVED lines=13> */
.L_x_174:
        /* <DEDUP_REMOVED lines=11> */
.L_x_175:
[----:B------:R-:W-:Y:S02]  /*1b10*/  ULDC UR6, c[0x0][0x270] ;  /* 0x00009c0000067ab9 */ /* 0x000fe40000000800 */
[----:B------:R-:W-:-:S04]  /*1b20*/  UIMAD UR6, UR47, UR6, UR58 ;  /* 0x000000062f0672a4 */ /* 0x000fc8000f8e023a */
[----:B------:R-:W-:-:S12]  /*1b30*/  UIMAD UR6, UR6, UR60, URZ ;  /* 0x0000003c060672a4 */ /* 0x000fd8000f8e023f */
.L_x_176:
[----:B------:R-:W2:Y:S04]  /*1b40*/  LDL.64 R6, [R1+0x28] ;  /* 0x0000280001067983 */ /* 0x000ea80000100a00 */
[----:B------:R1:W2:Y:S01]  /*1b50*/  LDL.64 R12, [R1+0x28] ;  /* 0x00002800010c7983 */ /* 0x0002a20000100a00 */
[----:B------:R-:W-:Y:S01]  /*1b60*/  SHF.R.S32.HI R24, RZ, 0x1f, R252 ;  /* 0x0000001fff187819 */ /* 0x000fe200000114fc */
[----:B------:R-:W-:Y:S01]  /*1b70*/  USHF.R.S32.HI UR21, URZ, 0x1f, UR58 ;  /* 0x0000001f3f157899 */ /* 0x000fe2000801143a */
[----:B------:R-:W-:Y:S01]  /*1b80*/  IADD3 R4, P0, R252, UR17, RZ ;  /* 0x00000011fc047c10 */ /* 0x000fe2000ff1e0ff */
[----:B------:R-:W3:Y:S01]  /*1b90*/  S2R R9, SR_TID.X ;  /* 0x0000000000097919 */ /* 0x000ee20000002100 */
[----:B------:R-:W-:Y:S01]  /*1ba0*/  UIADD3 UR33, UR17, UR6, URZ ;  /* 0x0000000611217290 */ /* 0x000fe2000fffe03f */
[----:B------:R-:W-:Y:S01]  /*1bb0*/  BSSY B1, `(.L_x_172) ;  /* 0x0000686000017945 */ /* 0x000fe20003800000 */
[----:B------:R-:W-:Y:S01]  /*1bc0*/  IADD3.X R3, R24, UR20, RZ, P0, !PT ;  /* 0x0000001418037c10 */ /* 0x000fe200087fe4ff */
[----:B------:R-:W-:Y:S01]  /*1bd0*/  ULDC.64 UR6, c[0x0][0x258] ;  /* 0x0000960000067ab9 */ /* 0x000fe20000000a00 */
[----:B------:R-:W-:Y:S01]  /*1be0*/  UIADD3 UR12, UR17, UR18, URZ ;  /* 0x00000012110c7290 */ /* 0x000fe2000fffe03f */
[----:B------:R-:W-:Y:S01]  /*1bf0*/  IMAD.U32 R8, RZ, RZ, UR6 ;  /* 0x00000006ff087e24 */ /* 0x000fe2000f8e00ff */
[----:B------:R-:W-:Y:S01]  /*1c00*/  UIMAD UR11, UR21, UR6, URZ ;  /* 0x00000006150b72a4 */ /* 0x000fe2000f8e023f */
[----:B------:R-:W-:Y:S01]  /*1c10*/  IMAD R3, R3, UR30, RZ ;  /* 0x0000001e03037c24 */ /* 0x000fe2000f8e02ff */
[----:B------:R-:W-:Y:S01]  /*1c20*/  ULDC.64 UR18, c[0x0][0x2b0] ;  /* 0x0000ac0000127ab9 */ /* 0x000fe20000000a00 */
[----:B------:R-:W-:Y:S01]  /*1c30*/  ULDC UR14, c[0x0][0x2dc] ;  /* 0x0000b700000e7ab9 */ /* 0x000fe20000000800 */
[----:B------:R-:W-:Y:S01]  /*1c40*/  UIMAD UR29, UR58, UR7, UR11 ;  /* 0x000000073a1d72a4 */ /* 0x000fe2000f8e020b */
[----:B------:R-:W-:Y:S01]  /*1c50*/  IMAD R3, R4, UR31, R3 ;  /* 0x0000001f04037c24 */ /* 0x000fe2000f8e0203 */
[----:B------:R-:W-:Y:S01]  /*1c60*/  UIADD3 UR11, -UR5, UR13, UR44 ;  /* 0x0000000d050b7290 */ /* 0x000fe2000fffe12c */
[----:B------:R-:W-:Y:S01]  /*1c70*/  ULDC.64 UR6, c[0x0][0x420] ;  /* 0x0001080000067ab9 */ /* 0x000fe20000000a00 */
[----:B------:R-:W-:Y:S01]  /*1c80*/  ULDC UR15, c[0x0][0x270] ;  /* 0x00009c00000f7ab9 */ /* 0x000fe20000000800 */
[----:B------:R-:W-:-:S02]  /*1c90*/  UIMAD.WIDE UR18, UR12, 0x4, UR18 ;  /* 0x000000040c1278a5 */ /* 0x000fc4000f8e0212 */
[----:B------:R-:W-:Y:S01]  /*1ca0*/  UIMAD UR34, UR14, UR15, URZ ;  /* 0x0000000f0e2272a4 */ /* 0x000fe2000f8e023f */
[----:B------:R-:W-:Y:S02]  /*1cb0*/  ULDC.64 UR36, c[0x0][0x478] ;  /* 0x00011e0000247ab9 */ /* 0x000fe40000000a00 */
[----:B------:R-:W-:Y:S01]  /*1cc0*/  ULDC.64 UR14, c[0x0][0x428] ;  /* 0x00010a00000e7ab9 */ /* 0x000fe20000000a00 */
[----:B------:R-:W-:-:S04]  /*1cd0*/  USHF.L.U32 UR28, UR34, 0x6, URZ ;  /* 0x00000006221c7899 */ /* 0x000fc8000800063f */
[----:B------:R-:W-:-:S03]  /*1ce0*/  UIADD3 UR16, UP2, UP0, UR22, UR28, UR48 ;  /* 0x0000001c16107290 */ /* 0x000fc6000f85e030 */
[----:B------:R-:W-:Y:S01]  /*1cf0*/  ULDC.64 UR22, c[0x0][0x3e0] ;  /* 0x0000f80000167ab9 */ /* 0x000fe20000000a00 */
[----:B---3--:R-:W-:Y:S01]  /*1d00*/  SHF.R.S32.HI R10, RZ, 0x1f, R9 ;  /* 0x0000001fff0a7819 */ /* 0x008fe20000011409 */
[----:B--2---:R-:W-:-:S05]  /*1d10*/  IMAD.MOV.U32 R12, RZ, RZ, R6 ;  /* 0x000000ffff0c7224 */ /* 0x004fca00078e0006 */
[----:B------:R-:W-:-:S03]  /*1d20*/  SHF.R.S32.HI R13, RZ, 0x1f, R12 ;  /* 0x0000001fff0d7819 */ /* 0x000fc6000001140c */
[----:B------:R-:W-:Y:S01]  /*1d30*/  IMAD.WIDE.U32 R4, R4, UR30, R12 ;  /* 0x0000001e04047c25 */ /* 0x000fe2000f8e000c */
[----:B------:R-:W-:Y:S01]  /*1d40*/  ULDC.64 UR30, c[0x0][0x210] ;  /* 0x00008400001e7ab9 */ /* 0x000fe20000000a00 */
[----:B------:R1:W-:Y:S01]  /*1d50*/  STL [R1+0x2c], R13 ;  /* 0x00002c0d01007387 */ /* 0x0003e20000100800 */
[----:B------:R-:W-:-:S04]  /*1d60*/  IADD3 R6, P0, R4, UR57, RZ ;  /* 0x0000003904067c10 */ /* 0x000fc8000ff1e0ff */
[----:B------:R-:W-:Y:S01]  /*1d70*/  IADD3.X R7, R5, UR46, R3, P0, !PT ;  /* 0x0000002e05077c10 */ /* 0x000fe200087fe403 */
[----:B------:R-:W-:Y:S01]  /*1d80*/  IMAD.U32 R3, RZ, RZ, UR6 ;  /* 0x00000006ff037e24 */ /* 0x000fe2000f8e00ff */
[----:B------:R-:W-:Y:S01]  /*1d90*/  IADD3 R4, P0, R12, UR10, RZ ;  /* 0x0000000a0c047c10 */ /* 0x000fe2000ff1e0ff */
[----:B------:R-:W-:Y:S01]  /*1da0*/  UIMAD UR10, UR20, UR6, URZ ;  /* 0x00000006140a72a4 */ /* 0x000fe2000f8e023f */
[----:B------:R-:W-:Y:S02]  /*1db0*/  ULDC UR46, c[0x0][0x398] ;  /* 0x0000e600002e7ab9 */ /* 0x000fe40000000800 */
[----:B------:R-:W-:Y:S01]  /*1dc0*/  IADD3.X R5, R13, UR49, RZ, P0, !PT ;  /* 0x000000310d057c10 */ /* 0x000fe200087fe4ff */
[----:B------:R-:W-:Y:S01]  /*1dd0*/  UIMAD UR12, UR17, UR7, UR10 ;  /* 0x00000007110c72a4 */ /* 0x000fe2000f8e020a */
[----:B------:R-:W-:Y:S01]  /*1de0*/  IMAD.WIDE.U32 R6, R8, UR58, R6 ;  /* 0x0000003a08067c25 */ /* 0x000fe2000f8e0006 */
[----:B------:R-:W-:Y:S02]  /*1df0*/  UIADD3 UR10, UR11, -UR46, URZ ;  /* 0x8000002e0b0a7290 */ /* 0x000fe4000fffe03f */
[----:B------:R-:W-:Y:S01]  /*1e00*/  UIMAD UR11, UR21, UR14, URZ ;  /* 0x0000000e150b72a4 */ /* 0x000fe2000f8e023f */
[----:B------:R-:W-:Y:S01]  /*1e10*/  IMAD.WIDE.U32 R4, R3, UR17, R4 ;  /* 0x0000001103047c25 */ /* 0x000fe2000f8e0004 */
[----:B------:R-:W-:Y:S01]  /*1e20*/  LEA.HI R3, R10, R9, RZ, 0x5 ;  /* 0x000000090a037211 */ /* 0x000fe200078f28ff */
[----:B------:R-:W-:Y:S01]  /*1e30*/  USHF.R.S32.HI UR21, URZ, 0x1f, UR10 ;  /* 0x0000001f3f157899 */ /* 0x000fe2000801140a */
[C---:B------:R-:W-:Y:S01]  /*1e40*/  LEA R232, P0, R6.reuse, UR30, 0x1 ;  /* 0x0000001e06e87c11 */ /* 0x040fe2000f8008ff */
[----:B------:R-:W-:Y:S01]  /*1e50*/  VIADD R5, R5, UR12 ;  /* 0x0000000c05057c36 */ /* 0x000fe20008000000 */
[----:B------:R-:W-:Y:S01]  /*1e60*/  LOP3.LUT R10, R3, 0xffffffe0, RZ, 0xc0, !PT ;  /* 0xffffffe0030a7812 */ /* 0x000fe200078ec0ff */
[----:B------:R-:W-:Y:S01]  /*1e70*/  UIMAD UR12, UR58, UR15, UR11 ;  /* 0x0000000f3a0c72a4 */ /* 0x000fe2000f8e020b */
[----:B------:R-:W-:Y:S01]  /*1e80*/  SHF.R.S32.HI R3, RZ, 0x5, R3 ;  /* 0x00000005ff037819 */ /* 0x000fe20000011403 */
[----:B------:R-:W-:Y:S01]  /*1e90*/  ULEA.HI UR21, UR21, UR10, URZ, 0x6 ;  /* 0x0000000a15157291 */ /* 0x000fe2000f8f303f */
[----:B------:R-:W-:Y:S01]  /*1ea0*/  VIADD R8, R7, UR29 ;  /* 0x0000001d07087c36 */ /* 0x000fe20008000000 */
[----:B------:R-:W-:Y:S01]  /*1eb0*/  USHF.R.S32.HI UR11, URZ, 0x1f, UR28 ;  /* 0x0000001f3f0b7899 */ /* 0x000fe2000801141c */
[----:B------:R-:W-:Y:S01]  /*1ec0*/  IMAD.IADD R10, R9, 0x1, -R10 ;  /* 0x00000001090a7824 */ /* 0x000fe200078e0a0a */
[----:B------:R-:W-:Y:S01]  /*1ed0*/  USHF.R.S32.HI UR21, URZ, 0x6, UR21 ;  /* 0x000000063f157899 */ /* 0x000fe20008011415 */
[----:B------:R-:W-:Y:S01]  /*1ee0*/  IMAD.U32 R9, RZ, RZ, UR14 ;  /* 0x0000000eff097e24 */ /* 0x000fe2000f8e00ff */
[----:B------:R-:W-:Y:S01]  /*1ef0*/  UIADD3.X UR10, UR51, UR11, UR55, UP2, UP0 ;  /* 0x0000000b330a7290 */ /* 0x000fe200097e0437 */
[----:B------:R-:W-:Y:S01]  /*1f00*/  IMAD R7, R3, UR34, R10 ;  /* 0x0000002203077c24 */ /* 0x000fe2000f8e020a */
[----:B------:R-:W-:Y:S01]  /*1f10*/  UIADD3 UR11, UP3, UP2, UR54, UR16, UR56 ;  /* 0x00000010360b7290 */ /* 0x000fe2000fa7e038 */
[----:B------:R-:W-:Y:S01]  /*1f20*/  LEA.HI.X R233, R6, UR31, R8, 0x1, P0 ;  /* 0x0000001f06e97c11 */ /* 0x000fe200080f0c08 */
[----:B------:R-:W-:Y:S01]  /*1f30*/  UISETP.LT.AND UP0, UPT, URZ, UR21, UPT ;  /* 0x000000153f00728c */ /* 0x000fe2000bf01270 */
[----:B------:R-:W-:Y:S01]  /*1f40*/  IMAD.WIDE.U32 R4, R9, UR58, R4 ;  /* 0x0000003a09047c25 */ /* 0x000fe2000f8e0004 */
[----:B------:R-:W-:-:S02]  /*1f50*/  UIADD3.X UR10, UR53, UR10, UR41, UP3, UP2 ;  /* 0x0000000a350a7290 */ /* 0x000fc40009fe4429 */
[----:B------:R-:W-:Y:S01]  /*1f60*/  USEL UR21, URZ, UR21, !UP0 ;  /* 0x000000153f157287 */ /* 0x000fe2000c000000 */
[----:B------:R-:W-:Y:S01]  /*1f70*/  IADD3 R3, P0, R7, UR11, RZ ;  /* 0x0000000b07037c10 */ /* 0x000fe2000ff1e0ff */
[----:B------:R-:W-:Y:S01]  /*1f80*/  ULDC.64 UR14, c[0x0][0x400] ;  /* 0x00010000000e7ab9 */ /* 0x000fe20000000a00 */
[----:B------:R-:W-:Y:S01]  /*1f90*/  VIADD R5, R5, UR12 ;  /* 0x0000000c05057c36 */ /* 0x000fe20008000000 */
[----:B------:R-:W-:Y:S01]  /*1fa0*/  UISETP.GT.AND UP0, UPT, UR32, UR21, UPT ;  /* 0x000000152000728c */ /* 0x000fe2000bf04270 */
[----:B------:R-:W-:Y:S01]  /*1fb0*/  LEA.HI.X.SX32 R7, R7, UR10, 0x1, P0 ;  /* 0x0000000a07077c11 */ /* 0x000fe200080f0eff */
[----:B------:R-:W-:Y:S01]  /*1fc0*/  IMAD R6, R24, UR6, RZ ;  /* 0x0000000618067c24 */ /* 0x000fe2000f8e02ff */
[C---:B------:R-:W-:Y:S01]  /*1fd0*/  LEA R225, P0, R3.reuse, UR14, 0x2 ;  /* 0x0000000e03e17c11 */ /* 0x040fe2000f8010ff */
[C---:B------:R-:W-:Y:S01]  /*1fe0*/  IMAD.WIDE.U32 R4, R252.reuse, UR6, R4 ;  /* 0x00000006fc047c25 */ /* 0x040fe2000f8e0004 */
[----:B------:R-:W-:Y:S02]  /*1ff0*/  UIMAD.WIDE UR10, UR33, 0x4, UR36 ;  /* 0x00000004210a78a5 */ /* 0x000fe4000f8e0224 */
[----:B------:R-:W-:Y:S01]  /*2000*/  LEA.HI.X R224, R3, UR15, R7, 0x2, P0 ;  /* 0x0000000f03e07c11 */ /* 0x000fe200080f1407 */
[----:B------:R-:W-:Y:S01]  /*2010*/  IMAD R6, R252, UR7, R6 ;  /* 0x00000007fc067c24 */ /* 0x000fe2000f8e0206 */
[----:B------:R-:W-:Y:S01]  /*2020*/  PLOP3.LUT P0, PT, PT, PT, UP0, 0x80, 0x0 ;  /* 0x000000000000781c */ /* 0x000fe20003f0f008 */
[----:B------:R-:W-:Y:S01]  /*2030*/  UMOV UR16, UR18 ;  /* 0x0000001200107c82 */ /* 0x000fe20008000000 */
[----:B------:R-:W-:Y:S01]  /*2040*/  LEA R230, P2, R4, UR22, 0x1 ;  /* 0x0000001604e67c11 */ /* 0x000fe2000f8408ff */
[----:B------:R-:W-:Y:S01]  /*2050*/  IMAD.IADD R5, R5, 0x1, R6 ;  /* 0x0000000105057824 */ /* 0x000fe200078e0206 */
[----:B------:R-:W-:Y:S01]  /*2060*/  UIADD3 UR6, UR32, -0x1, URZ ;  /* 0xffffffff20067890 */ /* 0x000fe2000fffe03f */
[----:B------:R-:W-:Y:S01]  /*2070*/  UMOV UR15, UR19 ;  /* 0x00000013000f7c82 */ /* 0x000fe20008000000 */
[----:B------:R-:W-:-:S02]  /*2080*/  UMOV UR18, UR10 ;  /* 0x0000000a00127c82 */ /* 0x000fc40008000000 */
[----:B------:R-:W-:Y:S01]  /*2090*/  LEA.HI.X R231, R4, UR23, R5, 0x1, P2 ;  /* 0x0000001704e77c11 */ /* 0x000fe200090f0c05 */
[----:B------:R-:W-:-:S04]  /*20a0*/  UMOV UR17, UR11 ;  /* 0x0000000b00117c82 */ /* 0x000fc80008000000 */
[----:B-1----:R-:W-:Y:S05]  /*20b0*/  @P0 BRA `(.L_x_177) ;  /* 0x00000008000c0947 */ /* 0x002fea0003800000 */
        /* <DEDUP_REMOVED lines=19> */
.L_x_178:
        /* <DEDUP_REMOVED lines=19> */
.L_x_179:
[----:B------:R-:W-:Y:S01]  /*2320*/  UIMAD UR12, UR39, UR6, URZ ;  /* 0x00000006270c72a4 */ /* 0x000fe2000f8e023f */
[----:B------:R-:W-:Y:S01]  /*2330*/  IMAD.U32 R4, RZ, RZ, UR6 ;  /* 0x00000006ff047e24 */ /* 0x000fe2000f8e00ff */
[----:B------:R-:W-:Y:S01]  /*2340*/  UIMAD UR5, UR43, -0x80, UR5 ;  /* 0xffffff802b0578a4 */ /* 0x000fe2000f8e0205 */
[----:B------:R-:W-:Y:S01]  /*2350*/  VIADD R3, R252, 0x40 ;  /* 0x00000040fc037836 */ /* 0x000fe20000000000 */
[----:B------:R-:W-:Y:S01]  /*2360*/  UIMAD UR12, UR44, UR7, UR12 ;  /* 0x000000072c0c72a4 */ /* 0x000fe2000f8e020c */
[----:B------:R-:W-:Y:S01]  /*2370*/  IMAD.WIDE.U32 R4, R4, UR44, R12 ;  /* 0x0000002c04047c25 */ /* 0x000fe2000f8e000c */
[----:B------:R-:W-:Y:S01]  /*2380*/  USHF.R.S32.HI UR15, URZ, 0x1f, UR58 ;  /* 0x0000001f3f0f7899 */ /* 0x000fe2000801143a */
[----:B------:R-:W-:Y:S01]  /*2390*/  BSSY B0, `(.L_x_180) ;  /* 0x0000019000007945 */ /* 0x000fe20003800000 */
[----:B------:R-:W-:Y:S02]  /*23a0*/  ISETP.GE.AND P1, PT, R252, UR5, PT ;  /* 0x00000005fc007c0c */ /* 0x000fe4000bf26270 */
[----:B------:R-:W-:Y:S01]  /*23b0*/  MOV R0, UR12 ;  /* 0x0000000c00007c02 */ /* 0x000fe20008000f00 */
[----:B------:R-:W-:Y:S01]  /*23c0*/  ULDC.64 UR12, c[0x0][0x468] ;  /* 0x00011a00000c7ab9 */ /* 0x000fe20000000a00 */
[----:B------:R-:W-:Y:S01]  /*23d0*/  IADD3 R6, P0, R4, UR17, RZ ;  /* 0x0000001104067c10 */ /* 0x000fe2000ff1e0ff */
[----:B------:R-:W-:-:S03]  /*23e0*/  UIMAD UR15, UR15, UR12, URZ ;  /* 0x0000000c0f0f72a4 */ /* 0x000fc6000f8e023f */
[----:B------:R-:W-:Y:S01]  /*23f0*/  IADD3.X R7, R5, UR18, R0, P0, !PT ;  /* 0x0000001205077c10 */ /* 0x000fe200087fe400 */
[----:B------:R-:W-:Y:S01]  /*2400*/  UIMAD UR13, UR58, UR13, UR15 ;  /* 0x0000000d3a0d72a4 */ /* 0x000fe2000f8e020f */
[----:B------:R-:W-:Y:S02]  /*2410*/  MOV R0, UR12 ;  /* 0x0000000c00007c02 */ /* 0x000fe40008000f00 */
[----:B------:R-:W-:-:S03]  /*2420*/  ISETP.GE.AND P0, PT, R3, UR5, PT ;  /* 0x0000000503007c0c */ /* 0x000fc6000bf06270 */
[----:B------:R-:W-:-:S04]  /*2430*/  IMAD.WIDE.U32 R6, R0, UR58, R6 ;  /* 0x0000003a00067c25 */ /* 0x000fc8000f8e0006 */
[----:B------:R-:W-:Y:S01]  /*2440*/  VIADD R3, R7, UR13 ;  /* 0x0000000d07037c36 */ /* 0x000fe20008000000 */
        /* <DEDUP_REMOVED lines=13> */
.L_x_181:
[----:B------:R-:W-:Y:S05]  /*2520*/  BSYNC B0 ;  /* 0x0000000000007941 */ /* 0x000fea0003800000 */
.L_x_180:
        /* <DEDUP_REMOVED lines=15> */
.L_x_183:
[----:B------:R-:W-:Y:S05]  /*2620*/  BSYNC B0 ;  /* 0x0000000000007941 */ /* 0x000fea0003800000 */
.L_x_182:
        /* <DEDUP_REMOVED lines=28> */
.L_x_185:
[----:B------:R-:W-:Y:S05]  /*27f0*/  BSYNC B0 ;  /* 0x0000000000007941 */ /* 0x000fea0003800000 */
.L_x_184:
        /* <DEDUP_REMOVED lines=13> */
[----:B------:R4:W-:Y:S01]  /*28d0*/  STG.E.128 desc[UR8][R4.64+0x80], RZ ;  /* 0x000080ff04007986 */ /* 0x0009e2000c101d08 */
[----:B------:R-:W-:Y:S05]  /*28e0*/  BRA `(.L_x_186) ;  /* 0x0000005800c87947 */ /* 0x000fea0003800000 */
.L_x_177:
[----:B------:R-:W2:Y:S01]  /*28f0*/  LDL R25, [R1] ;  /* 0x0000000001197983 */ /* 0x000ea20000100800 */
[----:B------:R-:W-:Y:S01]  /*2900*/  UIMAD UR7, UR6, -0x40, UR13 ;  /* 0xffffffc0060778a4 */ /* 0x000fe2000f8e020d */
[----:B------:R-:W-:Y:S01]  /*2910*/  IMAD.U32 R6, RZ, RZ, UR24 ;  /* 0x00000018ff067e24 */ /* 0x000fe2000f8e00ff */
[----:B------:R-:W-:Y:S01]  /*2920*/  UIMAD UR12, UR39, UR24, URZ ;  /* 0x00000018270c72a4 */ /* 0x000fe2000f8e023f */
[----:B------:R-:W3:Y:S01]  /*2930*/  LDL R26, [R1+0xc] ;  /* 0x00000c00011a7983 */ /* 0x000ee20000100800 */
[----:B------:R-:W-:Y:S01]  /*2940*/  UIMAD UR11, UR39, UR26, URZ ;  /* 0x0000001a270b72a4 */ /* 0x000fe2000f8e023f */
[----:B------:R-:W-:Y:S01]  /*2950*/  IMAD.U32 R4, RZ, RZ, UR26 ;  /* 0x0000001aff047e24 */ /* 0x000fe2000f8e00ff */
[----:B------:R-:W-:Y:S01]  /*2960*/  UIMAD UR10, UR43, -0x80, UR5 ;  /* 0xffffff802b0a78a4 */ /* 0x000fe2000f8e0205 */
[--C-:B------:R-:W-:Y:S01]  /*2970*/  IMAD.WIDE.U32 R6, R6, UR44, R12.reuse ;  /* 0x0000002c06067c25 */ /* 0x100fe2000f8e000c */
[----:B------:R-:W-:Y:S02]  /*2980*/  UIMAD UR12, UR44, UR25, UR12 ;  /* 0x000000192c0c72a4 */ /* 0x000fe4000f8e020c */
[----:B------:R-:W-:Y:S01]  /*2990*/  UIMAD UR11, UR44, UR27, UR11 ;  /* 0x0000001b2c0b72a4 */ /* 0x000fe2000f8e020b */
[----:B------:R-:W-:Y:S01]  /*29a0*/  IMAD.WIDE.U32 R4, R4, UR44, R12 ;  /* 0x0000002c04047c25 */ /* 0x000fe2000f8e000c */
[----:B------:R-:W-:Y:S01]  /*29b0*/  IADD3 R8, P1, R6, UR38, RZ ;  /* 0x0000002606087c10 */ /* 0x000fe2000ff3e0ff */
[----:B------:R-:W-:-:S03]  /*29c0*/  ULDC.64 UR22, c[0x0][0x268] ;  /* 0x00009a0000167ab9 */ /* 0x000fc60000000a00 */
[----:B------:R-:W-:Y:S01]  /*29d0*/  IMAD.U32 R10, RZ, RZ, UR11 ;  /* 0x0000000bff0a7e24 */ /* 0x000fe2000f8e00ff */
[----:B------:R-:W-:Y:S01]  /*29e0*/  IADD3 R6, P0, R4, UR50, RZ ;  /* 0x0000003204067c10 */ /* 0x000fe2000ff1e0ff */
[----:B------:R-:W-:Y:S01]  /*29f0*/  IMAD R4, R11, UR22, RZ ;  /* 0x000000160b047c24 */ /* 0x000fe2000f8e02ff */
[----:B------:R-:W-:-:S13]  /*2a00*/  ISETP.GE.AND P3, PT, R252, UR10, PT ;  /* 0x0000000afc007c0c */ /* 0x000fda000bf66270 */
[----:B------:R-:W1:Y:S08]  /*2a10*/  @!P3 LDC.64 R16, c[0x0][0x220] ;  /* 0x00008800ff10bb82 */ /* 0x000e700000000a00 */
[----:B------:R-:W4:Y:S01]  /*2a20*/  @!P3 LDC.64 R20, c[0x0][0x218] ;  /* 0x00008600ff14bb82 */ /* 0x000f220000000a00 */
[----:B------:R-:W-:Y:S02]  /*2a30*/  IMAD.MOV.U32 R249, RZ, RZ, 0x7f800000 ;  /* 0x7f800000fff97424 */ /* 0x000fe400078e00ff */
[----:B------:R-:W-:-:S02]  /*2a40*/  IMAD.MOV.U32 R250, RZ, RZ, 0x7f800000 ;  /* 0x7f800000fffa7424 */ /* 0x000fc400078e00ff */
[----:B------:R-:W-:Y:S02]  /*2a50*/  IMAD.MOV.U32 R247, RZ, RZ, 0x7f800000 ;  /* 0x7f800000fff77424 */ /* 0x000fe400078e00ff */
[----:B------:R-:W-:Y:S01]  /*2a60*/  IMAD.MOV.U32 R248, RZ, RZ, 0x7f800000 ;  /* 0x7f800000fff87424 */ /* 0x000fe200078e00ff */
[----:B------:R-:W-:Y:S02]  /*2a70*/  USHF.L.U32 UR20, UR34, 0x4, URZ ;  /* 0x0000000422147899 */ /* 0x000fe4000800063f */
[----:B------:R-:W-:Y:S02]  /*2a80*/  USHF.L.U32 UR19, UR34, 0x3, URZ ;  /* 0x0000000322137899 */ /* 0x000fe4000800063f */
[----:B------:R-:W-:-:S04]  /*2a90*/  UIADD3 UR31, UR20, 0x20, URZ ;  /* 0x00000020141f7890 */ /* 0x000fc8000fffe03f */
[----:B------:R-:W-:Y:S01]  /*2aa0*/  UIADD3 UR30, UR19, UR31, URZ ;  /* 0x0000001f131e7290 */ /* 0x000fe2000fffe03f */
[----:B------:R-:W-:-:S03]  /*2ab0*/  IMAD R251, RZ, RZ, -UR28 ;  /* 0x8000001cfffb7e24 */ /* 0x000fc6000f8e02ff */
[----:B------:R-:W-:Y:S02]  /*2ac0*/  UIADD3 UR29, UR19, UR30, URZ ;  /* 0x0000001e131d7290 */ /* 0x000fe4000fffe03f */
[----:B------:R-:W-:Y:S02]  /*2ad0*/  UIADD3 UR39, UR44, UR13, URZ ;  /* 0x0000000d2c277290 */ /* 0x000fe4000fffe03f */
        /* <DEDUP_REMOVED lines=41> */
[----:B------:R-:W-:-:S05]  /*2d70*/  VIADD R3, R252, 0x40 ;  /* 0x00000040fc037836 */ /* 0x000fca0000000000 */
[----:B------:R-:W-:Y:S01]  /*2d80*/  ISETP.GE.AND P2, PT, R3, UR10, PT ;  /* 0x0000000a03007c0c */ /* 0x000fe2000bf46270 */
[----:B------:R-:W-:Y:S01]  /*2d90*/  IMAD.U32 R3, RZ, RZ, UR12 ;  /* 0x0000000cff037e24 */ /* 0x000fe2000f8e00ff */
[----:B------:R-:W-:-:S04]  /*2da0*/  ULDC.64 UR10, c[0x0][0x260] ;  /* 0x00009800000a7ab9 */ /* 0x000fc80000000a00 */
[----:B------:R-:W-:Y:S01]  /*2db0*/  IADD3.X R9, R7, UR40, R3, P1, !PT ;  /* 0x0000002807097c10 */ /* 0x000fe20008ffe403 */
[----:B------:R-:W-:Y:S01]  /*2dc0*/  IMAD R3, R11, UR10, RZ ;  /* 0x0000000a0b037c24 */ /* 0x000fe2000f8e02ff */
[----:B------:R-:W-:Y:S01]  /*2dd0*/  IADD3.X R7, R5, UR52, R10, P0, !PT ;  /* 0x0000003405077c10 */ /* 0x000fe200087fe40a */
[C---:B------:R-:W-:Y:S02]  /*2de0*/  IMAD R10, R0.reuse, UR23, R4 ;  /* 0x00000017000a7c24 */ /* 0x040fe4000f8e0204 */
[C---:B------:R-:W-:Y:S02]  /*2df0*/  IMAD.WIDE.U32 R4, R0.reuse, UR22, R8 ;  /* 0x0000001600047c25 */ /* 0x040fe4000f8e0008 */
[----:B------:R-:W2:Y:S02]  /*2e00*/  @!P2 LDC.64 R18, c[0x0][0x220] ;  /* 0x00008800ff12ab82 */ /* 0x000ea40000000a00 */
[C---:B------:R-:W-:Y:S02]  /*2e10*/  IMAD R8, R0.reuse, UR11, R3 ;  /* 0x0000000b00087c24 */ /* 0x040fe4000f8e0203 */
[----:B------:R-:W-:-:S04]  /*2e20*/  IMAD.WIDE.U32 R6, R0, UR10, R6 ;  /* 0x0000000a00067c25 */ /* 0x000fc8000f8e0006 */
[----:B------:R-:W-:-:S05]  /*2e30*/  VIADD R0, R25, 0x20 ;  /* 0x0000002019007836 */ /* 0x000fca0000000000 */
[----:B------:R-:W-:Y:S02]  /*2e40*/  ISETP.GE.AND P5, PT, R0, UR7, PT ;  /* 0x0000000700007c0c */ /* 0x000fe4000bfa6270 */
[----:B------:R-:W-:-:S05]  /*2e50*/  @!P2 IADD3 R0, P0, R252, 0x40, RZ ;  /* 0x00000040fc00a810 */ /* 0x000fca0007f1e0ff */
[----:B------:R-:W-:Y:S01]  /*2e60*/  @!P2 IMAD.X R11, RZ, RZ, R24, P0 ;  /* 0x000000ffff0ba224 */ /* 0x000fe200000e0618 */
[----:B------:R-:W-:Y:S02]  /*2e70*/  PLOP3.LUT P0, PT, PT, PT, UP4, 0x80, 0x0 ;  /* 0x000000000000781c */ /* 0x000fe40003f0f048 */
[----:B------:R-:W-:Y:S01]  /*2e80*/  @!P2 IADD3 R14, P1, R252, 0x40, RZ ;  /* 0x00000040fc0ea810 */ /* 0x000fe20007f3e0ff */
[----:B------:R-:W-:-:S04]  /*2e90*/  IMAD.IADD R5, R5, 0x1, R10 ;  /* 0x0000000105057824 */ /* 0x000fc800078e020a */
[----:B------:R-:W-:Y:S02]  /*2ea0*/  @!P2 IMAD.X R3, RZ, RZ, R24, P1 ;  /* 0x000000ffff03a224 */ /* 0x000fe400008e0618 */
[----:B------:R-:W-:Y:S02]  /*2eb0*/  IMAD.IADD R7, R7, 0x1, R8 ;  /* 0x0000000107077824 */ /* 0x000fe400078e0208 */
[----:B------:R-:W-:Y:S02]  /*2ec0*/  @!P2 IMAD R3, R3, UR24, RZ ;  /* 0x000000180303ac24 */ /* 0x000fe4000f8e02ff */
[----:B------:R-:W-:Y:S02]  /*2ed0*/  @!P2 IMAD.MOV.U32 R8, RZ, RZ, R4 ;  /* 0x000000ffff08a224 */ /* 0x000fe400078e0004 */
[----:B------:R-:W-:Y:S02]  /*2ee0*/  @!P2 IMAD.MOV.U32 R9, RZ, RZ, R5 ;  /* 0x000000ffff09a224 */ /* 0x000fe400078e0005 */
[----:B------:R-:W-:-:S02]  /*2ef0*/  @!P3 IMAD R10, R24, UR24, RZ ;  /* 0x00000018180abc24 */ /* 0x000fc4000f8e02ff */
[C---:B------:R-:W-:Y:S02]  /*2f00*/  @!P2 IMAD R22, R14.reuse, UR25, R3 ;  /* 0x000000190e16ac24 */ /* 0x040fe4000f8e0203 */
[----:B------:R-:W-:Y:S02]  /*2f10*/  @!P2 IMAD.MOV.U32 R12, RZ, RZ, R6 ;  /* 0x000000ffff0ca224 */ /* 0x000fe400078e0006 */
[----:B------:R-:W-:Y:S02]  /*2f20*/  @!P2 IMAD.MOV.U32 R13, RZ, RZ, R7 ;  /* 0x000000ffff0da224 */ /* 0x000fe400078e0007 */
[----:B------:R-:W-:Y:S02]  /*2f30*/  @!P2 IMAD R11, R11, UR26, RZ ;  /* 0x0000001a0b0bac24 */ /* 0x000fe4000f8e02ff */
[----:B------:R-:W-:-:S04]  /*2f40*/  @!P2 IMAD.WIDE.U32 R14, R14, UR24, R8 ;  /* 0x000000180e0eac25 */ /* 0x000fc8000f8e0008 */
[C---:B------:R-:W-:Y:S02]  /*2f50*/  @!P3 IMAD R3, R252.reuse, UR25, R10 ;  /* 0x00000019fc03bc24 */ /* 0x040fe4000f8e020a */
[----:B------:R-:W-:-:S04]  /*2f60*/  @!P3 IMAD.WIDE.U32 R8, R252, UR24, R4 ;  /* 0x00000018fc08bc25 */ /* 0x000fc8000f8e0004 */
[C---:B------:R-:W-:Y:S02]  /*2f70*/  @!P2 IMAD R23, R0.reuse, UR27, R11 ;  /* 0x0000001b0017ac24 */ /* 0x040fe4000f8e020b */
[----:B------:R-:W-:Y:S01]  /*2f80*/  @!P2 IMAD.WIDE.U32 R12, R0, UR26, R12 ;  /* 0x0000001a000cac25 */ /* 0x000fe2000f8e000c */
[----:B-1----:R-:W-:-:S03]  /*2f90*/  @!P3 LEA R4, P1, R8, R16, 0x1 ;  /* 0x000000100804b211 */ /* 0x002fc600078208ff */
[----:B------:R-:W-:Y:S01]  /*2fa0*/  @!P3 IMAD.IADD R0, R9, 0x1, R3 ;  /* 0x000000010900b824 */ /* 0x000fe200078e0203 */
[----:B------:R-:W-:Y:S01]  /*2fb0*/  ULEA.HI UR10, UR6, UR6, URZ, 0x1 ;  /* 0x00000006060a7291 */ /* 0x000fe2000f8f083f */
[----:B------:R-:W-:-:S03]  /*2fc0*/  @!P3 IMAD R3, R24, UR26, RZ ;  /* 0x0000001a1803bc24 */ /* 0x000fc6000f8e02ff */
[----:B------:R-:W-:Y:S02]  /*2fd0*/  @!P3 LEA.HI.X R5, R8, R17, R0, 0x1, P1 ;  /* 0x000000110805b211 */ /* 0x000fe400008f0c00 */
[----:B---3--:R-:W-:Y:S01]  /*2fe0*/  LEA R0, R26, UR4, 0x1 ;  /* 0x000000041a007c11 */ /* 0x008fe2000f8e08ff */
[----:B------:R-:W-:Y:S01]  /*2ff0*/  @P0 BAR.SYNC.DEFER_BLOCKING 0x0 ;  /* 0x0000000000000b1d */ /* 0x000fe20000010000 */
[----:B------:R-:W-:Y:S01]  /*3000*/  ULOP3.LUT UR10, UR10, 0xfffffffe, URZ, 0xc0, !UPT ;  /* 0xfffffffe0a0a7892 */ /* 0x000fe2000f8ec03f */
[C---:B------:R-:W-:Y:S02]  /*3010*/  @!P3 IMAD R3, R252.reuse, UR27, R3 ;  /* 0x0000001bfc03bc24 */ /* 0x040fe4000f8e0203 */
[----:B------:R-:W-:Y:S01]  /*3020*/  @!P3 IMAD.WIDE.U32 R10, R252, UR26, R6 ;  /* 0x0000001afc0abc25 */ /* 0x000fe2000f8e0006 */
[----:B------:R-:W-:-:S03]  /*3030*/  UIADD3 UR10, UR6, -UR10, URZ ;  /* 0x8000000a060a7290 */ /* 0x000fc6000fffe03f */
[----:B------:R-:W1:Y:S01]  /*3040*/  @!P2 LDC.64 R16, c[0x0][0x218] ;  /* 0x00008600ff10ab82 */ /* 0x000e620000000a00 */
[----:B----4-:R-:W-:Y:S01]  /*3050*/  @!P3 LEA R6, P1, R10, R20, 0x1 ;  /* 0x000000140a06b211 */ /* 0x010fe200078208ff */
[----:B------:R-:W-:Y:S01]  /*3060*/  UISETP.NE.AND UP0, UPT, UR10, 0x1, UPT ;  /* 0x000000010a00788c */ /* 0x000fe2000bf05270 */
[----:B--2---:R-:W-:Y:S01]  /*3070*/  @!P2 LEA R8, P4, R14, R18, 0x1 ;  /* 0x000000120e08a211 */ /* 0x004fe200078808ff */
        /* <DEDUP_REMOVED lines=10> */
[----:B------:R2:W-:Y:S01]  /*3120*/  @!P3 LDGSTS.E.BYPASS.LTC128B.128 [R0+0x13000], desc[UR8][R4.64+0x80] ;  /* 0x130000800400bfae */ /* 0x0005e2000b901d48 */
[----:B------:R-:W-:-:S03]  /*3130*/  PLOP3.LUT P0, PT, PT, PT, UP0, 0x80, 0x0 ;  /* 0x000000000000781c */ /* 0x000fc60003f0f008 */
[----:B------:R-:W-:Y:S04]  /*3140*/  @P2 STS.128 [R0+0x10000], RZ ;  /* 0x010000ff00002388 */ /* 0x000fe80000000c00 */
[----:B------:R-:W-:Y:S04]  /*3150*/  @P2 STS.128 [R0+0x12000], RZ ;  /* 0x012000ff00002388 */ /* 0x000fe80000000c00 */
[----:B------:R-:W-:Y:S01]  /*3160*/  @P2 STS.128 [R0+0x14000], RZ ;  /* 0x014000ff00002388 */ /* 0x000fe20000000c00 */
[----:B--2---:R-:W-:Y:S02]  /*3170*/  @!P3 IMAD.IADD R4, R11, 0x1, R3 ;  /* 0x000000010b04b824 */ /* 0x004fe400078e0203 */
[----:B------:R-:W-:-:S03]  /*3180*/  @!P2 IMAD.IADD R5, R15, 0x1, R22 ;  /* 0x000000010f05a824 */ /* 0x000fc600078e0216 */
[----:B------:R-:W-:Y:S02]  /*3190*/  @!P3 LEA.HI.X R7, R10, R21, R4, 0x1, P1 ;  /* 0x000000150a07b211 */ /* 0x000fe400008f0c04 */
[----:B------:R-:W-:Y:S01]  /*31a0*/  ISETP.GE.AND P1, PT, R252, UR7, PT ;  /* 0x00000007fc007c0c */ /* 0x000fe2000bf26270 */
[----:B------:R-:W-:Y:S01]  /*31b0*/  VIADD R3, R26, 0x1800 ;  /* 0x000018001a037836 */ /* 0x000fe20000000000 */
[----:B------:R-:W-:-:S04]  /*31c0*/  @!P2 LEA.HI.X R9, R14, R19, R5, 0x1, P4 ;  /* 0x000000130e09a211 */ /* 0x000fc800020f0c05 */
[----:B------:R-:W-:Y:S01]  /*31d0*/  SEL R10, R3, R26, !P0 ;  /* 0x0000001a030a7207 */ /* 0x000fe20004000000 */
[----:B------:R-:W-:Y:S01]  /*31e0*/  @!PT LDS RZ, [RZ] ;  /* 0x00000000fffff984 */ /* 0x000fe20000000800 */
[----:B------:R-:W-:Y:S01]  /*31f0*/  @!PT LDS RZ, [RZ] ;  /* 0x00000000fffff984 */ /* 0x000fe20000000800 */
[----:B------:R-:W-:Y:S01]  /*3200*/  @!PT LDS RZ, [RZ] ;  /* 0x00000000fffff984 */ /* 0x000fe20000000800 */
[----:B------:R-:W-:Y:S04]  /*3210*/  @!P2 LDGSTS.E.BYPASS.LTC128B.128 [R0+0x10000], desc[UR8][R8.64] ;  /* 0x100000000800afae */ /* 0x000fe8000b901d48 */
[----:B------:R-:W-:Y:S01]  /*3220*/  @!P2 LDGSTS.E.BYPASS.LTC128B.128 [R0+0x12000], desc[UR8][R8.64+0x40] ;  /* 0x120000400800afae */ /* 0x000fe2000b901d48 */
[----:B------:R-:W-:-:S03]  /*3230*/  LEA R234, R10, UR4, 0x1 ;  /* 0x000000040aea7c11 */ /* 0x000fc6000f8e08ff */
[----:B------:R-:W-:Y:S04]  /*3240*/  @!P2 LDGSTS.E.BYPASS.LTC128B.128 [R0+0x14000], desc[UR8][R8.64+0x80] ;  /* 0x140000800800afae */ /* 0x000fe8000b901d48 */
[----:B------:R-:W0:Y:S01]  /*3250*/  LDGDEPBAR ;  /* 0x00000000000079af */ /* 0x000e220000000000 */
[----:B------:R-:W-:-:S03]  /*3260*/  @!P2 IMAD.IADD R3, R13, 0x1, R23 ;  /* 0x000000010d03a824 */ /* 0x000fc600078e0217 */
[----:B------:R-:W-:Y:S04]  /*3270*/  @P1 STS [R0+0x6000], RZ ;  /* 0x006000ff00001388 */ /* 0x000fe80000000800 */
[----:B------:R-:W-:Y:S04]  /*3280*/  @P1 STS [R0+0x6004], RZ ;  /* 0x006004ff00001388 */ /* 0x000fe80000000800 */
[----:B------:R-:W-:Y:S04]  /*3290*/  @P1 STS.64 [R0+0x6008], RZ ;  /* 0x006008ff00001388 */ /* 0x000fe80000000a00 */
[----:B------:R-:W-:Y:S04]  /*32a0*/  @P1 STS.128 [R0+0x7000], RZ ;  /* 0x007000ff00001388 */ /* 0x000fe80000000c00 */
[----:B------:R-:W-:Y:S01]  /*32b0*/  @P1 STS.128 [R0+0x8000], RZ ;  /* 0x008000ff00001388 */ /* 0x000fe20000000c00 */
[----:B-1----:R-:W-:-:S03]  /*32c0*/  @!P2 LEA R4, P4, R12, R16, 0x1 ;  /* 0x000000100c04a211 */ /* 0x002fc600078808ff */
[----:B------:R-:W-:Y:S01]  /*32d0*/  @!PT LDS RZ, [RZ] ;  /* 0x00000000fffff984 */ /* 0x000fe20000000800 */
[----:B------:R-:W-:Y:S01]  /*32e0*/  @!PT LDS RZ, [RZ] ;  /* 0x00000000fffff984 */ /* 0x000fe20000000800 */
[----:B------:R-:W-:Y:S01]  /*32f0*/  @!PT LDS RZ, [RZ] ;  /* 0x00000000fffff984 */ /* 0x000fe20000000800 */
[----:B------:R-:W-:Y:S04]  /*3300*/  @!P1 LDGSTS.E.BYPASS.LTC128B.128 [R0+0x6000], desc[UR8][R230.64] ;  /* 0x06000000e6009fae */ /* 0x000fe8000b901d48 */
        /* <DEDUP_REMOVED lines=46> */
[----:B------:R-:W-:Y:S01]  /*35f0*/  ISETP.GE.AND P4, PT, R25, UR7, PT ;  /* 0x0000000719007c0c */ /* 0x000fe2000bf86270 */
[----:B------:R-:W-:Y:S02]  /*3600*/  UIADD3 UR26, UR20, 0x40, URZ ;  /* 0x00000040141a7890 */ /* 0x000fe4000fffe03f */
[----:B------:R-:W-:Y:S01]  /*3610*/  UIADD3 UR40, -UR5, 0x80, UR39 ;  /* 0x0000008005287890 */ /* 0x000fe2000fffe127 */
[----:B---3--:R-:W-:Y:S01]  /*3620*/  IADD3 R4, P3, R6, UR16, RZ ;  /* 0x0000001006047c10 */ /* 0x008fe2000ff7e0ff */
[----:B------:R-:W-:-:S04]  /*3630*/  DEPBAR.LE SB0, 0x1 ;  /* 0x000080400000791a */ /* 0x000fc80000000000 */
[----:B--2---:R-:W-:Y:S01]  /*3640*/  SHF.R.S32.HI R0, RZ, 0x1f, R3 ;  /* 0x0000001fff007819 */ /* 0x004fe20000011403 */
[----:B------:R-:W-:Y:S01]  /*3650*/  UIADD3 UR27, UR19, UR28, URZ ;  /* 0x0000001c131b7290 */ /* 0x000fe2000fffe03f */
[----:B------:R-:W-:Y:S02]  /*3660*/  @!P1 LEA R6, P2, R3, UR16, 0x2 ;  /* 0x0000001003069c11 */ /* 0x000fe4000f8410ff */
[----:B------:R-:W-:Y:S02]  /*3670*/  CS2R R54, SRZ ;  /* 0x0000000000367805 */ /* 0x000fe4000001ff00 */
[----:B------:R-:W-:Y:S02]  /*3680*/  SHF.L.U64.HI R5, R25, 0x2, R8 ;  /* 0x0000000219057819 */ /* 0x000fe40000010208 */
[----:B------:R-:W-:Y:S02]  /*3690*/  CS2R R52, SRZ ;  /* 0x0000000000347805 */ /* 0x000fe4000001ff00 */
[----:B------:R-:W-:-:S02]  /*36a0*/  @!P1 LEA.HI.X R7, R3, UR15, R0, 0x2, P2 ;  /* 0x0000000f03079c11 */ /* 0x000fc400090f1400 */
[----:B------:R-:W-:Y:S02]  /*36b0*/  CS2R R46, SRZ ;  /* 0x00000000002e7805 */ /* 0x000fe4000001ff00 */
[----:B------:R-:W-:Y:S02]  /*36c0*/  IADD3.X R5, R5, UR15, RZ, P3, !PT ;  /* 0x0000000f05057c10 */ /* 0x000fe40009ffe4ff */
[----:B------:R-:W-:Y:S02]  /*36d0*/  CS2R R44, SRZ ;  /* 0x00000000002c7805 */ /* 0x000fe4000001ff00 */
[----:B------:R-:W-:Y:S01]  /*36e0*/  CS2R R50, SRZ ;  /* 0x0000000000327805 */ /* 0x000fe2000001ff00 */
[----:B------:R-:W5:Y:S01]  /*36f0*/  @!P1 LDG.E R248, desc[UR8][R6.64] ;  /* 0x0000000806f89981 */ /* 0x000f62000c1e1900 */
[----:B------:R-:W-:Y:S02]  /*3700*/  CS2R R48, SRZ ;  /* 0x0000000000307805 */ /* 0x000fe4000001ff00 */
[----:B------:R-:W-:-:S02]  /*3710*/  CS2R R42, SRZ ;  /* 0x00000000002a7805 */ /* 0x000fc4000001ff00 */
[----:B------:R-:W-:Y:S01]  /*3720*/  CS2R R40, SRZ ;  /* 0x0000000000287805 */ /* 0x000fe2000001ff00 */
[----:B------:R-:W5:Y:S01]  /*3730*/  @!P4 LDG.E R249, desc[UR8][R4.64] ;  /* 0x0000000804f9c981 */ /* 0x000f62000c1e1900 */
[----:B------:R-:W-:Y:S02]  /*3740*/  CS2R R38, SRZ ;  /* 0x0000000000267805 */ /* 0x000fe4000001ff00 */
[----:B------:R-:W-:Y:S01]  /*3750*/  CS2R R36, SRZ ;  /* 0x0000000000247805 */ /* 0x000fe2000001ff00 */
[----:B------:R-:W-:Y:S01]  /*3760*/  ULDC UR14, c[0x0][0x394] ;  /* 0x0000e500000e7ab9 */ /* 0x000fe20000000800 */
[----:B------:R-:W5:Y:S01]  /*3770*/  @!P6 LDG.E R250, desc[UR8][R4.64+0x20] ;  /* 0x0000200804fae981 */ /* 0x000f62000c1e1900 */
[----:B------:R-:W-:Y:S02]  /*3780*/  UIMAD UR38, UR34, 0x18, URZ ;  /* 0x00000018222678a4 */ /* 0x000fe4000f8e023f */
[----:B------:R-:W-:Y:S01]  /*3790*/  USHF.L.U32 UR37, UR34, 0x5, URZ ;  /* 0x0000000522257899 */ /* 0x000fe2000800063f */
[----:B------:R1:W5:Y:S01]  /*37a0*/  @!P5 LDG.E R247, desc[UR8][R4.64+0x80] ;  /* 0x0000800804f7d981 */ /* 0x000362000c1e1900 */
[----:B------:R-:W-:-:S02]  /*37b0*/  UIMAD UR36, UR34, 0x28, URZ ;  /* 0x00000028222478a4 */ /* 0x000fc4000f8e023f */
[----:B------:R-:W-:Y:S01]  /*37c0*/  UIMAD UR35, UR34, 0x30, URZ ;  /* 0x00000030222378a4 */ /* 0x000fe2000f8e023f */
[----:B------:R-:W-:Y:S01]  /*37d0*/  BAR.SYNC.DEFER_BLOCKING 0x0 ;  /* 0x0000000000007b1d */ /* 0x000fe20000010000 */
[----:B------:R-:W-:Y:S02]  /*37e0*/  UIADD3 UR25, UR19, UR26, URZ ;  /* 0x0000001a13197290 */ /* 0x000fe4000fffe03f */
[----:B------:R-:W-:-:S03]  /*37f0*/  UIADD3 UR41, UR44, 0x80, URZ ;  /* 0x000000802c297890 */ /* 0x000fc6000fffe03f */
[----:B------:R-:W-:Y:S01]  /*3800*/  ULDC UR7, c[0x0][0x2ec] ;  /* 0x0000bb0000077ab9 */ /* 0x000fe20000000800 */
        /* <DEDUP_REMOVED lines=14> */
[----:B------:R-:W-:Y:S01]  /*38f0*/  VIADD R3, R219, 0x1800 ;  /* 0x00001800db037836 */ /* 0x000fe20000000000 */
[----:B------:R-:W-:Y:S01]  /*3900*/  UIADD3 UR24, UR19, UR25, URZ ;  /* 0x0000001913187290 */ /* 0x000fe2000fffe03f */
[----:B------:R-:W-:Y:S01]  /*3910*/  VIADD R0, R217, 0x1800 ;  /* 0x00001800d9007836 */ /* 0x000fe20000000000 */
[----:B-1----:R-:W-:-:S05]  /*3920*/  SHF.L.U64.HI R4, R25, 0x2, R8 ;  /* 0x0000000219047819 */ /* 0x002fca0000010208 */
[----:B------:R1:W-:Y:S01]  /*3930*/  STL [R1+0x10], R4 ;  /* 0x0000100401007387 */ /* 0x0003e20000100800 */
[----:B------:R-:W-:Y:S01]  /*3940*/  UIADD3 UR23, UR19, UR24, URZ ;  /* 0x0000001813177290 */ /* 0x000fe2000fffe03f */
[----:B------:R-:W-:Y:S02]  /*3950*/  SEL R3, R3, R219, !P0 ;  /* 0x000000db03037207 */ /* 0x000fe40004000000 */
[----:B------:R-:W-:Y:S01]  /*3960*/  SEL R0, R0, R217, !P0 ;  /* 0x000000d900007207 */ /* 0x000fe20004000000 */
[----:B------:R-:W-:Y:S01]  /*3970*/  UIADD3 UR22, UR19, UR23, URZ ;  /* 0x0000001713167290 */ /* 0x000fe2000fffe03f */
[----:B------:R-:W-:Y:S02]  /*3980*/  LEA R208, R3, UR4, 0x1 ;  /* 0x0000000403d07c11 */ /* 0x000fe4000f8e08ff */
[----:B------:R-:W-:Y:S01]  /*3990*/  LEA R3, R0, UR4, 0x1 ;  /* 0x0000000400037c11 */ /* 0x000fe2000f8e08ff */
[----:B------:R-:W-:Y:S01]  /*39a0*/  UIADD3 UR40, UR40, -UR46, URZ ;  /* 0x8000002e28287290 */ /* 0x000fe2000fffe03f */
[----:B------:R-:W-:Y:S01]  /*39b0*/  UMOV UR11, UR14 ;  /* 0x0000000e000b7c82 */ /* 0x000fe20008000000 */
[----:B------:R-:W-:-:S02]  /*39c0*/  UIMAD UR34, UR34, 0x38, URZ ;  /* 0x00000038222278a4 */ /* 0x000fc4000f8e023f */
[----:B------:R-:W-:Y:S02]  /*39d0*/  UIADD3 UR33, UR19, UR27, URZ ;  /* 0x0000001b13217290 */ /* 0x000fe4000fffe03f */
[----:B------:R-:W-:Y:S01]  /*39e0*/  UIADD3 UR32, UR19, UR22, URZ ;  /* 0x0000001613207290 */ /* 0x000fe2000fffe03f */
[----:B--234-:R-:W-:-:S11]  /*39f0*/  ULDC UR46, c[0x0][0x398] ;  /* 0x0000e600002e7ab9 */ /* 0x01cfd60000000800 */
.L_x_191:
[----:B-1----:R-:W2:Y:S01]  /*3a00*/  LDL R4, [R1+0x14] ;  /* 0x0000140001047983 */ /* 0x002ea20000100800 */
[----:B------:R-:W-:Y:S01]  /*3a10*/  USHF.L.U32 UR10, UR6, 0x6, URZ ;  /* 0x00000006060a7899 */ /* 0x000fe2000800063f */
[----:B------:R-:W-:Y:S01]  /*3a20*/  IMAD.MOV.U32 R236, RZ, RZ, R225 ;  /* 0x000000ffffec7224 */ /* 0x000fe200078e00e1 */
[----:B------:R-:W-:Y:S01]  /*3a30*/  UMOV UR12, UR61 ;  /* 0x0000003d000c7c82 */ /* 0x000fe20008000000 */
[----:B------:R-:W3:Y:S01]  /*3a40*/  LDL R0, [R1+0x10] ;  /* 0x0000100001007983 */ /* 0x000ee20000100800 */
[----:B------:R-:W-:Y:S01]  /*3a50*/  UISETP.GE.AND UP0, UPT, UR10, UR40, UPT ;  /* 0x000000280a00728c */ /* 0x000fe2000bf06270 */
[----:B------:R-:W-:Y:S02]  /*3a60*/  IMAD.MOV.U32 R237, RZ, RZ, R224 ;  /* 0x000000ffffed7224 */ /* 0x000fe400078e00e0 */
        /* <DEDUP_REMOVED lines=9> */
[----:B------:R-:W-:Y:S04]  /*3b00*/  LDSM.16.M88.4 R152, [R208+0x1800] ;  /* 0x00180000d098783b */ /* 0x000fe80000000200 */
[----:B------:R-:W-:Y:S01]  /*3b10*/  LDSM.16.M88.4 R156, [R209+0xb400] ;  /* 0x00b40000d19c783b */ /* 0x000fe20000000200 */
[----:B--2---:R-:W-:Y:S04]  /*3b20*/  IADD3 R4, P0, R4, UR18, RZ ;  /* 0x0000001204047c10 */ /* 0x004fe8000ff1e0ff */
[----:B---3--:R-:W-:Y:S01]  /*3b30*/  IADD3.X R5, R0, UR17, RZ, P0, !PT ;  /* 0x0000001100057c10 */ /* 0x008fe200087fe4ff */
        /* <DEDUP_REMOVED lines=25> */
[----:B------:R-:W-:Y:S05]  /*3cd0*/  LDSM.16.M88.4 R144, [R0+0x1800] ;  /* 0x001800000090783b */ /* 0x000fea0000000200 */
        /* <DEDUP_REMOVED lines=34> */
[-C--:B------:R-:W-:Y:S06]  /*3f00*/  HMMA.16816.F32.BF16 R28, R152, R158.reuse, R28 ;  /* 0x0000009e981c723c */ /* 0x080fec000004181c */
[----:B------:R-:W-:Y:S06]  /*3f10*/  HMMA.16816.F32.BF16 R32, R132, R158, R32 ;  /* 0x0000009e8420723c */ /* 0x000fec0000041820 */
[-C--:B-1----:R-:W-:Y:S06]  /*3f20*/  HMMA.16816.F32.BF16 R4, R136, R140.reuse, R4 ;  /* 0x0000008c8804723c */ /* 0x082fec0000041804 */
        /* <DEDUP_REMOVED lines=19> */
.L_x_187:
[----:B------:R-:W2:Y:S01]  /*4060*/  LDL R133, [R1] ;  /* 0x0000000001857983 */ /* 0x000ea20000100800 */
        /* <DEDUP_REMOVED lines=129> */
.L_x_188:
[C---:B------:R-:W-:Y:S01]  /*4880*/  FMUL.FTZ R133, R249.reuse, 1.4426950216293334961 ;  /* 0x3fb8aa3bf9857820 */ /* 0x040fe20000410000 */
[----:B------:R-:W-:Y:S01]  /*4890*/  FSETP.NEU.FTZ.AND P0, PT, R249, -INF , PT ;  /* 0xff800000f900780b */ /* 0x000fe20003f1d000 */
[----:B------:R-:W-:Y:S01]  /*48a0*/  FMUL.FTZ R132, R250, 1.4426950216293334961 ;  /* 0x3fb8aa3bfa847820 */ /* 0x000fe20000410000 */
[----:B------:R-:W-:Y:S01]  /*48b0*/  FMUL.FTZ R0, R248, 1.4426950216293334961 ;  /* 0x3fb8aa3bf8007820 */ /* 0x000fe20000410000 */
[----:B------:R-:W-:Y:S01]  /*48c0*/  UISETP.GT.AND UP3, UPT, UR6, UR21, UPT ;  /* 0x000000150600728c */ /* 0x000fe2000bf64270 */
[----:B------:R-:W-:Y:S02]  /*48d0*/  FSEL R133, R133, RZ, P0 ;  /* 0x000000ff85857208 */ /* 0x000fe40000000000 */
[----:B------:R-:W-:Y:S03]  /*48e0*/  FSETP.NEU.FTZ.AND P0, PT, R250, -INF , PT ;  /* 0xff800000fa00780b */ /* 0x000fe60003f1d000 */
[--C-:B------:R-:W-:Y:S01]  /*48f0*/  FFMA.FTZ R4, R4, UR7, -R133.reuse ;  /* 0x0000000704047c23 */ /* 0x100fe20008010885 */
[----:B------:R-:W-:Y:S01]  /*4900*/  FSEL R132, R132, RZ, P0 ;  /* 0x000000ff84847208 */ /* 0x000fe20000000000 */
[--C-:B------:R-:W-:Y:S01]  /*4910*/  FFMA.FTZ R5, R5, UR7, -R133.reuse ;  /* 0x0000000705057c23 */ /* 0x100fe20008010885 */
[----:B------:R-:W-:Y:S01]  /*4920*/  FSETP.NEU.FTZ.AND P0, PT, R247, -INF , PT ;  /* 0xff800000f700780b */ /* 0x000fe20003f1d000 */
[----:B------:R1:W-:Y:S01]  /*4930*/  MUFU.EX2 R142, R4 ;  /* 0x00000004008e7308 */ /* 0x0003e20000000800 */
[--C-:B------:R-:W-:Y:S01]  /*4940*/  FFMA.FTZ R16, R16, UR7, -R133.reuse ;  /* 0x0000000710107c23 */ /* 0x100fe20008010885 */
[--C-:B------:R-:W-:Y:S01]  /*4950*/  FFMA.FTZ R6, R6, UR7, -R132.reuse ;  /* 0x0000000706067c23 */ /* 0x100fe20008010884 */
[--C-:B------:R-:W-:Y:S01]  /*4960*/  FFMA.FTZ R7, R7, UR7, -R132.reuse ;  /* 0x0000000707077c23 */ /* 0x100fe20008010884 */
[--C-:B------:R-:W-:Y:S01]  /*4970*/  FFMA.FTZ R17, R17, UR7, -R133.reuse ;  /* 0x0000000711117c23 */ /* 0x100fe20008010885 */
[--C-:B------:R-:W-:Y:S01]  /*4980*/  FFMA.FTZ R18, R18, UR7, -R132.reuse ;  /* 0x0000000712127c23 */ /* 0x100fe20008010884 */
[--C-:B------:R-:W-:Y:S01]  /*4990*/  FFMA.FTZ R19, R19, UR7, -R132.reuse ;  /* 0x0000000713137c23 */ /* 0x100fe20008010884 */
[--C-:B------:R-:W-:Y:S03]  /*49a0*/  FFMA.FTZ R20, R20, UR7, -R133.reuse ;  /* 0x0000000714147c23 */ /* 0x100fe60008010885 */
[----:B------:R-:W2:Y:S01]  /*49b0*/  MUFU.EX2 R141, R5 ;  /* 0x00000005008d7308 */ /* 0x000ea20000000800 */
[--C-:B------:R-:W-:Y:S01]  /*49c0*/  FFMA.FTZ R21, R21, UR7, -R133.reuse ;  /* 0x0000000715157c23 */ /* 0x100fe20008010885 */
[--C-:B------:R-:W-:Y:S01]  /*49d0*/  FFMA.FTZ R22, R22, UR7, -R132.reuse ;  /* 0x0000000716167c23 */ /* 0x100fe20008010884 */
[--C-:B------:R-:W-:Y:S01]  /*49e0*/  FFMA.FTZ R23, R23, UR7, -R132.reuse ;  /* 0x0000000717177c23 */ /* 0x100fe20008010884 */
[--C-:B------:R-:W-:Y:S01]  /*49f0*/  FFMA.FTZ R32, R32, UR7, -R133.reuse ;  /* 0x0000000720207c23 */ /* 0x100fe20008010885 */
[----:B------:R-:W-:Y:S01]  /*4a00*/  FFMA.FTZ R133, R33, UR7, -R133 ;  /* 0x0000000721857c23 */ /* 0x000fe20008010885 */
[--C-:B------:R-:W-:Y:S01]  /*4a10*/  FFMA.FTZ R34, R34, UR7, -R132.reuse ;  /* 0x0000000722227c23 */ /* 0x100fe20008010884 */
[----:B------:R-:W-:Y:S03]  /*4a20*/  FFMA.FTZ R132, R35, UR7, -R132 ;  /* 0x0000000723847c23 */ /* 0x000fe60008010884 */
[----:B------:R-:W-:Y:S01]  /*4a30*/  MUFU.EX2 R140, R6 ;  /* 0x00000006008c7308 */ /* 0x000fe20000000800 */
[----:B-1----:R-:W-:Y:S01]  /*4a40*/  FMUL.FTZ R4, R247, 1.4426950216293334961 ;  /* 0x3fb8aa3bf7047820 */ /* 0x002fe20000410000 */
[----:B------:R-:W-:Y:S04]  /*4a50*/  PLOP3.LUT P1, PT, PT, PT, UP3, 0x80, 0x0 ;  /* 0x000000000000781c */ /* 0x000fe80003f2f038 */
[----:B------:R-:W-:Y:S04]  /*4a60*/  FSEL R4, R4, RZ, P0 ;  /* 0x000000ff04047208 */ /* 0x000fe80000000000 */
[----:B------:R-:W1:Y:S01]  /*4a70*/  MUFU.EX2 R147, R7 ;  /* 0x0000000700937308 */ /* 0x000e620000000800 */
[----:B------:R-:W-:Y:S01]  /*4a80*/  FSETP.NEU.FTZ.AND P0, PT, R248, -INF , PT ;  /* 0xff800000f800780b */ /* 0x000fe20003f1d000 */
        /* <DEDUP_REMOVED lines=8> */
[----:B------:R-:W-:Y:S01]  /*4b10*/  FSEL R0, R0, RZ, P0 ;  /* 0x000000ff00007208 */ /* 0x000fe20000000000 */
[----:B------:R-:W-:Y:S04]  /*4b20*/  MUFU.EX2 R242, R16 ;  /* 0x0000001000f27308 */ /* 0x000fe80000000800 */
[--C-:B------:R-:W-:Y:S01]  /*4b30*/  FFMA.FTZ R10, R10, UR7, -R0.reuse ;  /* 0x000000070a0a7c23 */ /* 0x100fe20008010800 */
[--C-:B------:R-:W-:Y:S01]  /*4b40*/  FFMA.FTZ R11, R11, UR7, -R0.reuse ;  /* 0x000000070b0b7c23 */ /* 0x100fe20008010800 */
[--C-:B------:R-:W-:Y:S01]  /*4b50*/  FFMA.FTZ R14, R14, UR7, -R0.reuse ;  /* 0x000000070e0e7c23 */ /* 0x100fe20008010800 */
[--C-:B------:R-:W-:Y:S03]  /*4b60*/  FFMA.FTZ R15, R15, UR7, -R0.reuse ;  /* 0x000000070f0f7c23 */ /* 0x100fe60008010800 */
[----:B------:R1:W-:Y:S01]  /*4b70*/  MUFU.EX2 R157, R4 ;  /* 0x00000004009d7308 */ /* 0x0003e20000000800 */
[--C-:B------:R-:W-:Y:S01]  /*4b80*/  FFMA.FTZ R30, R30, UR7, -R0.reuse ;  /* 0x000000071e1e7c23 */ /* 0x100fe20008010800 */
[--C-:B------:R-:W-:Y:S01]  /*4b90*/  FFMA.FTZ R26, R26, UR7, -R0.reuse ;  /* 0x000000071a1a7c23 */ /* 0x100fe20008010800 */
[--C-:B------:R-:W-:Y:S01]  /*4ba0*/  FFMA.FTZ R27, R27, UR7, -R0.reuse ;  /* 0x000000071b1b7c23 */ /* 0x100fe20008010800 */
[----:B------:R-:W-:Y:S06]  /*4bb0*/  FFMA.FTZ R0, R31, UR7, -R0 ;  /* 0x000000071f007c23 */ /* 0x000fec0008010800 */
[----:B------:R-:W3:Y:S10]  /*4bc0*/  MUFU.EX2 R241, R17 ;  /* 0x0000001100f17308 */ /* 0x000ef40000000800 */
[----:B------:R-:W-:Y:S10]  /*4bd0*/  MUFU.EX2 R240, R18 ;  /* 0x0000001200f07308 */ /* 0x000ff40000000800 */
[----:B------:R-:W4:Y:S10]  /*4be0*/  MUFU.EX2 R239, R19 ;  /* 0x0000001300ef7308 */ /* 0x000f340000000800 */
[----:B------:R-:W-:Y:S10]  /*4bf0*/  MUFU.EX2 R146, R8 ;  /* 0x0000000800927308 */ /* 0x000ff40000000800 */
        /* <DEDUP_REMOVED lines=12> */
[----:B------:R-:W4:Y:S10]  /*4cc0*/  MUFU.EX2 R245, R133 ;  /* 0x0000008500f57308 */ /* 0x000f340000000800 */
[----:B------:R4:W-:Y:S10]  /*4cd0*/  MUFU.EX2 R152, R0 ;  /* 0x0000000000987308 */ /* 0x0009f40000000800 */
[----:B------:R-:W-:Y:S10]  /*4ce0*/  MUFU.EX2 R244, R34 ;  /* 0x0000002200f47308 */ /* 0x000ff40000000800 */
[----:B------:R-:W-:Y:S10]  /*4cf0*/  MUFU.EX2 R243, R132 ;  /* 0x0000008400f37308 */ /* 0x000ff40000000800 */
[----:B------:R-:W-:Y:S10]  /*4d00*/  MUFU.EX2 R158, R24 ;  /* 0x00000018009e7308 */ /* 0x000ff40000000800 */
[----:B------:R-:W4:Y:S10]  /*4d10*/  MUFU.EX2 R156, R25 ;  /* 0x00000019009c7308 */ /* 0x000f340000000800 */
[----:B------:R-:W-:Y:S10]  /*4d20*/  MUFU.EX2 R155, R26 ;  /* 0x0000001a009b7308 */ /* 0x000ff40000000800 */
[----:B------:R-:W4:Y:S10]  /*4d30*/  MUFU.EX2 R154, R27 ;  /* 0x0000001b009a7308 */ /* 0x000f340000000800 */
[----:B------:R-:W4:Y:S10]  /*4d40*/  MUFU.EX2 R224, R28 ;  /* 0x0000001c00e07308 */ /* 0x000f340000000800 */
[----:B------:R-:W4:Y:S01]  /*4d50*/  MUFU.EX2 R153, R30 ;  /* 0x0000001e00997308 */ /* 0x000f220000000800 */
[----:B--2---:R-:W-:Y:S02]  /*4d60*/  F2FP.BF16.F32.PACK_AB R5, R141, R142 ;  /* 0x0000008e8d05723e */ /* 0x004fe400000010ff */
[----:B-1----:R-:W-:Y:S02]  /*4d70*/  F2FP.BF16.F32.PACK_AB R4, R147, R140 ;  /* 0x0000008c9304723e */ /* 0x002fe400000010ff */
[----:B---3--:R-:W-:Y:S01]  /*4d80*/  F2FP.BF16.F32.PACK_AB R7, R241, R242 ;  /* 0x000000f2f107723e */ /* 0x008fe200000010ff */
[----:B------:R1:W-:Y:S01]  /*4d90*/  STS [R229+0x13000], R5 ;  /* 0x01300005e5007388 */ /* 0x0003e20000000800 */
[----:B----4-:R-:W-:Y:S02]  /*4da0*/  F2FP.BF16.F32.PACK_AB R6, R239, R240 ;  /* 0x000000f0ef06723e */ /* 0x010fe400000010ff */
[----:B------:R-:W-:Y:S01]  /*4db0*/  F2FP.BF16.F32.PACK_AB R0, R245, R246 ;  /* 0x000000f6f500723e */ /* 0x000fe200000010ff */
[----:B------:R2:W-:Y:S04]  /*4dc0*/  STS [R229+0x13400], R4 ;  /* 0x01340004e5007388 */ /* 0x0005e80000000800 */
[----:B------:R3:W-:Y:S04]  /*4dd0*/  STS [R227+0x13000], R7 ;  /* 0x01300007e3007388 */ /* 0x0007e80000000800 */
[----:B------:R4:W-:Y:S01]  /*4de0*/  STS [R227+0x13400], R6 ;  /* 0x01340006e3007388 */ /* 0x0009e20000000800 */
[----:B-1----:R-:W-:Y:S02]  /*4df0*/  F2FP.BF16.F32.PACK_AB R5, R145, R146 ;  /* 0x000000929105723e */ /* 0x002fe400000010ff */
[----:B--2---:R-:W-:Y:S03]  /*4e00*/  F2FP.BF16.F32.PACK_AB R4, R143, R144 ;  /* 0x000000908f04723e */ /* 0x004fe600000010ff */
[----:B------:R1:W-:Y:S01]  /*4e10*/  STS [R229+0x14000], R5 ;  /* 0x01400005e5007388 */ /* 0x0003e20000000800 */
[----:B---3--:R-:W-:Y:S03]  /*4e20*/  F2FP.BF16.F32.PACK_AB R7, R151, R148 ;  /* 0x000000949707723e */ /* 0x008fe600000010ff */
[----:B------:R2:W-:Y:S01]  /*4e30*/  STS [R229+0x14400], R4 ;  /* 0x01440004e5007388 */ /* 0x0005e20000000800 */
[----:B----4-:R-:W-:Y:S03]  /*4e40*/  F2FP.BF16.F32.PACK_AB R6, R149, R150 ;  /* 0x000000969506723e */ /* 0x010fe600000010ff */
        /* <DEDUP_REMOVED lines=8> */
[----:B------:R3:W-:Y:S01]  /*4ed0*/  STS [R226+0x13000], R0 ;  /* 0x01300000e2007388 */ /* 0x0007e20000000800 */
[----:B-1----:R-:W-:Y:S02]  /*4ee0*/  F2FP.BF16.F32.PACK_AB R5, R243, R244 ;  /* 0x000000f4f305723e */ /* 0x002fe400000010ff */
[----:B--2---:R-:W-:Y:S03]  /*4ef0*/  F2FP.BF16.F32.PACK_AB R4, R157, R224 ;  /* 0x000000e09d04723e */ /* 0x004fe600000010ff */
[----:B------:R-:W-:Y:S01]  /*4f00*/  STS [R226+0x13400], R5 ;  /* 0x01340005e2007388 */ /* 0x000fe20000000800 */
[----:B---3--:R-:W-:Y:S03]  /*4f10*/  F2FP.BF16.F32.PACK_AB R0, R152, R153 ;  /* 0x000000999800723e */ /* 0x008fe600000010ff */
[----:B------:R-:W-:Y:S04]  /*4f20*/  STS [R228+0x14000], R7 ;  /* 0x01400007e4007388 */ /* 0x000fe80000000800 */
[----:B------:R-:W-:Y:S04]  /*4f30*/  STS [R228+0x14400], R6 ;  /* 0x01440006e4007388 */ /* 0x000fe80000000800 */
[----:B------:R-:W-:Y:S04]  /*4f40*/  STS [R226+0x14000], R4 ;  /* 0x01400004e2007388 */ /* 0x000fe80000000800 */
[----:B------:R-:W-:Y:S04]  /*4f50*/  STS [R226+0x14400], R0 ;  /* 0x01440000e2007388 */ /* 0x000fe80000000800 */
[----:B------:R-:W1:Y:S08]  /*4f60*/  LDSM.16.M88.4 R32, [R211+0x6000] ;  /* 0x00600000d320783b */ /* 0x000e700000000200 */
[----:B------:R-:W2:Y:S08]  /*4f70*/  LDSM.16.M88.4 R28, [R211+0x6800] ;  /* 0x00680000d31c783b */ /* 0x000eb00000000200 */
[----:B------:R-:W3:Y:S08]  /*4f80*/  LDSM.16.M88.4 R132, [R212+0x6000] ;  /* 0x00600000d484783b */ /* 0x000ef00000000200 */
        /* <DEDUP_REMOVED lines=54> */
[-C--:B------:R-:W-:Y:S04]  /*52f0*/  HMMA.16816.F32.BF16 R20, R132, R204.reuse, R20 ;  /* 0x000000cc8414723c */ /* 0x080fe80000041814 */
[----:B------:R-:W-:Y:S01]  /*5300*/  FADD.FTZ R5, -R223, R5 ;  /* 0x00000005df057221 */ /* 0x000fe20000010100 */
[----:B------:R-:W-:Y:S01]  /*5310*/  FMUL.FTZ R4, R142, R4 ;  /* 0x000000048e047220 */ /* 0x000fe20000410000 */
[C---:B------:R-:W-:Y:S05]  /*5320*/  HMMA.16816.F32.BF16 R24, R136.reuse, R204, R24 ;  /* 0x000000cc8818723c */ /* 0x040fea0000041818 */
[----:B------:R-:W-:Y:S01]  /*5330*/  FMUL.FTZ R5, R141, R5 ;  /* 0x000000058d057220 */ /* 0x000fe20000410000 */
[-C--:B------:R-:W-:Y:S05]  /*5340*/  HMMA.16816.F32.BF16 R28, R136, R206.reuse, R28 ;  /* 0x000000ce881c723c */ /* 0x080fea000004181c */
[----:B------:R-:W-:Y:S01]  /*5350*/  F2FP.BF16.F32.PACK_AB R142, R5, R4 ;  /* 0x00000004058e723e */ /* 0x000fe200000010ff */
[----:B------:R-:W-:Y:S05]  /*5360*/  HMMA.16816.F32.BF16 R32, R132, R206, R32 ;  /* 0x000000ce8420723c */ /* 0x000fea0000041820 */
[C---:B------:R-:W-:Y:S01]  /*5370*/  FADD.FTZ R13, -R221.reuse, R13 ;  /* 0x0000000ddd0d7221 */ /* 0x040fe20000010100 */
[C---:B------:R-:W-:Y:S01]  /*5380*/  FADD.FTZ R6, -R222.reuse, R6 ;  /* 0x00000006de067221 */ /* 0x040fe20000010100 */
[----:B------:R-:W-:Y:S01]  /*5390*/  FADD.FTZ R7, -R222, R7 ;  /* 0x00000007de077221 */ /* 0x000fe20000010100 */
[C---:B------:R-:W-:Y:S03]  /*53a0*/  FADD.FTZ R8, -R221.reuse, R8 ;  /* 0x00000008dd087221 */ /* 0x040fe60000010100 */
        /* <DEDUP_REMOVED lines=19> */
[C---:B------:R-:W-:Y:S01]  /*54e0*/  FADD.FTZ R19, -R222.reuse, R19 ;  /* 0x00000013de137221 */ /* 0x040fe20000010100 */
[C---:B------:R-:W-:Y:S01]  /*54f0*/  FADD.FTZ R20, -R223.reuse, R20 ;  /* 0x00000014df147221 */ /* 0x040fe20000010100 */
[----:B------:R-:W-:Y:S01]  /*5500*/  FADD.FTZ R21, -R223, R21 ;  /* 0x00000015df157221 */ /* 0x000fe20000010100 */
[C---:B------:R-:W-:Y:S01]  /*5510*/  FADD.FTZ R22, -R222.reuse, R22 ;  /* 0x00000016de167221 */ /* 0x040fe20000010100 */
[----:B------:R-:W-:Y:S01]  /*5520*/  FADD.FTZ R23, -R222, R23 ;  /* 0x00000017de177221 */ /* 0x000fe20000010100 */
[C---:B------:R-:W-:Y:S01]  /*5530*/  FADD.FTZ R24, -R221.reuse, R24 ;  /* 0x00000018dd187221 */ /* 0x040fe20000010100 */
[----:B------:R-:W-:Y:S01]  /*5540*/  FADD.FTZ R25, -R221, R25 ;  /* 0x00000019dd197221 */ /* 0x000fe20000010100 */
[C---:B------:R-:W-:Y:S01]  /*5550*/  FADD.FTZ R26, -R220.reuse, R26 ;  /* 0x0000001adc1a7221 */ /* 0x040fe20000010100 */
[----:B------:R-:W-:Y:S01]  /*5560*/  F2FP.BF16.F32.PACK_AB R141, R7, R6 ;  /* 0x00000006078d723e */ /* 0x000fe200000010ff */
[C---:B------:R-:W-:Y:S01]  /*5570*/  FADD.FTZ R27, -R220.reuse, R27 ;  /* 0x0000001bdc1b7221 */ /* 0x040fe20000010100 */
        /* <DEDUP_REMOVED lines=42> */
[----:B------:R-:W-:Y:S06]  /*5820*/  @!P1 BRA `(.L_x_189) ;  /* 0x00000000004c9947 */ /* 0x000fec0003800000 */
[----:B------:R-:W1:Y:S01]  /*5830*/  LDC R16, c[0x0][0x240] ;  /* 0x00009000ff107b82 */ /* 0x000e620000000800 */
[----:B------:R-:W-:Y:S01]  /*5840*/  ULOP3.LUT UR10, UR6, 0x1, URZ, 0xc0, !UPT ;  /* 0x00000001060a7892 */ /* 0x000fe2000f8ec03f */
[----:B------:R-:W-:Y:S03]  /*5850*/  UMOV UR12, 0xffffd000 ;  /* 0xffffd000000c7882 */ /* 0x000fe60000000000 */
        /* <DEDUP_REMOVED lines=16> */
.L_x_189:
        /* <DEDUP_REMOVED lines=17> */
[----:B--2---:R-:W-:Y:S05]  /*5a70*/  LEA R0, R217, UR4, 0x1 ;  /* 0x00000004d9007c11 */ /* 0x004fea000f8e08ff */
        /* <DEDUP_REMOVED lines=9> */
[----:B------:R-:W1:Y:S04]  /*5b10*/  LDSM.16.MT88.4 R136, [R0+0x8400] ;  /* 0x008400000088783b */ /* 0x000e680000004200 */
[----:B------:R1:W5:Y:S01]  /*5b20*/  LDL R220, [R1+0xc] ;  /* 0x00000c0001dc7983 */ /* 0x0003620000100800 */
        /* <DEDUP_REMOVED lines=76> */
.L_x_190:
[----:B------:R-:W-:Y:S01]  /*5ff0*/  LDSM.16.M88.4 R24, [R213] ;  /* 0x00000000d518783b */ /* 0x000fe20000000200 */
[C---:B------:R-:W-:Y:S01]  /*6000*/  LEA R225, P0, R251.reuse, R236, 0x2 ;  /* 0x000000ecfbe17211 */ /* 0x040fe200078010ff */
[----:B------:R-:W-:Y:S02]  /*6010*/  ULOP3.LUT UR10, UR6, 0x1, URZ, 0xc0, !UPT ;  /* 0x00000001060a7892 */ /* 0x000fe4000f8ec03f */
[----:B------:R-:W1:Y:S01]  /*6020*/  LDSM.16.MT88.4 R8, [R0+0x9000] ;  /* 0x009000000008783b */ /* 0x000e620000004200 */
[----:B------:R-:W-:Y:S01]  /*6030*/  LEA.HI.X.SX32 R224, R251, R237, 0x2, P0 ;  /* 0x000000edfbe07211 */ /* 0x000fe200000f16ff */
[----:B------:R-:W-:Y:S02]  /*6040*/  UISETP.NE.U32.AND UP0, UPT, UR10, 0x1, UPT ;  /* 0x000000010a00788c */ /* 0x000fe4000bf05070 */
[----:B------:R-:W2:Y:S01]  /*6050*/  LDSM.16.MT88.4 R16, [R0+0xb000] ;  /* 0x00b000000010783b */ /* 0x000ea20000004200 */
[----:B------:R-:W-:Y:S02]  /*6060*/  UISETP.GT.AND UP2, UPT, UR6, UR21, UPT ;  /* 0x000000150600728c */ /* 0x000fe4000bf44270 */
[----:B------:R-:W-:Y:S01]  /*6070*/  UIADD3 UR6, UR6, -0x1, URZ ;  /* 0xffffffff06067890 */ /* 0x000fe2000fffe03f */
[----:B------:R-:W3:Y:S04]  /*6080*/  LDL R222, [R1+0x18] ;  /* 0x0000180001de7983 */ /* 0x000ee80000100800 */
[----:B------:R-:W4:Y:S04]  /*6090*/  LDL R221, [R1+0x1c] ;  /* 0x00001c0001dd7983 */ /* 0x000f280000100800 */
[----:B------:R-:W2:Y:S04]  /*60a0*/  LDSM.16.MT88.4 R28, [R0+0xd000] ;  /* 0x00d00000001c783b */ /* 0x000ea80000004200 */
[----:B------:R-:W-:Y:S04]  /*60b0*/  LDSM.16.M88.4 R32, [R214] ;  /* 0x00000000d620783b */ /* 0x000fe80000000200 */
[----:B------:R-:W2:Y:S04]  /*60c0*/  LDSM.16.MT88.4 R132, [R0+0x9400] ;  /* 0x009400000084783b */ /* 0x000ea80000004200 */
[----:B------:R-:W2:Y:S04]  /*60d0*/  LDSM.16.MT88.4 R136, [R0+0xb400] ;  /* 0x00b400000088783b */ /* 0x000ea80000004200 */
[----:B------:R-:W2:Y:S04]  /*60e0*/  LDSM.16.MT88.4 R140, [R0+0xd400] ;  /* 0x00d40000008c783b */ /* 0x000ea80000004200 */
[----:B------:R-:W-:Y:S01]  /*60f0*/  LDSM.16.M88.4 R144, [R216] ;  /* 0x00000000d890783b */ /* 0x000fe20000000200 */
[C---:B-1----:R-:W-:Y:S03]  /*6100*/  HMMA.16816.F32.BF16 R4, R24.reuse, R8, RZ ;  /* 0x000000081804723c */ /* 0x042fe600000418ff */
[----:B------:R-:W1:Y:S04]  /*6110*/  LDSM.16.MT88.4 R148, [R0+0x9800] ;  /* 0x009800000094783b */ /* 0x000e680000004200 */
[----:B------:R-:W1:Y:S01]  /*6120*/  LDSM.16.MT88.4 R152, [R0+0xb800] ;  /* 0x00b800000098783b */ /* 0x000e620000004200 */
[C---:B------:R-:W-:Y:S03]  /*6130*/  HMMA.16816.F32.BF16 R8, R24.reuse, R10, RZ ;  /* 0x0000000a1808723c */ /* 0x040fe600000418ff */
[----:B------:R-:W-:Y:S03]  /*6140*/  LDSM.16.MT88.4 R156, [R0+0xbc00] ;  /* 0x00bc0000009c783b */ /* 0x000fe60000004200 */
[C---:B--2---:R-:W-:Y:S06]  /*6150*/  HMMA.16816.F32.BF16 R12, R24.reuse, R16, RZ ;  /* 0x00000010180c723c */ /* 0x044fec00000418ff */
[C---:B------:R-:W-:Y:S06]  /*6160*/  HMMA.16816.F32.BF16 R16, R24.reuse, R18, RZ ;  /* 0x000000121810723c */ /* 0x040fec00000418ff */
[C---:B------:R-:W-:Y:S06]  /*6170*/  HMMA.16816.F32.BF16 R20, R24.reuse, R28, RZ ;  /* 0x0000001c1814723c */ /* 0x040fec00000418ff */
[----:B------:R-:W-:Y:S01]  /*6180*/  HMMA.16816.F32.BF16 R24, R24, R30, RZ ;  /* 0x0000001e1818723c */ /* 0x000fe200000418ff */
[----:B------:R-:W2:Y:S05]  /*6190*/  LDSM.16.MT88.4 R28, [R0+0xd800] ;  /* 0x00d80000001c783b */ /* 0x000eaa0000004200 */
[C---:B------:R-:W-:Y:S06]  /*61a0*/  HMMA.16816.F32.BF16 R4, R32.reuse, R132, R4 ;  /* 0x000000842004723c */ /* 0x040fec0000041804 */
[C---:B------:R-:W-:Y:S01]  /*61b0*/  HMMA.16816.F32.BF16 R8, R32.reuse, R134, R8 ;  /* 0x000000862008723c */ /* 0x040fe20000041808 */
[----:B------:R-:W-:Y:S05]  /*61c0*/  LDSM.16.M88.4 R132, [R215] ;  /* 0x00000000d784783b */ /* 0x000fea0000000200 */
[C---:B------:R-:W-:Y:S06]  /*61d0*/  HMMA.16816.F32.BF16 R12, R32.reuse, R136, R12 ;  /* 0x00000088200c723c */ /* 0x040fec000004180c */
[C---:B------:R-:W-:Y:S01]  /*61e0*/  HMMA.16816.F32.BF16 R16, R32.reuse, R138, R16 ;  /* 0x0000008a2010723c */ /* 0x040fe20000041810 */
[----:B------:R-:W2:Y:S05]  /*61f0*/  LDSM.16.MT88.4 R136, [R0+0x9c00] ;  /* 0x009c00000088783b */ /* 0x000eaa0000004200 */
[C---:B------:R-:W-:Y:S06]  /*6200*/  HMMA.16816.F32.BF16 R20, R32.reuse, R140, R20 ;  /* 0x0000008c2014723c */ /* 0x040fec0000041814 */
[----:B------:R-:W-:Y:S01]  /*6210*/  HMMA.16816.F32.BF16 R24, R32, R142, R24 ;  /* 0x0000008e2018723c */ /* 0x000fe20000041818 */
[----:B------:R-:W2:Y:S04]  /*6220*/  LDSM.16.MT88.4 R32, [R0+0xdc00] ;  /* 0x00dc00000020783b */ /* 0x000ea80000004200 */
[----:B------:R-:W-:Y:S01]  /*6230*/  LDSM.16.M88.4 R140, [R213+0x2000] ;  /* 0x00200000d58c783b */ /* 0x000fe20000000200 */
[C---:B-1----:R-:W-:Y:S06]  /*6240*/  HMMA.16816.F32.BF16 R4, R144.reuse, R148, R4 ;  /* 0x000000949004723c */ /* 0x042fec0000041804 */
[C---:B------:R-:W-:Y:S01]  /*6250*/  HMMA.16816.F32.BF16 R8, R144.reuse, R150, R8 ;  /* 0x000000969008723c */ /* 0x040fe20000041808 */
[----:B------:R-:W1:Y:S05]  /*6260*/  LDSM.16.MT88.4 R148, [R0+0xa000] ;  /* 0x00a000000094783b */ /* 0x000e6a0000004200 */
[C---:B------:R-:W-:Y:S06]  /*6270*/  HMMA.16816.F32.BF16 R12, R144.reuse, R152, R12 ;  /* 0x00000098900c723c */ /* 0x040fec000004180c */
[C---:B------:R-:W-:Y:S01]  /*6280*/  HMMA.16816.F32.BF16 R16, R144.reuse, R154, R16 ;  /* 0x0000009a9010723c */ /* 0x040fe20000041810 */
[----:B------:R-:W1:Y:S05]  /*6290*/  LDSM.16.MT88.4 R152, [R0+0xc000] ;  /* 0x00c000000098783b */ /* 0x000e6a0000004200 */
[C---:B--2---:R-:W-:Y:S06]  /*62a0*/  HMMA.16816.F32.BF16 R20, R144.reuse, R28, R20 ;  /* 0x0000001c9014723c */ /* 0x044fec0000041814 */
[----:B------:R-:W-:Y:S01]  /*62b0*/  HMMA.16816.F32.BF16 R24, R144, R30, R24 ;  /* 0x0000001e9018723c */ /* 0x000fe20000041818 */
[----:B------:R-:W2:Y:S04]  /*62c0*/  LDSM.16.MT88.4 R28, [R0+0xe000] ;  /* 0x00e00000001c783b */ /* 0x000ea80000004200 */
[----:B------:R-:W-:Y:S01]  /*62d0*/  LDSM.16.MT88.4 R144, [R0+0xa400] ;  /* 0x00a400000090783b */ /* 0x000fe20000004200 */
[C---:B------:R-:W-:Y:S06]  /*62e0*/  HMMA.16816.F32.BF16 R4, R132.reuse, R136, R4 ;  /* 0x000000888404723c */ /* 0x040fec0000041804 */
[C---:B------:R-:W-:Y:S01]  /*62f0*/  HMMA.16816.F32.BF16 R8, R132.reuse, R138, R8 ;  /* 0x0000008a8408723c */ /* 0x040fe20000041808 */
[----:B------:R-:W2:Y:S05]  /*6300*/  LDSM.16.M88.4 R136, [R214+0x2000] ;  /* 0x00200000d688783b */ /* 0x000eaa0000000200 */
        /* <DEDUP_REMOVED lines=16> */
[----:B------:R-:W-:Y:S01]  /*6410*/  LDSM.16.M88.4 R140, [R215+0x2000] ;  /* 0x00200000d78c783b */ /* 0x000fe20000000200 */
[C---:B------:R-:W-:Y:S06]  /*6420*/  HMMA.16816.F32.BF16 R4, R136.reuse, R144, R4 ;  /* 0x000000908804723c */ /* 0x040fec0000041804 */
[C---:B------:R-:W-:Y:S01]  /*6430*/  HMMA.16816.F32.BF16 R8, R136.reuse, R146, R8 ;  /* 0x000000928808723c */ /* 0x040fe20000041808 */
[----:B------:R-:W2:Y:S05]  /*6440*/  LDSM.16.MT88.4 R144, [R0+0xac00] ;  /* 0x00ac00000090783b */ /* 0x000eaa0000004200 */
[C---:B------:R-:W-:Y:S06]  /*6450*/  HMMA.16816.F32.BF16 R12, R136.reuse, R156, R12 ;  /* 0x0000009c880c723c */ /* 0x040fec000004180c */
[C---:B------:R-:W-:Y:S01]  /*6460*/  HMMA.16816.F32.BF16 R16, R136.reuse, R158, R16 ;  /* 0x0000009e8810723c */ /* 0x040fe20000041810 */
[----:B------:R-:W2:Y:S05]  /*6470*/  LDSM.16.MT88.4 R156, [R0+0xcc00] ;  /* 0x00cc0000009c783b */ /* 0x000eaa0000004200 */
[C---:B------:R-:W-:Y:S06]  /*6480*/  HMMA.16816.F32.BF16 R20, R136.reuse, R32, R20 ;  /* 0x000000208814723c */ /* 0x040fec0000041814 */
[----:B------:R-:W-:Y:S01]  /*6490*/  HMMA.16816.F32.BF16 R24, R136, R34, R24 ;  /* 0x000000228818723c */ /* 0x000fe20000041818 */
[----:B------:R2:W4:Y:S04]  /*64a0*/  LDSM.16.MT88.4 R32, [R0+0xec00] ;  /* 0x00ec00000020783b */ /* 0x0005280000004200 */
[----:B------:R-:W-:Y:S01]  /*64b0*/  LDSM.16.MT88.4 R136, [R3+0x2400] ;  /* 0x002400000388783b */ /* 0x000fe20000004200 */
[C---:B-1----:R-:W-:Y:S06]  /*64c0*/  HMMA.16816.F32.BF16 R4, R132.reuse, R148, R4 ;  /* 0x000000948404723c */ /* 0x042fec0000041804 */
[C---:B------:R-:W-:Y:S06]  /*64d0*/  HMMA.16816.F32.BF16 R8, R132.reuse, R150, R8 ;  /* 0x000000968408723c */ /* 0x040fec0000041808 */
[C---:B------:R-:W-:Y:S06]  /*64e0*/  HMMA.16816.F32.BF16 R12, R132.reuse, R152, R12 ;  /* 0x00000098840c723c */ /* 0x040fec000004180c */
[C---:B------:R-:W-:Y:S01]  /*64f0*/  HMMA.16816.F32.BF16 R16, R132.reuse, R154, R16 ;  /* 0x0000009a8410723c */ /* 0x040fe20000041810 */
[----:B--2---:R-:W-:Y:S05]  /*6500*/  IMAD.U32 R0, RZ, RZ, UR19 ;  /* 0x00000013ff007e24 */ /* 0x004fea000f8e00ff */
[C---:B------:R-:W-:Y:S06]  /*6510*/  HMMA.16816.F32.BF16 R20, R132.reuse, R28, R20 ;  /* 0x0000001c8414723c */ /* 0x040fec0000041814 */
[----:B------:R-:W-:Y:S05]  /*6520*/  HMMA.16816.F32.BF16 R24, R132, R30, R24 ;  /* 0x0000001e8418723c */ /* 0x000fea0000041818 */
[----:B------:R-:W-:Y:S01]  /*6530*/  IMAD.MOV.U32 R28, RZ, RZ, R225 ;  /* 0x000000ffff1c7224 */ /* 0x000fe200078e00e1 */
[C---:B------:R-:W-:Y:S01]  /*6540*/  HMMA.16816.F32.BF16 R4, R140.reuse, R144, R4 ;  /* 0x000000908c04723c */ /* 0x040fe20000041804 */
[----:B------:R-:W-:Y:S04]  /*6550*/  IMAD.U32 R132, RZ, RZ, UR19 ;  /* 0x00000013ff847e24 */ /* 0x000fe8000f8e00ff */
[----:B------:R-:W-:Y:S01]  /*6560*/  IMAD.MOV.U32 R29, RZ, RZ, R224 ;  /* 0x000000ffff1d7224 */ /* 0x000fe200078e00e0 */
[C---:B------:R-:W-:Y:S01]  /*6570*/  HMMA.16816.F32.BF16 R8, R140.reuse, R146, R8 ;  /* 0x000000928c08723c */ /* 0x040fe20000041808 */
[----:B------:R-:W-:Y:S05]  /*6580*/  LDSM.16.MT88.4 R144, [R3+0x1c00] ;  /* 0x001c00000390783b */ /* 0x000fea0000004200 */
[C---:B------:R-:W-:Y:S05]  /*6590*/  HMMA.16816.F32.BF16 R12, R140.reuse, R156, R12 ;  /* 0x0000009c8c0c723c */ /* 0x040fea000004180c */
[----:B---3--:R-:W-:Y:S01]  /*65a0*/  @P1 IADD3 R30, P2, R222, UR16, RZ ;  /* 0x00000010de1e1c10 */ /* 0x008fe2000ff5e0ff */
[C---:B------:R-:W-:Y:S01]  /*65b0*/  HMMA.16816.F32.BF16 R16, R140.reuse, R158, R16 ;  /* 0x0000009e8c10723c */ /* 0x040fe20000041810 */
[----:B------:R-:W-:Y:S04]  /*65c0*/  @UP3 UIADD3 UR16, UP1, UR16, -0x100, URZ ;  /* 0xffffff0010103890 */ /* 0x000fe8000ff3e03f */
[----:B----4-:R-:W-:Y:S01]  /*65d0*/  @P1 IADD3.X R31, R221, UR15, RZ, P2, !PT ;  /* 0x0000000fdd1f1c10 */ /* 0x010fe200097fe4ff */
        /* <DEDUP_REMOVED lines=13> */
[----:B------:R-:W-:Y:S02]  /*66b0*/  IMAD.U32 R0, RZ, RZ, UR20 ;  /* 0x00000014ff007e24 */ /* 0x000fe4000f8e00ff */
[-C--:B------:R-:W-:Y:S01]  /*66c0*/  LEA R34, P2, R34, R28.reuse, 0x2 ;  /* 0x0000001c22227211 */ /* 0x080fe200078410ff */
[----:B------:R3:W-:Y:S02]  /*66d0*/  REDG.E.ADD.F32.FTZ.RN.STRONG.GPU desc[UR8][R32.64], R5 ;  /* 0x00000005200079a6 */ /* 0x0007e4000c10f388 */
[-C--:B------:R-:W-:Y:S01]  /*66e0*/  LEA.HI.X.SX32 R133, R0, R29.reuse, 0x2, P0 ;  /* 0x0000001d00857211 */ /* 0x080fe200000f16ff */
[----:B------:R-:W-:Y:S01]  /*66f0*/  IMAD.U32 R0, RZ, RZ, UR36 ;  /* 0x00000024ff007e24 */ /* 0x000fe2000f8e00ff */
[----:B------:R-:W-:Y:S04]  /*6700*/  LDSM.16.MT88.4 R140, [R3+0x1800] ;  /* 0x00180000038c783b */ /* 0x000fe80000004200 */
[----:B------:R4:W-:Y:S04]  /*6710*/  REDG.E.ADD.F32.FTZ.RN.STRONG.GPU desc[UR8][R132.64], R6 ;  /* 0x00000006840079a6 */ /* 0x0009e8000c10f388 */
[----:B------:R-:W-:Y:S01]  /*6720*/  LDSM.16.MT88.4 R132, [R2+0x11800] ;  /* 0x011800000284783b */ /* 0x000fe20000004200 */
[----:B-1----:R-:W-:Y:S02]  /*6730*/  IMAD.U32 R30, RZ, RZ, UR37 ;  /* 0x00000025ff1e7e24 */ /* 0x002fe4000f8e00ff */
[----:B------:R-:W-:Y:S03]  /*6740*/  IMAD.U32 R31, RZ, RZ, UR38 ;  /* 0x00000026ff1f7e24 */ /* 0x000fe6000f8e00ff */
[-C--:B------:R-:W-:Y:S01]  /*6750*/  LEA R30, P1, R30, R28.reuse, 0x2 ;  /* 0x0000001c1e1e7211 */ /* 0x080fe200078210ff */
[----:B--2---:R-:W-:Y:S01]  /*6760*/  IMAD.U32 R4, RZ, RZ, UR36 ;  /* 0x00000024ff047e24 */ /* 0x004fe2000f8e00ff */
[-C--:B------:R-:W-:Y:S01]  /*6770*/  LEA.HI.X.SX32 R35, R31, R29.reuse, 0x2, P2 ;  /* 0x0000001d1f237211 */ /* 0x080fe200010f16ff */
[----:B---3--:R-:W-:Y:S03]  /*6780*/  IMAD.U32 R5, RZ, RZ, UR37 ;  /* 0x00000025ff057e24 */ /* 0x008fe6000f8e00ff */
[-C--:B------:R-:W-:Y:S01]  /*6790*/  LEA R4, P0, R4, R28.reuse, 0x2 ;  /* 0x0000001c04047211 */ /* 0x080fe200078010ff */
[----:B------:R1:W-:Y:S01]  /*67a0*/  REDG.E.ADD.F32.FTZ.RN.STRONG.GPU desc[UR8][R34.64], R7 ;  /* 0x00000007220079a6 */ /* 0x0003e2000c10f388 */
[-C--:B------:R-:W-:Y:S02]  /*67b0*/  LEA.HI.X.SX32 R31, R5, R29.reuse, 0x2, P1 ;  /* 0x0000001d051f7211 */ /* 0x080fe400008f16ff */
[-C--:B------:R-:W-:Y:S01]  /*67c0*/  LEA.HI.X.SX32 R5, R0, R29.reuse, 0x2, P0 ;  /* 0x0000001d00057211 */ /* 0x080fe200000f16ff */
[----:B------:R-:W-:Y:S02]  /*67d0*/  IMAD.U32 R0, RZ, RZ, UR35 ;  /* 0x00000023ff007e24 */ /* 0x000fe4000f8e00ff */
[----:B------:R2:W-:Y:S01]  /*67e0*/  REDG.E.ADD.F32.FTZ.RN.STRONG.GPU desc[UR8][R30.64], R8 ;  /* 0x000000081e0079a6 */ /* 0x0005e2000c10f388 */
[----:B----4-:R-:W-:Y:S03]  /*67f0*/  IMAD.U32 R6, RZ, RZ, UR31 ;  /* 0x0000001fff067e24 */ /* 0x010fe6000f8e00ff */
[----:B------:R3:W-:Y:S01]  /*6800*/  REDG.E.ADD.F32.FTZ.RN.STRONG.GPU desc[UR8][R4.64], R9 ;  /* 0x00000009040079a6 */ /* 0x0007e2000c10f388 */
[----:B-1----:R-:W-:Y:S02]  /*6810*/  IMAD.U32 R7, RZ, RZ, UR30 ;  /* 0x0000001eff077e24 */ /* 0x002fe4000f8e00ff */
[----:B--2---:R-:W-:Y:S02]  /*6820*/  IMAD.U32 R8, RZ, RZ, UR34 ;  /* 0x00000022ff087e24 */ /* 0x004fe4000f8e00ff */
[----:B------:R-:W-:Y:S02]  /*6830*/  IMAD.U32 R30, RZ, RZ, UR31 ;  /* 0x0000001fff1e7e24 */ /* 0x000fe4000f8e00ff */
[----:B---3--:R-:W-:Y:S01]  /*6840*/  IMAD.U32 R5, RZ, RZ, UR35 ;  /* 0x00000023ff057e24 */ /* 0x008fe2000f8e00ff */
        /* <DEDUP_REMOVED lines=312> */
.L_x_192:
[----:B------:R-:W-:Y:S01]  /*7bd0*/  @UP0 UIADD3 UR14, UR42, UR45, URZ ;  /* 0x0000002d2a0e0290 */ /* 0x000fe2000fffe03f */
[----:B-1---5:R-:W-:Y:S01]  /*7be0*/  LEA R0, R220, UR4, 0x1 ;  /* 0x00000004dc007c11 */ /* 0x022fe2000f8e08ff */
        /* <DEDUP_REMOVED lines=19> */
.L_x_193:
        /* <DEDUP_REMOVED lines=11> */
[----:B------:R-:W-:Y:S01]  /*7dd0*/  BSSY B0, `(.L_x_194) ;  /* 0x0000024000007945 */ /* 0x000fe20003800000 */
[----:B------:R-:W-:Y:S01]  /*7de0*/  ISETP.GE.AND P1, PT, R8, UR5, PT ;  /* 0x0000000508007c0c */ /* 0x000fe2000bf26270 */
        /* <DEDUP_REMOVED lines=11> */
[----:B------:R-:W-:Y:S02]  /*7ea0*/  ULDC.64 UR14, c[0x0][0x468] ;  /* 0x00011a00000e7ab9 */ /* 0x000fe40000000a00 */
[----:B------:R-:W-:Y:S01]  /*7eb0*/  UIMAD UR16, UR16, UR14, URZ ;  /* 0x0000000e101072a4 */ /* 0x000fe2000f8e023f */
[----:B------:R-:W-:Y:S01]  /*7ec0*/  IADD3.X R5, R5, UR19, R3, P0, !PT ;  /* 0x0000001305057c10 */ /* 0x000fe200087fe403 */
[----:B------:R-:W-:Y:S02]  /*7ed0*/  IMAD.U32 R3, RZ, RZ, UR14 ;  /* 0x0000000eff037e24 */ /* 0x000fe4000f8e00ff */
[----:B------:R-:W-:Y:S02]  /*7ee0*/  UIMAD UR15, UR58, UR15, UR16 ;  /* 0x0000000f3a0f72a4 */ /* 0x000fe4000f8e0210 */
        /* <DEDUP_REMOVED lines=18> */
.L_x_195:
[----:B------:R-:W-:Y:S05]  /*8010*/  BSYNC B0 ;  /* 0x0000000000007941 */ /* 0x000fea0003800000 */
.L_x_194:
        /* <DEDUP_REMOVED lines=16> */
.L_x_197:
[----:B------:R-:W-:Y:S05]  /*8120*/  BSYNC B0 ;  /* 0x0000000000007941 */ /* 0x000fea0003800000 */
.L_x_196:
[----:B------:R-:W-:Y:S01]  /*8130*/  UIMAD UR5, UR12, UR10, URZ ;  /* 0x0000000a0c0572a4 */ /* 0x000fe2000f8e023f */
[----:B------:R-:W-:Y:S01]  /*8140*/  IMAD.U32 R3, RZ, RZ, UR10 ;  /* 0x0000000aff037e24 */ /* 0x000fe2000f8e00ff */
[----:B-1----:R-:W1:Y:S01]  /*8150*/  LDS.128 R20, [R0+0xf000] ;  /* 0x00f0000000147984 */ /* 0x002e620000000c00 */
[----:B------:R-:W-:Y:S01]  /*8160*/  USHF.R.S32.HI UR14, URZ, 0x1f, UR58 ;  /* 0x0000001f3f0e7899 */ /* 0x000fe2000801143a */
[----:B------:R-:W-:Y:S01]  /*8170*/  BSSY B0, `(.L_x_198) ;  /* 0x000001b000007945 */ /* 0x000fe20003800000 */
[----:B------:R-:W-:Y:S01]  /*8180*/  UIMAD UR5, UR44, UR11, UR5 ;  /* 0x0000000b2c0572a4 */ /* 0x000fe2000f8e0205 */
[----:B------:R-:W-:Y:S01]  /*8190*/  IMAD.WIDE.U32 R6, R3, UR44, R6 ;  /* 0x0000002c03067c25 */ /* 0x000fe2000f8e0006 */
[----:B------:R-:W3:Y:S01]  /*81a0*/  LDS.128 R16, [R0+0x11000] ;  /* 0x0110000000107984 */ /* 0x000ee20000000c00 */
[----:B------:R-:W-:-:S03]  /*81b0*/  ULDC.64 UR6, c[0x0][0x470] ;  /* 0x00011c0000067ab9 */ /* 0x000fc60000000a00 */
[----:B------:R4:W1:Y:S01]  /*81c0*/  LDS.128 R12, [R0+0x13000] ;  /* 0x01300000000c7984 */ /* 0x0008620000000c00 */
[----:B------:R-:W-:Y:S01]  /*81d0*/  IADD3 R6, P0, R6, UR13, RZ ;  /* 0x0000000d06067c10 */ /* 0x000fe2000ff1e0ff */
[----:B----4-:R-:W-:Y:S01]  /*81e0*/  IMAD.U32 R0, RZ, RZ, UR5 ;  /* 0x00000005ff007e24 */ /* 0x010fe2000f8e00ff */
[----:B------:R-:W-:-:S04]  /*81f0*/  UIMAD UR5, UR14, UR6, URZ ;  /* 0x000000060e0572a4 */ /* 0x000fc8000f8e023f */
[----:B------:R-:W-:Y:S01]  /*8200*/  IADD3.X R7, R7, UR17, R0, P0, !PT ;  /* 0x0000001107077c10 */ /* 0x000fe200087fe400 */
[----:B------:R-:W-:Y:S01]  /*8210*/  UIMAD UR7, UR58, UR7, UR5 ;  /* 0x000000073a0772a4 */ /* 0x000fe2000f8e0205 */
        /* <DEDUP_REMOVED lines=16> */
.L_x_199:
[----:B------:R-:W-:Y:S05]  /*8320*/  BSYNC B0 ;  /* 0x0000000000007941 */ /* 0x000fea0003800000 */
.L_x_198:
        /* <DEDUP_REMOVED lines=13> */
[----:B------:R3:W-:Y:S02]  /*8400*/  STG.E.128 desc[UR8][R4.64+0x80], R40 ;  /* 0x0000802804007986 */ /* 0x0007e4000c101d08 */
.L_x_186:
[----:B------:R-:W-:Y:S05]  /*8410*/  BSYNC B1 ;  /* 0x0000000000017941 */ /* 0x000fea0003800000 */
.L_x_172:
[----:B------:R-:W5:Y:S01]  /*8420*/  LDL R3, [R1+0x24] ;  /* 0x0000240001037983 */ /* 0x000f620000100800 */
[----:B------:R-:W-:Y:S02]  /*8430*/  ULDC UR5, c[0x0][0xc] ;  /* 0x0000030000057ab9 */ /* 0x000fe40000000800 */
[----:B------:R-:W-:Y:S01]  /*8440*/  UIADD3 UR43, UR5, UR43, URZ ;  /* 0x0000002b052b7290 */ /* 0x000fe2000fffe03f */
[----:B-----5:R-:W-:-:S13]  /*8450*/  R2UR UR6, R3 ;  /* 0x00000000030672ca */ /* 0x020fda00000e0000 */
[----:B------:R-:W-:-:S06]  /*8460*/  UISETP.GE.AND UP0, UPT, UR43, UR6, UPT ;  /* 0x000000062b00728c */ /* 0x000fcc000bf06270 */
[----:B------:R-:W-:-:S13]  /*8470*/  PLOP3.LUT P0, PT, PT, PT, UP0, 0x80, 0x0 ;  /* 0x000000000000781c */ /* 0x000fda0003f0f008 */
[----:B------:R-:W-:Y:S05]  /*8480*/  @P0 BRA `(.L_x_200) ;  /* 0x0000000000040947 */ /* 0x000fea0003800000 */
[----:B------:R-:W-:Y:S05]  /*8490*/  BRA `(.L_x_201) ;  /* 0xffffff8800047947 */ /* 0x000fea000383ffff */
.L_x_200:
[----:B------:R-:W-:Y:S05]  /*84a0*/  EXIT ;  /* 0x000000000000794d */ /* 0x000fea0003800000 */
.L_x_202:
        /* <DEDUP_REMOVED lines=13> */
.L_x_1283:


//--------------------- .text._ZN5flash44flash_bwd_dq_dk_dv_loop_seqk_parallel_kernelI23Flash_bwd_kernel_traitsILi96ELi64ELi128ELi8ELi2ELi4ELi4ELb1ELb0EN7cutlass10bfloat16_tE19Flash_kernel_traitsILi96ELi64ELi128ELi8ES3_EELb0ELb0ELb1ELb1ELb0ELb0ELb0EEEvNS_16Flash_bwd_paramsE --------------------------
	.section	.text._ZN5flash44flash_bwd_dq_dk_dv_loop_seqk_parallel_kernelI23Flash_bwd_kernel_traitsILi96ELi64ELi128ELi8ELi2ELi4ELi4ELb1ELb0EN7cutlass10bfloat16_tE19Flash_kernel_traitsILi96ELi64ELi128ELi8ES3_EELb0ELb0ELb1ELb1ELb0ELb0ELb0EEEvNS_16Flash_bwd_paramsE,"ax",@progbits
	.align	128
        .global         _ZN5flash44flash_bwd_dq_dk_dv_loop_seqk_parallel_kernelI23Flash_bwd_kernel_traitsILi96ELi64ELi128ELi8ELi2ELi4ELi4ELb1ELb0EN7cutlass10bfloat16_tE19Flash_kernel_traitsILi96ELi64ELi128ELi8ES3_EELb0ELb0ELb1ELb1ELb0ELb0ELb0EEEvNS_16Flash_bwd_paramsE
        .type           _ZN5flash44flash_bwd_dq_dk_dv_loop_seqk_parallel_kernelI23Flash_bwd_kernel_traitsILi96ELi64ELi128ELi8ELi2ELi4ELi4ELb1ELb0EN7cutlass10bfloat16_tE19Flash_kernel_traitsILi96ELi64ELi128ELi8ES3_EELb0ELb0ELb1ELb1ELb0ELb0ELb0EEEvNS_16Flash_bwd_paramsE,@function
        .size           _ZN5flash44flash_bwd_dq_dk_dv_loop_seqk_parallel_kernelI23Flash_bwd_kernel_traitsILi96ELi64ELi128ELi8ELi2ELi4ELi4ELb1ELb0EN7cutlass10bfloat16_tE19Flash_kernel_traitsILi96ELi64ELi128ELi8ES3_EELb0ELb0ELb1ELb1ELb0ELb0ELb0EEEvNS_16Flash_bwd_paramsE,(.L_x_1284 - _ZN5flash44flash_bwd_dq_dk_dv_loop_seqk_parallel_kernelI23Flash_bwd_kernel_traitsILi96ELi64ELi128ELi8ELi2ELi4ELi4ELb1ELb0EN7cutlass10bfloat16_tE19Flash_kernel_traitsILi96ELi64ELi128ELi8ES3_EELb0ELb0ELb1ELb1ELb0ELb0ELb0EEEvNS_16Flash_bwd_paramsE)
        .other          _ZN5flash44flash_bwd_dq_dk_dv_loop_seqk_parallel_kernelI23Flash_bwd_kernel_traitsILi96ELi64ELi128ELi8ELi2ELi4ELi4ELb1ELb0EN7cutlass10bfloat16_tE19Flash_kernel_traitsILi96ELi64ELi128ELi8ES3_EELb0ELb0ELb1ELb1ELb0ELb0ELb0EEEvNS_16Flash_bwd_paramsE,@"STO_CUDA_ENTRY STV_DEFAULT"
_ZN5flash44flash_bwd_dq_dk_dv_loop_seqk_parallel_kernelI23Flash_bwd_kernel_traitsILi96ELi64ELi128ELi8ELi2ELi4ELi4ELb1ELb0EN7cutlass10bfloat16_tE19Flash_kernel_traitsILi96ELi64ELi128ELi8ES3_EELb0ELb0ELb1ELb1ELb0ELb0ELb0EEEvNS_16Flash_bwd_paramsE:
.text._ZN5flash44flash_bwd_dq_dk_dv_loop_seqk_parallel_kernelI23Flash_bwd_kernel_traitsILi96ELi64ELi128ELi8ELi2ELi4ELi4ELb1ELb0EN7cutlass10bfloat16_tE19Flash_kernel_traitsILi96ELi64ELi128ELi8ES3_EELb0ELb0ELb1ELb1ELb0ELb0ELb0EEEvNS_16Flash_bwd_paramsE:
        /* <DEDUP_REMOVED lines=19> */
[----:B------:R-:W-:Y:S01]  /*0130*/  ULDC UR61, c[0x0][0x394] ;  /* 0x0000e500003d7ab9 */ /* 0x000fe20000000800 */
[----:B------:R-:W-:Y:S02]  /*0140*/  IMAD.MOV.U32 R215, RZ, RZ, -0x40 ;  /* 0xffffffc0ffd77424 */ /* 0x000fe400078e00ff */
[----:B------:R-:W3:Y:S08]  /*0150*/  S2UR UR57, SR_CTAID.Z ;  /* 0x00000000003979c3 */ /* 0x000ef00000002700 */
[----:B------:R-:W4:Y:S01]  /*0160*/  S2UR UR48, SR_CTAID.Y ;  /* 0x00000000003079c3 */ /* 0x000f220000002600 */
[----:B--2---:R-:W-:-:S06]  /*0170*/  ULEA UR4, UR4, UR5, 0x18 ;  /* 0x0000000504047291 */ /* 0x004fcc000f8ec03f */
[----:B------:R-:W-:Y:S01]  /*0180*/  IMAD.U32 R212, RZ, RZ, UR4 ;  /* 0x00000004ffd47e24 */ /* 0x000fe2000f8e00ff */
[----:B-1----:R-:W-:Y:S01]  /*0190*/  SHF.R.S32.HI R0, RZ, 0x1f, R4 ;  /* 0x0000001fff007819 */ /* 0x002fe20000011404 */
[----:B---3--:R-:W-:-:S03]  /*01a0*/  USHF.R.S32.HI UR5, URZ, 0x1f, UR57 ;  /* 0x0000001f3f057899 */ /* 0x008fc60008011439 */
[CC--:B------:R-:W-:Y:S02]  /*01b0*/  LEA.HI R2, R0.reuse, R4.reuse, RZ, 0x5 ;  /* 0x0000000400027211 */ /* 0x0c0fe400078f28ff */
[CC--:B------:R-:W-:Y:S02]  /*01c0*/  LEA.HI R18, R0.reuse, R4.reuse, RZ, 0x3 ;  /* 0x0000000400127211 */ /* 0x0c0fe400078f18ff */
[CC--:B------:R-:W-:Y:S01]  /*01d0*/  LEA.HI R5, R0.reuse, R4.reuse, RZ, 0x2 ;  /* 0x0000000400057211 */ /* 0x0c0fe200078f10ff */
[----:B----4-:R-:W-:Y:S01]  /*01e0*/  USHF.L.U32 UR6, UR48, 0x7, URZ ;  /* 0x0000000730067899 */ /* 0x010fe2000800063f */
[----:B------:R-:W-:Y:S02]  /*01f0*/  LEA.HI R7, R0, R4, RZ, 0x4 ;  /* 0x0000000400077211 */ /* 0x000fe400078f20ff */
[----:B------:R-:W-:Y:S02]  /*0200*/  LOP3.LUT R6, R2, 0xffffffe0, RZ, 0xc0, !PT ;  /* 0xffffffe002067812 */ /* 0x000fe400078ec0ff */
[----:B------:R-:W-:-:S02]  /*0210*/  LOP3.LUT R8, R18, 0xfffffff8, RZ, 0xc0, !PT ;  /* 0xfffffff812087812 */ /* 0x000fc400078ec0ff */
[----:B------:R-:W-:Y:S01]  /*0220*/  SHF.R.S32.HI R9, RZ, 0x2, R5 ;  /* 0x00000002ff097819 */ /* 0x000fe20000011405 */
[C---:B------:R-:W-:Y:S01]  /*0230*/  IMAD.IADD R10, R4.reuse, 0x1, -R6 ;  /* 0x00000001040a7824 */ /* 0x040fe200078e0a06 */
[----:B------:R-:W-:Y:S01]  /*0240*/  LOP3.LUT R12, R5, 0xfffffffc, RZ, 0xc0, !PT ;  /* 0xfffffffc050c7812 */ /* 0x000fe200078ec0ff */
[----:B------:R-:W-:Y:S01]  /*0250*/  IMAD.IADD R14, R4, 0x1, -R8 ;  /* 0x00000001040e7824 */ /* 0x000fe200078e0a08 */
[----:B------:R-:W-:Y:S02]  /*0260*/  LOP3.LUT R11, R7, 0xfffffff0, RZ, 0xc0, !PT ;  /* 0xfffffff0070b7812 */ /* 0x000fe400078ec0ff */
[-C--:B------:R-:W-:Y:S01]  /*0270*/  LEA.HI R16, R0, R4.reuse, RZ, 0x6 ;  /* 0x0000000400107211 */ /* 0x080fe200078f30ff */
[----:B------:R-:W-:Y:S01]  /*0280*/  IMAD.IADD R20, R4, 0x1, -R12 ;  /* 0x0000000104147824 */ /* 0x000fe200078e0a0c */
[----:B------:R-:W-:Y:S01]  /*0290*/  LEA.HI R21, R0, R4, RZ, 0x7 ;  /* 0x0000000400157211 */ /* 0x000fe200078f38ff */
[----:B------:R-:W-:Y:S01]  /*02a0*/  IMAD.IADD R8, R4, 0x1, -R11 ;  /* 0x0000000104087824 */ /* 0x000fe200078e0a0b */
[--C-:B------:R-:W-:Y:S01]  /*02b0*/  SHF.R.S32.HI R0, RZ, 0x5, R2.reuse ;  /* 0x00000005ff007819 */ /* 0x100fe20000011402 */
[----:B------:R-:W-:Y:S01]  /*02c0*/  IMAD.SHL.U32 R250, R20, 0x8, RZ ;  /* 0x0000000814fa7824 */ /* 0x000fe200078e00ff */
[----:B------:R-:W-:-:S02]  /*02d0*/  SHF.R.S32.HI R3, RZ, 0x1f, R2 ;  /* 0x0000001fff037819 */ /* 0x000fc40000011402 */
[----:B------:R-:W-:Y:S02]  /*02e0*/  LEA.HI R6, R5, R9, RZ, 0x1 ;  /* 0x0000000905067211 */ /* 0x000fe400078f08ff */
[-C--:B------:R-:W-:Y:S02]  /*02f0*/  LEA.HI R4, R2, R0.reuse, RZ, 0x1 ;  /* 0x0000000002047211 */ /* 0x080fe400078f08ff */
[----:B------:R-:W-:Y:S02]  /*0300*/  LEA.HI R2, R3, R0, RZ, 0x2 ;  /* 0x0000000003027211 */ /* 0x000fe400078f10ff */
[----:B------:R-:W-:Y:S02]  /*0310*/  LOP3.LUT R3, R6, 0x7fffffe, RZ, 0xc0, !PT ;  /* 0x07fffffe06037812 */ /* 0x000fe400078ec0ff */
[----:B------:R-:W-:Y:S02]  /*0320*/  SHF.R.S32.HI R11, RZ, 0x3, R18 ;  /* 0x00000003ff0b7819 */ /* 0x000fe40000011412 */
[----:B------:R-:W-:Y:S01]  /*0330*/  LOP3.LUT R6, R4, 0xfffffffe, RZ, 0xc0, !PT ;  /* 0xfffffffe04067812 */ /* 0x000fe200078ec0ff */
[----:B------:R-:W-:Y:S01]  /*0340*/  IMAD.IADD R3, R9, 0x1, -R3 ;  /* 0x0000000109037824 */ /* 0x000fe200078e0a03 */
[----:B------:R-:W-:Y:S01]  /*0350*/  LOP3.LUT R2, R2, 0xfffffffc, RZ, 0xc0, !PT ;  /* 0xfffffffc02027812 */ /* 0x000fe200078ec0ff */
[----:B------:R-:W-:-:S02]  /*0360*/  IMAD.SHL.U32 R4, R11, 0x40, RZ ;  /* 0x000000400b047824 */ /* 0x000fc400078e00ff */
[C---:B------:R-:W-:Y:S02]  /*0370*/  IMAD.IADD R219, R0.reuse, 0x1, -R6 ;  /* 0x0000000100db7824 */ /* 0x040fe400078e0a06 */
[----:B------:R-:W-:Y:S01]  /*0380*/  IMAD.IADD R15, R0, 0x1, -R2 ;  /* 0x00000001000f7824 */ /* 0x000fe200078e0a02 */
[----:B------:R-:W-:Y:S01]  /*0390*/  LOP3.LUT R2, R4, 0xc0, RZ, 0xc0, !PT ;  /* 0x000000c004027812 */ /* 0x000fe200078ec0ff */
[----:B------:R-:W-:Y:S01]  /*03a0*/  IMAD R11, R0, 0x8, R3 ;  /* 0x00000008000b7824 */ /* 0x000fe200078e0203 */
[----:B------:R-:W-:Y:S02]  /*03b0*/  SHF.R.S32.HI R0, RZ, 0x1f, R5 ;  /* 0x0000001fff007819 */ /* 0x000fe40000011405 */
[----:B------:R-:W-:Y:S02]  /*03c0*/  SHF.R.S32.HI R5, RZ, 0x4, R7 ;  /* 0x00000004ff057819 */ /* 0x000fe40000011407 */
[----:B------:R-:W-:Y:S02]  /*03d0*/  SHF.R.U32.HI R6, RZ, 0x3, R2 ;  /* 0x00000003ff067819 */ /* 0x000fe40000011602 */
[----:B------:R-:W-:-:S02]  /*03e0*/  LEA.HI R3, R7, R5, RZ, 0x1 ;  /* 0x0000000507037211 */ /* 0x000fc400078f08ff */
[----:B------:R-:W-:Y:S02]  /*03f0*/  LOP3.LUT R4, R2, 0x18, R250, 0xf8, !PT ;  /* 0x0000001802047812 */ /* 0x000fe400078ef8fa */
[----:B------:R-:W-:Y:S02]  /*0400*/  LOP3.LUT R2, R3, 0xfffffffe, RZ, 0xc0, !PT ;  /* 0xfffffffe03027812 */ /* 0x000fe400078ec0ff */
[----:B------:R-:W-:Y:S02]  /*0410*/  LOP3.LUT R3, R4, R6, RZ, 0x3c, !PT ;  /* 0x0000000604037212 */ /* 0x000fe400078e3cff */
[----:B------:R-:W-:Y:S01]  /*0420*/  SHF.R.S32.HI R7, RZ, 0x1f, R10 ;  /* 0x0000001fff077819 */ /* 0x000fe2000001140a */
[----:B------:R-:W-:Y:S01]  /*0430*/  IMAD.IADD R13, R5, 0x1, -R2 ;  /* 0x00000001050d7824 */ /* 0x000fe200078e0a02 */
[----:B------:R-:W-:Y:S01]  /*0440*/  LEA.HI R2, R8, R8, RZ, 0x1 ;  /* 0x0000000808027211 */ /* 0x000fe200078f08ff */
[----:B------:R-:W-:Y:S01]  /*0450*/  IMAD.U32 R3, R11, 0x20, R3 ;  /* 0x000000200b037824 */ /* 0x000fe200078e0003 */
[----:B------:R-:W-:-:S02]  /*0460*/  LEA.HI R4, R14, R14, RZ, 0x1 ;  /* 0x0000000e0e047211 */ /* 0x000fc400078f08ff */
[----:B------:R-:W-:Y:S02]  /*0470*/  LEA.HI R22, R7, R10, RZ, 0x2 ;  /* 0x0000000a07167211 */ /* 0x000fe400078f10ff */
[----:B------:R-:W-:Y:S01]  /*0480*/  LEA.HI R0, R0, R9, RZ, 0x3 ;  /* 0x0000000900007211 */ /* 0x000fe200078f18ff */
[----:B------:R1:W-:Y:S01]  /*0490*/  STL [R1+0x18], R3 ;  /* 0x0000180301007387 */ /* 0x0003e20000100800 */
[--C-:B------:R-:W-:Y:S02]  /*04a0*/  SHF.R.S32.HI R5, RZ, 0x1, R2.reuse ;  /* 0x00000001ff057819 */ /* 0x100fe40000011402 */
[----:B------:R-:W-:Y:S02]  /*04b0*/  SHF.R.S32.HI R7, RZ, 0x1f, R2 ;  /* 0x0000001fff077819 */ /* 0x000fe40000011402 */
[----:B------:R-:W-:Y:S02]  /*04c0*/  LOP3.LUT R2, R2, 0x7fffffe, RZ, 0xc0, !PT ;  /* 0x07fffffe02027812 */ /* 0x000fe400078ec0ff */
[----:B------:R-:W-:-:S02]  /*04d0*/  LOP3.LUT R6, R4, 0x3fffffe, RZ, 0xc0, !PT ;  /* 0x03fffffe04067812 */ /* 0x000fc400078ec0ff */
[----:B------:R-:W-:Y:S01]  /*04e0*/  LOP3.LUT R0, R0, 0xfffffff8, RZ, 0xc0, !PT ;  /* 0xfffffff800007812 */ /* 0x000fe200078ec0ff */
[----:B------:R-:W-:Y:S01]  /*04f0*/  IMAD.IADD R19, R8, 0x1, -R2 ;  /* 0x0000000108137824 */ /* 0x000fe200078e0a02 */
[----:B------:R-:W-:Y:S01]  /*0500*/  SHF.R.S32.HI R10, RZ, 0x1f, R8 ;  /* 0x0000001fff0a7819 */ /* 0x000fe20000011408 */
[----:B------:R-:W-:Y:S02]  /*0510*/  IMAD.IADD R11, R14, 0x1, -R6 ;  /* 0x000000010e0b7824 */ /* 0x000fe400078e0a06 */
[----:B------:R-:W-:Y:S01]  /*0520*/  IMAD.IADD R0, R9, 0x1, -R0 ;  /* 0x0000000109007824 */ /* 0x000fe200078e0a00 */
[----:B------:R-:W-:Y:S02]  /*0530*/  LEA.HI R9, R7, R5, RZ, 0x2 ;  /* 0x0000000507097211 */ /* 0x000fe400078f10ff */
[----:B------:R-:W-:Y:S02]  /*0540*/  LEA.HI R10, R10, R8, RZ, 0x3 ;  /* 0x000000080a0a7211 */ /* 0x000fe400078f18ff */
[----:B------:R-:W-:-:S02]  /*0550*/  LOP3.LUT R9, R9, 0xfffffffc, RZ, 0xc0, !PT ;  /* 0xfffffffc09097812 */ /* 0x000fc400078ec0ff */
[C---:B------:R-:W-:Y:S02]  /*0560*/  LOP3.LUT R6, R0.reuse, 0x1, RZ, 0xc0, !PT ;  /* 0x0000000100067812 */ /* 0x040fe400078ec0ff */
[----:B------:R-:W-:Y:S01]  /*0570*/  LOP3.LUT P2, RZ, R0, 0x2, RZ, 0xc0, !PT ;  /* 0x0000000200ff7812 */ /* 0x000fe2000784c0ff */
[----:B------:R-:W-:Y:S01]  /*0580*/  IMAD.IADD R17, R5, 0x1, -R9 ;  /* 0x0000000105117824 */ /* 0x000fe200078e0a09 */
[----:B-1----:R-:W-:Y:S01]  /*0590*/  SHF.R.S32.HI R3, RZ, 0x6, R16 ;  /* 0x00000006ff037819 */ /* 0x002fe20000011410 */
[----:B------:R-:W-:Y:S01]  /*05a0*/  IMAD.SHL.U32 R5, R15, 0x10, RZ ;  /* 0x000000100f057824 */ /* 0x000fe200078e00ff */
[----:B------:R-:W-:Y:S02]  /*05b0*/  ISETP.NE.U32.AND P3, PT, R6, 0x1, PT ;  /* 0x000000010600780c */ /* 0x000fe40003f65070 */
[----:B------:R-:W-:Y:S01]  /*05c0*/  LOP3.LUT R7, R10, 0xfffffff8, RZ, 0xc0, !PT ;  /* 0xfffffff80a077812 */ /* 0x000fe200078ec0ff */
[C---:B------:R-:W-:Y:S01]  /*05d0*/  IMAD R2, R3.reuse, 0x4, R13 ;  /* 0x0000000403027824 */ /* 0x040fe200078e020d */
[----:B------:R-:W-:Y:S01]  /*05e0*/  SHF.R.S32.HI R9, RZ, 0x7, R21 ;  /* 0x00000007ff097819 */ /* 0x000fe20000011415 */
[----:B------:R-:W-:Y:S01]  /*05f0*/  IMAD.SHL.U32 R16, R3, 0x20, RZ ;  /* 0x0000002003107824 */ /* 0x000fe200078e00ff */
[----:B------:R-:W-:Y:S01]  /*0600*/  LOP3.LUT P0, RZ, R17, 0x2, RZ, 0xc0, !PT ;  /* 0x0000000211ff7812 */ /* 0x000fe2000780c0ff */
[----:B------:R-:W-:Y:S01]  /*0610*/  IMAD R209, R2, 0x8, R11 ;  /* 0x0000000802d17824 */ /* 0x000fe200078e020b */
[----:B------:R-:W-:Y:S01]  /*0620*/  SHF.R.S32.HI R2, RZ, 0x1, R4 ;  /* 0x00000001ff027819 */ /* 0x000fe20000011404 */
[----:B------:R-:W-:Y:S01]  /*0630*/  IMAD.SHL.U32 R3, R14, 0x40, RZ ;  /* 0x000000400e037824 */ /* 0x000fe200078e00ff */
[----:B------:R-:W-:Y:S01]  /*0640*/  LEA.HI R11, R0, R0, RZ, 0x1 ;  /* 0x00000000000b7211 */ /* 0x000fe200078f08ff */
[----:B------:R-:W-:Y:S01]  /*0650*/  IMAD.IADD R12, R8, 0x1, -R7 ;  /* 0x00000001080c7824 */ /* 0x000fe200078e0a07 */
[C---:B------:R-:W-:Y:S01]  /*0660*/  LOP3.LUT P4, RZ, R2.reuse, 0x2, RZ, 0xc0, !PT ;  /* 0x0000000202ff7812 */ /* 0x040fe2000788c0ff */
[----:B------:R-:W-:Y:S01]  /*0670*/  IMAD.SHL.U32 R4, R2, 0x40, RZ ;  /* 0x0000004002047824 */ /* 0x000fe200078e00ff */
[----:B------:R-:W-:Y:S01]  /*0680*/  LOP3.LUT R2, R11, 0x3fffffe, RZ, 0xc0, !PT ;  /* 0x03fffffe0b027812 */ /* 0x000fe200078ec0ff */
[----:B------:R-:W-:Y:S01]  /*0690*/  IMAD.SHL.U32 R7, R20, 0x2, RZ ;  /* 0x0000000214077824 */ /* 0x000fe200078e00ff */
[----:B------:R-:W-:-:S02]  /*06a0*/  LOP3.LUT R6, R3, 0x1c0, RZ, 0xc0, !PT ;  /* 0x000001c003067812 */ /* 0x000fc400078ec0ff */
[----:B------:R-:W-:Y:S01]  /*06b0*/  SHF.R.S32.HI R3, RZ, 0x3, R10 ;  /* 0x00000003ff037819 */ /* 0x000fe2000001140a */
[----:B------:R-:W-:Y:S01]  /*06c0*/  IMAD.IADD R14, R0, 0x1, -R2 ;  /* 0x00000001000e7824 */ /* 0x000fe200078e0a02 */
[----:B------:R-:W-:Y:S01]  /*06d0*/  LOP3.LUT R2, R4, 0xc0, RZ, 0xc0, !PT ;  /* 0x000000c004027812 */ /* 0x000fe200078ec0ff */
[----:B------:R-:W-:Y:S01]  /*06e0*/  IMAD.SHL.U32 R0, R0, 0x40, RZ ;  /* 0x0000004000007824 */ /* 0x000fe200078e00ff */
[----:B------:R-:W-:Y:S01]  /*06f0*/  LOP3.LUT R4, R6, 0x30, R5, 0xf8, !PT ;  /* 0x0000003006047812 */ /* 0x000fe200078ef805 */
[----:B------:R-:W-:Y:S01]  /*0700*/  IMAD R20, R3, 0x8, R19 ;  /* 0x0000000803147824 */ /* 0x000fe200078e0213 */
[--C-:B------:R-:W-:Y:S01]  /*0710*/  LOP3.LUT R5, R2, 0x8, R18.reuse, 0xf8, !PT ;  /* 0x0000000802057812 */ /* 0x100fe200078ef812 */
[C---:B------:R-:W-:Y:S01]  /*0720*/  IMAD R19, R15.reuse, 0x2, R3 ;  /* 0x000000020f137824 */ /* 0x040fe200078e0203 */
[----:B------:R-:W-:Y:S01]  /*0730*/  LOP3.LUT R0, R0, 0x1c0, RZ, 0xc0, !PT ;  /* 0x000001c000007812 */ /* 0x000fe200078ec0ff */
[----:B------:R-:W-:Y:S01]  /*0740*/  IMAD R10, R15, 0x200, R7 ;  /* 0x000002000f0a7824 */ /* 0x000fe200078e0207 */
[----:B------:R-:W-:-:S02]  /*0750*/  LOP3.LUT R8, R4, 0x8, R18, 0xf8, !PT ;  /* 0x0000000804087812 */ /* 0x000fc400078ef812 */
[----:B------:R-:W-:Y:S01]  /*0760*/  SHF.R.U32.HI R4, RZ, 0x3, R2 ;  /* 0x00000003ff047819 */ /* 0x000fe20000011602 */
[----:B------:R-:W-:Y:S01]  /*0770*/  IMAD R10, R14, 0x20, R10 ;  /* 0x000000200e0a7824 */ /* 0x000fe200078e020a */
[----:B------:R-:W-:Y:S02]  /*0780*/  LOP3.LUT R3, R0, 0x20, R16, 0xf8, !PT ;  /* 0x0000002000037812 */ /* 0x000fe400078ef810 */
[----:B------:R-:W-:Y:S01]  /*0790*/  SHF.R.U32.HI R2, RZ, 0x3, R0 ;  /* 0x00000003ff027819 */ /* 0x000fe20000011600 */
[----:B------:R-:W-:Y:S01]  /*07a0*/  IMAD R0, R9, 0x1000, R7 ;  /* 0x0000100009007824 */ /* 0x000fe200078e0207 */
[----:B------:R-:W-:Y:S02]  /*07b0*/  SHF.R.U32.HI R6, RZ, 0x3, R6 ;  /* 0x00000003ff067819 */ /* 0x000fe40000011606 */
[----:B------:R-:W-:Y:S01]  /*07c0*/  LOP3.LUT R2, R3, R2, RZ, 0x3c, !PT ;  /* 0x0000000203027212 */ /* 0x000fe200078e3cff */
[----:B------:R-:W-:Y:S01]  /*07d0*/  IMAD R0, R219, 0x400, R0 ;  /* 0x00000400db007824 */ /* 0x000fe200078e0200 */
[----:B------:R-:W-:Y:S01]  /*07e0*/  LOP3.LUT R3, R8, R6, RZ, 0x3c, !PT ;  /* 0x0000000608037212 */ /* 0x000fe200078e3cff */
[----:B------:R-:W-:Y:S01]  /*07f0*/  IMAD.SHL.U32 R6, R12, 0x40, RZ ;  /* 0x000000400c067824 */ /* 0x000fe200078e00ff */
[----:B------:R-:W-:Y:S01]  /*0800*/  LOP3.LUT R4, R5, R4, RZ, 0x3c, !PT ;  /* 0x0000000405047212 */ /* 0x000fe200078e3cff */
[----:B------:R-:W-:Y:S01]  /*0810*/  IMAD.IADD R233, R2, 0x1, R0 ;  /* 0x0000000102e97824 */ /* 0x000fe200078e0200 */
[----:B------:R-:W-:Y:S01]  /*0820*/  LOP3.LUT P5, RZ, R12, 0x2, RZ, 0xc0, !PT ;  /* 0x000000020cff7812 */ /* 0x000fe200078ac0ff */
[----:B------:R-:W-:Y:S01]  /*0830*/  IMAD.SHL.U32 R0, R9, 0x8, RZ ;  /* 0x0000000809007824 */ /* 0x000fe200078e00ff */
[----:B------:R-:W-:Y:S01]  /*0840*/  LOP3.LUT R6, R6, 0x1c0, RZ, 0xc0, !PT ;  /* 0x000001c006067812 */ /* 0x000fe200078ec0ff */
[----:B------:R-:W-:Y:S01]  /*0850*/  IMAD.SHL.U32 R2, R17, 0x40, RZ ;  /* 0x0000004011027824 */ /* 0x000fe200078e00ff */
[----:B------:R-:W-:Y:S01]  /*0860*/  LOP3.LUT P6, RZ, R12, 0x4, RZ, 0xc0, !PT ;  /* 0x000000040cff7812 */ /* 0x000fe200078cc0ff */
[C---:B------:R-:W-:Y:S01]  /*0870*/  IMAD.SHL.U32 R5, R13.reuse, 0x8, RZ ;  /* 0x000000080d057824 */ /* 0x040fe200078e00ff */
[----:B------:R-:W-:Y:S01]  /*0880*/  LOP3.LUT R7, R0, 0x8, RZ, 0xc0, !PT ;  /* 0x0000000800077812 */ /* 0x000fe200078ec0ff */
[----:B------:R-:W-:Y:S01]  /*0890*/  IMAD.SHL.U32 R9, R13, 0x10, RZ ;  /* 0x000000100d097824 */ /* 0x000fe200078e00ff */
[----:B------:R-:W-:Y:S01]  /*08a0*/  SHF.R.S32.HI R0, RZ, 0x1, R11 ;  /* 0x00000001ff007819 */ /* 0x000fe2000001140b */
[----:B------:R-:W-:Y:S01]  /*08b0*/  IMAD.U32 R209, R209, 0x20, R4 ;  /* 0x00000020d1d17824 */ /* 0x000fe200078e0004 */
[----:B------:R-:W-:Y:S01]  /*08c0*/  LOP3.LUT R2, R2, 0xc0, RZ, 0xc0, !PT ;  /* 0x000000c002027812 */ /* 0x000fe200078ec0ff */
[----:B------:R-:W-:Y:S01]  /*08d0*/  IMAD R3, R13, 0x200, R3 ;  /* 0x000002000d037824 */ /* 0x000fe200078e0203 */
[C---:B------:R-:W-:Y:S01]  /*08e0*/  LOP3.LUT P1, RZ, R0.reuse, 0x2, RZ, 0xc0, !PT ;  /* 0x0000000200ff7812 */ /* 0x040fe2000782c0ff */
[----:B------:R-:W-:Y:S01]  /*08f0*/  IMAD.SHL.U32 R0, R0, 0x40, RZ ;  /* 0x0000004000007824 */ /* 0x000fe200078e00ff */
[----:B------:R-:W-:-:S02]  /*0900*/  LOP3.LUT R5, R5, 0x8, RZ, 0xc0, !PT ;  /* 0x0000000805057812 */ /* 0x000fc400078ec0ff */
[----:B------:R-:W-:Y:S02]  /*0910*/  SHF.R.U32.HI R213, RZ, 0x3, R6 ;  /* 0x00000003ffd57819 */ /* 0x000fe40000011606 */
[----:B------:R-:W-:Y:S02]  /*0920*/  LOP3.LUT R0, R0, 0xc0, RZ, 0xc0, !PT ;  /* 0x000000c000007812 */ /* 0x000fe400078ec0ff */
[----:B------:R-:W-:Y:S02]  /*0930*/  SHF.R.U32.HI R4, RZ, 0x3, R2 ;  /* 0x00000003ff047819 */ /* 0x000fe40000011602 */
[----:B------:R-:W-:Y:S02]  /*0940*/  LOP3.LUT R9, R7, 0x10, R9, 0xf8, !PT ;  /* 0x0000001007097812 */ /* 0x000fe400078ef809 */
[----:B------:R-:W-:Y:S02]  /*0950*/  SHF.R.U32.HI R8, RZ, 0x3, R0 ;  /* 0x00000003ff087819 */ /* 0x000fe40000011600 */
[----:B------:R-:W-:-:S02]  /*0960*/  LOP3.LUT R213, R213, R6, R5, 0x1e, !PT ;  /* 0x00000006d5d57212 */ /* 0x000fc400078e1e05 */
[C---:B------:R-:W-:Y:S02]  /*0970*/  LOP3.LUT R5, R4.reuse, R2, R5, 0x1e, !PT ;  /* 0x0000000204057212 */ /* 0x040fe400078e1e05 */
[----:B------:R-:W-:Y:S01]  /*0980*/  LOP3.LUT R2, R4, R9, R2, 0x1e, !PT ;  /* 0x0000000904027212 */ /* 0x000fe200078e1e02 */
[----:B------:R-:W-:Y:S01]  /*0990*/  IMAD.U32 R213, R19, 0x200, R213 ;  /* 0x0000020013d57824 */ /* 0x000fe200078e00d5 */
[----:B------:R-:W-:Y:S02]  /*09a0*/  SHF.R.S32.HI R4, RZ, 0x2, R22 ;  /* 0x00000002ff047819 */ /* 0x000fe40000011416 */
[----:B------:R-:W-:Y:S01]  /*09b0*/  LOP3.LUT R8, R8, R0, R7, 0x1e, !PT ;  /* 0x0000000008087212 */ /* 0x000fe200078e1e07 */
[----:B------:R-:W-:Y:S01]  /*09c0*/  IMAD.SHL.U32 R0, R20, 0x20, RZ ;  /* 0x0000002014007824 */ /* 0x000fe200078e00ff */
[----:B------:R-:W-:Y:S01]  /*09d0*/  LEA R233, R233, UR4, 0x1 ;  /* 0x00000004e9e97c11 */ /* 0x000fe2000f8e08ff */
[C---:B------:R-:W-:Y:S01]  /*09e0*/  IMAD R4, R219.reuse, 0x10, R4 ;  /* 0x00000010db047824 */ /* 0x040fe200078e0204 */
[C---:B------:R-:W-:Y:S01]  /*09f0*/  SEL R214, R218.reuse, 0xffffffe0, !P5 ;  /* 0xffffffe0dad67807 */ /* 0x040fe20006800000 */
[----:B------:R-:W-:Y:S01]  /*0a00*/  IMAD R219, R219, 0x200, R0 ;  /* 0x00000200dbdb7824 */ /* 0x000fe200078e0200 */
[----:B------:R-:W-:Y:S01]  /*0a10*/  SEL R210, R218, 0xffffffe0, !P4 ;  /* 0xffffffe0dad27807 */ /* 0x000fe20006000000 */
[----:B------:R-:W-:Y:S01]  /*0a20*/  IMAD.IADD R217, R0, 0x1, R2 ;  /* 0x0000000100d97824 */ /* 0x000fe200078e0202 */
[----:B------:R1:W-:Y:S01]  /*0a30*/  STL [R1+0x10], R4 ;  /* 0x0000100401007387 */ /* 0x0003e20000100800 */
[----:B------:R-:W-:Y:S01]  /*0a40*/  IMAD.U32 R0, RZ, RZ, UR5 ;  /* 0x00000005ff007e24 */ /* 0x000fe2000f8e00ff */
[----:B------:R-:W-:Y:S01]  /*0a50*/  USHF.R.S32.HI UR5, URZ, 0x1f, UR48 ;  /* 0x0000001f3f057899 */ /* 0x000fe20008011430 */
[----:B------:R-:W-:Y:S01]  /*0a60*/  IMAD.U32 R2, RZ, RZ, UR6 ;  /* 0x00000006ff027e24 */ /* 0x000fe2000f8e00ff */
[----:B------:R-:W-:Y:S01]  /*0a70*/  USHF.R.S32.HI UR6, URZ, 0x1f, UR57 ;  /* 0x0000001f3f067899 */ /* 0x000fe20008011439 */
[----:B------:R-:W-:Y:S01]  /*0a80*/  IMAD.IADD R8, R8, 0x1, R10 ;  /* 0x0000000108087824 */ /* 0x000fe200078e020a */
[----:B------:R-:W-:Y:S01]  /*0a90*/  SEL R230, R230, 0x10, !P3 ;  /* 0x00000010e6e67807 */ /* 0x000fe20005800000 */
[C---:B------:R-:W-:Y:S01]  /*0aa0*/  VIADD R2, R250.reuse, 0x20 ;  /* 0x00000020fa027836 */ /* 0x040fe20000000000 */
[----:B------:R-:W-:Y:S01]  /*0ab0*/  SEL R215, R215, 0x40, P6 ;  /* 0x00000040d7d77807 */ /* 0x000fe20003000000 */
        /* <DEDUP_REMOVED lines=10> */
[----:B------:R-:W-:Y:S01]  /*0b60*/  IMAD.SHL.U32 R211, R219, 0x2, RZ ;  /* 0x00000002dbd37824 */ /* 0x000fe200078e00ff */
[----:B------:R-:W-:Y:S01]  /*0b70*/  LEA R209, R209, UR4, 0x1 ;  /* 0x00000004d1d17c11 */ /* 0x000fe2000f8e08ff */
[----:B------:R-:W-:Y:S01]  /*0b80*/  @P2 VIADD R231, R233, 0xffffffe0 ;  /* 0xffffffe0e9e72836 */ /* 0x000fe20000000000 */
[----:B------:R-:W-:Y:S01]  /*0b90*/  SEL R218, R218, 0xffffffe0, !P0 ;  /* 0xffffffe0dada7807 */ /* 0x000fe20004000000 */
[----:B------:R-:W-:Y:S01]  /*0ba0*/  IMAD.IADD R214, R213, 0x1, R214 ;  /* 0x00000001d5d67824 */ /* 0x000fe200078e02d6 */
[----:B------:R-:W-:Y:S01]  /*0bb0*/  IADD3 R212, R211, 0x6000, R212 ;  /* 0x00006000d3d47810 */ /* 0x000fe20007ffe0d4 */
[----:B------:R-:W-:Y:S01]  /*0bc0*/  IMAD.IADD R232, R233, 0x1, R230 ;  /* 0x00000001e9e87824 */ /* 0x000fe200078e02e6 */
[----:B-1----:R-:W-:Y:S01]  /*0bd0*/  LEA R4, R8, UR6, 0x1 ;  /* 0x0000000608047c11 */ /* 0x002fe2000f8e08ff */
[----:B------:R-:W-:-:S02]  /*0be0*/  IMAD.IADD R216, R213, 0x1, R215 ;  /* 0x00000001d5d87824 */ /* 0x000fc400078e02d7 */
[----:B------:R-:W-:Y:S02]  /*0bf0*/  IMAD.IADD R210, R210, 0x1, R209 ;  /* 0x00000001d2d27824 */ /* 0x000fe400078e02d1 */
[----:B------:R1:W-:Y:S01]  /*0c00*/  STL [R1+0x1c], R4 ;  /* 0x00001c0401007387 */ /* 0x0003e20000100800 */
[----:B------:R-:W-:Y:S02]  /*0c10*/  IMAD.IADD R230, R230, 0x1, R231 ;  /* 0x00000001e6e67824 */ /* 0x000fe400078e02e7 */
[----:B------:R-:W-:Y:S02]  /*0c20*/  IMAD.IADD R215, R214, 0x1, R215 ;  /* 0x00000001d6d77824 */ /* 0x000fe400078e02d7 */
[----:B------:R-:W-:Y:S01]  /*0c30*/  IMAD.IADD R212, R212, 0x1, R218 ;  /* 0x00000001d4d47824 */ /* 0x000fe200078e02da */
[----:B--2---:R-:W-:Y:S01]  /*0c40*/  LEA R2, R3, UR4, 0x1 ;  /* 0x0000000403027c11 */ /* 0x004fe2000f8e08ff */
[C---:B---3--:R-:W-:Y:S02]  /*0c50*/  VIADD R0, R4.reuse, 0x20 ;  /* 0x0000002004007836 */ /* 0x048fe40000000000 */
[----:B------:R-:W-:-:S05]  /*0c60*/  @P1 VIADD R0, R4, 0xffffffe0 ;  /* 0xffffffe004001836 */ /* 0x000fca0000000000 */
[----:B------:R1:W-:Y:S02]  /*0c70*/  STL [R1+0x20], R0 ;  /* 0x0000200001007387 */ /* 0x0003e40000100800 */
.L_x_246:
        /* <DEDUP_REMOVED lines=67> */
.L_x_203:
        /* <DEDUP_REMOVED lines=16> */
[----:B------:R-:W-:Y:S01]  /*11b0*/  UIADD3 UR7, UR14, 0x80, UR45 ;  /* 0x000000800e077890 */ /* 0x000fe2000fffe02d */
[----:B------:R-:W-:Y:S01]  /*11c0*/  @!UP2 ULDC.64 UR8, c[0x0][0x418] ;  /* 0x000106000008aab9 */ /* 0x000fe20000000a00 */
[----:B------:R-:W-:Y:S01]  /*11d0*/  ULDC UR60, c[0x0][0x2d4] ;  /* 0x0000b500003c7ab9 */ /* 0x000fe20000000800 */
[----:B------:R-:W-:Y:S02]  /*11e0*/  @!UP2 UIMAD.WIDE.U32 UR30, UR48, UR8, URZ ;  /* 0x00000008301ea2a5 */ /* 0x000fe4000f8e003f */
[----:B------:R-:W-:Y:S02]  /*11f0*/  USHF.R.S32.HI UR37, URZ, 0x1f, UR60 ;  /* 0x0000001f3f257899 */ /* 0x000fe4000801143c */
[----:B------:R-:W-:Y:S01]  /*1200*/  @UP1 ULDC.64 UR24, c[0x0][0x248] ;  /* 0x0000920000181ab9 */ /* 0x000fe20000000a00 */
[----:B------:R-:W-:Y:S01]  /*1210*/  UIADD3 UR51, UR19, UR20, URZ ;  /* 0x0000001413337290 */ /* 0x000fe2000fffe03f */
[----:B-1----:R-:W-:Y:S01]  /*1220*/  IABS R6, R7 ;  /* 0x0000000700067213 */ /* 0x002fe20000000000 */
[----:B------:R-:W-:Y:S01]  /*1230*/  ULDC.U8 UR38, c[0x0][0x3d8] ;  /* 0x0000f60000267ab9 */ /* 0x000fe20000000000 */
[----:B------:R-:W-:Y:S01]  /*1240*/  USHF.L.U32 UR16, UR48, 0x7, URZ ;  /* 0x0000000730107899 */ /* 0x000fe2000800063f */
[----:B------:R-:W-:Y:S01]  /*1250*/  ISETP.NE.AND P3, PT, R7, RZ, PT ;  /* 0x000000ff0700720c */ /* 0x000fe20003f65270 */
[----:B------:R-:W1:Y:S01]  /*1260*/  I2F.RP R4, R6 ;  /* 0x0000000600047306 */ /* 0x000e620000209400 */
[----:B------:R-:W-:Y:S01]  /*1270*/  UISETP.NE.AND UP3, UPT, UR38, URZ, UPT ;  /* 0x0000003f2600728c */ /* 0x000fe2000bf65270 */
[----:B------:R-:W-:Y:S01]  /*1280*/  ULDC.64 UR42, c[0x0][0x240] ;  /* 0x00009000002a7ab9 */ /* 0x000fe20000000a00 */
[----:B--2---:R-:W-:-:S02]  /*1290*/  UIMAD.WIDE.U32 UR26, UR5, UR12, URZ ;  /* 0x0000000c051a72a5 */ /* 0x004fc4000f8e003f */
[----:B------:R-:W-:Y:S02]  /*12a0*/  USEL UR29, UR16, URZ, UP0 ;  /* 0x0000003f101d7287 */ /* 0x000fe40008000000 */
[----:B------:R-:W-:Y:S02]  /*12b0*/  UIMAD UR39, UR5, UR13, UR27 ;  /* 0x0000000d052772a4 */ /* 0x000fe4000f8e021b */
[----:B------:R-:W-:Y:S01]  /*12c0*/  @!UP2 UIMAD UR5, UR59, UR8, URZ ;  /* 0x000000083b05a2a4 */ /* 0x000fe2000f8e023f */
[----:B------:R-:W-:Y:S02]  /*12d0*/  @UP2 ULDC.64 UR12, c[0x0][0x420] ;  /* 0x00010800000c2ab9 */ /* 0x000fe40000000a00 */
[----:B------:R-:W-:Y:S01]  /*12e0*/  ULDC UR8, c[0x0][0x394] ;  /* 0x0000e50000087ab9 */ /* 0x000fe20000000800 */
[----:B------:R-:W-:Y:S01]  /*12f0*/  @!UP2 UIMAD UR23, UR48, UR9, UR5 ;  /* 0x000000093017a2a4 */ /* 0x000fe2000f8e0205 */
[----:B-1----:R-:W1:Y:S01]  /*1300*/  MUFU.RCP R4, R4 ;  /* 0x0000000400047308 */ /* 0x002e620000001000 */
[----:B------:R-:W-:-:S02]  /*1310*/  UIADD3 UR5, UR14, 0x3f, URZ ;  /* 0x0000003f0e057890 */ /* 0x000fc4000fffe03f */
[----:B------:R-:W-:Y:S02]  /*1320*/  UIADD3 UR8, UR7, UR8, -UR6 ;  /* 0x0000000807087290 */ /* 0x000fe4000fffe806 */
[----:B------:R-:W-:Y:S02]  /*1330*/  USHF.R.S32.HI UR9, URZ, 0x1f, UR5 ;  /* 0x0000001f3f097899 */ /* 0x000fe40008011405 */
[----:B------:R-:W-:Y:S02]  /*1340*/  @UP1 UIADD3 UR7, UR44, UR47, URZ ;  /* 0x0000002f2c071290 */ /* 0x000fe4000fffe03f */
[----:B------:R-:W-:Y:S02]  /*1350*/  ULEA.HI UR28, UR9, UR5, URZ, 0x6 ;  /* 0x00000005091c7291 */ /* 0x000fe4000f8f303f */
[----:B------:R-:W-:Y:S02]  /*1360*/  UIADD3 UR5, UR8, 0x3f, URZ ;  /* 0x0000003f08057890 */ /* 0x000fe4000fffe03f */
[----:B------:R-:W-:-:S02]  /*1370*/  @UP1 UIMAD.WIDE.U32 UR8, UR7, UR24, URZ ;  /* 0x00000018070812a5 */ /* 0x000fc4000f8e003f */
[----:B------:R-:W-:Y:S01]  /*1380*/  @UP1 UIMAD UR7, UR7, UR25, URZ ;  /* 0x00000019070712a4 */ /* 0x000fe2000f8e023f */
[----:B-1----:R-:W-:Y:S01]  /*1390*/  VIADD R4, R4, 0xffffffe ;  /* 0x0ffffffe04047836 */ /* 0x002fe20000000000 */
[----:B------:R-:W-:Y:S02]  /*13a0*/  @UP2 UIMAD.WIDE.U32 UR34, UR15, UR12, URZ ;  /* 0x0000000c0f2222a5 */ /* 0x000fe4000f8e003f */
[----:B------:R-:W-:Y:S01]  /*13b0*/  @UP1 UIADD3 UR36, UR9, UR7, URZ ;  /* 0x0000000709241290 */ /* 0x000fe2000fffe03f */
[----:B------:R-:W1:Y:S01]  /*13c0*/  F2I.FTZ.U32.TRUNC.NTZ R5, R4 ;  /* 0x0000000400057305 */ /* 0x000e62000021f000 */
[----:B------:R-:W-:Y:S01]  /*13d0*/  USHF.R.S32.HI UR7, URZ, 0x1f, UR5 ;  /* 0x0000001f3f077899 */ /* 0x000fe20008011405 */
[----:B------:R-:W-:Y:S01]  /*13e0*/  ULDC.U8 UR12, c[0x0][0x480] ;  /* 0x00012000000c7ab9 */ /* 0x000fe20000000000 */
[----:B------:R-:W-:Y:S02]  /*13f0*/  @UP2 UIMAD UR50, UR15, UR13, UR35 ;  /* 0x0000000d0f3222a4 */ /* 0x000fe4000f8e0223 */
[----:B------:R-:W-:-:S02]  /*1400*/  ULEA.HI UR20, UR7, UR5, URZ, 0x6 ;  /* 0x0000000507147291 */ /* 0x000fc4000f8f303f */
[----:B------:R-:W-:Y:S02]  /*1410*/  UIMAD UR5, UR37, UR48, URZ ;  /* 0x00000030250572a4 */ /* 0x000fe4000f8e023f */
[----:B------:R-:W-:Y:S02]  /*1420*/  UISETP.NE.AND UP4, UPT, UR12, URZ, UPT ;  /* 0x0000003f0c00728c */ /* 0x000fe4000bf85270 */
[----:B------:R-:W-:Y:S02]  /*1430*/  UIMAD.WIDE.U32 UR12, UR48, UR60, URZ ;  /* 0x0000003c300c72a5 */ /* 0x000fe4000f8e003f */
[----:B------:R-:W-:Y:S01]  /*1440*/  UIMAD UR5, UR59, UR60, UR5 ;  /* 0x0000003c3b0572a4 */ /* 0x000fe2000f8e0205 */
[----:B-1----:R-:W-:Y:S01]  /*1450*/  IMAD.MOV R0, RZ, RZ, -R5 ;  /* 0x000000ffff007224 */ /* 0x002fe200078e0a05 */
[----:B------:R-:W-:Y:S01]  /*1460*/  UIMAD.WIDE.U32 UR16, UR15, UR42, URZ ;  /* 0x0000002a0f1072a5 */ /* 0x000fe2000f8e003f */
[----:B------:R-:W-:Y:S01]  /*1470*/  IMAD.MOV.U32 R4, RZ, RZ, RZ ;  /* 0x000000ffff047224 */ /* 0x000fe200078e00ff */
[----:B------:R-:W-:Y:S01]  /*1480*/  USHF.L.U64.HI UR22, UR48, 0x7, UR59 ;  /* 0x0000000730167899 */ /* 0x000fe2000801023b */
[----:B------:R-:W-:Y:S01]  /*1490*/  IMAD R0, R0, R6, RZ ;  /* 0x0000000600007224 */ /* 0x000fe200078e02ff */
[----:B------:R-:W-:-:S02]  /*14a0*/  UIADD3 UR13, UR13, UR5, URZ ;  /* 0x000000050d0d7290 */ /* 0x000fc4000fffe03f */
[----:B------:R-:W-:Y:S01]  /*14b0*/  USHF.R.S32.HI UR7, URZ, 0x6, UR28 ;  /* 0x000000063f077899 */ /* 0x000fe2000801141c */
[----:B------:R-:W-:Y:S01]  /*14c0*/  IMAD.HI.U32 R0, R5, R0, R4 ;  /* 0x0000000005007227 */ /* 0x000fe200078e0004 */
[----:B------:R-:W-:Y:S01]  /*14d0*/  USHF.R.S32.HI UR5, URZ, 0x6, UR20 ;  /* 0x000000063f057899 */ /* 0x000fe20008011414 */
[----:B------:R-:W-:Y:S01]  /*14e0*/  ULDC UR46, c[0x0][0x2dc] ;  /* 0x0000b700002e7ab9 */ /* 0x000fe20000000800 */
[----:B------:R-:W-:Y:S01]  /*14f0*/  ULDC UR41, c[0x0][0x270] ;  /* 0x00009c0000297ab9 */ /* 0x000fe20000000800 */
[----:B------:R-:W-:Y:S02]  /*1500*/  ULDC UR40, c[0x0][0x2c4] ;  /* 0x0000b10000287ab9 */ /* 0x000fe40000000800 */
[----:B------:R-:W-:Y:S01]  /*1510*/  IMAD.HI.U32 R0, R0, R3, RZ ;  /* 0x0000000300007227 */ /* 0x000fe200078e00ff */
[----:B------:R-:W-:Y:S01]  /*1520*/  USEL UR58, UR18, UR16, !UP2 ;  /* 0x00000010123a7287 */ /* 0x000fe2000d000000 */
[----:B------:R-:W-:Y:S01]  /*1530*/  @UP1 UMOV UR33, UR8 ;  /* 0x0000000800211c82 */ /* 0x000fe20008000000 */
[----:B------:R-:W-:-:S02]  /*1540*/  UIMAD UR21, UR15, UR43, URZ ;  /* 0x0000002b0f1572a4 */ /* 0x000fc4000f8e023f */
[----:B------:R-:W-:Y:S01]  /*1550*/  IADD3 R4, -R0, RZ, RZ ;  /* 0x000000ff00047210 */ /* 0x000fe20007ffe1ff */
[----:B------:R-:W-:Y:S02]  /*1560*/  UIMAD.WIDE UR8, UR46, UR41, URZ ;  /* 0x000000292e0872a5 */ /* 0x000fe4000f8e023f */
[----:B------:R-:W-:Y:S02]  /*1570*/  USEL UR22, UR22, URZ, UP0 ;  /* 0x0000003f16167287 */ /* 0x000fe40008000000 */
[C---:B------:R-:W-:Y:S01]  /*1580*/  IMAD R3, R6.reuse, R4, R3 ;  /* 0x0000000406037224 */ /* 0x040fe200078e0203 */
[----:B------:R-:W-:Y:S02]  /*1590*/  @UP3 UIMAD UR18, UR48, UR40, URZ ;  /* 0x00000028301232a4 */ /* 0x000fe4000f8e023f */
[----:B------:R-:W-:Y:S02]  /*15a0*/  UISETP.LT.AND UP0, UPT, UR7, UR5, UPT ;  /* 0x000000050700728c */ /* 0x000fe4000bf01270 */
[----:B------:R-:W-:Y:S01]  /*15b0*/  ISETP.GT.U32.AND P1, PT, R6, R3, PT ;  /* 0x000000030600720c */ /* 0x000fe20003f24070 */
[----:B------:R-:W-:-:S02]  /*15c0*/  @UP2 UIADD3 UR51, UR17, UR21, URZ ;  /* 0x0000001511332290 */ /* 0x000fc4000fffe03f */
[----:B------:R-:W-:Y:S02]  /*15d0*/  UIMAD UR19, UR9, UR12, URZ ;  /* 0x0000000c091372a4 */ /* 0x000fe4000f8e023f */
[----:B------:R-:W-:Y:S02]  /*15e0*/  @UP3 USEL UR18, UR18, UR15, !UP2 ;  /* 0x0000000f12123287 */ /* 0x000fe4000d000000 */
[----:B------:R-:W-:Y:S02]  /*15f0*/  UIMAD.WIDE.U32 UR16, UR8, UR12, URZ ;  /* 0x0000000c081072a5 */ /* 0x000fe4000f8e003f */
[----:B------:R-:W-:Y:S01]  /*1600*/  USEL UR38, UR7, UR5, UP0 ;  /* 0x0000000507267287 */ /* 0x000fe20008000000 */
[----:B------:R-:W-:Y:S01]  /*1610*/  @UP3 ULDC UR12, c[0x0][0x2e4] ;  /* 0x0000b900000c3ab9 */ /* 0x000fe20000000800 */
[----:B------:R-:W-:Y:S02]  /*1620*/  UIMAD UR19, UR8, UR13, UR19 ;  /* 0x0000000d081372a4 */ /* 0x000fe4000f8e0213 */
[----:B------:R-:W-:Y:S01]  /*1630*/  @!P1 IMAD.IADD R3, R3, 0x1, -R6 ;  /* 0x0000000103039824 */ /* 0x000fe200078e0a06 */
[----:B------:R-:W-:Y:S01]  /*1640*/  @UP3 UIMAD UR37, UR57, UR12, UR18 ;  /* 0x0000000c392532a4 */ /* 0x000fe2000f8e0212 */
[----:B------:R-:W-:Y:S01]  /*1650*/  @!P1 VIADD R0, R0, 0x1 ;  /* 0x0000000100009836 */ /* 0x000fe20000000000 */
[----:B------:R-:W-:Y:S01]  /*1660*/  ULEA UR18, UR38, 0xffffffc0, 0x6 ;  /* 0xffffffc026127891 */ /* 0x000fe2000f8e303f */
[----:B------:R-:W-:Y:S01]  /*1670*/  PLOP3.LUT P1, PT, PT, PT, UP1, 0x80, 0x0 ;  /* 0x000000000000781c */ /* 0x000fe20003f2f018 */
[----:B------:R-:W-:Y:S01]  /*1680*/  @!UP3 UIMAD UR20, UR48, UR41, UR57 ;  /* 0x000000293014b2a4 */ /* 0x000fe2000f8e0239 */
[----:B------:R-:W-:Y:S01]  /*1690*/  ISETP.GE.U32.AND P0, PT, R3, R6, PT ;  /* 0x000000060300720c */ /* 0x000fe20003f06070 */
[----:B------:R-:W-:Y:S01]  /*16a0*/  UIMAD.WIDE.U32 UR12, UR8, UR15, URZ ;  /* 0x0000000f080c72a5 */ /* 0x000fe2000f8e003f */
[----:B------:R-:W-:Y:S01]  /*16b0*/  LOP3.LUT R3, R7, UR57, RZ, 0x3c, !PT ;  /* 0x0000003907037c12 */ /* 0x000fe2000f8e3cff */
[----:B------:R-:W-:-:S02]  /*16c0*/  UIADD3 UR41, UR17, UR19, URZ ;  /* 0x0000001311297290 */ /* 0x000fc4000fffe03f */
[----:B------:R-:W-:Y:S01]  /*16d0*/  USHF.R.S32.HI UR19, URZ, 0x1f, UR18 ;  /* 0x0000001f3f137899 */ /* 0x000fe20008011412 */
[----:B------:R-:W-:Y:S01]  /*16e0*/  ISETP.GE.AND P2, PT, R3, RZ, PT ;  /* 0x000000ff0300720c */ /* 0x000fe20003f46270 */
[----:B------:R-:W-:Y:S02]  /*16f0*/  UIADD3 UR5, UP0, UR18, UR29, URZ ;  /* 0x0000001d12057290 */ /* 0x000fe4000ff1e03f */
[----:B------:R-:W-:Y:S02]  /*1700*/  USEL UR56, UR16, UR12, !UP2 ;  /* 0x0000000c10387287 */ /* 0x000fe4000d000000 */
[----:B------:R-:W-:Y:S02]  /*1710*/  UIMAD UR7, UR9, UR15, URZ ;  /* 0x0000000f090772a4 */ /* 0x000fe4000f8e023f */
[----:B------:R-:W-:Y:S01]  /*1720*/  UIADD3.X UR12, UR19, UR22, URZ, UP0, !UPT ;  /* 0x00000016130c7290 */ /* 0x000fe200087fe43f */
[----:B------:R-:W-:Y:S01]  /*1730*/  @P0 IADD3 R0, R0, 0x1, RZ ;  /* 0x0000000100000810 */ /* 0x000fe20007ffe0ff */
[----:B------:R-:W-:Y:S01]  /*1740*/  UIMAD UR9, UR9, UR5, URZ ;  /* 0x00000005090972a4 */ /* 0x000fe2000f8e023f */
[----:B------:R-:W-:Y:S01]  /*1750*/  PLOP3.LUT P0, PT, PT, PT, UP3, 0x80, 0x0 ;  /* 0x000000000000781c */ /* 0x000fe20003f0f038 */
[----:B------:R-:W-:-:S02]  /*1760*/  @UP1 UIADD3 UR27, UR44, UR47, URZ ;  /* 0x0000002f2c1b1290 */ /* 0x000fc4000fffe03f */
[----:B------:R-:W-:Y:S01]  /*1770*/  @!UP2 UIADD3 UR50, UR31, UR23, URZ ;  /* 0x000000171f32a290 */ /* 0x000fe2000fffe03f */
[----:B------:R-:W-:Y:S01]  /*1780*/  IMAD.MOV.U32 R14, RZ, RZ, R0 ;  /* 0x000000ffff0e7224 */ /* 0x000fe200078e0000 */
[----:B------:R-:W-:Y:S02]  /*1790*/  @!UP3 UIMAD UR37, UR20, UR40, URZ ;  /* 0x000000281425b2a4 */ /* 0x000fe4000f8e023f */
[----:B------:R-:W-:Y:S01]  /*17a0*/  UIMAD.WIDE.U32 UR22, UR8, UR5, URZ ;  /* 0x00000005081672a5 */ /* 0x000fe2000f8e003f */
[----:B------:R-:W-:Y:S01]  /*17b0*/  @UP1 ULDC.64 UR20, c[0x0][0x250] ;  /* 0x0000940000141ab9 */ /* 0x000fe20000000a00 */
[----:B------:R-:W-:Y:S01]  /*17c0*/  UIMAD UR5, UR8, UR12, UR9 ;  /* 0x0000000c080572a4 */ /* 0x000fe2000f8e0209 */
[----:B------:R-:W-:Y:S01]  /*17d0*/  @!P2 IADD3 R14, -R14, RZ, RZ ;  /* 0x000000ff0e0ea210 */ /* 0x000fe20007ffe1ff */
[----:B------:R-:W-:Y:S01]  /*17e0*/  @UP1 UIMAD.WIDE.U32 UR8, UR27, UR20, URZ ;  /* 0x000000141b0812a5 */ /* 0x000fe2000f8e003f */
[----:B------:R-:W-:Y:S01]  /*17f0*/  @!P3 LOP3.LUT R14, RZ, R7, RZ, 0x33, !PT ;  /* 0x00000007ff0eb212 */ /* 0x000fe200078e33ff */
[----:B------:R-:W-:-:S02]  /*1800*/  @UP2 UIADD3 UR41, UR13, UR7, URZ ;  /* 0x000000070d292290 */ /* 0x000fc4000fffe03f */
[----:B------:R-:W-:Y:S02]  /*1810*/  UIMAD UR46, UR57, UR46, URZ ;  /* 0x0000002e392e72a4 */ /* 0x000fe4000f8e023f */
[----:B------:R-:W-:Y:S02]  /*1820*/  @UP1 UIMAD UR7, UR27, UR21, URZ ;  /* 0x000000151b0712a4 */ /* 0x000fe4000f8e023f */
        /* <DEDUP_REMOVED lines=20> */
.L_x_205:
        /* <DEDUP_REMOVED lines=13> */
.L_x_206:
        /* <DEDUP_REMOVED lines=11> */
.L_x_207:
[----:B------:R-:W-:Y:S02]  /*1af0*/  ULDC UR5, c[0x0][0x270] ;  /* 0x00009c0000057ab9 */ /* 0x000fe40000000800 */
[----:B------:R-:W-:-:S04]  /*1b00*/  UIMAD UR5, UR48, UR5, UR57 ;  /* 0x00000005300572a4 */ /* 0x000fc8000f8e0239 */
[----:B------:R-:W-:-:S12]  /*1b10*/  UIMAD UR5, UR5, UR60, URZ ;  /* 0x0000003c050572a4 */ /* 0x000fd8000f8e023f */
.L_x_208:
[----:B------:R-:W1:Y:S01]  /*1b20*/  S2R R19, SR_TID.X ;  /* 0x0000000000137919 */ /* 0x000e620000002100 */
[----:B------:R-:W-:Y:S01]  /*1b30*/  USHF.R.S32.HI UR26, URZ, 0x1f, UR57 ;  /* 0x0000001f3f1a7899 */ /* 0x000fe20008011439 */
[----:B------:R-:W-:Y:S01]  /*1b40*/  SHF.R.S32.HI R251, RZ, 0x1f, R250 ;  /* 0x0000001ffffb7819 */ /* 0x000fe200000114fa */
[----:B------:R-:W-:Y:S01]  /*1b50*/  ULDC.64 UR8, c[0x0][0x428] ;  /* 0x00010a0000087ab9 */ /* 0x000fe20000000a00 */
[----:B------:R-:W-:Y:S01]  /*1b60*/  UIADD3 UR7, UR18, UR5, URZ ;  /* 0x0000000512077290 */ /* 0x000fe2000fffe03f */
[----:B------:R-:W-:Y:S01]  /*1b70*/  IADD3 R4, P0, R250, UR12, RZ ;  /* 0x0000000cfa047c10 */ /* 0x000fe2000ff1e0ff */
[----:B------:R-:W-:Y:S01]  /*1b80*/  UIMAD UR5, UR26, UR8, URZ ;  /* 0x000000081a0572a4 */ /* 0x000fe2000f8e023f */
[----:B------:R-:W-:Y:S01]  /*1b90*/  IMAD.U32 R9, RZ, RZ, UR8 ;  /* 0x00000008ff097e24 */ /* 0x000fe2000f8e00ff */
[----:B------:R-:W-:Y:S01]  /*1ba0*/  ULDC UR13, c[0x0][0x2dc] ;  /* 0x0000b700000d7ab9 */ /* 0x000fe20000000800 */
[----:B------:R-:W-:Y:S01]  /*1bb0*/  IADD3.X R5, R251, UR50, RZ, P0, !PT ;  /* 0x00000032fb057c10 */ /* 0x000fe200087fe4ff */
[----:B------:R-:W-:Y:S01]  /*1bc0*/  UIMAD UR34, UR57, UR9, UR5 ;  /* 0x00000009392272a4 */ /* 0x000fe2000f8e0205 */
[----:B------:R-:W-:Y:S01]  /*1bd0*/  BSSY B1, `(.L_x_204) ;  /* 0x0000819000017945 */ /* 0x000fe20003800000 */
[----:B------:R-:W-:Y:S01]  /*1be0*/  ULDC UR15, c[0x0][0x270] ;  /* 0x00009c00000f7ab9 */ /* 0x000fe20000000800 */
[----:B------:R-:W-:Y:S01]  /*1bf0*/  ULDC.64 UR8, c[0x0][0x420] ;  /* 0x0001080000087ab9 */ /* 0x000fe20000000a00 */
[----:B------:R-:W-:Y:S01]  /*1c00*/  UIMAD UR35, UR13, UR15, URZ ;  /* 0x0000000f0d2372a4 */ /* 0x000fe2000f8e023f */
[----:B------:R-:W-:Y:S01]  /*1c10*/  IMAD.U32 R0, RZ, RZ, UR8 ;  /* 0x00000008ff007e24 */ /* 0x000fe2000f8e00ff */
[----:B------:R-:W-:-:S02]  /*1c20*/  UIMAD UR5, UR19, UR8, URZ ;  /* 0x00000008130572a4 */ /* 0x000fc4000f8e023f */
[----:B------:R-:W-:Y:S01]  /*1c30*/  UIADD3 UR15, -UR6, UR14, UR45 ;  /* 0x0000000e060f7290 */ /* 0x000fe2000fffe12d */
[----:B------:R-:W-:Y:S01]  /*1c40*/  IMAD.WIDE.U32 R4, R0, UR18, R4 ;  /* 0x0000001200047c25 */ /* 0x000fe2000f8e0004 */
[----:B------:R-:W-:Y:S01]  /*1c50*/  UIMAD UR5, UR18, UR9, UR5 ;  /* 0x00000009120572a4 */ /* 0x000fe2000f8e0205 */
[----:B------:R-:W-:Y:S01]  /*1c60*/  ULDC UR50, c[0x0][0x398] ;  /* 0x0000e60000327ab9 */ /* 0x000fe20000000800 */
[----:B------:R-:W-:Y:S02]  /*1c70*/  USHF.L.U32 UR23, UR35, 0x6, URZ ;  /* 0x0000000623177899 */ /* 0x000fe4000800063f */
[----:B------:R-:W-:Y:S02]  /*1c80*/  UIADD3 UR37, UR18, UR37, URZ ;  /* 0x0000002512257290 */ /* 0x000fe4000fffe03f */
[----:B------:R-:W-:Y:S01]  /*1c90*/  VIADD R5, R5, UR5 ;  /* 0x0000000505057c36 */ /* 0x000fe20008000000 */
[----:B------:R-:W-:Y:S01]  /*1ca0*/  UIADD3 UR5, UR15, -UR50, URZ ;  /* 0x800000320f057290 */ /* 0x000fe2000fffe03f */
[----:B------:R-:W-:Y:S01]  /*1cb0*/  ULDC.64 UR16, c[0x0][0x478] ;  /* 0x00011e0000107ab9 */ /* 0x000fe20000000a00 */
[----:B------:R-:W-:Y:S01]  /*1cc0*/  ULDC.64 UR12, c[0x0][0x258] ;  /* 0x00009600000c7ab9 */ /* 0x000fe20000000a00 */
[----:B------:R-:W-:Y:S01]  /*1cd0*/  UIMAD.WIDE UR16, UR7, 0x4, UR16 ;  /* 0x00000004071078a5 */ /* 0x000fe2000f8e0210 */
[----:B-1----:R-:W-:Y:S01]  /*1ce0*/  SHF.R.S32.HI R20, RZ, 0x1f, R19 ;  /* 0x0000001fff147819 */ /* 0x002fe20000011413 */
[----:B------:R-:W-:Y:S01]  /*1cf0*/  UIMAD UR7, UR26, UR12, URZ ;  /* 0x0000000c1a0772a4 */ /* 0x000fe2000f8e023f */
[----:B------:R-:W-:Y:S01]  /*1d00*/  IMAD.WIDE.U32 R4, R9, UR57, R4 ;  /* 0x0000003909047c25 */ /* 0x000fe2000f8e0004 */
[----:B------:R-:W-:Y:S01]  /*1d10*/  ULDC.64 UR30, c[0x0][0x210] ;  /* 0x00008400001e7ab9 */ /* 0x000fe20000000a00 */
[----:B------:R-:W-:Y:S01]  /*1d20*/  LEA.HI R3, R20, R19, RZ, 0x2 ;  /* 0x0000001314037211 */ /* 0x000fe200078f10ff */
[----:B------:R-:W-:Y:S01]  /*1d30*/  UIMAD UR13, UR57, UR13, UR7 ;  /* 0x0000000d390d72a4 */ /* 0x000fe2000f8e0207 */
[----:B------:R-:W-:Y:S01]  /*1d40*/  VIADD R5, R5, UR34 ;  /* 0x0000002205057c36 */ /* 0x000fe20008000000 */
[----:B------:R-:W-:Y:S01]  /*1d50*/  ULDC.64 UR28, c[0x0][0x3e0] ;  /* 0x0000f800001c7ab9 */ /* 0x000fe20000000a00 */
[----:B------:R-:W-:Y:S01]  /*1d60*/  SHF.R.S32.HI R3, RZ, 0x2, R3 ;  /* 0x00000002ff037819 */ /* 0x000fe20000011403 */
[----:B------:R-:W-:-:S03]  /*1d70*/  ULDC.64 UR26, c[0x0][0x400] ;  /* 0x00010000001a7ab9 */ /* 0x000fc60000000a00 */
[----:B------:R-:W-:Y:S01]  /*1d80*/  SHF.R.S32.HI R18, RZ, 0x1f, R3 ;  /* 0x0000001fff127819 */ /* 0x000fe20000011403 */
[C---:B------:R-:W-:Y:S01]  /*1d90*/  IMAD.WIDE.U32 R4, R3.reuse, UR8, R4 ;  /* 0x0000000803047c25 */ /* 0x040fe2000f8e0004 */
[C---:B------:R-:W-:Y:S01]  /*1da0*/  IADD3 R0, P0, R3.reuse, UR18, RZ ;  /* 0x0000001203007c10 */ /* 0x040fe2000ff1e0ff */
[----:B------:R-:W-:Y:S02]  /*1db0*/  UIADD3 UR18, UP2, UP0, UR22, UR23, UR46 ;  /* 0x0000001716127290 */ /* 0x000fe4000f85e02e */
[----:B------:R-:W-:Y:S01]  /*1dc0*/  USHF.R.S32.HI UR22, URZ, 0x1f, UR5 ;  /* 0x0000001f3f167899 */ /* 0x000fe20008011405 */
[----:B------:R-:W-:Y:S01]  /*1dd0*/  IADD3.X R8, R18, UR19, RZ, P0, !PT ;  /* 0x0000001312087c10 */ /* 0x000fe200087fe4ff */
[----:B------:R-:W-:Y:S01]  /*1de0*/  IMAD.WIDE.U32 R6, R0, UR42, R250 ;  /* 0x0000002a00067c25 */ /* 0x000fe2000f8e00fa */
[----:B------:R-:W-:Y:S01]  /*1df0*/  LEA R237, P3, R4, UR28, 0x1 ;  /* 0x0000001c04ed7c11 */ /* 0x000fe2000f8608ff */
[----:B------:R-:W-:Y:S02]  /*1e00*/  ULEA.HI UR22, UR22, UR5, URZ, 0x6 ;  /* 0x0000000516167291 */ /* 0x000fe4000f8f303f */
[----:B------:R-:W-:Y:S01]  /*1e10*/  IMAD R8, R8, UR42, RZ ;  /* 0x0000002a08087c24 */ /* 0x000fe2000f8e02ff */
[----:B------:R-:W-:Y:S01]  /*1e20*/  IADD3 R6, P0, R6, UR58, RZ ;  /* 0x0000003a06067c10 */ /* 0x000fe2000ff1e0ff */
[----:B------:R-:W-:Y:S01]  /*1e30*/  USHF.R.S32.HI UR5, URZ, 0x1f, UR23 ;  /* 0x0000001f3f057899 */ /* 0x000fe20008011417 */
[----:B------:R-:W-:Y:S01]  /*1e40*/  IMAD R9, R18, UR8, RZ ;  /* 0x0000000812097c24 */ /* 0x000fe2000f8e02ff */
[----:B------:R-:W-:Y:S01]  /*1e50*/  USHF.R.S32.HI UR22, URZ, 0x6, UR22 ;  /* 0x000000063f167899 */ /* 0x000fe20008011416 */
[----:B------:R-:W-:Y:S01]  /*1e60*/  IMAD R0, R0, UR43, R8 ;  /* 0x0000002b00007c24 */ /* 0x000fe2000f8e0208 */
[----:B------:R-:W-:Y:S01]  /*1e70*/  LEA.HI R8, R20, R19, RZ, 0x5 ;  /* 0x0000001314087211 */ /* 0x000fe200078f28ff */
[----:B------:R-:W-:Y:S01]  /*1e80*/  UIADD3.X UR5, UR52, UR5, UR55, UP2, UP0 ;  /* 0x0000000534057290 */ /* 0x000fe200097e0437 */
[----:B------:R-:W-:Y:S01]  /*1e90*/  IMAD R9, R3, UR9, R9 ;  /* 0x0000000903097c24 */ /* 0x000fe2000f8e0209 */
[----:B------:R-:W-:Y:S01]  /*1ea0*/  UISETP.LT.AND UP0, UPT, URZ, UR22, UPT ;  /* 0x000000163f00728c */ /* 0x000fe2000bf01270 */
[----:B------:R-:W-:Y:S01]  /*1eb0*/  IADD3.X R7, R7, UR51, R0, P0, !PT ;  /* 0x0000003307077c10 */ /* 0x000fe200087fe400 */
[----:B------:R-:W-:Y:S01]  /*1ec0*/  UIADD3 UR7, UP3, UP2, UR54, UR18, UR56 ;  /* 0x0000001236077290 */ /* 0x000fe2000fa7e038 */
[----:B------:R-:W-:Y:S01]  /*1ed0*/  LOP3.LUT R0, R8, 0xffffffe0, RZ, 0xc0, !PT ;  /* 0xffffffe008007812 */ /* 0x000fe200078ec0ff */
[----:B------:R-:W-:Y:S01]  /*1ee0*/  USEL UR22, URZ, UR22, !UP0 ;  /* 0x000000163f167287 */ /* 0x000fe2000c000000 */
[----:B------:R-:W-:Y:S01]  /*1ef0*/  SHF.R.S32.HI R8, RZ, 0x5, R8 ;  /* 0x00000005ff087819 */ /* 0x000fe20000011408 */
[----:B------:R-:W-:Y:S01]  /*1f00*/  UIADD3.X UR5, UR53, UR5, UR41, UP3, UP2 ;  /* 0x0000000535057290 */ /* 0x000fe20009fe4429 */
[----:B------:R-:W-:Y:S01]  /*1f10*/  IMAD.IADD R5, R5, 0x1, R9 ;  /* 0x0000000105057824 */ /* 0x000fe200078e0209 */
[----:B------:R-:W-:Y:S01]  /*1f20*/  UISETP.GT.AND UP0, UPT, UR38, UR22, UPT ;  /* 0x000000162600728c */ /* 0x000fe2000bf04270 */
[----:B------:R-:W-:Y:S01]  /*1f30*/  IMAD.IADD R0, R19, 0x1, -R0 ;  /* 0x0000000113007824 */ /* 0x000fe200078e0a00 */
[----:B------:R-:W-:Y:S01]  /*1f40*/  ULDC.64 UR42, c[0x0][0x2b0] ;  /* 0x0000ac00002a7ab9 */ /* 0x000fe20000000a00 */
[----:B------:R-:W-:Y:S01]  /*1f50*/  UMOV UR19, UR16 ;  /* 0x0000001000137c82 */ /* 0x000fe20008000000 */
[----:B------:R-:W-:Y:S01]  /*1f60*/  UIMAD.WIDE UR8, UR37, 0x4, UR42 ;  /* 0x00000004250878a5 */ /* 0x000fe2000f8e022a */
[----:B------:R-:W-:Y:S01]  /*1f70*/  IMAD R8, R8, UR35, R0 ;  /* 0x0000002308087c24 */ /* 0x000fe2000f8e0200 */
[----:B------:R-:W-:Y:S01]  /*1f80*/  UMOV UR18, UR17 ;  /* 0x0000001100127c82 */ /* 0x000fe20008000000 */
[----:B------:R-:W-:Y:S01]  /*1f90*/  IMAD.U32 R0, RZ, RZ, UR12 ;  /* 0x0000000cff007e24 */ /* 0x000fe2000f8e00ff */
[----:B------:R-:W-:-:S03]  /*1fa0*/  LEA.HI.X R235, R4, UR29, R5, 0x1, P3 ;  /* 0x0000001d04eb7c11 */ /* 0x000fc600098f0c05 */
[----:B------:R-:W-:Y:S01]  /*1fb0*/  IMAD.WIDE.U32 R6, R0, UR57, R6 ;  /* 0x0000003900067c25 */ /* 0x000fe2000f8e0006 */
[C---:B------:R-:W-:Y:S01]  /*1fc0*/  IADD3 R0, P0, R8.reuse, UR7, RZ ;  /* 0x0000000708007c10 */ /* 0x040fe2000ff1e0ff */
[----:B------:R-:W-:Y:S02]  /*1fd0*/  UIADD3 UR7, UR38, -0x1, URZ ;  /* 0xffffffff26077890 */ /* 0x000fe4000fffe03f */
[----:B------:R-:W-:Y:S01]  /*1fe0*/  VIADD R7, R7, UR13 ;  /* 0x0000000d07077c36 */ /* 0x000fe20008000000 */
[----:B------:R-:W-:Y:S01]  /*1ff0*/  LEA.HI.X.SX32 R8, R8, UR5, 0x1, P0 ;  /* 0x0000000508087c11 */ /* 0x000fe200080f0eff */
[----:B------:R-:W-:Y:S01]  /*2000*/  UMOV UR17, UR8 ;  /* 0x0000000800117c82 */ /* 0x000fe20008000000 */
[----:B------:R-:W-:Y:S01]  /*2010*/  PLOP3.LUT P0, PT, PT, PT, UP0, 0x80, 0x0 ;  /* 0x000000000000781c */ /* 0x000fe20003f0f008 */
[----:B------:R-:W-:Y:S01]  /*2020*/  UMOV UR16, UR9 ;  /* 0x0000000900107c82 */ /* 0x000fe20008000000 */
[----:B------:R-:W-:Y:S02]  /*2030*/  LEA R228, P2, R0, UR26, 0x2 ;  /* 0x0000001a00e47c11 */ /* 0x000fe4000f8410ff */
[----:B------:R-:W-:-:S02]  /*2040*/  LEA R236, P4, R6, UR30, 0x1 ;  /* 0x0000001e06ec7c11 */ /* 0x000fc4000f8808ff */
[----:B------:R-:W-:Y:S02]  /*2050*/  LEA.HI.X R227, R0, UR27, R8, 0x2, P2 ;  /* 0x0000001b00e37c11 */ /* 0x000fe400090f1408 */
[----:B------:R-:W-:-:S05]  /*2060*/  LEA.HI.X R234, R6, UR31, R7, 0x1, P4 ;  /* 0x0000001f06ea7c11 */ /* 0x000fca000a0f0c07 */
        /* <DEDUP_REMOVED lines=20> */
.L_x_210:
        /* <DEDUP_REMOVED lines=19> */
.L_x_211:
        /* <DEDUP_REMOVED lines=8> */
[----:B------:R-:W-:Y:S01]  /*2360*/  USHF.R.S32.HI UR19, URZ, 0x1f, UR57 ;  /* 0x0000001f3f137899 */ /* 0x000fe20008011439 */
[----:B------:R-:W-:Y:S01]  /*2370*/  ULDC.64 UR14, c[0x0][0x468] ;  /* 0x00011a00000e7ab9 */ /* 0x000fe20000000a00 */
[----:B------:R-:W-:-:S02]  /*2380*/  ISETP.GE.AND P4, PT, R3, UR6, PT ;  /* 0x0000000603007c0c */ /* 0x000fc4000bf86270 */
[----:B------:R-:W-:Y:S01]  /*2390*/  MOV R0, UR5 ;  /* 0x0000000500007c02 */ /* 0x000fe20008000f00 */
[----:B------:R-:W-:Y:S01]  /*23a0*/  UIMAD UR5, UR19, UR14, URZ ;  /* 0x0000000e130572a4 */ /* 0x000fe2000f8e023f */
[----:B------:R-:W-:Y:S01]  /*23b0*/  IADD3 R6, P0, R4, UR7, RZ ;  /* 0x0000000704067c10 */ /* 0x000fe2000ff1e0ff */
[----:B------:R-:W-:Y:S02]  /*23c0*/  VIADD R4, R3, 0x40 ;  /* 0x0000004003047836 */ /* 0x000fe40000000000 */
[----:B------:R-:W-:Y:S01]  /*23d0*/  UIMAD UR15, UR57, UR15, UR5 ;  /* 0x0000000f390f72a4 */ /* 0x000fe2000f8e0205 */
[----:B------:R-:W-:Y:S02]  /*23e0*/  IADD3.X R7, R5, UR18, R0, P0, !PT ;  /* 0x0000001205077c10 */ /* 0x000fe400087fe400 */
[----:B------:R-:W-:Y:S02]  /*23f0*/  MOV R0, UR14 ;  /* 0x0000000e00007c02 */ /* 0x000fe40008000f00 */
        /* <DEDUP_REMOVED lines=20> */
.L_x_213:
[----:B------:R-:W-:Y:S05]  /*2540*/  BSYNC B0 ;  /* 0x0000000000007941 */ /* 0x000fea0003800000 */
.L_x_212:
        /* <DEDUP_REMOVED lines=19> */
.L_x_215:
[----:B------:R-:W-:Y:S05]  /*2680*/  BSYNC B0 ;  /* 0x0000000000007941 */ /* 0x000fea0003800000 */
.L_x_214:
        /* <DEDUP_REMOVED lines=32> */
.L_x_217:
[----:B------:R-:W-:Y:S05]  /*2890*/  BSYNC B0 ;  /* 0x0000000000007941 */ /* 0x000fea0003800000 */
.L_x_216:
        /* <DEDUP_REMOVED lines=20> */
.L_x_209:
        /* <DEDUP_REMOVED lines=72> */
.L_x_220:
[----:B------:R-:W-:Y:S05]  /*2e60*/  BSYNC B0 ;  /* 0x0000000000007941 */ /* 0x000fea0003800000 */
.L_x_219:
        /* <DEDUP_REMOVED lines=44> */
.L_x_222:
[----:B------:R-:W-:Y:S05]  /*3130*/  BSYNC B0 ;  /* 0x0000000000007941 */ /* 0x000fea0003800000 */
.L_x_221:
        /* <DEDUP_REMOVED lines=41> */
.L_x_224:
[----:B------:R-:W-:Y:S05]  /*33d0*/  BSYNC B0 ;  /* 0x0000000000007941 */ /* 0x000fea0003800000 */
.L_x_223:
        /* <DEDUP_REMOVED lines=16> */
.L_x_226:
        /* <DEDUP_REMOVED lines=37> */
.L_x_227:
[----:B------:R-:W-:Y:S05]  /*3730*/  BSYNC B0 ;  /* 0x0000000000007941 */ /* 0x000fea0003800000 */
.L_x_225:
[----:B------:R-:W5:Y:S01]  /*3740*/  LDL R17, [R1+0x10] ;  /* 0x0000100001117983 */ /* 0x000f620000100800 */
[----:B-1----:R-:W-:Y:S01]  /*3750*/  IMAD.U32 R4, RZ, RZ, UR24 ;  /* 0x00000018ff047e24 */ /* 0x002fe2000f8e00ff */
[----:B------:R-:W-:Y:S01]  /*3760*/  UIMAD UR8, UR32, UR24, URZ ;  /* 0x00000018200872a4 */ /* 0x000fe2000f8e023f */
[----:B------:R-:W-:Y:S01]  /*3770*/  BSSY B0, `(.L_x_228) ;  /* 0x0000041000007945 */ /* 0x000fe20003800000 */
[----:B------:R1:W-:Y:S01]  /*3780*/  @P1 STS [R0+0x9000], RZ ;  /* 0x009000ff00001388 */ /* 0x0003e20000000800 */
[----:B------:R-:W-:Y:S01]  /*3790*/  IMAD.WIDE.U32 R4, R4, UR45, R250 ;  /* 0x0000002d04047c25 */ /* 0x000fe2000f8e00fa */
[----:B------:R-:W-:Y:S02]  /*37a0*/  UIMAD UR8, UR45, UR25, UR8 ;  /* 0x000000192d0872a4 */ /* 0x000fe4000f8e0208 */
[----:B------:R1:W-:Y:S01]  /*37b0*/  @P1 STS [R0+0x9004], RZ ;  /* 0x009004ff00001388 */ /* 0x0003e20000000800 */
[----:B----4-:R-:W-:-:S03]  /*37c0*/  IADD3 R6, P2, R4, UR33, RZ ;  /* 0x0000002104067c10 */ /* 0x010fc6000ff5e0ff */
[----:B------:R1:W-:Y:S01]  /*37d0*/  @P1 STS.64 [R0+0x9008], RZ ;  /* 0x009008ff00001388 */ /* 0x0003e20000000a00 */
[----:B------:R-:W-:Y:S01]  /*37e0*/  IMAD.U32 R4, RZ, RZ, UR8 ;  /* 0x00000008ff047e24 */ /* 0x000fe2000f8e00ff */
[----:B------:R-:W-:Y:S02]  /*37f0*/  ULDC.64 UR8, c[0x0][0x260] ;  /* 0x0000980000087ab9 */ /* 0x000fe40000000a00 */
[----:B------:R1:W-:Y:S02]  /*3800*/  @P1 STS.128 [R0+0xb000], RZ ;  /* 0x00b000ff00001388 */ /* 0x0003e40000000c00 */
[----:B------:R-:W-:Y:S01]  /*3810*/  IADD3.X R7, R5, UR36, R4, P2, !PT ;  /* 0x0000002405077c10 */ /* 0x000fe200097fe404 */
[----:B------:R-:W-:Y:S01]  /*3820*/  IMAD R5, R15, UR8, RZ ;  /* 0x000000080f057c24 */ /* 0x000fe2000f8e02ff */
[----:B------:R1:W-:Y:S03]  /*3830*/  @P1 STS.128 [R0+0xd000], RZ ;  /* 0x00d000ff00001388 */ /* 0x0003e60000000c00 */
[----:B------:R-:W-:-:S02]  /*3840*/  IMAD R5, R14, UR9, R5 ;  /* 0x000000090e057c24 */ /* 0x000fc4000f8e0205 */
        /* <DEDUP_REMOVED lines=11> */
[----:B-1----:R-:W-:Y:S10]  /*3900*/  @P1 BRA `(.L_x_229) ;  /* 0x00000000009c1947 */ /* 0x002ff40003800000 */
[----:B--2---:R-:W2:Y:S01]  /*3910*/  LDL R10, [R1+0x8] ;  /* 0x00000800010a7983 */ /* 0x004ea20000100800 */
        /* <DEDUP_REMOVED lines=38> */
.L_x_229:
[----:B------:R-:W-:Y:S05]  /*3b80*/  BSYNC B0 ;  /* 0x0000000000007941 */ /* 0x000fea0003800000 */
.L_x_228:
        /* <DEDUP_REMOVED lines=13> */
[----:B--2-4-:R-:W1:Y:S01]  /*3c60*/  @!P1 LDC.64 R10, c[0x0][0x218] ;  /* 0x00008600ff0a9b82 */ /* 0x014e620000000a00 */
        /* <DEDUP_REMOVED lines=29> */
.L_x_231:
[----:B------:R-:W-:Y:S05]  /*3e40*/  BSYNC B0 ;  /* 0x0000000000007941 */ /* 0x000fea0003800000 */
.L_x_230:
[----:B------:R-:W0:Y:S01]  /*3e50*/  LDGDEPBAR ;  /* 0x00000000000079af */ /* 0x000e220000000000 */
[----:B------:R-:W-:Y:S01]  /*3e60*/  ULDC.64 UR12, c[0x0][0x3c8] ;  /* 0x0000f200000c7ab9 */ /* 0x000fe20000000a00 */
[----:B-12---:R-:W-:Y:S01]  /*3e70*/  IMAD.SHL.U32 R4, R17, 0x4, RZ ;  /* 0x0000000411047824 */ /* 0x006fe200078e00ff */
[----:B------:R-:W-:Y:S01]  /*3e80*/  UISETP.NE.U32.AND UP1, UPT, UR12, URZ, UPT ;  /* 0x0000003f0c00728c */ /* 0x000fe2000bf25070 */
[----:B------:R-:W-:Y:S01]  /*3e90*/  ISETP.NE.AND P4, PT, R15, RZ, PT ;  /* 0x000000ff0f00720c */ /* 0x000fe20003f85270 */
[----:B------:R-:W-:Y:S01]  /*3ea0*/  IMAD.MOV.U32 R252, RZ, RZ, 0x7f800000 ;  /* 0x7f800000fffc7424 */ /* 0x000fe200078e00ff */
[----:B------:R-:W-:Y:S01]  /*3eb0*/  ISETP.NE.AND P3, PT, R16, RZ, PT ;  /* 0x000000ff1000720c */ /* 0x000fe20003f65270 */
[----:B------:R-:W-:Y:S01]  /*3ec0*/  UISETP.NE.AND.EX UP1, UPT, UR13, URZ, UPT, UP1 ;  /* 0x0000003f0d00728c */ /* 0x000fe2000bf25310 */
[----:B------:R-:W-:Y:S01]  /*3ed0*/  SHF.R.S32.HI R8, RZ, 0x1f, R17 ;  /* 0x0000001fff087819 */ /* 0x000fe20000011411 */
[----:B----4-:R-:W-:Y:S01]  /*3ee0*/  IMAD.MOV.U32 R11, RZ, RZ, 0x7f800000 ;  /* 0x7f800000ff0b7424 */ /* 0x010fe200078e00ff */
[----:B------:R-:W-:Y:S01]  /*3ef0*/  IADD3 R4, P2, R4, UR17, RZ ;  /* 0x0000001104047c10 */ /* 0x000fe2000ff5e0ff */
[----:B------:R-:W-:Y:S01]  /*3f00*/  IMAD.MOV.U32 R10, RZ, RZ, 0x7f800000 ;  /* 0x7f800000ff0a7424 */ /* 0x000fe200078e00ff */
[----:B---3--:R-:W-:Y:S01]  /*3f10*/  SHF.R.S32.HI R0, RZ, 0x1f, R9 ;  /* 0x0000001fff007819 */ /* 0x008fe20000011409 */
[----:B------:R-:W-:Y:S01]  /*3f20*/  IMAD.MOV.U32 R249, RZ, RZ, 0x7f800000 ;  /* 0x7f800000fff97424 */ /* 0x000fe200078e00ff */
[----:B------:R-:W-:Y:S01]  /*3f30*/  @!P5 LEA R6, P1, R9, UR17, 0x2 ;  /* 0x000000110906dc11 */ /* 0x000fe2000f8210ff */
[----:B------:R-:W-:Y:S01]  /*3f40*/  USHF.R.S32.HI UR8, URZ, 0x1f, UR57 ;  /* 0x0000001f3f087899 */ /* 0x000fe20008011439 */
[----:B------:R-:W-:Y:S01]  /*3f50*/  SHF.L.U64.HI R3, R17, 0x2, R8 ;  /* 0x0000000211037819 */ /* 0x000fe20000010208 */
[----:B------:R-:W-:Y:S01]  /*3f60*/  IMAD.U32 R225, RZ, RZ, UR49 ;  /* 0x00000031ffe17e24 */ /* 0x000fe2000f8e00ff */
[----:B------:R-:W-:Y:S01]  /*3f70*/  @!P5 LEA.HI.X R7, R9, UR16, R0, 0x2, P1 ;  /* 0x000000100907dc11 */ /* 0x000fe200088f1400 */
[----:B------:R-:W-:Y:S01]  /*3f80*/  @UP1 ULDC.64 UR20, c[0x0][0x3d0] ;  /* 0x0000f40000141ab9 */ /* 0x000fe20000000a00 */
[----:B------:R-:W-:Y:S01]  /*3f90*/  IADD3.X R5, R3, UR16, RZ, P2, !PT ;  /* 0x0000001003057c10 */ /* 0x000fe200097fe4ff */
[----:B------:R-:W-:Y:S01]  /*3fa0*/  @UP1 UIMAD UR5, UR59, UR20, URZ ;  /* 0x000000143b0512a4 */ /* 0x000fe2000f8e023f */
[----:B------:R-:W-:Y:S01]  /*3fb0*/  PLOP3.LUT P1, PT, PT, PT, UP1, 0x80, 0x0 ;  /* 0x000000000000781c */ /* 0x000fe20003f2f018 */
[----:B------:R-:W5:Y:S01]  /*3fc0*/  @!P5 LDG.E R252, desc[UR10][R6.64] ;  /* 0x0000000a06fcd981 */ /* 0x000f62000c1e1900 */
[----:B------:R-:W-:-:S04]  /*3fd0*/  DEPBAR.LE SB0, 0x1 ;  /* 0x000080400000791a */ /* 0x000fc80000000000 */
[----:B------:R-:W2:Y:S01]  /*3fe0*/  @!P4 LDG.E R11, desc[UR10][R4.64] ;  /* 0x0000000a040bc981 */ /* 0x000ea2000c1e1900 */
[----:B------:R-:W-:Y:S01]  /*3ff0*/  @UP1 UMOV UR9, UR8 ;  /* 0x0000000800091c82 */ /* 0x000fe20008000000 */
[----:B------:R-:W-:Y:S01]  /*4000*/  @UP1 UMOV UR8, UR57 ;  /* 0x0000003900081c82 */ /* 0x000fe20008000000 */
[----:B------:R-:W-:Y:S01]  /*4010*/  @UP1 UIMAD UR5, UR48, UR21, UR5 ;  /* 0x00000015300512a4 */ /* 0x000fe2000f8e0205 */
[----:B------:R-:W3:Y:S01]  /*4020*/  @!P3 LDG.E R10, desc[UR10][R4.64+0x20] ;  /* 0x0000200a040ab981 */ /* 0x000ee2000c1e1900 */
[----:B------:R-:W-:Y:S02]  /*4030*/  @UP1 UIMAD.WIDE.U32 UR8, UR48, UR20, UR8 ;  /* 0x00000014300812a5 */ /* 0x000fe4000f8e0008 */
[----:B------:R-:W-:Y:S01]  /*4040*/  UIADD3 UR40, UR45, UR14, URZ ;  /* 0x0000000e2d287290 */ /* 0x000fe2000fffe03f */
[----:B------:R1:W5:Y:S01]  /*4050*/  @!P6 LDG.E R249, desc[UR10][R4.64+0x80] ;  /* 0x0000800a04f9e981 */ /* 0x000362000c1e1900 */
[----:B------:R-:W-:Y:S02]  /*4060*/  @UP1 ULEA UR12, UP0, UR8, UR12, 0x2 ;  /* 0x0000000c080c1291 */ /* 0x000fe4000f80103f */
[----:B------:R-:W-:Y:S01]  /*4070*/  @UP1 UIADD3 UR5, UR9, UR5, URZ ;  /* 0x0000000509051290 */ /* 0x000fe2000fffe03f */
[----:B------:R-:W-:Y:S03]  /*4080*/  BAR.SYNC.DEFER_BLOCKING 0x0 ;  /* 0x0000000000007b1d */ /* 0x000fe60000010000 */
[----:B------:R-:W-:-:S03]  /*4090*/  @UP1 ULEA.HI.X UR13, UR8, UR13, UR5, 0x2, UP0 ;  /* 0x0000000d080d1291 */ /* 0x000fc600080f1405 */
[----:B------:R-:W-:Y:S01]  /*40a0*/  @UP1 ULDC UR5, c[0x0][0x2e8] ;  /* 0x0000ba0000051ab9 */ /* 0x000fe20000000800 */
[----:B------:R-:W-:Y:S01]  /*40b0*/  IMAD.MOV.U32 R248, RZ, RZ, R226 ;  /* 0x000000fffff87224 */ /* 0x000fe200078e00e2 */
        /* <DEDUP_REMOVED lines=12> */
[----:B------:R-:W-:Y:S01]  /*4180*/  CS2R R106, SRZ ;  /* 0x00000000006a7805 */ /* 0x000fe2000001ff00 */
[----:B-1----:R-:W-:Y:S01]  /*4190*/  IMAD.U32 R4, RZ, RZ, UR12 ;  /* 0x0000000cff047e24 */ /* 0x002fe2000f8e00ff */
[----:B------:R-:W-:Y:S01]  /*41a0*/  CS2R R104, SRZ ;  /* 0x0000000000687805 */ /* 0x000fe2000001ff00 */
[----:B------:R-:W-:Y:S01]  /*41b0*/  IMAD.U32 R5, RZ, RZ, UR13 ;  /* 0x0000000dff057e24 */ /* 0x000fe2000f8e00ff */
[----:B------:R-:W-:Y:S01]  /*41c0*/  LEA.HI R0, R20, R19, RZ, 0x6 ;  /* 0x0000001314007211 */ /* 0x000fe200078f30ff */
[----:B------:R-:W1:Y:S01]  /*41d0*/  LDSM.16.M88.4 R160, [R209+0xf000] ;  /* 0x00f00000d1a0783b */ /* 0x000e620000000200 */
[----:B------:R-:W-:Y:S02]  /*41e0*/  CS2R R102, SRZ ;  /* 0x0000000000667805 */ /* 0x000fe4000001ff00 */
[----:B------:R-:W-:-:S02]  /*41f0*/  CS2R R100, SRZ ;  /* 0x0000000000647805 */ /* 0x000fc4000001ff00 */
[----:B------:R-:W-:Y:S01]  /*4200*/  CS2R R94, SRZ ;  /* 0x00000000005e7805 */ /* 0x000fe2000001ff00 */
[----:B------:R4:W3:Y:S01]  /*4210*/  @P1 LDG.E R4, desc[UR10][R4.64] ;  /* 0x0000000a04041981 */ /* 0x0008e2000c1e1900 */
[----:B------:R-:W1:Y:S01]  /*4220*/  @P1 MUFU.RCP R3, UR5 ;  /* 0x0000000500031d08 */ /* 0x000e620008001000 */
[----:B------:R-:W-:Y:S01]  /*4230*/  SHF.R.S32.HI R0, RZ, 0x6, R0 ;  /* 0x00000006ff007819 */ /* 0x000fe20000011400 */
[----:B------:R-:W-:Y:S01]  /*4240*/  IMAD.SHL.U32 R19, R19, 0x2, RZ ;  /* 0x0000000213137824 */ /* 0x000fe200078e00ff */
[----:B------:R-:W1:Y:S01]  /*4250*/  LDSM.16.M88.4 R164, [R209+0xf400] ;  /* 0x00f40000d1a4783b */ /* 0x000e620000000200 */
[----:B------:R-:W-:Y:S02]  /*4260*/  CS2R R92, SRZ ;  /* 0x00000000005c7805 */ /* 0x000fe4000001ff00 */
[----:B------:R-:W-:Y:S01]  /*4270*/  CS2R R98, SRZ ;  /* 0x0000000000627805 */ /* 0x000fe2000001ff00 */
[----:B------:R-:W-:Y:S01]  /*4280*/  IMAD.SHL.U32 R0, R0, 0x20, RZ ;  /* 0x0000002000007824 */ /* 0x000fe200078e00ff */
[----:B------:R-:W1:Y:S01]  /*4290*/  LDSM.16.M88.4 R168, [R210+0xf000] ;  /* 0x00f00000d2a8783b */ /* 0x000e620000000200 */
[----:B------:R-:W-:-:S02]  /*42a0*/  CS2R R96, SRZ ;  /* 0x0000000000607805 */ /* 0x000fc4000001ff00 */
[----:B------:R-:W-:Y:S02]  /*42b0*/  CS2R R90, SRZ ;  /* 0x00000000005a7805 */ /* 0x000fe4000001ff00 */
[----:B------:R-:W-:Y:S02]  /*42c0*/  CS2R R88, SRZ ;  /* 0x0000000000587805 */ /* 0x000fe4000001ff00 */
[----:B------:R-:W-:Y:S01]  /*42d0*/  LOP3.LUT R0, R0, 0x6, R19, 0xf8, !PT ;  /* 0x0000000600007812 */ /* 0x000fe200078ef813 */
[----:B------:R-:W1:Y:S01]  /*42e0*/  LDSM.16.M88.4 R172, [R210+0xf400] ;  /* 0x00f40000d2ac783b */ /* 0x000e620000000200 */
[----:B------:R-:W-:Y:S01]  /*42f0*/  IMAD R6, RZ, RZ, -UR23 ;  /* 0x80000017ff067e24 */ /* 0x000fe2000f8e02ff */
[----:B------:R-:W-:Y:S02]  /*4300*/  CS2R R86, SRZ ;  /* 0x0000000000567805 */ /* 0x000fe4000001ff00 */
[----:B------:R-:W-:Y:S01]  /*4310*/  CS2R R84, SRZ ;  /* 0x0000000000547805 */ /* 0x000fe2000001ff00 */
[----:B------:R-:W-:Y:S01]  /*4320*/  IMAD R225, R225, 0x80, R0 ;  /* 0x00000080e1e17824 */ /* 0x000fe200078e0200 */
[----:B------:R-:W1:Y:S01]  /*4330*/  LDSM.16.M88.4 R176, [R209+0x11000] ;  /* 0x01100000d1b0783b */ /* 0x000e620000000200 */
[----:B------:R-:W-:Y:S01]  /*4340*/  VIADD R0, R17, 0xffffffc0 ;  /* 0xffffffc011007836 */ /* 0x000fe20000000000 */
[----:B------:R-:W-:-:S02]  /*4350*/  CS2R R78, SRZ ;  /* 0x00000000004e7805 */ /* 0x000fc4000001ff00 */
[----:B------:R-:W-:Y:S01]  /*4360*/  CS2R R76, SRZ ;  /* 0x00000000004c7805 */ /* 0x000fe2000001ff00 */
[----:B------:R-:W1:Y:S01]  /*4370*/  LDSM.16.M88.4 R180, [R209+0x11400] ;  /* 0x01140000d1b4783b */ /* 0x000e620000000200 */
[----:B------:R-:W-:Y:S02]  /*4380*/  CS2R R82, SRZ ;  /* 0x0000000000527805 */ /* 0x000fe4000001ff00 */
[----:B------:R-:W-:Y:S02]  /*4390*/  CS2R R80, SRZ ;  /* 0x0000000000507805 */ /* 0x000fe4000001ff00 */
[----:B------:R-:W-:Y:S01]  /*43a0*/  CS2R R74, SRZ ;  /* 0x00000000004a7805 */ /* 0x000fe2000001ff00 */
[----:B------:R-:W1:Y:S01]  /*43b0*/  LDSM.16.M88.4 R184, [R210+0x11000] ;  /* 0x01100000d2b8783b */ /* 0x000e620000000200 */
[----:B----4-:R-:W-:Y:S01]  /*43c0*/  IMAD.SHL.U32 R5, R17, 0x4, RZ ;  /* 0x0000000411057824 */ /* 0x010fe200078e00ff */
[----:B------:R-:W-:Y:S02]  /*43d0*/  CS2R R72, SRZ ;  /* 0x0000000000487805 */ /* 0x000fe4000001ff00 */
[----:B------:R-:W-:Y:S01]  /*43e0*/  CS2R R70, SRZ ;  /* 0x0000000000467805 */ /* 0x000fe2000001ff00 */
[----:B------:R-:W4:Y:S01]  /*43f0*/  LDSM.16.M88.4 R188, [R210+0x11400] ;  /* 0x01140000d2bc783b */ /* 0x000f220000000200 */
[----:B------:R-:W-:-:S02]  /*4400*/  CS2R R68, SRZ ;  /* 0x0000000000447805 */ /* 0x000fc4000001ff00 */
[----:B------:R-:W-:Y:S02]  /*4410*/  CS2R R62, SRZ ;  /* 0x00000000003e7805 */ /* 0x000fe4000001ff00 */
[----:B------:R-:W-:Y:S01]  /*4420*/  CS2R R60, SRZ ;  /* 0x00000000003c7805 */ /* 0x000fe2000001ff00 */
[----:B------:R-:W1:Y:S01]  /*4430*/  LDSM.16.M88.4 R192, [R209+0x13000] ;  /* 0x01300000d1c0783b */ /* 0x000e620000000200 */
[----:B------:R-:W-:Y:S02]  /*4440*/  CS2R R66, SRZ ;  /* 0x0000000000427805 */ /* 0x000fe4000001ff00 */
[----:B------:R-:W-:Y:S02]  /*4450*/  CS2R R64, SRZ ;  /* 0x0000000000407805 */ /* 0x000fe4000001ff00 */
[----:B------:R-:W-:Y:S01]  /*4460*/  CS2R R58, SRZ ;  /* 0x00000000003a7805 */ /* 0x000fe2000001ff00 */
[----:B------:R-:W1:Y:S01]  /*4470*/  LDSM.16.M88.4 R196, [R209+0x13400] ;  /* 0x01340000d1c4783b */ /* 0x000e620000000200 */
        /* <DEDUP_REMOVED lines=8> */
[----:B------:R-:W-:-:S02]  /*4500*/  USHF.L.U32 UR21, UR35, 0x4, URZ ;  /* 0x0000000423157899 */ /* 0x000fc4000800063f */
[----:B------:R-:W-:Y:S02]  /*4510*/  USHF.L.U32 UR20, UR35, 0x3, URZ ;  /* 0x0000000323147899 */ /* 0x000fe4000800063f */
[----:B------:R-:W-:Y:S02]  /*4520*/  UIADD3 UR8, UR21, 0x40, URZ ;  /* 0x0000004015087890 */ /* 0x000fe4000fffe03f */
[----:B------:R-:W-:Y:S02]  /*4530*/  UIADD3 UR30, UR21, 0x20, URZ ;  /* 0x00000020151e7890 */ /* 0x000fe4000fffe03f */
[----:B------:R-:W-:Y:S02]  /*4540*/  UIADD3 UR8, UR20, UR8, URZ ;  /* 0x0000000814087290 */ /* 0x000fe4000fffe03f */
[----:B------:R-:W-:Y:S02]  /*4550*/  UIADD3 UR29, UR20, UR30, URZ ;  /* 0x0000001e141d7290 */ /* 0x000fe4000fffe03f */
[----:B------:R-:W-:-:S02]  /*4560*/  UIADD3 UR8, UR20, UR8, URZ ;  /* 0x0000000814087290 */ /* 0x000fc4000fffe03f */
[----:B------:R-:W-:Y:S02]  /*4570*/  UIADD3 UR28, UR20, UR29, URZ ;  /* 0x0000001d141c7290 */ /* 0x000fe4000fffe03f */
[----:B------:R-:W-:Y:S02]  /*4580*/  UIADD3 UR25, UR21, 0x40, URZ ;  /* 0x0000004015197890 */ /* 0x000fe4000fffe03f */
[----:B------:R-:W-:Y:S02]  /*4590*/  UIADD3 UR27, UR20, UR28, URZ ;  /* 0x0000001c141b7290 */ /* 0x000fe4000fffe03f */
[----:B------:R-:W-:Y:S01]  /*45a0*/  UIADD3 UR31, UR20, UR8, URZ ;  /* 0x00000008141f7290 */ /* 0x000fe2000fffe03f */
[----:B------:R-:W-:Y:S01]  /*45b0*/  CS2R R48, SRZ ;  /* 0x0000000000307805 */ /* 0x000fe2000001ff00 */
[----:B------:R-:W-:Y:S01]  /*45c0*/  UIADD3 UR41, -UR6, 0x80, UR40 ;  /* 0x0000008006297890 */ /* 0x000fe2000fffe128 */
[----:B------:R-:W-:Y:S01]  /*45d0*/  CS2R R42, SRZ ;  /* 0x00000000002a7805 */ /* 0x000fe2000001ff00 */
[----:B------:R-:W-:Y:S01]  /*45e0*/  UIADD3 UR24, UR20, UR25, URZ ;  /* 0x0000001914187290 */ /* 0x000fe2000fffe03f */
[----:B------:R-:W-:Y:S01]  /*45f0*/  CS2R R40, SRZ ;  /* 0x0000000000287805 */ /* 0x000fe2000001ff00 */
[----:B------:R-:W-:Y:S01]  /*4600*/  UIADD3 UR26, UR20, UR27, URZ ;  /* 0x0000001b141a7290 */ /* 0x000fe2000fffe03f */
[----:B------:R-:W-:Y:S01]  /*4610*/  CS2R R38, SRZ ;  /* 0x0000000000267805 */ /* 0x000fe2000001ff00 */
[----:B------:R-:W-:Y:S01]  /*4620*/  UIADD3 UR23, UR20, UR31, URZ ;  /* 0x0000001f14177290 */ /* 0x000fe2000fffe03f */
[----:B------:R-:W-:Y:S01]  /*4630*/  CS2R R36, SRZ ;  /* 0x0000000000247805 */ /* 0x000fe2000001ff00 */
[----:B------:R-:W-:Y:S01]  /*4640*/  UMOV UR5, URZ ;  /* 0x0000003f00057c82 */ /* 0x000fe20008000000 */
[----:B------:R-:W-:Y:S01]  /*4650*/  ULDC UR15, c[0x0][0x394] ;  /* 0x0000e500000f7ab9 */ /* 0x000fe20000000800 */
[----:B------:R-:W-:-:S02]  /*4660*/  UIMAD UR39, UR35, 0x18, URZ ;  /* 0x00000018232778a4 */ /* 0x000fc4000f8e023f */
[----:B------:R-:W-:Y:S02]  /*4670*/  USHF.L.U32 UR38, UR35, 0x5, URZ ;  /* 0x0000000523267899 */ /* 0x000fe4000800063f */
[----:B------:R-:W-:Y:S02]  /*4680*/  UIMAD UR37, UR35, 0x28, URZ ;  /* 0x00000028232578a4 */ /* 0x000fe4000f8e023f */
[----:B------:R-:W-:Y:S01]  /*4690*/  UIMAD UR36, UR35, 0x30, URZ ;  /* 0x00000030232478a4 */ /* 0x000fe2000f8e023f */
[----:B------:R-:W-:Y:S01]  /*46a0*/  ULDC UR43, c[0x0][0x2d0] ;  /* 0x0000b400002b7ab9 */ /* 0x000fe20000000800 */
[----:B------:R-:W-:Y:S02]  /*46b0*/  UIADD3 UR42, UR45, 0x80, URZ ;  /* 0x000000802d2a7890 */ /* 0x000fe4000fffe03f */
[----:B------:R-:W-:Y:S02]  /*46c0*/  UIMAD UR35, UR35, 0x38, URZ ;  /* 0x00000038232378a4 */ /* 0x000fe4000f8e023f */
[----:B------:R-:W-:-:S02]  /*46d0*/  UIADD3 UR41, UR41, -UR50, URZ ;  /* 0x8000003229297290 */ /* 0x000fc4000fffe03f */
[----:B------:R-:W-:Y:S02]  /*46e0*/  UIADD3 UR33, UR20, UR24, URZ ;  /* 0x0000001814217290 */ /* 0x000fe4000fffe03f */
[----:B------:R-:W-:Y:S02]  /*46f0*/  UIADD3 UR34, UR20, UR26, URZ ;  /* 0x0000001a14227290 */ /* 0x000fe4000fffe03f */
[----:B------:R-:W-:Y:S01]  /*4700*/  UIADD3 UR32, UR20, UR23, URZ ;  /* 0x0000001714207290 */ /* 0x000fe2000fffe03f */
[----:B------:R-:W-:Y:S01]  /*4710*/  UMOV UR9, UR15 ;  /* 0x0000000f00097c82 */ /* 0x000fe20008000000 */
[----:B------:R-:W-:Y:S01]  /*4720*/  ULDC UR46, c[0x0][0x398] ;  /* 0x0000e600002e7ab9 */ /* 0x000fe20000000800 */
[----:B--2---:R-:W-:Y:S04]  /*4730*/  STL [R1], R11 ;  /* 0x0000000b01007387 */ /* 0x004fe80000100800 */
[----:B------:R-:W-:Y:S04]  /*4740*/  STL [R1+0x14], R6 ;  /* 0x0000140601007387 */ /* 0x000fe80000100800 */
[----:B------:R2:W-:Y:S04]  /*4750*/  STL [R1+0x30], R5 ;  /* 0x0000300501007387 */ /* 0x0005e80000100800 */
[----:B---3--:R-:W-:Y:S01]  /*4760*/  STL [R1+0x4], R10 ;  /* 0x0000040a01007387 */ /* 0x008fe20000100800 */
[----:B-1----:R-:W-:-:S05]  /*4770*/  @P1 FMUL.FTZ R3, R4, R3 ;  /* 0x0000000304031220 */ /* 0x002fca0000410000 */
[----:B------:R-:W-:Y:S01]  /*4780*/  @P1 R2UR UR12, R3 ;  /* 0x00000000030c12ca */ /* 0x000fe200000e0000 */
[----:B------:R-:W-:Y:S01]  /*4790*/  VIADD R3, R219, 0x1800 ;  /* 0x00001800db037836 */ /* 0x000fe20000000000 */
[----:B--2---:R-:W-:-:S04]  /*47a0*/  SHF.L.U64.HI R5, R17, 0x2, R8 ;  /* 0x0000000211057819 */ /* 0x004fc80000010208 */
[----:B------:R-:W-:Y:S02]  /*47b0*/  SEL R208, R3, R219, !P0 ;  /* 0x000000db03d07207 */ /* 0x000fe40004000000 */
[----:B------:R-:W-:-:S04]  /*47c0*/  SHF.R.S32.HI R3, RZ, 0x1f, R0 ;  /* 0x0000001fff037819 */ /* 0x000fc80000011400 */
[C---:B------:R-:W-:Y:S01]  /*47d0*/  SHF.L.U64.HI R3, R0.reuse, 0x2, R3 ;  /* 0x0000000200037819 */ /* 0x040fe20000010203 */
[----:B------:R-:W-:Y:S01]  /*47e0*/  IMAD.SHL.U32 R0, R0, 0x4, RZ ;  /* 0x0000000400007824 */ /* 0x000fe200078e00ff */
[----:B------:R-:W-:Y:S04]  /*47f0*/  STL [R1+0x2c], R5 ;  /* 0x00002c0501007387 */ /* 0x000fe80000100800 */
[----:B------:R1:W-:Y:S04]  /*4800*/  STL [R1+0x28], R3 ;  /* 0x0000280301007387 */ /* 0x0003e80000100800 */
[----:B------:R2:W-:Y:S01]  /*4810*/  STL [R1+0x24], R0 ;  /* 0x0000240001007387 */ /* 0x0005e20000100800 */
[----:B------:R-:W-:Y:S01]  /*4820*/  VIADD R4, R217, 0x1800 ;  /* 0x00001800d9047836 */ /* 0x000fe20000000000 */
[----:B------:R-:W-:-:S04]  /*4830*/  LEA R208, R208, UR4, 0x1 ;  /* 0x00000004d0d07c11 */ /* 0x000fc8000f8e08ff */
[----:B------:R-:W-:Y:S01]  /*4840*/  SEL R4, R4, R217, !P0 ;  /* 0x000000d904047207 */ /* 0x000fe20004000000 */
[----:B------:R-:W-:Y:S01]  /*4850*/  @UP1 UMOV UR5, UR12 ;  /* 0x0000000c00051c82 */ /* 0x000fe20008000000 */
[----:B------:R-:W-:Y:S02]  /*4860*/  ULDC UR12, c[0x0][0x2ec] ;  /* 0x0000bb00000c7ab9 */ /* 0x000fe40000000800 */
[----:B-1--4-:R-:W-:-:S07]  /*4870*/  LEA R3, R4, UR4, 0x1 ;  /* 0x0000000404037c11 */ /* 0x012fce000f8e08ff */
.L_x_236:
[----:B------:R-:W3:Y:S01]  /*4880*/  LDL R152, [R1+0x30] ;  /* 0x0000300001987983 */ /* 0x000ee20000100800 */
[----:B--2---:R-:W-:Y:S01]  /*4890*/  IMAD.IADD R0, R218, 0x1, R208 ;  /* 0x00000001da007824 */ /* 0x004fe200078e02d0 */
[----:B------:R-:W-:Y:S01]  /*48a0*/  USHF.L.U32 UR8, UR7, 0x6, URZ ;  /* 0x0000000607087899 */ /* 0x000fe2000800063f */
[----:B------:R-:W-:Y:S03]  /*48b0*/  IMAD.MOV.U32 R229, RZ, RZ, R227 ;  /* 0x000000ffffe57224 */ /* 0x000fe600078e00e3 */
[----:B------:R-:W2:Y:S01]  /*48c0*/  LDL R156, [R1+0x2c] ;  /* 0x00002c00019c7983 */ /* 0x000ea20000100800 */
[----:B------:R-:W-:Y:S01]  /*48d0*/  UMOV UR13, UR61 ;  /* 0x0000003d000d7c82 */ /* 0x000fe20008000000 */
[----:B------:R-:W-:Y:S04]  /*48e0*/  UISETP.GE.AND UP0, UPT, UR8, UR41, UPT ;  /* 0x000000290800728c */ /* 0x000fe8000bf06270 */
[----:B------:R-:W0:Y:S06]  /*48f0*/  LDGDEPBAR ;  /* 0x00000000000079af */ /* 0x000e2c0000000000 */
[----:B------:R-:W4:Y:S01]  /*4900*/  LDL R238, [R1+0x10] ;  /* 0x0000100001ee7983 */ /* 0x000f220000100800 */
[----:B------:R-:W-:Y:S04]  /*4910*/  DEPBAR.LE SB0, 0x0 ;  /* 0x000080000000791a */ /* 0x000fe80000000000 */
[----:B------:R-:W-:Y:S06]  /*4920*/  BAR.SYNC.DEFER_BLOCKING 0x0 ;  /* 0x0000000000007b1d */ /* 0x000fec0000010000 */
[----:B------:R-:W-:Y:S06]  /*4930*/  LDSM.16.M88.4 R32, [R208] ;  /* 0x00000000d020783b */ /* 0x000fec0000000200 */
[----:B------:R-:W1:Y:S06]  /*4940*/  LDSM.16.M88.4 R16, [R209+0x9000] ;  /* 0x00900000d110783b */ /* 0x000e6c0000000200 */
[----:B------:R-:W1:Y:S06]  /*4950*/  LDSM.16.M88.4 R28, [R208+0x800] ;  /* 0x00080000d01c783b */ /* 0x000e6c0000000200 */
[----:B------:R-:W1:Y:S06]  /*4960*/  LDSM.16.M88.4 R132, [R209+0x9400] ;  /* 0x00940000d184783b */ /* 0x000e6c0000000200 */
[----:B------:R-:W-:Y:S06]  /*4970*/  LDSM.16.M88.4 R136, [R0] ;  /* 0x000000000088783b */ /* 0x000fec0000000200 */
[----:B------:R-:W1:Y:S06]  /*4980*/  LDSM.16.M88.4 R140, [R210+0x9000] ;  /* 0x00900000d28c783b */ /* 0x000e6c0000000200 */
[----:B------:R-:W1:Y:S06]  /*4990*/  LDSM.16.M88.4 R144, [R0+0x800] ;  /* 0x000800000090783b */ /* 0x000e6c0000000200 */
[----:B------:R-:W1:Y:S02]  /*49a0*/  LDSM.16.M88.4 R148, [R210+0x9400] ;  /* 0x00940000d294783b */ /* 0x000e640000000200 */
[-C--:B-1----:R-:W-:Y:S06]  /*49b0*/  HMMA.16816.F32.BF16 R4, R32, R16.reuse, RZ ;  /* 0x000000102004723c */ /* 0x082fec00000418ff */
[C---:B------:R-:W-:Y:S06]  /*49c0*/  HMMA.16816.F32.BF16 R8, R28.reuse, R16, RZ ;  /* 0x000000101c08723c */ /* 0x040fec00000418ff */
[-C--:B------:R-:W-:Y:S06]  /*49d0*/  HMMA.16816.F32.BF16 R12, R28, R18.reuse, RZ ;  /* 0x000000121c0c723c */ /* 0x080fec00000418ff */
[C---:B------:R-:W-:Y:S06]  /*49e0*/  HMMA.16816.F32.BF16 R16, R32.reuse, R18, RZ ;  /* 0x000000122010723c */ /* 0x040fec00000418ff */
[-C--:B------:R-:W-:Y:S06]  /*49f0*/  HMMA.16816.F32.BF16 R20, R32, R132.reuse, RZ ;  /* 0x000000842014723c */ /* 0x080fec00000418ff */
[C---:B------:R-:W-:Y:S06]  /*4a00*/  HMMA.16816.F32.BF16 R24, R28.reuse, R132, RZ ;  /* 0x000000841c18723c */ /* 0x040fec00000418ff */
[-C--:B------:R-:W-:Y:S06]  /*4a10*/  HMMA.16816.F32.BF16 R28, R28, R134.reuse, RZ ;  /* 0x000000861c1c723c */ /* 0x080fec00000418ff */
[----:B------:R-:W-:Y:S01]  /*4a20*/  HMMA.16816.F32.BF16 R32, R32, R134, RZ ;  /* 0x000000862020723c */ /* 0x000fe200000418ff */
[----:B------:R-:W-:Y:S05]  /*4a30*/  LDSM.16.M88.4 R132, [R208+0x1000] ;  /* 0x00100000d084783b */ /* 0x000fea0000000200 */
[-C--:B------:R-:W-:Y:S06]  /*4a40*/  HMMA.16816.F32.BF16 R4, R136, R140.reuse, R4 ;  /* 0x0000008c8804723c */ /* 0x080fec0000041804 */
        /* <DEDUP_REMOVED lines=9> */
[----:B------:R-:W-:Y:S06]  /*4ae0*/  LDSM.16.M88.4 R136, [R0+0x1000] ;  /* 0x001000000088783b */ /* 0x000fec0000000200 */
[----:B------:R-:W-:Y:S01]  /*4af0*/  LDSM.16.M88.4 R148, [R210+0xb400] ;  /* 0x00b40000d294783b */ /* 0x000fe20000000200 */
[-C--:B-1----:R-:W-:Y:S05]  /*4b00*/  HMMA.16816.F32.BF16 R4, R132, R140.reuse, R4 ;  /* 0x0000008c8404723c */ /* 0x082fea0000041804 */
[----:B---3-5:R-:W-:Y:S02]  /*4b10*/  IADD3 R220, P0, R152, UR19, RZ ;  /* 0x0000001398dc7c10 */ /* 0x028fe4000ff1e0ff */
[----:B------:R-:W1:Y:S04]  /*4b20*/  LDSM.16.M88.4 R152, [R208+0x1800] ;  /* 0x00180000d098783b */ /* 0x000e680000000200 */
[----:B--2---:R-:W-:Y:S02]  /*4b30*/  IADD3.X R221, R156, UR18, RZ, P0, !PT ;  /* 0x000000129cdd7c10 */ /* 0x004fe400087fe4ff */
[----:B------:R-:W2:Y:S06]  /*4b40*/  LDSM.16.M88.4 R156, [R209+0xb400] ;  /* 0x00b40000d19c783b */ /* 0x000eac0000000200 */
[----:B-----5:R3:W5:Y:S06]  /*4b50*/  LDG.E R224, desc[UR10][R220.64] ;  /* 0x0000000adce07981 */ /* 0x02076c000c1e1900 */
[----:B------:R3:W5:Y:S06]  /*4b60*/  LDG.E R223, desc[UR10][R220.64+0x20] ;  /* 0x0000200adcdf7981 */ /* 0x00076c000c1e1900 */
[----:B------:R3:W5:Y:S01]  /*4b70*/  LDG.E R222, desc[UR10][R220.64+0x80] ;  /* 0x0000800adcde7981 */ /* 0x000762000c1e1900 */
[C---:B-1----:R-:W-:Y:S05]  /*4b80*/  HMMA.16816.F32.BF16 R8, R152.reuse, R140, R8 ;  /* 0x0000008c9808723c */ /* 0x042fea0000041808 */
[----:B------:R3:W5:Y:S01]  /*4b90*/  LDG.E R220, desc[UR10][R220.64+0xa0] ;  /* 0x0000a00adcdc7981 */ /* 0x000762000c1e1900 */
[-C--:B------:R-:W-:Y:S06]  /*4ba0*/  HMMA.16816.F32.BF16 R12, R152, R142.reuse, R12 ;  /* 0x0000008e980c723c */ /* 0x080fec000004180c */
[C---:B------:R-:W-:Y:S01]  /*4bb0*/  HMMA.16816.F32.BF16 R16, R132.reuse, R142, R16 ;  /* 0x0000008e8410723c */ /* 0x040fe20000041810 */
[----:B------:R-:W1:Y:S05]  /*4bc0*/  LDSM.16.M88.4 R140, [R210+0xb000] ;  /* 0x00b00000d28c783b */ /* 0x000e6a0000000200 */
[-C--:B--2---:R-:W-:Y:S06]  /*4bd0*/  HMMA.16816.F32.BF16 R20, R132, R156.reuse, R20 ;  /* 0x0000009c8414723c */ /* 0x084fec0000041814 */
[C---:B------:R-:W-:Y:S06]  /*4be0*/  HMMA.16816.F32.BF16 R24, R152.reuse, R156, R24 ;  /* 0x0000009c9818723c */ /* 0x040fec0000041818 */
[-C--:B------:R-:W-:Y:S01]  /*4bf0*/  HMMA.16816.F32.BF16 R28, R152, R158.reuse, R28 ;  /* 0x0000009e981c723c */ /* 0x080fe2000004181c */
[----:B------:R-:W-:Y:S05]  /*4c00*/  LDSM.16.M88.4 R152, [R208+0x2800] ;  /* 0x00280000d098783b */ /* 0x000fea0000000200 */
[----:B------:R-:W-:Y:S01]  /*4c10*/  HMMA.16816.F32.BF16 R32, R132, R158, R32 ;  /* 0x0000009e8420723c */ /* 0x000fe20000041820 */
[----:B------:R-:W-:Y:S05]  /*4c20*/  LDSM.16.M88.4 R132, [R208+0x2000] ;  /* 0x00200000d084783b */ /* 0x000fea0000000200 */
        /* <DEDUP_REMOVED lines=10> */
[----:B------:R-:W-:Y:S06]  /*4cd0*/  LDSM.16.M88.4 R136, [R0+0x2000] ;  /* 0x002000000088783b */ /* 0x000fec0000000200 */
[----:B------:R4:W-:Y:S01]  /*4ce0*/  LDSM.16.M88.4 R148, [R0+0x2800] ;  /* 0x002800000094783b */ /* 0x0009e20000000200 */
[-C--:B-1----:R-:W-:Y:S06]  /*4cf0*/  HMMA.16816.F32.BF16 R4, R132, R140.reuse, R4 ;  /* 0x0000008c8404723c */ /* 0x082fec0000041804 */
[C---:B------:R-:W-:Y:S06]  /*4d00*/  HMMA.16816.F32.BF16 R8, R152.reuse, R140, R8 ;  /* 0x0000008c9808723c */ /* 0x040fec0000041808 */
[-C--:B------:R-:W-:Y:S05]  /*4d10*/  HMMA.16816.F32.BF16 R12, R152, R142.reuse, R12 ;  /* 0x0000008e980c723c */ /* 0x080fea000004180c */
[----:B----4-:R-:W-:Y:S01]  /*4d20*/  IADD3 R0, R238, -UR14, -R225 ;  /* 0x8000000eee007c10 */ /* 0x010fe2000fffe8e1 */
[C---:B------:R-:W-:Y:S01]  /*4d30*/  HMMA.16816.F32.BF16 R16, R132.reuse, R142, R16 ;  /* 0x0000008e8410723c */ /* 0x040fe20000041810 */
[----:B------:R-:W1:Y:S04]  /*4d40*/  LDSM.16.M88.4 R140, [R210+0xd000] ;  /* 0x00d00000d28c783b */ /* 0x000e680000000200 */
[----:B------:R-:W-:Y:S01]  /*4d50*/  VIADD R0, R0, UR6 ;  /* 0x0000000600007c36 */ /* 0x000fe20008000000 */
[-C--:B--2---:R-:W-:Y:S05]  /*4d60*/  HMMA.16816.F32.BF16 R20, R132, R144.reuse, R20 ;  /* 0x000000908414723c */ /* 0x084fea0000041814 */
[----:B------:R-:W-:Y:S01]  /*4d70*/  VIADD R0, R0, UR8 ;  /* 0x0000000800007c36 */ /* 0x000fe20008000000 */
[C---:B------:R-:W-:Y:S06]  /*4d80*/  HMMA.16816.F32.BF16 R24, R152.reuse, R144, R24 ;  /* 0x000000909818723c */ /* 0x040fec0000041818 */
[-C--:B------:R-:W-:Y:S01]  /*4d90*/  HMMA.16816.F32.BF16 R28, R152, R146.reuse, R28 ;  /* 0x00000092981c723c */ /* 0x080fe2000004181c */
[----:B------:R-:W2:Y:S04]  /*4da0*/  LDSM.16.M88.4 R152, [R210+0xd400] ;  /* 0x00d40000d298783b */ /* 0x000ea80000000200 */
[----:B------:R-:W-:Y:S01]  /*4db0*/  VIADD R144, R0, 0xffffffff ;  /* 0xffffffff00907836 */ /* 0x000fe20000000000 */
[----:B------:R-:W-:Y:S04]  /*4dc0*/  HMMA.16816.F32.BF16 R32, R132, R146, R32 ;  /* 0x000000928420723c */ /* 0x000fe80000041820 */
[----:B------:R-:W-:Y:S01]  /*4dd0*/  ISETP.GE.AND P3, PT, R144, RZ, PT ;  /* 0x000000ff9000720c */ /* 0x000fe20003f66270 */
[C---:B------:R-:W-:Y:S02]  /*4de0*/  VIADD R145, R0.reuse, 0xfffffff7 ;  /* 0xfffffff700917836 */ /* 0x040fe40000000000 */
[C---:B------:R-:W-:Y:S04]  /*4df0*/  VIADD R132, R0.reuse, 0x27 ;  /* 0x0000002700847836 */ /* 0x040fe80000000000 */
[----:B------:R-:W-:Y:S01]  /*4e00*/  VIADD R133, R0, 0x28 ;  /* 0x0000002800857836 */ /* 0x000fe20000000000 */
[----:B------:R-:W-:Y:S01]  /*4e10*/  ISETP.GE.AND P0, PT, R132, RZ, PT ;  /* 0x000000ff8400720c */ /* 0x000fe20003f06270 */
[C---:B------:R-:W-:Y:S02]  /*4e20*/  VIADD R135, R0.reuse, 0x18 ;  /* 0x0000001800877836 */ /* 0x040fe40000000000 */
[C---:B------:R-:W-:Y:S01]  /*4e30*/  VIADD R134, R0.reuse, 0x17 ;  /* 0x0000001700867836 */ /* 0x040fe20000000000 */
[----:B------:R-:W-:Y:S01]  /*4e40*/  ISETP.GE.AND P1, PT, R133, RZ, PT ;  /* 0x000000ff8500720c */ /* 0x000fe20003f26270 */
[-C--:B-1----:R-:W-:Y:S05]  /*4e50*/  HMMA.16816.F32.BF16 R4, R136, R140.reuse, R4 ;  /* 0x0000008c8804723c */ /* 0x082fea0000041804 */
[C---:B------:R-:W-:Y:S01]  /*4e60*/  @!P3 IADD3 R144, -R0.reuse, 0x1, RZ ;  /* 0x000000010090b810 */ /* 0x040fe20007ffe1ff */
[C---:B------:R-:W-:Y:S04]  /*4e70*/  HMMA.16816.F32.BF16 R8, R148.reuse, R140, R8 ;  /* 0x0000008c9408723c */ /* 0x040fe80000041808 */
[----:B------:R-:W-:Y:S01]  /*4e80*/  ISETP.GE.AND P3, PT, R135, RZ, PT ;  /* 0x000000ff8700720c */ /* 0x000fe20003f66270 */
[C---:B------:R-:W-:Y:S01]  /*4e90*/  VIADD R146, R0.reuse, 0xfffffff8 ;  /* 0xfffffff800927836 */ /* 0x040fe20000000000 */
[C---:B------:R-:W-:Y:S01]  /*4ea0*/  @!P0 IADD3 R132, -R0.reuse, -0x27, RZ ;  /* 0xffffffd900848810 */ /* 0x040fe20007ffe1ff */
[-C--:B------:R-:W-:Y:S04]  /*4eb0*/  HMMA.16816.F32.BF16 R12, R148, R142.reuse, R12 ;  /* 0x0000008e940c723c */ /* 0x080fe8000004180c */
[C---:B------:R-:W-:Y:S01]  /*4ec0*/  @!P1 IADD3 R133, -R0.reuse, -0x28, RZ ;  /* 0xffffffd800859810 */ /* 0x040fe20007ffe1ff */
[C---:B------:R-:W-:Y:S01]  /*4ed0*/  VIADD R141, R0.reuse, 0x20 ;  /* 0x00000020008d7836 */ /* 0x040fe20000000000 */
[----:B------:R-:W-:Y:S01]  /*4ee0*/  ISETP.GE.AND P1, PT, R145, RZ, PT ;  /* 0x000000ff9100720c */ /* 0x000fe20003f26270 */
[C---:B------:R-:W-:Y:S04]  /*4ef0*/  HMMA.16816.F32.BF16 R16, R136.reuse, R142, R16 ;  /* 0x0000008e8810723c */ /* 0x040fe80000041810 */
[----:B------:R-:W-:Y:S01]  /*4f00*/  ISETP.GE.AND P5, PT, R141, RZ, PT ;  /* 0x000000ff8d00720c */ /* 0x000fe20003fa6270 */
[C---:B------:R-:W-:Y:S01]  /*4f10*/  VIADD R140, R0.reuse, 0x1f ;  /* 0x0000001f008c7836 */ /* 0x040fe20000000000 */
[C---:B------:R-:W-:Y:S01]  /*4f20*/  @!P3 IADD3 R135, -R0.reuse, -0x18, RZ ;  /* 0xffffffe80087b810 */ /* 0x040fe20007ffe1ff */
[C---:B------:R-:W-:Y:S01]  /*4f30*/  VIADD R143, R0.reuse, 0x8 ;  /* 0x00000008008f7836 */ /* 0x040fe20000000000 */
[----:B------:R-:W-:Y:S01]  /*4f40*/  I2FP.F32.S32 R144, R144 ;  /* 0x0000009000907245 */ /* 0x000fe20000201400 */
[-C--:B--2---:R-:W-:Y:S03]  /*4f50*/  HMMA.16816.F32.BF16 R20, R136, R152.reuse, R20 ;  /* 0x000000988814723c */ /* 0x084fe60000041814 */
[----:B------:R-:W-:Y:S01]  /*4f60*/  ISETP.GE.AND P2, PT, R143, RZ, PT ;  /* 0x000000ff8f00720c */ /* 0x000fe20003f46270 */
[----:B------:R-:W-:Y:S01]  /*4f70*/  VIADD R142, R0, 0x7 ;  /* 0x00000007008e7836 */ /* 0x000fe20000000000 */
[----:B------:R-:W-:Y:S01]  /*4f80*/  ISETP.GE.AND P4, PT, R140, RZ, PT ;  /* 0x000000ff8c00720c */ /* 0x000fe20003f86270 */
[C---:B------:R-:W-:Y:S04]  /*4f90*/  HMMA.16816.F32.BF16 R24, R148.reuse, R152, R24 ;  /* 0x000000989418723c */ /* 0x040fe80000041818 */
[----:B------:R-:W-:Y:S01]  /*4fa0*/  ISETP.GE.AND P6, PT, R142, RZ, PT ;  /* 0x000000ff8e00720c */ /* 0x000fe20003fc6270 */
[C---:B------:R-:W-:Y:S01]  /*4fb0*/  VIADD R147, R0.reuse, 0xffffffef ;  /* 0xffffffef00937836 */ /* 0x040fe20000000000 */
[C---:B------:R-:W-:Y:S01]  /*4fc0*/  @!P5 IADD3 R141, -R0.reuse, -0x20, RZ ;  /* 0xffffffe0008dd810 */ /* 0x040fe20007ffe1ff */
[-C--:B------:R-:W-:Y:S03]  /*4fd0*/  HMMA.16816.F32.BF16 R28, R148, R154.reuse, R28 ;  /* 0x0000009a941c723c */ /* 0x080fe6000004181c */
[----:B------:R-:W-:Y:S01]  /*4fe0*/  ISETP.GE.AND P5, PT, R147, RZ, PT ;  /* 0x000000ff9300720c */ /* 0x000fe20003fa6270 */
[C---:B------:R-:W-:Y:S01]  /*4ff0*/  VIADD R152, R0.reuse, 0xffffffe8 ;  /* 0xffffffe800987836 */ /* 0x040fe20000000000 */
[----:B------:R-:W-:Y:S01]  /*5000*/  @!P2 IADD3 R143, -R0, -0x8, RZ ;  /* 0xfffffff8008fa810 */ /* 0x000fe20007ffe1ff */
[----:B------:R-:W-:Y:S04]  /*5010*/  HMMA.16816.F32.BF16 R32, R136, R154, R32 ;  /* 0x0000009a8820723c */ /* 0x000fe80000041820 */
[----:B------:R-:W-:Y:S01]  /*5020*/  ISETP.GE.AND P2, PT, R134, RZ, PT ;  /* 0x000000ff8600720c */ /* 0x000fe20003f46270 */
[C---:B------:R-:W-:Y:S01]  /*5030*/  VIADD R148, R0.reuse, 0xfffffff0 ;  /* 0xfffffff000947836 */ /* 0x040fe20000000000 */
[C---:B------:R-:W-:Y:S01]  /*5040*/  @!P6 IADD3 R142, -R0.reuse, -0x7, RZ ;  /* 0xfffffff9008ee810 */ /* 0x040fe20007ffe1ff */
[----:B------:R-:W-:Y:S01]  /*5050*/  VIADD R150, R0, 0x10 ;  /* 0x0000001000967836 */ /* 0x000fe20000000000 */
[----:B------:R-:W-:Y:S02]  /*5060*/  ISETP.GE.AND P6, PT, R146, RZ, PT ;  /* 0x000000ff9200720c */ /* 0x000fe40003fc6270 */
[----:B------:R-:W-:Y:S01]  /*5070*/  ISETP.GE.AND P0, PT, R148, RZ, PT ;  /* 0x000000ff9400720c */ /* 0x000fe20003f06270 */
[C---:B------:R-:W-:Y:S01]  /*5080*/  VIADD R149, R0.reuse, 0xf ;  /* 0x0000000f00957836 */ /* 0x040fe20000000000 */
[C---:B------:R-:W-:Y:S01]  /*5090*/  @!P4 IADD3 R140, -R0.reuse, -0x1f, RZ ;  /* 0xffffffe1008cc810 */ /* 0x040fe20007ffe1ff */
[----:B------:R-:W-:Y:S01]  /*50a0*/  VIADD R151, R0, 0xffffffe7 ;  /* 0xffffffe700977836 */ /* 0x000fe20000000000 */
[----:B------:R-:W-:Y:S01]  /*50b0*/  ISETP.GE.AND P4, PT, R150, RZ, PT ;  /* 0x000000ff9600720c */ /* 0x000fe20003f86270 */
[C---:B------:R-:W-:Y:S01]  /*50c0*/  FFMA.FTZ R5, R144.reuse, -UR5, R5 ;  /* 0x8000000590057c23 */ /* 0x040fe20008010005 */
[----:B------:R-:W-:Y:S01]  /*50d0*/  ISETP.GE.AND P3, PT, R149, RZ, PT ;  /* 0x000000ff9500720c */ /* 0x000fe20003f66270 */
[----:B------:R-:W-:Y:S01]  /*50e0*/  FFMA.FTZ R19, R144, -UR5, R19 ;  /* 0x8000000590137c23 */ /* 0x000fe20008010013 */
[----:B------:R-:W-:Y:S02]  /*50f0*/  @!P2 IADD3 R134, -R0, -0x17, RZ ;  /* 0xffffffe90086a810 */ /* 0x000fe40007ffe1ff */
[----:B------:R-:W-:Y:S02]  /*5100*/  ISETP.GE.AND P2, PT, R152, RZ, PT ;  /* 0x000000ff9800720c */ /* 0x000fe40003f46270 */
[C---:B------:R-:W-:Y:S02]  /*5110*/  @!P6 IADD3 R146, -R0.reuse, 0x8, RZ ;  /* 0x000000080092e810 */ /* 0x040fe40007ffe1ff */
[----:B------:R-:W-:Y:S02]  /*5120*/  ISETP.GE.AND P6, PT, R151, RZ, PT ;  /* 0x000000ff9700720c */ /* 0x000fe40003fc6270 */
[C---:B------:R-:W-:Y:S02]  /*5130*/  @!P0 IADD3 R148, -R0.reuse, 0x10, RZ ;  /* 0x0000001000948810 */ /* 0x040fe40007ffe1ff */
[----:B------:R-:W-:Y:S02]  /*5140*/  PLOP3.LUT P0, PT, PT, PT, UP0, 0x80, 0x0 ;  /* 0x000000000000781c */ /* 0x000fe40003f0f008 */
[----:B------:R-:W-:Y:S02]  /*5150*/  IABS R153, R0 ;  /* 0x0000000000997213 */ /* 0x000fe40000000000 */
[C---:B------:R-:W-:Y:S02]  /*5160*/  @!P1 IADD3 R145, -R0.reuse, 0x9, RZ ;  /* 0x0000000900919810 */ /* 0x040fe40007ffe1ff */
[C---:B------:R-:W-:Y:S02]  /*5170*/  @!P5 IADD3 R147, -R0.reuse, 0x11, RZ ;  /* 0x000000110093d810 */ /* 0x040fe40007ffe1ff */
[C---:B------:R-:W-:Y:S02]  /*5180*/  @!P4 IADD3 R150, -R0.reuse, -0x10, RZ ;  /* 0xfffffff00096c810 */ /* 0x040fe40007ffe1ff */
[C---:B------:R-:W-:Y:S02]  /*5190*/  @!P3 IADD3 R149, -R0.reuse, -0xf, RZ ;  /* 0xfffffff10095b810 */ /* 0x040fe40007ffe1ff */
[C---:B------:R-:W-:Y:S02]  /*51a0*/  @!P2 IADD3 R152, -R0.reuse, 0x18, RZ ;  /* 0x000000180098a810 */ /* 0x040fe40007ffe1ff */
[----:B------:R-:W-:Y:S02]  /*51b0*/  @!P6 IADD3 R151, -R0, 0x19, RZ ;  /* 0x000000190097e810 */ /* 0x000fe40007ffe1ff */
[----:B------:R-:W-:Y:S02]  /*51c0*/  I2FP.F32.S32 R0, R153 ;  /* 0x0000009900007245 */ /* 0x000fe40000201400 */
[----:B------:R-:W-:Y:S02]  /*51d0*/  I2FP.F32.S32 R143, R143 ;  /* 0x0000008f008f7245 */ /* 0x000fe40000201400 */
[----:B------:R-:W-:Y:S01]  /*51e0*/  I2FP.F32.S32 R142, R142 ;  /* 0x0000008e008e7245 */ /* 0x000fe20000201400 */
[----:B------:R-:W-:Y:S01]  /*51f0*/  FFMA.FTZ R4, R0, -UR5, R4 ;  /* 0x8000000500047c23 */ /* 0x000fe20008010004 */
        /* <DEDUP_REMOVED lines=9> */
[C---:B------:R-:W-:Y:S01]  /*5290*/  FFMA.FTZ R8, R141.reuse, -UR5, R8 ;  /* 0x800000058d087c23 */ /* 0x040fe20008010008 */
[----:B------:R-:W-:Y:S01]  /*52a0*/  I2FP.F32.S32 R134, R134 ;  /* 0x0000008600867245 */ /* 0x000fe20000201400 */
[C---:B------:R-:W-:Y:S01]  /*52b0*/  FFMA.FTZ R9, R140.reuse, -UR5, R9 ;  /* 0x800000058c097c23 */ /* 0x040fe20008010009 */
        /* <DEDUP_REMOVED lines=31> */
[----:B---3--:R-:W-:Y:S06]  /*54b0*/  @!P0 BRA `(.L_x_232) ;  /* 0x0000000000248947 */ /* 0x008fec0003800000 */
        /* <DEDUP_REMOVED lines=9> */
.L_x_232:
[----:B------:R-:W-:Y:S01]  /*5550*/  UIADD3 UR15, UR6, 0x1, -UR14 ;  /* 0x00000001060f7890 */ /* 0x000fe2000fffe80e */
[----:B------:R-:W-:Y:S01]  /*5560*/  VIADD R133, R238, UR8 ;  /* 0x00000008ee857c36 */ /* 0x000fe20008000000 */
[----:B------:R-:W-:Y:S01]  /*5570*/  UIADD3 UR9, -UR13, UR6, -UR14 ;  /* 0x000000060d097290 */ /* 0x000fe2000fffe90e */
[C---:B------:R-:W-:Y:S01]  /*5580*/  VIADD R141, R225.reuse, 0x1 ;  /* 0x00000001e18d7836 */ /* 0x040fe20000000000 */
        /* <DEDUP_REMOVED lines=8> */
[----:B------:R-:W-:Y:S01]  /*5610*/  ISETP.GE.AND P1, PT, R141, R132, PT ;  /* 0x000000848d00720c */ /* 0x000fe20003f26270 */
[----:B------:R-:W-:Y:S01]  /*5620*/  VIADD R136, R225, 0x18 ;  /* 0x00000018e1887836 */ /* 0x000fe20000000000 */
[----:B------:R-:W-:Y:S01]  /*5630*/  VIADDMNMX R0, R133, R0, UR6, PT ;  /* 0x0000000685007e46 */ /* 0x000fe2000b800100 */
[C---:B------:R-:W-:Y:S01]  /*5640*/  VIADD R135, R225.reuse, 0x19 ;  /* 0x00000019e1877836 */ /* 0x040fe20000000000 */
[----:B------:R-:W-:Y:S01]  /*5650*/  ISETP.GE.AND P0, PT, R140, R132, PT ;  /* 0x000000848c00720c */ /* 0x000fe20003f06270 */
[----:B------:R-:W-:Y:S01]  /*5660*/  IMAD.U32 R143, RZ, RZ, UR8 ;  /* 0x00000008ff8f7e24 */ /* 0x000fe2000f8e00ff */
[----:B------:R-:W-:Y:S01]  /*5670*/  ISETP.GE.OR P2, PT, R225, R0, !P2 ;  /* 0x00000000e100720c */ /* 0x000fe20005746670 */
[----:B------:R-:W-:Y:S01]  /*5680*/  VIADD R134, R133, 0x20 ;  /* 0x0000002085867836 */ /* 0x000fe20000000000 */
[-C--:B------:R-:W-:Y:S01]  /*5690*/  ISETP.GE.AND P6, PT, R139, R132.reuse, PT ;  /* 0x000000848b00720c */ /* 0x080fe20003fc6270 */
[----:B------:R-:W-:Y:S01]  /*56a0*/  IMAD.U32 R142, RZ, RZ, UR8 ;  /* 0x00000008ff8e7e24 */ /* 0x000fe2000f8e00ff */
[----:B------:R-:W-:Y:S02]  /*56b0*/  FSEL R4, R4, -INF , !P2 ;  /* 0xff80000004047808 */ /* 0x000fe40005000000 */
        /* <DEDUP_REMOVED lines=21> */
[C---:B------:R-:W-:Y:S02]  /*5810*/  ISETP.GE.AND P6, PT, R140.reuse, R132, PT ;  /* 0x000000848c00720c */ /* 0x040fe40003fc6270 */
[-C--:B------:R-:W-:Y:S02]  /*5820*/  ISETP.GE.OR P1, PT, R225, R0.reuse, !P1 ;  /* 0x00000000e100720c */ /* 0x080fe40004f26670 */
[-C--:B------:R-:W-:Y:S02]  /*5830*/  ISETP.GE.OR P0, PT, R141, R0.reuse, !P0 ;  /* 0x000000008d00720c */ /* 0x080fe40004706670 */
[----:B------:R-:W-:Y:S02]  /*5840*/  ISETP.GE.OR P6, PT, R140, R0, !P6 ;  /* 0x000000008c00720c */ /* 0x000fe400077c6670 */
        /* <DEDUP_REMOVED lines=17> */
[----:B------:R-:W-:Y:S02]  /*5960*/  ISETP.GE.AND P6, PT, R141, R134, PT ;  /* 0x000000868d00720c */ /* 0x000fe40003fc6270 */
        /* <DEDUP_REMOVED lines=23> */
[----:B------:R-:W-:Y:S02]  /*5ae0*/  ISETP.GE.AND P6, PT, R141, R132, PT ;  /* 0x000000848d00720c */ /* 0x000fe40003fc6270 */
[----:B------:R-:W-:Y:S02]  /*5af0*/  VIMNMX R0, R142, UR6, PT ;  /* 0x000000068e007c48 */ /* 0x000fe4000bfe0100 */
[-C--:B------:R-:W-:Y:S02]  /*5b00*/  ISETP.GE.OR P5, PT, R140, R133.reuse, !P5 ;  /* 0x000000858c00720c */ /* 0x080fe40006fa6670 */
[-C--:B------:R-:W-:Y:S02]  /*5b10*/  ISETP.GE.OR P4, PT, R139, R133.reuse, !P4 ;  /* 0x000000858b00720c */ /* 0x080fe40006786670 */
[-C--:B------:R-:W-:Y:S02]  /*5b20*/  ISETP.GE.OR P3, PT, R138, R133.reuse, !P3 ;  /* 0x000000858a00720c */ /* 0x080fe40005f66670 */
[-C--:B------:R-:W-:Y:S02]  /*5b30*/  ISETP.GE.OR P2, PT, R137, R133.reuse, !P2 ;  /* 0x000000858900720c */ /* 0x080fe40005746670 */
[-C--:B------:R-:W-:Y:S02]  /*5b40*/  ISETP.GE.OR P1, PT, R136, R133.reuse, !P1 ;  /* 0x000000858800720c */ /* 0x080fe40004f26670 */
[----:B------:R-:W-:Y:S02]  /*5b50*/  ISETP.GE.OR P0, PT, R135, R133, !P0 ;  /* 0x000000858700720c */ /* 0x000fe40004706670 */
[----:B------:R-:W-:Y:S02]  /*5b60*/  ISETP.GE.OR P6, PT, R141, R0, !P6 ;  /* 0x000000008d00720c */ /* 0x000fe400077c6670 */
        /* <DEDUP_REMOVED lines=28> */
.L_x_233:
[----:B------:R-:W2:Y:S01]  /*5d30*/  LDL R132, [R1] ;  /* 0x0000000001847983 */ /* 0x000ea20000100800 */
[----:B------:R-:W-:Y:S03]  /*5d40*/  UISETP.GT.AND UP3, UPT, UR7, UR22, UPT ;  /* 0x000000160700728c */ /* 0x000fe6000bf64270 */
[----:B------:R-:W3:Y:S01]  /*5d50*/  LDL R0, [R1+0x4] ;  /* 0x0000040001007983 */ /* 0x000ee20000100800 */
[C---:B--2---:R-:W-:Y:S01]  /*5d60*/  FMUL.FTZ R133, R132.reuse, 1.4426950216293334961 ;  /* 0x3fb8aa3b84857820 */ /* 0x044fe20000410000 */
[----:B------:R-:W-:Y:S01]  /*5d70*/  FSETP.NEU.FTZ.AND P0, PT, R132, -INF , PT ;  /* 0xff8000008400780b */ /* 0x000fe20003f1d000 */
[C---:B---3--:R-:W-:Y:S03]  /*5d80*/  FMUL.FTZ R132, R0.reuse, 1.4426950216293334961 ;  /* 0x3fb8aa3b00847820 */ /* 0x048fe60000410000 */
[----:B------:R-:W-:Y:S02]  /*5d90*/  FSEL R133, R133, RZ, P0 ;  /* 0x000000ff85857208 */ /* 0x000fe40000000000 */
[----:B------:R-:W-:Y:S01]  /*5da0*/  FSETP.NEU.FTZ.AND P0, PT, R0, -INF , PT ;  /* 0xff8000000000780b */ /* 0x000fe20003f1d000 */
[----:B------:R-:W-:Y:S02]  /*5db0*/  FMUL.FTZ R0, R252, 1.4426950216293334961 ;  /* 0x3fb8aa3bfc007820 */ /* 0x000fe40000410000 */
        /* <DEDUP_REMOVED lines=21> */
[----:B-1----:R-:W-:Y:S05]  /*5f10*/  FMUL.FTZ R4, R249, 1.4426950216293334961 ;  /* 0x3fb8aa3bf9047820 */ /* 0x002fea0000410000 */
[----:B------:R-:W-:Y:S04]  /*5f20*/  FSEL R4, R4, RZ, P0 ;  /* 0x000000ff04047208 */ /* 0x000fe80000000000 */
[----:B------:R-:W1:Y:S01]  /*5f30*/  MUFU.EX2 R147, R7 ;  /* 0x0000000700937308 */ /* 0x000e620000000800 */
[----:B--2---:R-:W-:Y:S01]  /*5f40*/  F2FP.BF16.F32.PACK_AB R5, R141, R142 ;  /* 0x0000008e8d05723e */ /* 0x004fe200000010ff */
        /* <DEDUP_REMOVED lines=8> */
[----:B------:R-:W-:Y:S01]  /*5fd0*/  FSETP.NEU.FTZ.AND P0, PT, R252, -INF , PT ;  /* 0xff800000fc00780b */ /* 0x000fe20003f1d000 */
[----:B------:R2:W-:Y:S01]  /*5fe0*/  STS [R233+0x13000], R5 ;  /* 0x01300005e9007388 */ /* 0x0005e20000000800 */
[----:B------:R-:W-:Y:S02]  /*5ff0*/  MUFU.EX2 R243, R16 ;  /* 0x0000001000f37308 */ /* 0x000fe40000000800 */
[----:B------:R-:W-:Y:S02]  /*6000*/  FSEL R0, R0, RZ, P0 ;  /* 0x000000ff00007208 */ /* 0x000fe40000000000 */
[----:B------:R-:W-:Y:S03]  /*6010*/  PLOP3.LUT P0, PT, PT, PT, UP3, 0x80, 0x0 ;  /* 0x000000000000781c */ /* 0x000fe60003f0f038 */
        /* <DEDUP_REMOVED lines=9> */
[----:B------:R-:W3:Y:S10]  /*60b0*/  MUFU.EX2 R242, R17 ;  /* 0x0000001100f27308 */ /* 0x000ef40000000800 */
[----:B------:R-:W-:Y:S01]  /*60c0*/  MUFU.EX2 R241, R18 ;  /* 0x0000001200f17308 */ /* 0x000fe20000000800 */
[----:B-1----:R-:W-:Y:S05]  /*60d0*/  F2FP.BF16.F32.PACK_AB R4, R147, R140 ;  /* 0x0000008c9304723e */ /* 0x002fea00000010ff */
[----:B------:R1:W-:Y:S04]  /*60e0*/  STS [R233+0x13400], R4 ;  /* 0x01340004e9007388 */ /* 0x0003e80000000800 */
[----:B------:R-:W4:Y:S01]  /*60f0*/  MUFU.EX2 R240, R19 ;  /* 0x0000001300f07308 */ /* 0x000f220000000800 */
[----:B---3--:R-:W-:Y:S05]  /*6100*/  F2FP.BF16.F32.PACK_AB R7, R242, R243 ;  /* 0x000000f3f207723e */ /* 0x008fea00000010ff */
[----:B------:R3:W-:Y:S04]  /*6110*/  STS [R232+0x13000], R7 ;  /* 0x01300007e8007388 */ /* 0x0007e80000000800 */
[----:B------:R-:W-:Y:S10]  /*6120*/  MUFU.EX2 R146, R8 ;  /* 0x0000000800927308 */ /* 0x000ff40000000800 */
[----:B------:R-:W2:Y:S01]  /*6130*/  MUFU.EX2 R145, R9 ;  /* 0x0000000900917308 */ /* 0x000ea20000000800 */
[----:B----4-:R-:W-:Y:S05]  /*6140*/  F2FP.BF16.F32.PACK_AB R6, R240, R241 ;  /* 0x000000f1f006723e */ /* 0x010fea00000010ff */
[----:B------:R4:W-:Y:S04]  /*6150*/  STS [R232+0x13400], R6 ;  /* 0x01340006e8007388 */ /* 0x0009e80000000800 */
[----:B------:R-:W-:Y:S10]  /*6160*/  MUFU.EX2 R144, R10 ;  /* 0x0000000a00907308 */ /* 0x000ff40000000800 */
[----:B------:R-:W1:Y:S01]  /*6170*/  MUFU.EX2 R143, R11 ;  /* 0x0000000b008f7308 */ /* 0x000e620000000800 */
[----:B--2---:R-:W-:Y:S05]  /*6180*/  F2FP.BF16.F32.PACK_AB R5, R145, R146 ;  /* 0x000000929105723e */ /* 0x004fea00000010ff */
[----:B------:R2:W-:Y:S04]  /*6190*/  STS [R233+0x14000], R5 ;  /* 0x01400005e9007388 */ /* 0x0005e80000000800 */
[----:B------:R-:W-:Y:S10]  /*61a0*/  MUFU.EX2 R148, R12 ;  /* 0x0000000c00947308 */ /* 0x000ff40000000800 */
[----:B------:R-:W3:Y:S01]  /*61b0*/  MUFU.EX2 R151, R13 ;  /* 0x0000000d00977308 */ /* 0x000ee20000000800 */
[----:B-1----:R-:W-:Y:S05]  /*61c0*/  F2FP.BF16.F32.PACK_AB R4, R143, R144 ;  /* 0x000000908f04723e */ /* 0x002fea00000010ff */
[----:B------:R1:W-:Y:S04]  /*61d0*/  STS [R233+0x14400], R4 ;  /* 0x01440004e9007388 */ /* 0x0003e80000000800 */
[----:B------:R-:W-:Y:S10]  /*61e0*/  MUFU.EX2 R150, R14 ;  /* 0x0000000e00967308 */ /* 0x000ff40000000800 */
[----:B------:R-:W4:Y:S01]  /*61f0*/  MUFU.EX2 R149, R15 ;  /* 0x0000000f00957308 */ /* 0x000f220000000800 */
[----:B---3--:R-:W-:Y:S05]  /*6200*/  F2FP.BF16.F32.PACK_AB R7, R151, R148 ;  /* 0x000000949707723e */ /* 0x008fea00000010ff */
[----:B------:R-:W-:Y:S04]  /*6210*/  STS [R232+0x14000], R7 ;  /* 0x01400007e8007388 */ /* 0x000fe80000000800 */
[----:B------:R-:W-:Y:S10]  /*6220*/  MUFU.EX2 R239, R20 ;  /* 0x0000001400ef7308 */ /* 0x000ff40000000800 */
[----:B------:R-:W2:Y:S01]  /*6230*/  MUFU.EX2 R238, R21 ;  /* 0x0000001500ee7308 */ /* 0x000ea20000000800 */
[----:B----4-:R-:W-:Y:S05]  /*6240*/  F2FP.BF16.F32.PACK_AB R6, R149, R150 ;  /* 0x000000969506723e */ /* 0x010fea00000010ff */
[----:B------:R-:W-:Y:S04]  /*6250*/  STS [R232+0x14400], R6 ;  /* 0x01440006e8007388 */ /* 0x000fe80000000800 */
        /* <DEDUP_REMOVED lines=8> */
[----:B------:R3:W-:Y:S10]  /*62e0*/  MUFU.EX2 R152, R0 ;  /* 0x0000000000987308 */ /* 0x0007f40000000800 */
[----:B------:R-:W-:Y:S10]  /*62f0*/  MUFU.EX2 R245, R34 ;  /* 0x0000002200f57308 */ /* 0x000ff40000000800 */
[----:B------:R-:W2:Y:S01]  /*6300*/  MUFU.EX2 R244, R132 ;  /* 0x0000008400f47308 */ /* 0x000ea20000000800 */
[----:B---3--:R-:W-:Y:S05]  /*6310*/  F2FP.BF16.F32.PACK_AB R0, R246, R247 ;  /* 0x000000f7f600723e */ /* 0x008fea00000010ff */
        /* <DEDUP_REMOVED lines=9> */
[----:B------:R-:W1:Y:S10]  /*63b0*/  MUFU.EX2 R221, R28 ;  /* 0x0000001c00dd7308 */ /* 0x000e740000000800 */
[----:B------:R-:W3:Y:S01]  /*63c0*/  MUFU.EX2 R153, R30 ;  /* 0x0000001e00997308 */ /* 0x000ee20000000800 */
[----:B--2---:R-:W-:Y:S05]  /*63d0*/  F2FP.BF16.F32.PACK_AB R6, R154, R155 ;  /* 0x0000009b9a06723e */ /* 0x004fea00000010ff */
[----:B------:R-:W-:Y:S01]  /*63e0*/  STS [R231+0x14400], R6 ;  /* 0x01440006e7007388 */ /* 0x000fe20000000800 */
[----:B-1----:R-:W-:Y:S05]  /*63f0*/  F2FP.BF16.F32.PACK_AB R4, R157, R221 ;  /* 0x000000dd9d04723e */ /* 0x002fea00000010ff */
[----:B------:R-:W-:Y:S01]  /*6400*/  STS [R230+0x14000], R4 ;  /* 0x01400004e6007388 */ /* 0x000fe20000000800 */
[----:B---3--:R-:W-:Y:S05]  /*6410*/  F2FP.BF16.F32.PACK_AB R0, R152, R153 ;  /* 0x000000999800723e */ /* 0x008fea00000010ff */
        /* <DEDUP_REMOVED lines=80> */
[----:B------:R-:W-:Y:S01]  /*6920*/  FADD.FTZ R9, -R222, R9 ;  /* 0x00000009de097221 */ /* 0x000fe20000010100 */
[----:B------:R-:W-:Y:S01]  /*6930*/  FADD.FTZ R10, -R220, R10 ;  /* 0x0000000adc0a7221 */ /* 0x000fe20000010100 */
        /* <DEDUP_REMOVED lines=25> */
[----:B------:R-:W-:Y:S01]  /*6ad0*/  FADD.FTZ R30, -R220, R30 ;  /* 0x0000001edc1e7221 */ /* 0x000fe20000010100 */
        /* <DEDUP_REMOVED lines=85> */
.L_x_234:
        /* <DEDUP_REMOVED lines=124> */
.L_x_235:
        /* <DEDUP_REMOVED lines=452> */
.L_x_237:
[----:B------:R-:W-:Y:S01]  /*9430*/  @UP0 UIADD3 UR5, UR44, UR47, URZ ;  /* 0x0000002f2c050290 */ /* 0x000fe2000fffe03f */
[----:B--2--5:R-:W-:Y:S01]  /*9440*/  LEA R0, R220, UR4, 0x1 ;  /* 0x00000004dc007c11 */ /* 0x024fe2000f8e08ff */
[----:B------:R-:W-:Y:S02]  /*9450*/  @UP0 ULDC.64 UR12, c[0x0][0x458] ;  /* 0x00011600000c0ab9 */ /* 0x000fe40000000a00 */
        /* <DEDUP_REMOVED lines=16> */
.L_x_238:
        /* <DEDUP_REMOVED lines=13> */
[----:B------:R-:W-:Y:S01]  /*9630*/  USHF.R.S32.HI UR20, URZ, 0x1f, UR57 ;  /* 0x0000001f3f147899 */ /* 0x000fe20008011439 */
[----:B------:R-:W-:-:S02]  /*9640*/  ULDC.64 UR16, c[0x0][0x468] ;  /* 0x00011a0000107ab9 */ /* 0x000fc40000000a00 */
[----:B------:R-:W-:Y:S01]  /*9650*/  IMAD.U32 R8, RZ, RZ, UR7 ;  /* 0x00000007ff087e24 */ /* 0x000fe2000f8e00ff */
[----:B------:R-:W-:Y:S01]  /*9660*/  IADD3 R4, P0, R4, UR18, RZ ;  /* 0x0000001204047c10 */ /* 0x000fe2000ff1e0ff */
[C---:B------:R-:W-:Y:S01]  /*9670*/  VIADD R9, R3.reuse, 0x40 ;  /* 0x0000004003097836 */ /* 0x040fe20000000000 */
[----:B------:R-:W-:Y:S01]  /*9680*/  ISETP.GE.AND P4, PT, R3, UR6, PT ;  /* 0x0000000603007c0c */ /* 0x000fe2000bf86270 */
[----:B------:R-:W-:Y:S01]  /*9690*/  UIMAD UR7, UR20, UR16, URZ ;  /* 0x00000010140772a4 */ /* 0x000fe2000f8e023f */
[----:B------:R-:W-:Y:S01]  /*96a0*/  IADD3.X R5, R5, UR19, R8, P0, !PT ;  /* 0x0000001305057c10 */ /* 0x000fe200087fe408 */
[----:B------:R-:W-:Y:S01]  /*96b0*/  IMAD.U32 R8, RZ, RZ, UR16 ;  /* 0x00000010ff087e24 */ /* 0x000fe2000f8e00ff */
[----:B------:R-:W-:Y:S01]  /*96c0*/  ISETP.GE.AND P3, PT, R9, UR6, PT ;  /* 0x0000000609007c0c */ /* 0x000fe2000bf66270 */
[----:B------:R1:W2:Y:S01]  /*96d0*/  LDS.128 R36, [R0+0xa000] ;  /* 0x00a0000000247984 */ /* 0x0002a20000000c00 */
[----:B------:R-:W-:Y:S01]  /*96e0*/  UIMAD UR17, UR57, UR17, UR7 ;  /* 0x00000011391172a4 */ /* 0x000fe2000f8e0207 */
[----:B------:R-:W-:Y:S01]  /*96f0*/  IMAD.WIDE.U32 R8, R8, UR57, R4 ;  /* 0x0000003908087c25 */ /* 0x000fe2000f8e0004 */
[----:B------:R-:W-:Y:S01]  /*9700*/  SHF.R.S32.HI R26, RZ, 0x1f, R3 ;  /* 0x0000001fff1a7819 */ /* 0x000fe20000011403 */
[----:B------:R1:W3:Y:S03]  /*9710*/  LDS.128 R32, [R0+0xc000] ;  /* 0x00c0000000207984 */ /* 0x0002e60000000c00 */
        /* <DEDUP_REMOVED lines=25> */
.L_x_240:
[----:B------:R-:W-:Y:S05]  /*98b0*/  BSYNC B0 ;  /* 0x0000000000007941 */ /* 0x000fea0003800000 */
.L_x_239:
        /* <DEDUP_REMOVED lines=19> */
.L_x_242:
[----:B------:R-:W-:Y:S05]  /*99f0*/  BSYNC B0 ;  /* 0x0000000000007941 */ /* 0x000fea0003800000 */
.L_x_241:
        /* <DEDUP_REMOVED lines=35> */
.L_x_244:
[----:B------:R-:W-:Y:S05]  /*9c30*/  BSYNC B0 ;  /* 0x0000000000007941 */ /* 0x000fea0003800000 */
.L_x_243:
        /* <DEDUP_REMOVED lines=18> */
.L_x_218:
[----:B------:R-:W-:Y:S05]  /*9d60*/  BSYNC B1 ;  /* 0x0000000000017941 */ /* 0x000fea0003800000 */
.L_x_204:
        /* <DEDUP_REMOVED lines=8> */
.L_x_245:
[----:B------:R-:W-:Y:S05]  /*9df0*/  EXIT ;  /* 0x000000000000794d */ /* 0x000fea0003800000 */
.L_x_247:
        /* <DEDUP_REMOVED lines=16> */
.L_x_1284:


//--------------------- .text._ZN5flash27flash_bwd_convert_dq_kernelI23Flash_bwd_kernel_traitsILi96ELi64ELi128ELi8ELi2ELi4ELi4ELb1ELb0EN7cutlass10bfloat16_tE19Flash_kernel_traitsILi96ELi64ELi128ELi8ES3_EEEEvNS_16Flash_bwd_paramsEi --------------------------
	.section	.text._ZN5flash27flash_bwd_convert_dq_kernelI23Flash_bwd_kernel_traitsILi96ELi64ELi128ELi8ELi2ELi4ELi4ELb1ELb0EN7cutlass10bfloat16_tE19Flash_kernel_traitsILi96ELi64ELi128ELi8ES3_EEEEvNS_16Flash_bwd_paramsEi,"ax",@progbits
	.align	128
        .global         _ZN5flash27flash_bwd_convert_dq_kernelI23Flash_bwd_kernel_traitsILi96ELi64ELi128ELi8ELi2ELi4ELi4ELb1ELb0EN7cutlass10bfloat16_tE19Flash_kernel_traitsILi96ELi64ELi128ELi8ES3_EEEEvNS_16Flash_bwd_paramsEi
        .type           _ZN5flash27flash_bwd_convert_dq_kernelI23Flash_bwd_kernel_traitsILi96ELi64ELi128ELi8ELi2ELi4ELi4ELb1ELb0EN7cutlass10bfloat16_tE19Flash_kernel_traitsILi96ELi64ELi128ELi8ES3_EEEEvNS_16Flash_bwd_paramsEi,@function
        .size           _ZN5flash27flash_bwd_convert_dq_kernelI23Flash_bwd_kernel_traitsILi96ELi64ELi128ELi8ELi2ELi4ELi4ELb1ELb0EN7cutlass10bfloat16_tE19Flash_kernel_traitsILi96ELi64ELi128ELi8ES3_EEEEvNS_16Flash_bwd_paramsEi,(.L_x_1285 - _ZN5flash27flash_bwd_convert_dq_kernelI23Flash_bwd_kernel_traitsILi96ELi64ELi128ELi8ELi2ELi4ELi4ELb1ELb0EN7cutlass10bfloat16_tE19Flash_kernel_traitsILi96ELi64ELi128ELi8ES3_EEEEvNS_16Flash_bwd_paramsEi)
        .other          _ZN5flash27flash_bwd_convert_dq_kernelI23Flash_bwd_kernel_traitsILi96ELi64ELi128ELi8ELi2ELi4ELi4ELb1ELb0EN7cutlass10bfloat16_tE19Flash_kernel_traitsILi96ELi64ELi128ELi8ES3_EEEEvNS_16Flash_bwd_paramsEi,@"STO_CUDA_ENTRY STV_DEFAULT"
_ZN5flash27flash_bwd_convert_dq_kernelI23Flash_bwd_kernel_traitsILi96ELi64ELi128ELi8ELi2ELi4ELi4ELb1ELb0EN7cutlass10bfloat16_tE19Flash_kernel_traitsILi96ELi64ELi128ELi8ES3_EEEEvNS_16Flash_bwd_paramsEi:
.text._ZN5flash27flash_bwd_convert_dq_kernelI23Flash_bwd_kernel_traitsILi96ELi64ELi128ELi8ELi2ELi4ELi4ELb1ELb0EN7cutlass10bfloat16_tE19Flash_kernel_traitsILi96ELi64ELi128ELi8ES3_EEEEvNS_16Flash_bwd_paramsEi:
[----:B------:R-:W-:Y:S08]  /*0000*/  LDC R1, c[0x0][0x28] ;  /* 0x00000a00ff017b82 */ /* 0x000ff00000000800 */
[----:B------:R-:W0:Y:S01]  /*0010*/  S2UR UR16, SR_CTAID.Y ;  /* 0x00000000001079c3 */ /* 0x000e220000002600 */
[----:B------:R-:W-:Y:S01]  /*0020*/  ULDC.64 UR4, c[0x0][0x2f0] ;  /* 0x0000bc0000047ab9 */ /* 0x000fe20000000a00 */
[----:B------:R-:W-:Y:S01]  /*0030*/  ULDC.64 UR22, c[0x0][0x208] ;  /* 0x0000820000167ab9 */ /* 0x000fe20000000a00 */
[----:B------:R-:W-:-:S04]  /*0040*/  UISETP.NE.U32.AND UP0, UPT, UR4, URZ, UPT ;  /* 0x0000003f0400728c */ /* 0x000fc8000bf05070 */
[----:B------:R-:W-:-:S03]  /*0050*/  UISETP.NE.AND.EX UP0, UPT, UR5, URZ, UPT, UP0 ;  /* 0x0000003f0500728c */ /* 0x000fc6000bf05300 */
[----:B------:R-:W-:-:S03]  /*0060*/  ULDC.64 UR4, c[0x0][0x2f0] ;  /* 0x0000bc0000047ab9 */ /* 0x000fc60000000a00 */
[----:B------:R-:W-:Y:S01]  /*0070*/  PLOP3.LUT P0, PT, PT, PT, UP0, 0x80, 0x0 ;  /* 0x000000000000781c */ /* 0x000fe20003f0f008 */
[----:B0-----:R-:W-:-:S06]  /*0080*/  UIMAD.WIDE UR4, UR16, 0x4, UR4 ;  /* 0x00000004100478a5 */ /* 0x001fcc000f8e0204 */
[----:B------:R-:W-:Y:S02]  /*0090*/  IMAD.U32 R2, RZ, RZ, UR4 ;  /* 0x00000004ff027e24 */ /* 0x000fe4000f8e00ff */
[----:B------:R-:W-:-:S05]  /*00a0*/  IMAD.U32 R3, RZ, RZ, UR5 ;  /* 0x00000005ff037e24 */ /* 0x000fca000f8e00ff */
[----:B------:R-:W2:Y:S04]  /*00b0*/  @P0 LDG.E R4, desc[UR22][R2.64] ;  /* 0x0000001602040981 */ /* 0x000ea8000c1e1900 */
[----:B------:R-:W3:Y:S01]  /*00c0*/  @P0 LDG.E R0, desc[UR22][R2.64+0x4] ;  /* 0x0000041602000981 */ /* 0x000ee2000c1e1900 */
[----:B------:R-:W0:Y:S01]  /*00d0*/  S2UR UR5, SR_CTAID.X ;  /* 0x00000000000579c3 */ /* 0x000e220000002500 */
[----:B------:R-:W-:Y:S01]  /*00e0*/  UMOV UR8, 0xffffffff ;  /* 0xffffffff00087882 */ /* 0x000fe20000000000 */
[----:B0-----:R-:W-:Y:S01]  /*00f0*/  USHF.L.U32 UR5, UR5, 0x6, URZ ;  /* 0x0000000605057899 */ /* 0x001fe2000800063f */
[----:B--2---:R-:W-:Y:S02]  /*0100*/  @P0 R2UR UR8, R4 ;  /* 0x00000000040802ca */ /* 0x004fe400000e0000 */
[----:B---3--:R-:W-:-:S13]  /*0110*/  @P0 R2UR UR6, R0 ;  /* 0x00000000000602ca */ /* 0x008fda00000e0000 */
[----:B------:R-:W-:-:S07]  /*0120*/  @UP0 UIADD3 UR6, UR6, -UR8, URZ ;  /* 0x8000000806060290 */ /* 0x000fce000fffe03f */
[----:B------:R-:W-:Y:S02]  /*0130*/  @!UP0 ULDC UR6, c[0x0][0x2c4] ;  /* 0x0000b10000068ab9 */ /* 0x000fe40000000800 */
[----:B------:R-:W-:-:S06]  /*0140*/  UISETP.GT.AND UP1, UPT, UR6, UR5, UPT ;  /* 0x000000050600728c */ /* 0x000fcc000bf24270 */
[----:B------:R-:W-:-:S13]  /*0150*/  PLOP3.LUT P0, PT, PT, PT, UP1, 0x80, 0x0 ;  /* 0x000000000000781c */ /* 0x000fda0003f0f018 */
[----:B------:R-:W-:Y:S05]  /*0160*/  @!P0 EXIT ;  /* 0x000000000000894d */ /* 0x000fea0003800000 */
[----:B------:R-:W-:Y:S01]  /*0170*/  UISETP.NE.AND UP1, UPT, UR8, -0x1, UPT ;  /* 0xffffffff0800788c */ /* 0x000fe2000bf25270 */
[----:B------:R-:W0:Y:S01]  /*0180*/  S2R R19, SR_TID.X ;  /* 0x0000000000137919 */ /* 0x000e220000002100 */
[----:B------:R-:W1:Y:S01]  /*0190*/  S2UR UR25, SR_CTAID.Z ;  /* 0x00000000001979c3 */ /* 0x000e620000002700 */
[----:B------:R-:W-:Y:S01]  /*01a0*/  UMOV UR4, URZ ;  /* 0x0000003f00047c82 */ /* 0x000fe20008000000 */
[----:B------:R-:W-:Y:S01]  /*01b0*/  HFMA2.MMA R16, -RZ, RZ, 0, 0 ;  /* 0x00000000ff107435 */ /* 0x000fe200000001ff */
[----:B------:R-:W-:Y:S02]  /*01c0*/  CS2R R8, SRZ ;  /* 0x0000000000087805 */ /* 0x000fe4000001ff00 */
[----:B------:R-:W-:Y:S02]  /*01d0*/  PLOP3.LUT P0, PT, PT, PT, UP1, 0x80, 0x0 ;  /* 0x000000000000781c */ /* 0x000fe40003f0f018 */
[----:B------:R-:W-:Y:S01]  /*01e0*/  CS2R R48, SRZ ;  /* 0x0000000000307805 */ /* 0x000fe2000001ff00 */
[----:B------:R-:W-:Y:S01]  /*01f0*/  IMAD.MOV.U32 R50, RZ, RZ, RZ ;  /* 0x000000ffff327224 */ /* 0x000fe200078e00ff */
[----:B------:R-:W-:Y:S01]  /*0200*/  CS2R R12, SRZ ;  /* 0x00000000000c7805 */ /* 0x000fe2000001ff00 */
[----:B------:R-:W-:Y:S01]  /*0210*/  IMAD.MOV.U32 R14, RZ, RZ, RZ ;  /* 0x000000ffff0e7224 */ /* 0x000fe200078e00ff */
[----:B------:R-:W-:Y:S01]  /*0220*/  @UP1 ULDC.64 UR12, c[0x0][0x448] ;  /* 0x00011200000c1ab9 */ /* 0x000fe20000000a00 */
[----:B------:R-:W-:Y:S01]  /*0230*/  @UP1 UMOV UR14, UR8 ;  /* 0x00000008000e1c82 */ /* 0x000fe20008000000 */
[----:B------:R-:W-:Y:S01]  /*0240*/  @UP1 UIMAD.WIDE.U32 UR10, UR8, UR12, URZ ;  /* 0x0000000c080a12a5 */ /* 0x000fe2000f8e003f */
[----:B------:R-:W-:-:S02]  /*0250*/  CS2R R2, SRZ ;  /* 0x0000000000027805 */ /* 0x000fc4000001ff00 */
[----:B------:R-:W-:Y:S01]  /*0260*/  CS2R R4, SRZ ;  /* 0x0000000000047805 */ /* 0x000fe2000001ff00 */
[----:B------:R-:W-:Y:S01]  /*0270*/  IMAD.MOV.U32 R7, RZ, RZ, RZ ;  /* 0x000000ffff077224 */ /* 0x000fe200078e00ff */
[----:B------:R-:W-:Y:S01]  /*0280*/  @UP1 UIMAD UR7, UR8, UR13, UR11 ;  /* 0x0000000d080712a4 */ /* 0x000fe2000f8e020b */
[----:B------:R-:W-:Y:S11]  /*0290*/  @P0 BRA `(.L_x_248) ;  /* 0x00000000001c0947 */ /* 0x000ff60003800000 */
[----:B------:R-:W-:Y:S01]  /*02a0*/  USHF.R.S32.HI UR7, URZ, 0x1f, UR16 ;  /* 0x0000001f3f077899 */ /* 0x000fe20008011410 */
[----:B------:R-:W-:Y:S01]  /*02b0*/  ULDC.64 UR8, c[0x0][0x430] ;  /* 0x00010c0000087ab9 */ /* 0x000fe20000000a00 */
[----:B------:R-:W-:Y:S02]  /*02c0*/  UMOV UR14, 0xffffffff ;  /* 0xffffffff000e7882 */ /* 0x000fe40000000000 */
[----:B------:R-:W-:Y:S02]  /*02d0*/  UIMAD UR7, UR7, UR8, URZ ;  /* 0x00000008070772a4 */ /* 0x000fe4000f8e023f */
[----:B------:R-:W-:Y:S02]  /*02e0*/  UIMAD.WIDE.U32 UR10, UR16, UR8, URZ ;  /* 0x00000008100a72a5 */ /* 0x000fe4000f8e003f */
[----:B------:R-:W-:-:S04]  /*02f0*/  UIMAD UR7, UR16, UR9, UR7 ;  /* 0x00000009100772a4 */ /* 0x000fc8000f8e0207 */
[----:B------:R-:W-:-:S12]  /*0300*/  UIADD3 UR7, UR11, UR7, URZ ;  /* 0x000000070b077290 */ /* 0x000fd8000fffe03f */
.L_x_248:
[----:B------:R-:W-:Y:S01]  /*0310*/  ULDC UR28, c[0x0][0x490] ;  /* 0x00012400001c7ab9 */ /* 0x000fe20000000800 */
[----:B0-----:R-:W-:Y:S01]  /*0320*/  SHF.R.S32.HI R6, RZ, 0x1f, R19 ;  /* 0x0000001fff067819 */ /* 0x001fe20000011413 */
[----:B------:R-:W-:Y:S01]  /*0330*/  UISETP.GE.AND UP2, UPT, UR28, 0x1, UPT ;  /* 0x000000011c00788c */ /* 0x000fe2000bf46270 */
[----:B------:R-:W-:Y:S01]  /*0340*/  CS2R R42, SRZ ;  /* 0x00000000002a7805 */ /* 0x000fe2000001ff00 */
[----:B------:R-:W-:Y:S01]  /*0350*/  USHF.R.S32.HI UR20, URZ, 0x1f, UR5 ;  /* 0x0000001f3f147899 */ /* 0x000fe20008011405 */
[----:B------:R-:W-:Y:S02]  /*0360*/  LEA.HI R6, R6, R19, RZ, 0x5 ;  /* 0x0000001306067211 */ /* 0x000fe400078f28ff */
[----:B------:R-:W-:Y:S01]  /*0370*/  CS2R R10, SRZ ;  /* 0x00000000000a7805 */ /* 0x000fe2000001ff00 */
[----:B------:R-:W-:Y:S01]  /*0380*/  IMAD.MOV.U32 R17, RZ, RZ, RZ ;  /* 0x000000ffff117224 */ /* 0x000fe200078e00ff */
[----:B------:R-:W-:Y:S01]  /*0390*/  PLOP3.LUT P0, PT, PT, PT, UP2, 0x80, 0x0 ;  /* 0x000000000000781c */ /* 0x000fe20003f0f028 */
[----:B------:R-:W-:Y:S01]  /*03a0*/  IMAD.MOV.U32 R44, RZ, RZ, RZ ;  /* 0x000000ffff2c7224 */ /* 0x000fe200078e00ff */
[----:B------:R-:W-:Y:S01]  /*03b0*/  MOV R36, RZ ;  /* 0x000000ff00247202 */ /* 0x000fe20000000f00 */
[----:B------:R-:W-:Y:S01]  /*03c0*/  IMAD.MOV.U32 R0, RZ, RZ, RZ ;  /* 0x000000ffff007224 */ /* 0x000fe200078e00ff */
[----:B------:R-:W-:Y:S01]  /*03d0*/  MOV R15, RZ ;  /* 0x000000ff000f7202 */ /* 0x000fe20000000f00 */
[----:B------:R-:W-:Y:S01]  /*03e0*/  IMAD.MOV.U32 R51, RZ, RZ, RZ ;  /* 0x000000ffff337224 */ /* 0x000fe200078e00ff */
[----:B------:R-:W-:-:S07]  /*03f0*/  SHF.R.S32.HI R18, RZ, 0x5, R6 ;  /* 0x00000005ff127819 */ /* 0x000fce0000011406 */
[----:B------:R-:W-:Y:S05]  /*0400*/  @!P0 BRA `(.L_x_249) ;  /* 0x0000000800bc8947 */ /* 0x000fea0003800000 */
[----:B------:R-:W-:Y:S01]  /*0410*/  UIMAD.WIDE UR12, UR16, 0x80, URZ ;  /* 0x00000080100c78a5 */ /* 0x000fe2000f8e023f */
[----:B------:R-:W-:Y:S01]  /*0420*/  LOP3.LUT R6, R6, 0xffffffe0, RZ, 0xc0, !PT ;  /* 0xffffffe006067812 */ /* 0x000fe200078ec0ff */
[----:B------:R-:W-:Y:S01]  /*0430*/  ULDC UR17, c[0x0][0x2d4] ;  /* 0x0000b50000117ab9 */ /* 0x000fe20000000800 */
[----:B------:R-:W-:Y:S01]  /*0440*/  ULDC UR32, c[0x0][0x270] ;  /* 0x00009c0000207ab9 */ /* 0x000fe20000000800 */
[----:B------:R-:W-:Y:S01]  /*0450*/  ULDC UR33, c[0x0][0x2dc] ;  /* 0x0000b70000217ab9 */ /* 0x000fe20000000800 */
[----:B------:R-:W-:Y:S01]  /*0460*/  USEL UR19, UR12, URZ, UP0 ;  /* 0x0000003f0c137287 */ /* 0x000fe20008000000 */
[----:B------:R-:W-:Y:S01]  /*0470*/  IMAD.IADD R9, R19, 0x1, -R6 ;  /* 0x0000000113097824 */ /* 0x000fe200078e0a06 */
[----:B------:R-:W-:Y:S02]  /*0480*/  UIMAD.WIDE UR16, UR16, UR17, URZ ;  /* 0x00000011101072a5 */ /* 0x000fe4000f8e023f */
[----:B------:R-:W-:Y:S02]  /*0490*/  UIMAD.WIDE UR8, UR32, UR33, URZ ;  /* 0x00000021200872a5 */ /* 0x000fe4000f8e023f */
[----:B------:R-:W-:-:S02]  /*04a0*/  USEL UR26, UR13, URZ, UP0 ;  /* 0x0000003f0d1a7287 */ /* 0x000fc40008000000 */
[----:B------:R-:W-:Y:S02]  /*04b0*/  UIADD3 UR19, UP0, UR5, UR19, URZ ;  /* 0x0000001305137290 */ /* 0x000fe4000ff1e03f */
[----:B------:R-:W-:Y:S02]  /*04c0*/  UIMAD UR27, UR17, UR32, URZ ;  /* 0x00000020111b72a4 */ /* 0x000fe4000f8e023f */
[----:B------:R-:W-:Y:S02]  /*04d0*/  USHF.R.S32.HI UR21, URZ, 0x1f, UR32 ;  /* 0x0000001f3f157899 */ /* 0x000fe40008011420 */
[----:B------:R-:W-:Y:S02]  /*04e0*/  UIMAD UR17, UR9, UR14, URZ ;  /* 0x0000000e091172a4 */ /* 0x000fe4000f8e023f */
[----:B------:R-:W-:Y:S02]  /*04f0*/  UIADD3.X UR20, UR20, UR26, URZ, UP0, !UPT ;  /* 0x0000001a14147290 */ /* 0x000fe400087fe43f */
[----:B------:R-:W-:-:S02]  /*0500*/  UIMAD.WIDE.U32 UR12, UR16, UR32, URZ ;  /* 0x00000020100c72a5 */ /* 0x000fc4000f8e003f */
[----:B------:R-:W-:Y:S02]  /*0510*/  UIMAD UR27, UR16, UR21, UR27 ;  /* 0x00000015101b72a4 */ /* 0x000fe4000f8e021b */
[----:B------:R-:W-:Y:S02]  /*0520*/  UIMAD UR4, UR8, UR4, UR17 ;  /* 0x00000004080472a4 */ /* 0x000fe4000f8e0211 */
[----:B------:R-:W-:Y:S02]  /*0530*/  UIMAD UR29, UR32, UR33, URZ ;  /* 0x00000021201d72a4 */ /* 0x000fe4000f8e023f */
[----:B------:R-:W-:Y:S02]  /*0540*/  UIMAD.WIDE.U32 UR16, UR19, UR32, URZ ;  /* 0x00000020131072a5 */ /* 0x000fe4000f8e003f */
[----:B------:R-:W-:Y:S02]  /*0550*/  UIMAD UR32, UR20, UR32, URZ ;  /* 0x00000020142072a4 */ /* 0x000fe4000f8e023f */
[----:B------:R-:W-:Y:S01]  /*0560*/  UIMAD.WIDE.U32 UR14, UR8, UR14, URZ ;  /* 0x0000000e080e72a5 */ /* 0x000fe2000f8e003f */
[----:B------:R-:W-:Y:S01]  /*0570*/  IMAD R9, R18, UR29, R9 ;  /* 0x0000001d12097c24 */ /* 0x000fe2000f8e0209 */
[----:B------:R-:W-:Y:S01]  /*0580*/  UIMAD.WIDE.U32 UR30, UR12, UR33, URZ ;  /* 0x000000210c1e72a5 */ /* 0x000fe2000f8e003f */
[----:B------:R-:W-:Y:S01]  /*0590*/  IMAD.U32 R31, RZ, RZ, UR29 ;  /* 0x0000001dff1f7e24 */ /* 0x000fe2000f8e00ff */
[----:B------:R-:W-:-:S02]  /*05a0*/  UIMAD UR32, UR21, UR19, UR32 ;  /* 0x00000013152072a4 */ /* 0x000fc4000f8e0220 */
[----:B------:R-:W-:Y:S01]  /*05b0*/  UIADD3 UR26, UR13, UR27, URZ ;  /* 0x0000001b0d1a7290 */ /* 0x000fe2000fffe03f */
[----:B------:R-:W-:Y:S01]  /*05c0*/  SHF.R.S32.HI R6, RZ, 0x1f, R9 ;  /* 0x0000001fff067819 */ /* 0x000fe20000011409 */
[----:B------:R-:W-:Y:S02]  /*05d0*/  USEL UR13, UR30, UR14, !UP1 ;  /* 0x0000000e1e0d7287 */ /* 0x000fe4000c800000 */
[----:B------:R-:W-:Y:S02]  /*05e0*/  UIADD3 UR14, UR17, UR32, URZ ;  /* 0x00000020110e7290 */ /* 0x000fe4000fffe03f */
[----:B------:R-:W-:Y:S02]  /*05f0*/  UIADD3 UR4, UR15, UR4, URZ ;  /* 0x000000040f047290 */ /* 0x000fe4000fffe03f */
[----:B------:R-:W-:Y:S02]  /*0600*/  USHF.R.S32.HI UR24, URZ, 0x1f, UR33 ;  /* 0x0000001f3f187899 */ /* 0x000fe40008011421 */
[----:B------:R-:W-:-:S02]  /*0610*/  UIMAD UR26, UR26, UR33, URZ ;  /* 0x000000211a1a72a4 */ /* 0x000fc4000f8e023f */
[----:B------:R-:W-:Y:S02]  /*0620*/  UIMAD UR15, UR14, UR33, URZ ;  /* 0x000000210e0f72a4 */ /* 0x000fe4000f8e023f */
[----:B-1----:R-:W-:Y:S02]  /*0630*/  UIMAD UR18, UR25, UR33, URZ ;  /* 0x00000021191272a4 */ /* 0x002fe4000f8e023f */
[----:B------:R-:W-:Y:S02]  /*0640*/  UIMAD.WIDE.U32 UR34, UR16, UR33, URZ ;  /* 0x00000021102272a5 */ /* 0x000fe4000f8e003f */
[----:B------:R-:W-:Y:S02]  /*0650*/  UIMAD UR15, UR24, UR16, UR15 ;  /* 0x00000010180f72a4 */ /* 0x000fe4000f8e020f */
[----:B------:R-:W-:Y:S02]  /*0660*/  UIMAD UR26, UR24, UR12, UR26 ;  /* 0x0000000c181a72a4 */ /* 0x000fe4000f8e021a */
[----:B------:R-:W-:-:S02]  /*0670*/  UIMAD UR17, UR20, UR8, URZ ;  /* 0x00000008141172a4 */ /* 0x000fc4000f8e023f */
[----:B------:R-:W-:Y:S02]  /*0680*/  UIADD3 UR20, UP0, UR18, UR13, URZ ;  /* 0x0000000d12147290 */ /* 0x000fe4000ff1e03f */
[----:B------:R-:W-:Y:S02]  /*0690*/  UIADD3 UR12, UR35, UR15, URZ ;  /* 0x0000000f230c7290 */ /* 0x000fe4000fffe03f */
[----:B------:R-:W-:Y:S02]  /*06a0*/  @!UP1 UIADD3 UR4, UR31, UR26, URZ ;  /* 0x0000001a1f049290 */ /* 0x000fe4000fffe03f */
[----:B------:R-:W-:Y:S02]  /*06b0*/  USHF.L.U32 UR11, UR29, 0x3, URZ ;  /* 0x000000031d0b7899 */ /* 0x000fe4000800063f */
[----:B------:R-:W-:Y:S02]  /*06c0*/  USHF.L.U32 UR14, UR34, 0x2, URZ ;  /* 0x00000002220e7899 */ /* 0x000fe4000800063f */
[----:B------:R-:W-:-:S02]  /*06d0*/  USHF.L.U64.HI UR15, UR34, 0x2, UR12 ;  /* 0x00000002220f7899 */ /* 0x000fc4000801020c */
[----:B------:R-:W-:Y:S02]  /*06e0*/  ULEA.HI.X.SX32 UR21, UR18, UR4, 0x1, UP0 ;  /* 0x0000000412157291 */ /* 0x000fe400080f0e3f */
[----:B------:R-:W-:Y:S02]  /*06f0*/  UIADD3 UR36, UR11, 0x20, UR11 ;  /* 0x000000200b247890 */ /* 0x000fe4000fffe00b */
[----:B------:R-:W-:Y:S02]  /*0700*/  UIMAD UR9, UR9, UR19, UR17 ;  /* 0x00000013090972a4 */ /* 0x000fe4000f8e0211 */
[----:B------:R-:W-:Y:S02]  /*0710*/  UIMAD.WIDE UR16, UR11, 0x4, UR14 ;  /* 0x000000040b1078a5 */ /* 0x000fe4000f8e020e */
[----:B------:R-:W-:Y:S01]  /*0720*/  UIMAD.WIDE.U32 UR20, UR8, UR19, UR20 ;  /* 0x00000013081472a5 */ /* 0x000fe2000f8e0014 */
[----:B------:R-:W-:Y:S01]  /*0730*/  IMAD.U32 R37, RZ, RZ, UR36 ;  /* 0x00000024ff257e24 */ /* 0x000fe2000f8e00ff */
[----:B------:R-:W-:Y:S01]  /*0740*/  UIADD3 UR12, UR11, UR36, URZ ;  /* 0x000000240b0c7290 */ /* 0x000fe2000fffe03f */
[----:B------:R-:W-:Y:S01]  /*0750*/  IMAD.U32 R29, RZ, RZ, UR9 ;  /* 0x00000009ff1d7e24 */ /* 0x000fe2000f8e00ff */
[----:B------:R-:W-:-:S02]  /*0760*/  UIMAD.WIDE UR14, UR18, 0x4, UR14 ;  /* 0x00000004120e78a5 */ /* 0x000fc4000f8e020e */
[----:B------:R-:W-:Y:S01]  /*0770*/  UIMAD.WIDE UR16, UR18, 0x4, UR16 ;  /* 0x00000004121078a5 */ /* 0x000fe2000f8e0210 */
[C---:B------:R-:W-:Y:S01]  /*0780*/  IADD3 R18, P0, R9.reuse, UR20, RZ ;  /* 0x0000001409127c10 */ /* 0x040fe2000ff1e0ff */
[----:B------:R-:W-:Y:S02]  /*0790*/  UIADD3 UR18, UR11, UR12, URZ ;  /* 0x0000000c0b127290 */ /* 0x000fe4000fffe03f */
[----:B------:R-:W-:Y:S01]  /*07a0*/  IMAD.U32 R27, RZ, RZ, UR12 ;  /* 0x0000000cff1b7e24 */ /* 0x000fe2000f8e00ff */
[----:B------:R-:W-:Y:S01]  /*07b0*/  MOV R35, UR15 ;  /* 0x0000000f00237c02 */ /* 0x000fe20008000f00 */
[----:B------:R-:W-:Y:S01]  /*07c0*/  IMAD.U32 R34, RZ, RZ, UR14 ;  /* 0x0000000eff227e24 */ /* 0x000fe2000f8e00ff */
[----:B------:R-:W-:Y:S01]  /*07d0*/  UIADD3 UR9, UR11, UR18, URZ ;  /* 0x000000120b097290 */ /* 0x000fe2000fffe03f */
[----:B------:R-:W-:Y:S01]  /*07e0*/  IADD3.X R29, R6, UR21, R29, P0, !PT ;  /* 0x00000015061d7c10 */ /* 0x000fe200087fe41d */
[----:B------:R-:W-:Y:S01]  /*07f0*/  IMAD.U32 R32, RZ, RZ, UR16 ;  /* 0x00000010ff207e24 */ /* 0x000fe2000f8e00ff */
[C---:B------:R-:W-:Y:S01]  /*0800*/  SHF.L.U32 R28, R18.reuse, 0x2, RZ ;  /* 0x00000002121c7819 */ /* 0x040fe200000006ff */
[----:B------:R-:W-:Y:S01]  /*0810*/  IMAD.U32 R33, RZ, RZ, UR17 ;  /* 0x00000011ff217e24 */ /* 0x000fe2000f8e00ff */
[----:B------:R-:W-:Y:S01]  /*0820*/  UIADD3 UR14, UR11, UR9, URZ ;  /* 0x000000090b0e7290 */ /* 0x000fe2000fffe03f */
[----:B------:R-:W-:Y:S01]  /*0830*/  SHF.L.U64.HI R29, R18, 0x2, R29 ;  /* 0x00000002121d7819 */ /* 0x000fe2000001021d */
[----:B------:R-:W-:Y:S01]  /*0840*/  IMAD.WIDE R34, R9, 0x4, R34 ;  /* 0x0000000409227825 */ /* 0x000fe200078e0222 */
[----:B------:R-:W-:-:S02]  /*0850*/  USHF.L.U32 UR15, UR13, 0x2, URZ ;  /* 0x000000020d0f7899 */ /* 0x000fc4000800063f */
[----:B------:R-:W-:Y:S01]  /*0860*/  USHF.L.U64.HI UR4, UR13, 0x2, UR4 ;  /* 0x000000020d047899 */ /* 0x000fe20008010204 */
[----:B------:R-:W-:Y:S01]  /*0870*/  IMAD.WIDE R32, R9, 0x4, R32 ;  /* 0x0000000409207825 */ /* 0x000fe200078e0220 */
[----:B------:R-:W-:Y:S01]  /*0880*/  MOV R9, UR11 ;  /* 0x0000000b00097c02 */ /* 0x000fe20008000f00 */
[----:B------:R-:W-:Y:S01]  /*0890*/  UIADD3 UR11, UR11, UR14, URZ ;  /* 0x0000000e0b0b7290 */ /* 0x000fe2000fffe03f */
[----:B------:R-:W-:Y:S01]  /*08a0*/  IADD3 R45, P0, R34, UR15, RZ ;  /* 0x0000000f222d7c10 */ /* 0x000fe2000ff1e0ff */
[----:B------:R-:W-:Y:S01]  /*08b0*/  IMAD.WIDE R30, R31, 0x20, R28 ;  /* 0x000000201f1e7825 */ /* 0x000fe200078e021c */
[----:B------:R-:W-:Y:S01]  /*08c0*/  IADD3 R46, P1, R32, UR15, RZ ;  /* 0x0000000f202e7c10 */ /* 0x000fe2000ff3e0ff */
[----:B------:R-:W-:Y:S01]  /*08d0*/  ULDC.64 UR16, c[0x0][0x488] ;  /* 0x0001220000107ab9 */ /* 0x000fe20000000a00 */
[----:B------:R-:W-:Y:S01]  /*08e0*/  IADD3.X R47, R35, UR4, RZ, P0, !PT ;  /* 0x00000004232f7c10 */ /* 0x000fe200087fe4ff */
[----:B------:R-:W-:Y:S01]  /*08f0*/  IMAD.U32 R25, RZ, RZ, UR18 ;  /* 0x00000012ff197e24 */ /* 0x000fe2000f8e00ff */
[----:B------:R-:W-:Y:S01]  /*0900*/  IADD3.X R6, R33, UR4, RZ, P1, !PT ;  /* 0x0000000421067c10 */ /* 0x000fe20008ffe4ff */
[----:B------:R-:W-:Y:S01]  /*0910*/  IMAD.U32 R23, RZ, RZ, UR9 ;  /* 0x00000009ff177e24 */ /* 0x000fe2000f8e00ff */
[----:B------:R-:W-:Y:S01]  /*0920*/  USHF.L.U64.HI UR8, UR16, 0x2, UR17 ;  /* 0x0000000210087899 */ /* 0x000fe20008010211 */
[----:B------:R-:W-:Y:S01]  /*0930*/  IMAD.U32 R19, RZ, RZ, UR11 ;  /* 0x0000000bff137e24 */ /* 0x000fe2000f8e00ff */
[----:B------:R-:W-:Y:S01]  /*0940*/  UMOV UR4, URZ ;  /* 0x0000003f00047c82 */ /* 0x000fe20008000000 */
[----:B------:R-:W-:Y:S01]  /*0950*/  IMAD.U32 R21, RZ, RZ, UR14 ;  /* 0x0000000eff157e24 */ /* 0x000fe2000f8e00ff */
[----:B------:R-:W-:Y:S01]  /*0960*/  ULDC.64 UR12, c[0x0][0x400] ;  /* 0x00010000000c7ab9 */ /* 0x000fe20000000a00 */
[----:B------:R-:W-:Y:S01]  /*0970*/  IMAD.WIDE R30, R9, 0x4, R30 ;  /* 0x00000004091e7825 */ /* 0x000fe200078e021e */
[----:B------:R-:W-:-:S03]  /*0980*/  HFMA2.MMA R9, -RZ, RZ, 0, 0 ;  /* 0x00000000ff097435 */ /* 0x000fc600000001ff */
[----:B------:R-:W-:-:S04]  /*0990*/  IMAD.WIDE R18, R19, 0x4, R28 ;  /* 0x0000000413127825 */ /* 0x000fc800078e021c */
[----:B------:R-:W-:-:S04]  /*09a0*/  IMAD.WIDE R20, R21, 0x4, R28 ;  /* 0x0000000415147825 */ /* 0x000fc800078e021c */
[----:B------:R-:W-:-:S04]  /*09b0*/  IMAD.WIDE R22, R23, 0x4, R28 ;  /* 0x0000000417167825 */ /* 0x000fc800078e021c */
[----:B------:R-:W-:-:S04]  /*09c0*/  IMAD.WIDE R24, R25, 0x4, R28 ;  /* 0x0000000419187825 */ /* 0x000fc800078e021c */
[----:B------:R-:W-:-:S04]  /*09d0*/  IMAD.WIDE R26, R27, 0x4, R28 ;  /* 0x000000041b1a7825 */ /* 0x000fc800078e021c */
[----:B------:R-:W-:-:S07]  /*09e0*/  IMAD.WIDE R28, R37, 0x4, R28 ;  /* 0x00000004251c7825 */ /* 0x000fce00078e021c */
.L_x_250:
[----:B------:R-:W-:Y:S01]  /*09f0*/  IADD3 R40, P0, R30, UR12, RZ ;  /* 0x0000000c1e287c10 */ /* 0x000fe2000ff1e0ff */
[----:B------:R-:W-:-:S03]  /*0a00*/  IMAD.U32 R39, RZ, RZ, UR29 ;  /* 0x0000001dff277e24 */ /* 0x000fc6000f8e00ff */
[----:B------:R-:W-:Y:S01]  /*0a10*/  IADD3.X R41, R31, UR13, RZ, P0, !PT ;  /* 0x0000000d1f297c10 */ /* 0x000fe200087fe4ff */
[----:B------:R-:W-:Y:S02]  /*0a20*/  IMAD.U32 R33, RZ, RZ, UR29 ;  /* 0x0000001dff217e24 */ /* 0x000fe4000f8e00ff */
[----:B------:R-:W-:Y:S02]  /*0a30*/  IMAD.WIDE R38, R39, 0x20, R40 ;  /* 0x0000002027267825 */ /* 0x000fe400078e0228 */
[----:B------:R-:W2:Y:S04]  /*0a40*/  LDG.E R52, desc[UR22][R40.64] ;  /* 0x0000001628347981 */ /* 0x000ea8000c1e1900 */
[----:B------:R0:W3:Y:S02]  /*0a50*/  LDG.E R53, desc[UR22][R38.64] ;  /* 0x0000001626357981 */ /* 0x0000e4000c1e1900 */
[----:B0-----:R-:W-:-:S05]  /*0a60*/  IMAD.WIDE R38, R33, 0x20, R38 ;  /* 0x0000002021267825 */ /* 0x001fca00078e0226 */
[----:B------:R0:W4:Y:S01]  /*0a70*/  LDG.E R37, desc[UR22][R38.64] ;  /* 0x0000001626257981 */ /* 0x000122000c1e1900 */
[----:B------:R-:W-:-:S04]  /*0a80*/  IMAD.WIDE R32, R33, 0x20, R38 ;  /* 0x0000002021207825 */ /* 0x000fc800078e0226 */
[----:B------:R-:W-:Y:S01]  /*0a90*/  IMAD.U32 R35, RZ, RZ, UR29 ;  /* 0x0000001dff237e24 */ /* 0x000fe2000f8e00ff */
[----:B------:R-:W-:-:S03]  /*0aa0*/  MOV R41, UR29 ;  /* 0x0000001d00297c02 */ /* 0x000fc60008000f00 */
[----:B------:R-:W-:Y:S02]  /*0ab0*/  IMAD.WIDE R34, R35, 0x20, R32 ;  /* 0x0000002023227825 */ /* 0x000fe400078e0220 */
[----:B------:R-:W5:Y:S01]  /*0ac0*/  LDG.E R33, desc[UR22][R32.64] ;  /* 0x0000001620217981 */ /* 0x000f62000c1e1900 */
[----:B0-----:R-:W-:Y:S01]  /*0ad0*/  IADD3 R38, P0, R45, UR12, RZ ;  /* 0x0000000c2d267c10 */ /* 0x001fe2000ff1e0ff */
[----:B------:R-:W-:Y:S02]  /*0ae0*/  IMAD.WIDE R40, R41, 0x20, R34 ;  /* 0x0000002029287825 */ /* 0x000fe400078e0222 */
[----:B------:R0:W5:Y:S01]  /*0af0*/  LDG.E R32, desc[UR22][R34.64] ;  /* 0x0000001622207981 */ /* 0x000162000c1e1900 */
[----:B------:R-:W-:-:S03]  /*0b00*/  IADD3.X R39, R47, UR13, RZ, P0, !PT ;  /* 0x0000000d2f277c10 */ /* 0x000fc600087fe4ff */
[----:B------:R-:W5:Y:S01]  /*0b10*/  LDG.E R40, desc[UR22][R40.64] ;  /* 0x0000001628287981 */ /* 0x000f62000c1e1900 */
[----:B0-----:R-:W-:-:S03]  /*0b20*/  IADD3 R34, P0, R46, UR12, RZ ;  /* 0x0000000c2e227c10 */ /* 0x001fc6000ff1e0ff */
[----:B------:R-:W5:Y:S01]  /*0b30*/  LDG.E R41, desc[UR22][R38.64+0x100] ;  /* 0x0001001626297981 */ /* 0x000f62000c1e1900 */
[----:B------:R-:W-:Y:S01]  /*0b40*/  IADD3.X R35, R6, UR13, RZ, P0, !PT ;  /* 0x0000000d06237c10 */ /* 0x000fe200087fe4ff */
[----:B--2---:R-:W-:Y:S02]  /*0b50*/  FADD.FTZ R42, R52, R42 ;  /* 0x0000002a342a7221 */ /* 0x004fe40000010000 */
[----:B------:R-:W2:Y:S01]  /*0b60*/  LDG.E R52, desc[UR22][R38.64] ;  /* 0x0000001626347981 */ /* 0x000ea2000c1e1900 */
[----:B---3--:R-:W-:-:S03]  /*0b70*/  FADD.FTZ R0, R53, R0 ;  /* 0x0000000035007221 */ /* 0x008fc60000010000 */
[----:B------:R-:W3:Y:S04]  /*0b80*/  LDG.E R53, desc[UR22][R38.64+0x80] ;  /* 0x0000801626357981 */ /* 0x000ee8000c1e1900 */
[----:B------:R-:W3:Y:S01]  /*0b90*/  LDG.E R38, desc[UR22][R34.64] ;  /* 0x0000001622267981 */ /* 0x000ee2000c1e1900 */
[----:B----4-:R-:W-:-:S03]  /*0ba0*/  FADD.FTZ R44, R37, R44 ;  /* 0x0000002c252c7221 */ /* 0x010fc60000010000 */
[----:B------:R-:W4:Y:S01]  /*0bb0*/  LDG.E R37, desc[UR22][R34.64+0x80] ;  /* 0x0000801622257981 */ /* 0x000f22000c1e1900 */
[----:B-----5:R-:W-:-:S03]  /*0bc0*/  FADD.FTZ R36, R33, R36 ;  /* 0x0000002421247221 */ /* 0x020fc60000010000 */
[----:B------:R-:W5:Y:S01]  /*0bd0*/  LDG.E R34, desc[UR22][R34.64+0x100] ;  /* 0x0001001622227981 */ /* 0x000f62000c1e1900 */
[----:B------:R-:W-:Y:S01]  /*0be0*/  FADD.FTZ R17, R32, R17 ;  /* 0x0000001120117221 */ /* 0x000fe20000010000 */
[----:B------:R-:W-:-:S04]  /*0bf0*/  IADD3 R32, P0, R24, UR12, RZ ;  /* 0x0000000c18207c10 */ /* 0x000fc8000ff1e0ff */
[----:B------:R-:W-:Y:S01]  /*0c00*/  IADD3.X R33, R25, UR13, RZ, P0, !PT ;  /* 0x0000000d19217c10 */ /* 0x000fe200087fe4ff */
[----:B------:R-:W-:Y:S01]  /*0c10*/  FADD.FTZ R11, R40, R11 ;  /* 0x0000000b280b7221 */ /* 0x000fe20000010000 */
[----:B------:R-:W-:-:S03]  /*0c20*/  IADD3 R40, P0, R22, UR12, RZ ;  /* 0x0000000c16287c10 */ /* 0x000fc6000ff1e0ff */
[----:B------:R-:W5:Y:S01]  /*0c30*/  LDG.E R39, desc[UR22][R32.64] ;  /* 0x0000001620277981 */ /* 0x000f62000c1e1900 */
[----:B------:R-:W-:Y:S01]  /*0c40*/  FADD.FTZ R14, R41, R14 ;  /* 0x0000000e290e7221 */ /* 0x000fe20000010000 */
[----:B------:R-:W-:Y:S02]  /*0c50*/  IADD3.X R41, R23, UR13, RZ, P0, !PT ;  /* 0x0000000d17297c10 */ /* 0x000fe400087fe4ff */
[----:B------:R0:W5:Y:S04]  /*0c60*/  LDG.E R33, desc[UR22][R32.64+0x80] ;  /* 0x0000801620217981 */ /* 0x000168000c1e1900 */
[----:B------:R-:W5:Y:S04]  /*0c70*/  LDG.E R35, desc[UR22][R40.64] ;  /* 0x0000001628237981 */ /* 0x000f68000c1e1900 */
[----:B------:R1:W5:Y:S01]  /*0c80*/  LDG.E R41, desc[UR22][R40.64+0x80] ;  /* 0x0000801628297981 */ /* 0x000362000c1e1900 */
[----:B--2---:R-:W-:Y:S01]  /*0c90*/  FADD.FTZ R15, R52, R15 ;  /* 0x0000000f340f7221 */ /* 0x004fe20000010000 */
[----:B------:R-:W-:Y:S01]  /*0ca0*/  IADD3 R52, P0, R20, UR12, RZ ;  /* 0x0000000c14347c10 */ /* 0x000fe2000ff1e0ff */
[----:B---3--:R-:W-:-:S03]  /*0cb0*/  FADD.FTZ R10, R53, R10 ;  /* 0x0000000a350a7221 */ /* 0x008fc60000010000 */
[----:B------:R-:W-:Y:S01]  /*0cc0*/  IADD3.X R53, R21, UR13, RZ, P0, !PT ;  /* 0x0000000d15357c10 */ /* 0x000fe200087fe4ff */
[----:B----4-:R-:W-:-:S04]  /*0cd0*/  FADD.FTZ R43, R37, R43 ;  /* 0x0000002b252b7221 */ /* 0x010fc80000010000 */
[----:B------:R-:W2:Y:S01]  /*0ce0*/  LDG.E R37, desc[UR22][R52.64] ;  /* 0x0000001634257981 */ /* 0x000ea2000c1e1900 */
[----:B------:R-:W-:Y:S01]  /*0cf0*/  FADD.FTZ R51, R38, R51 ;  /* 0x0000003326337221 */ /* 0x000fe20000010000 */
[----:B------:R-:W-:Y:S01]  /*0d00*/  IADD3 R38, P0, R18, UR12, RZ ;  /* 0x0000000c12267c10 */ /* 0x000fe2000ff1e0ff */
[----:B-----5:R-:W-:Y:S01]  /*0d10*/  FADD.FTZ R49, R34, R49 ;  /* 0x0000003122317221 */ /* 0x020fe20000010000 */
[----:B------:R-:W3:Y:S01]  /*0d20*/  LDG.E R53, desc[UR22][R52.64+0x80] ;  /* 0x0000801634357981 */ /* 0x000ee2000c1e1900 */
[----:B------:R-:W-:Y:S01]  /*0d30*/  FADD.FTZ R8, R39, R8 ;  /* 0x0000000827087221 */ /* 0x000fe20000010000 */
[----:B------:R-:W-:Y:S02]  /*0d40*/  IADD3.X R39, R19, UR13, RZ, P0, !PT ;  /* 0x0000000d13277c10 */ /* 0x000fe400087fe4ff */
[----:B0-----:R-:W-:-:S03]  /*0d50*/  IADD3 R32, P0, R28, UR12, RZ ;  /* 0x0000000c1c207c10 */ /* 0x001fc6000ff1e0ff */
[----:B------:R-:W4:Y:S01]  /*0d60*/  LDG.E R34, desc[UR22][R38.64] ;  /* 0x0000001626227981 */ /* 0x000f22000c1e1900 */
[----:B------:R-:W-:Y:S01]  /*0d70*/  FADD.FTZ R16, R33, R16 ;  /* 0x0000001021107221 */ /* 0x000fe20000010000 */
[----:B------:R-:W-:Y:S02]  /*0d80*/  IADD3.X R33, R29, UR13, RZ, P0, !PT ;  /* 0x0000000d1d217c10 */ /* 0x000fe400087fe4ff */
[----:B-1----:R-:W-:Y:S01]  /*0d90*/  IADD3 R40, P0, R26, UR12, RZ ;  /* 0x0000000c1a287c10 */ /* 0x002fe2000ff1e0ff */
[----:B------:R-:W-:Y:S02]  /*0da0*/  FADD.FTZ R5, R35, R5 ;  /* 0x0000000523057221 */ /* 0x000fe40000010000 */
[----:B------:R-:W5:Y:S04]  /*0db0*/  LDG.E R35, desc[UR22][R32.64] ;  /* 0x0000001620237981 */ /* 0x000f68000c1e1900 */
[----:B------:R-:W5:Y:S01]  /*0dc0*/  LDG.E R38, desc[UR22][R38.64+0x80] ;  /* 0x0000801626267981 */ /* 0x000f62000c1e1900 */
[----:B------:R-:W-:Y:S01]  /*0dd0*/  FADD.FTZ R50, R41, R50 ;  /* 0x0000003229327221 */ /* 0x000fe20000010000 */
[----:B------:R-:W-:-:S02]  /*0de0*/  IADD3.X R41, R27, UR13, RZ, P0, !PT ;  /* 0x0000000d1b297c10 */ /* 0x000fc400087fe4ff */
[----:B------:R-:W5:Y:S04]  /*0df0*/  LDG.E R32, desc[UR22][R32.64+0x80] ;  /* 0x0000801620207981 */ /* 0x000f68000c1e1900 */
[----:B------:R-:W5:Y:S01]  /*0e00*/  LDG.E R52, desc[UR22][R40.64] ;  /* 0x0000001628347981 */ /* 0x000f62000c1e1900 */
[----:B--2---:R-:W-:-:S03]  /*0e10*/  FADD.FTZ R4, R37, R4 ;  /* 0x0000000425047221 */ /* 0x004fc60000010000 */
[----:B------:R-:W2:Y:S01]  /*0e20*/  LDG.E R37, desc[UR22][R40.64+0x80] ;  /* 0x0000801628257981 */ /* 0x000ea2000c1e1900 */
[----:B------:R-:W-:-:S04]  /*0e30*/  UIADD3 UR4, UR4, 0x1, URZ ;  /* 0x0000000104047890 */ /* 0x000fc8000fffe03f */
[----:B------:R-:W-:-:S06]  /*0e40*/  UISETP.GE.AND UP0, UPT, UR4, UR28, UPT ;  /* 0x0000001c0400728c */ /* 0x000fcc000bf06270 */
[----:B------:R-:W-:Y:S01]  /*0e50*/  PLOP3.LUT P0, PT, PT, PT, UP0, 0x80, 0x0 ;  /* 0x000000000000781c */ /* 0x000fe20003f0f008 */
[----:B------:R-:W-:Y:S01]  /*0e60*/  ULEA UR12, UP1, UR16, UR12, 0x2 ;  /* 0x0000000c100c7291 */ /* 0x000fe2000f82103f */
[----:B---3--:R-:W-:-:S03]  /*0e70*/  FADD.FTZ R48, R53, R48 ;  /* 0x0000003035307221 */ /* 0x008fc60000010000 */
[----:B------:R-:W-:Y:S01]  /*0e80*/  UIADD3.X UR13, UR13, UR8, URZ, UP1, !UPT ;  /* 0x000000080d0d7290 */ /* 0x000fe20008ffe43f */
[----:B----4-:R-:W-:Y:S01]  /*0e90*/  FADD.FTZ R3, R34, R3 ;  /* 0x0000000322037221 */ /* 0x010fe20000010000 */
[----:B-----5:R-:W-:Y:S01]  /*0ea0*/  FADD.FTZ R2, R35, R2 ;  /* 0x0000000223027221 */ /* 0x020fe20000010000 */
[----:B------:R-:W-:Y:S01]  /*0eb0*/  FADD.FTZ R9, R38, R9 ;  /* 0x0000000926097221 */ /* 0x000fe20000010000 */
[----:B------:R-:W-:Y:S01]  /*0ec0*/  FADD.FTZ R13, R32, R13 ;  /* 0x0000000d200d7221 */ /* 0x000fe20000010000 */
[----:B------:R-:W-:Y:S01]  /*0ed0*/  FADD.FTZ R7, R52, R7 ;  /* 0x0000000734077221 */ /* 0x000fe20000010000 */
[----:B--2---:R-:W-:Y:S02]  /*0ee0*/  FADD.FTZ R12, R37, R12 ;  /* 0x0000000c250c7221 */ /* 0x004fe40000010000 */
[----:B------:R-:W-:Y:S05]  /*0ef0*/  @!P0 BRA `(.L_x_250) ;  /* 0xfffffff800bc8947 */ /* 0x000fea000383ffff */
.L_x_249:
[----:B------:R-:W0:Y:S01]  /*0f00*/  S2R R26, SR_TID.X ;  /* 0x00000000001a7919 */ /* 0x000e220000002100 */
[----:B------:R-:W2:Y:S01]  /*0f10*/  S2UR UR8, SR_CgaCtaId ;  /* 0x00000000000879c3 */ /* 0x000ea20000008800 */
[----:B------:R-:W-:Y:S01]  /*0f20*/  UMOV UR4, 0x400 ;  /* 0x0000040000047882 */ /* 0x000fe20000000000 */
[----:B------:R-:W-:Y:S01]  /*0f30*/  ULDC UR9, c[0x0][0x390] ;  /* 0x0000e40000097ab9 */ /* 0x000fe20000000800 */
[----:B------:R-:W-:Y:S01]  /*0f40*/  UIADD3 UR6, -UR5, UR6, URZ ;  /* 0x0000000605067290 */ /* 0x000fe2000fffe13f */
        /* <DEDUP_REMOVED lines=20> */
[----:B--2---:R-:W-:Y:S01]  /*1090*/  ULEA UR4, UR8, UR4, 0x18 ;  /* 0x0000000408047291 */ /* 0x004fe2000f8ec03f */
[----:B------:R-:W-:-:S02]  /*10a0*/  F2FP.BF16.F32.PACK_AB R12, R12, R13 ;  /* 0x0000000d0c0c723e */ /* 0x000fc400000010ff */
[----:B------:R-:W-:Y:S02]  /*10b0*/  F2FP.BF16.F32.PACK_AB R3, R3, R16 ;  /* 0x000000100303723e */ /* 0x000fe400000010ff */
[----:B------:R-:W-:Y:S02]  /*10c0*/  F2FP.BF16.F32.PACK_AB R9, R9, R48 ;  /* 0x000000300909723e */ /* 0x000fe400000010ff */
[----:B0-----:R-:W-:-:S04]  /*10d0*/  SHF.R.S32.HI R23, RZ, 0x1f, R26 ;  /* 0x0000001fff177819 */ /* 0x001fc8000001141a */
[CC--:B------:R-:W-:Y:S02]  /*10e0*/  LEA.HI R29, R23.reuse, R26.reuse, RZ, 0x2 ;  /* 0x0000001a171d7211 */ /* 0x0c0fe400078f10ff */
[CC--:B------:R-:W-:Y:S02]  /*10f0*/  LEA.HI R20, R23.reuse, R26.reuse, RZ, 0x5 ;  /* 0x0000001a17147211 */ /* 0x0c0fe400078f28ff */
[--C-:B------:R-:W-:Y:S02]  /*1100*/  SHF.R.S32.HI R18, RZ, 0x2, R29.reuse ;  /* 0x00000002ff127819 */ /* 0x100fe4000001141d */
[----:B------:R-:W-:Y:S02]  /*1110*/  SHF.R.S32.HI R19, RZ, 0x1f, R29 ;  /* 0x0000001fff137819 */ /* 0x000fe4000001141d */
[----:B------:R-:W-:Y:S02]  /*1120*/  LEA.HI R21, R23, R26, RZ, 0x3 ;  /* 0x0000001a17157211 */ /* 0x000fe400078f18ff */
[----:B------:R-:W-:-:S02]  /*1130*/  LEA.HI R19, R19, R18, RZ, 0x3 ;  /* 0x0000001213137211 */ /* 0x000fc400078f18ff */
[----:B------:R-:W-:Y:S02]  /*1140*/  LEA.HI R24, R23, R26, RZ, 0x7 ;  /* 0x0000001a17187211 */ /* 0x000fe400078f38ff */
[----:B------:R-:W-:Y:S02]  /*1150*/  LOP3.LUT R19, R19, 0xfffffff8, RZ, 0xc0, !PT ;  /* 0xfffffff813137812 */ /* 0x000fe400078ec0ff */
[----:B------:R-:W-:-:S03]  /*1160*/  LOP3.LUT R27, R29, 0xfffffffc, RZ, 0xc0, !PT ;  /* 0xfffffffc1d1b7812 */ /* 0x000fc600078ec0ff */
[----:B------:R-:W-:Y:S01]  /*1170*/  IMAD.IADD R6, R18, 0x1, -R19 ;  /* 0x0000000112067824 */ /* 0x000fe200078e0a13 */
[----:B------:R-:W-:Y:S01]  /*1180*/  SHF.R.S32.HI R19, RZ, 0x5, R20 ;  /* 0x00000005ff137819 */ /* 0x000fe20000011414 */
[----:B------:R-:W-:Y:S01]  /*1190*/  IMAD.IADD R31, R26, 0x1, -R27 ;  /* 0x000000011a1f7824 */ /* 0x000fe200078e0a1b */
[----:B------:R-:W-:Y:S02]  /*11a0*/  SHF.R.U32.HI R27, RZ, 0x4, R24 ;  /* 0x00000004ff1b7819 */ /* 0x000fe40000011618 */
[----:B------:R-:W-:Y:S02]  /*11b0*/  LEA.HI R20, R6, R6, RZ, 0x1 ;  /* 0x0000000606147211 */ /* 0x000fe400078f08ff */
[----:B------:R-:W-:Y:S02]  /*11c0*/  SHF.R.S32.HI R22, RZ, 0x1f, R19 ;  /* 0x0000001fff167819 */ /* 0x000fe40000011413 */
[----:B------:R-:W-:Y:S02]  /*11d0*/  LOP3.LUT R25, R20, 0x3fffffe, RZ, 0xc0, !PT ;  /* 0x03fffffe14197812 */ /* 0x000fe400078ec0ff */
[----:B------:R-:W-:-:S02]  /*11e0*/  LEA.HI R23, R22, R19, RZ, 0x2 ;  /* 0x0000001316177211 */ /* 0x000fc400078f10ff */
[----:B------:R-:W-:Y:S01]  /*11f0*/  SHF.R.S32.HI R22, RZ, 0x3, R21 ;  /* 0x00000003ff167819 */ /* 0x000fe20000011415 */
[----:B------:R-:W-:Y:S01]  /*1200*/  IMAD.IADD R25, R6, 0x1, -R25 ;  /* 0x0000000106197824 */ /* 0x000fe200078e0a19 */
[----:B------:R-:W-:Y:S02]  /*1210*/  LOP3.LUT R6, R23, 0x7ffffc, RZ, 0xc0, !PT ;  /* 0x007ffffc17067812 */ /* 0x000fe400078ec0ff */
[----:B------:R-:W-:Y:S01]  /*1220*/  SHF.R.S32.HI R21, RZ, 0x1, R20 ;  /* 0x00000001ff157819 */ /* 0x000fe20000011414 */
[----:B------:R-:W-:Y:S01]  /*1230*/  IMAD.SHL.U32 R22, R22, 0x40, RZ ;  /* 0x0000004016167824 */ /* 0x000fe200078e00ff */
[----:B------:R-:W-:Y:S02]  /*1240*/  IADD3 R20, R19, -R6, RZ ;  /* 0x8000000613147210 */ /* 0x000fe40007ffe0ff */
[----:B------:R-:W-:Y:S01]  /*1250*/  LEA.HI R23, R29, R18, RZ, 0x1 ;  /* 0x000000121d177211 */ /* 0x000fe200078f08ff */
[C---:B------:R-:W-:Y:S01]  /*1260*/  IMAD.SHL.U32 R6, R21.reuse, 0x40, RZ ;  /* 0x0000004015067824 */ /* 0x040fe200078e00ff */
[----:B------:R-:W-:Y:S01]  /*1270*/  LOP3.LUT P0, RZ, R21, 0x2, RZ, 0xc0, !PT ;  /* 0x0000000215ff7812 */ /* 0x000fe2000780c0ff */
[----:B------:R-:W-:Y:S01]  /*1280*/  IMAD R26, R20, 0x100, R31 ;  /* 0x00000100141a7824 */ /* 0x000fe200078e021f */
[----:B------:R-:W-:-:S02]  /*1290*/  LOP3.LUT R29, R23, 0x7fffffe, RZ, 0xc0, !PT ;  /* 0x07fffffe171d7812 */ /* 0x000fc400078ec0ff */
[----:B------:R-:W-:Y:S01]  /*12a0*/  LOP3.LUT R20, R6, 0xc0, RZ, 0xc0, !PT ;  /* 0x000000c006147812 */ /* 0x000fe200078ec0ff */
[----:B------:R-:W-:Y:S01]  /*12b0*/  IMAD R26, R25, 0x10, R26 ;  /* 0x00000010191a7824 */ /* 0x000fe200078e021a */
[----:B------:R-:W-:Y:S01]  /*12c0*/  LOP3.LUT R23, R22, 0xc0, RZ, 0xc0, !PT ;  /* 0x000000c016177812 */ /* 0x000fe200078ec0ff */
[----:B------:R-:W-:Y:S01]  /*12d0*/  IMAD.IADD R24, R18, 0x1, -R29 ;  /* 0x0000000112187824 */ /* 0x000fe200078e0a1d */
[----:B------:R-:W-:Y:S01]  /*12e0*/  LOP3.LUT R27, R20, 0x8, R27, 0xf8, !PT ;  /* 0x00000008141b7812 */ /* 0x000fe200078ef81b */
[----:B------:R-:W-:Y:S01]  /*12f0*/  FMUL.FTZ R25, R36, UR9 ;  /* 0x0000000924197c20 */ /* 0x000fe20008410000 */
[----:B------:R-:W-:Y:S01]  /*1300*/  SHF.R.U32.HI R20, RZ, 0x3, R20 ;  /* 0x00000003ff147819 */ /* 0x000fe20000011614 */
[----:B------:R-:W-:Y:S01]  /*1310*/  IMAD R19, R19, 0x8, R24 ;  /* 0x0000000813137824 */ /* 0x000fe200078e0218 */
[----:B------:R-:W-:Y:S01]  /*1320*/  SHF.L.U32 R6, R31, 0x3, RZ ;  /* 0x000000031f067819 */ /* 0x000fe200000006ff */
[----:B------:R-:W-:Y:S01]  /*1330*/  FMUL.FTZ R24, R11, UR9 ;  /* 0x000000090b187c20 */ /* 0x000fe20008410000 */
[----:B------:R-:W-:Y:S01]  /*1340*/  LOP3.LUT R27, R27, R20, RZ, 0x3c, !PT ;  /* 0x000000141b1b7212 */ /* 0x000fe200078e3cff */
[----:B------:R-:W-:Y:S01]  /*1350*/  FMUL.FTZ R11, R10, UR9 ;  /* 0x000000090a0b7c20 */ /* 0x000fe20008410000 */
[----:B------:R-:W-:-:S02]  /*1360*/  SHF.R.U32.HI R22, RZ, 0x3, R23 ;  /* 0x00000003ff167819 */ /* 0x000fc40000011617 */
[----:B------:R-:W-:Y:S02]  /*1370*/  LOP3.LUT R23, R23, 0x18, R6, 0xf8, !PT ;  /* 0x0000001817177812 */ /* 0x000fe400078ef806 */
[----:B------:R-:W-:Y:S01]  /*1380*/  LEA R21, R26, R27, 0x1 ;  /* 0x0000001b1a157211 */ /* 0x000fe200078e08ff */
[----:B------:R-:W-:Y:S01]  /*1390*/  FMUL.FTZ R26, R43, UR9 ;  /* 0x000000092b1a7c20 */ /* 0x000fe20008410000 */
[----:B------:R-:W-:Y:S01]  /*13a0*/  LOP3.LUT R20, R23, R22, RZ, 0x3c, !PT ;  /* 0x0000001617147212 */ /* 0x000fe200078e3cff */
[----:B------:R-:W-:Y:S01]  /*13b0*/  FMUL.FTZ R22, R51, UR9 ;  /* 0x0000000933167c20 */ /* 0x000fe20008410000 */
[----:B------:R-:W-:Y:S01]  /*13c0*/  FMUL.FTZ R23, R0, UR9 ;  /* 0x0000000900177c20 */ /* 0x000fe20008410000 */
[----:B------:R-:W-:Y:S02]  /*13d0*/  LEA R21, R21, UR4, 0x1 ;  /* 0x0000000415157c11 */ /* 0x000fe4000f8e08ff */
[----:B------:R-:W-:Y:S01]  /*13e0*/  F2FP.BF16.F32.PACK_AB R26, R26, R11 ;  /* 0x0000000b1a1a723e */ /* 0x000fe200000010ff */
[----:B------:R-:W-:Y:S01]  /*13f0*/  FMUL.FTZ R11, R7, UR9 ;  /* 0x00000009070b7c20 */ /* 0x000fe20008410000 */
[----:B------:R-:W-:Y:S01]  /*1400*/  F2FP.BF16.F32.PACK_AB R0, R22, R15 ;  /* 0x0000000f1600723e */ /* 0x000fe200000010ff */
[----:B------:R-:W-:Y:S01]  /*1410*/  VIADD R8, R21, 0x20 ;  /* 0x0000002015087836 */ /* 0x000fe20000000000 */
[----:B------:R-:W-:Y:S01]  /*1420*/  F2FP.BF16.F32.PACK_AB R10, R23, R42 ;  /* 0x0000002a170a723e */ /* 0x000fe200000010ff */
[----:B------:R-:W-:Y:S01]  /*1430*/  @P0 VIADD R8, R21, 0xffffffe0 ;  /* 0xffffffe015080836 */ /* 0x000fe20000000000 */
[----:B------:R-:W-:Y:S01]  /*1440*/  F2FP.BF16.F32.PACK_AB R25, R25, R44 ;  /* 0x0000002c1919723e */ /* 0x000fe200000010ff */
[----:B------:R0:W-:Y:S01]  /*1450*/  STS [R21], R0 ;  /* 0x0000000015007388 */ /* 0x0001e20000000800 */
[----:B------:R-:W-:-:S02]  /*1460*/  F2FP.BF16.F32.PACK_AB R17, R24, R17 ;  /* 0x000000111811723e */ /* 0x000fc400000010ff */
[----:B------:R-:W-:Y:S01]  /*1470*/  F2FP.BF16.F32.PACK_AB R2, R11, R2 ;  /* 0x000000020b02723e */ /* 0x000fe200000010ff */
[----:B------:R0:W-:Y:S01]  /*1480*/  STS [R21+0x200], R10 ;  /* 0x0002000a15007388 */ /* 0x0001e20000000800 */
[----:B------:R-:W-:-:S03]  /*1490*/  ISETP.GE.AND P0, PT, R18, UR6, PT ;  /* 0x0000000612007c0c */ /* 0x000fc6000bf06270 */
[----:B------:R0:W-:Y:S04]  /*14a0*/  STS [R8], R25 ;  /* 0x0000001908007388 */ /* 0x0001e80000000800 */
        /* <DEDUP_REMOVED lines=9> */
[----:B------:R-:W-:Y:S06]  /*1540*/  BAR.SYNC.DEFER_BLOCKING 0x0 ;  /* 0x0000000000007b1d */ /* 0x000fec0000010000 */
[----:B-1----:R-:W-:Y:S05]  /*1550*/  @P0 EXIT ;  /* 0x000000000000094d */ /* 0x002fea0003800000 */
[----:B------:R-:W-:Y:S01]  /*1560*/  USHF.R.S32.HI UR6, URZ, 0x1f, UR5 ;  /* 0x0000001f3f067899 */ /* 0x000fe20008011405 */
[----:B------:R-:W-:Y:S01]  /*1570*/  SHF.R.S32.HI R7, RZ, 0x1f, R6 ;  /* 0x0000001fff077819 */ /* 0x000fe20000011406 */
[----:B------:R-:W-:Y:S01]  /*1580*/  ULDC UR9, c[0x0][0x2d0] ;  /* 0x0000b40000097ab9 */ /* 0x000fe20000000800 */
[----:B------:R-:W-:Y:S01]  /*1590*/  ULDC.64 UR14, c[0x0][0x448] ;  /* 0x00011200000e7ab9 */ /* 0x000fe20000000a00 */
[----:B------:R-:W-:Y:S01]  /*15a0*/  ISETP.GE.AND P0, PT, R6, UR9, PT ;  /* 0x0000000906007c0c */ /* 0x000fe2000bf06270 */
[----:B------:R-:W-:Y:S02]  /*15b0*/  UIMAD UR6, UR6, UR14, URZ ;  /* 0x0000000e060672a4 */ /* 0x000fe4000f8e023f */
[----:B0-----:R-:W-:Y:S01]  /*15c0*/  MOV R3, UR14 ;  /* 0x0000000e00037c02 */ /* 0x001fe20008000f00 */
[----:B------:R-:W-:Y:S01]  /*15d0*/  IMAD.U32 R19, R19, 0x20, R20 ;  /* 0x0000002013137824 */ /* 0x000fe200078e0014 */
[----:B------:R-:W-:Y:S01]  /*15e0*/  ULDC.64 UR12, c[0x0][0x460] ;  /* 0x00011800000c7ab9 */ /* 0x000fe20000000a00 */
[----:B------:R-:W-:Y:S01]  /*15f0*/  UIMAD UR8, UR5, UR15, UR6 ;  /* 0x0000000f050872a4 */ /* 0x000fe2000f8e0206 */
[----:B------:R-:W-:Y:S01]  /*1600*/  SHF.R.S32.HI R0, RZ, 0x1f, R18 ;  /* 0x0000001fff007819 */ /* 0x000fe20000011412 */
[----:B------:R-:W-:Y:S01]  /*1610*/  IMAD.WIDE.U32 R2, R3, UR5, R6 ;  /* 0x0000000503027c25 */ /* 0x000fe2000f8e0006 */
[----:B------:R-:W-:Y:S01]  /*1620*/  LEA R4, R19, UR4, 0x1 ;  /* 0x0000000413047c11 */ /* 0x000fe2000f8e08ff */
[----:B------:R-:W-:-:S02]  /*1630*/  USHF.R.S32.HI UR6, URZ, 0x1f, UR25 ;  /* 0x0000001f3f067899 */ /* 0x000fc40008011419 */
[----:B------:R-:W-:Y:S01]  /*1640*/  IMAD.U32 R5, RZ, RZ, UR8 ;  /* 0x00000008ff057e24 */ /* 0x000fe2000f8e00ff */
[----:B------:R-:W-:Y:S01]  /*1650*/  IADD3 R2, P1, R2, UR10, RZ ;  /* 0x0000000a02027c10 */ /* 0x000fe2000ff3e0ff */
[----:B------:R-:W0:Y:S01]  /*1660*/  LDS.128 R12, [R4+0x1000] ;  /* 0x00100000040c7984 */ /* 0x000e220000000c00 */
[----:B------:R-:W-:Y:S02]  /*1670*/  UIMAD UR6, UR6, UR12, URZ ;  /* 0x0000000c060672a4 */ /* 0x000fe4000f8e023f */
[----:B------:R-:W-:Y:S01]  /*1680*/  IADD3.X R3, R3, UR7, R5, P1, !PT ;  /* 0x0000000703037c10 */ /* 0x000fe20008ffe405 */
[----:B------:R-:W1:Y:S01]  /*1690*/  @!P0 LDS.128 R8, [R4] ;  /* 0x0000000004088984 */ /* 0x000e620000000c00 */
[----:B------:R-:W-:Y:S01]  /*16a0*/  MOV R5, UR12 ;  /* 0x0000000c00057c02 */ /* 0x000fe20008000f00 */
[----:B------:R-:W-:-:S03]  /*16b0*/  UIMAD UR6, UR25, UR13, UR6 ;  /* 0x0000000d190672a4 */ /* 0x000fc6000f8e0206 */
[----:B------:R-:W-:Y:S01]  /*16c0*/  ULDC.64 UR12, c[0x0][0x3e8] ;  /* 0x0000fa00000c7ab9 */ /* 0x000fe20000000a00 */
[----:B------:R-:W-:-:S04]  /*16d0*/  IMAD.WIDE.U32 R2, R5, UR25, R2 ;  /* 0x0000001905027c25 */ /* 0x000fc8000f8e0002 */
[----:B------:R-:W-:Y:S02]  /*16e0*/  IMAD R5, R0, UR14, RZ ;  /* 0x0000000e00057c24 */ /* 0x000fe4000f8e02ff */
[----:B------:R-:W-:Y:S02]  /*16f0*/  VIADD R3, R3, UR6 ;  /* 0x0000000603037c36 */ /* 0x000fe40008000000 */
[C---:B------:R-:W-:Y:S02]  /*1700*/  IMAD R5, R18.reuse, UR15, R5 ;  /* 0x0000000f12057c24 */ /* 0x040fe4000f8e0205 */
[----:B------:R-:W-:-:S04]  /*1710*/  IMAD.WIDE.U32 R18, R18, UR14, R2 ;  /* 0x0000000e12127c25 */ /* 0x000fc8000f8e0002 */
[C---:B------:R-:W-:Y:S01]  /*1720*/  VIADD R0, R6.reuse, 0x20 ;  /* 0x0000002006007836 */ /* 0x040fe20000000000 */
[----:B------:R-:W-:Y:S01]  /*1730*/  IADD3 R3, R19, R5, RZ ;  /* 0x0000000513037210 */ /* 0x000fe20007ffe0ff */
[----:B------:R-:W-:Y:S01]  /*1740*/  VIADD R6, R6, 0x40 ;  /* 0x0000004006067836 */ /* 0x000fe20000000000 */
[----:B------:R-:W-:Y:S02]  /*1750*/  LEA R2, P2, R18, UR12, 0x1 ;  /* 0x0000000c12027c11 */ /* 0x000fe4000f8408ff */
[----:B------:R-:W-:Y:S02]  /*1760*/  ISETP.GE.AND P1, PT, R0, UR9, PT ;  /* 0x0000000900007c0c */ /* 0x000fe4000bf26270 */
[----:B------:R-:W-:Y:S02]  /*1770*/  LEA.HI.X R3, R18, UR13, R3, 0x1, P2 ;  /* 0x0000000d12037c11 */ /* 0x000fe400090f0c03 */
[----:B------:R-:W-:-:S09]  /*1780*/  ISETP.GE.AND P2, PT, R6, UR9, PT ;  /* 0x0000000906007c0c */ /* 0x000fd2000bf46270 */
[----:B0-----:R0:W-:Y:S04]  /*1790*/  @!P1 STG.E.128 desc[UR22][R2.64+0x40], R12 ;  /* 0x0000400c02009986 */ /* 0x0011e8000c101d16 */
[----:B-1----:R0:W-:Y:S01]  /*17a0*/  @!P0 STG.E.128 desc[UR22][R2.64], R8 ;  /* 0x0000000802008986 */ /* 0x0021e2000c101d16 */
[----:B------:R-:W-:Y:S05]  /*17b0*/  @P2 EXIT ;  /* 0x000000000000294d */ /* 0x000fea0003800000 */
[----:B------:R-:W1:Y:S04]  /*17c0*/  LDS.128 R4, [R4+0x2000] ;  /* 0x0020000004047984 */ /* 0x000e680000000c00 */
[----:B-1----:R-:W-:Y:S01]  /*17d0*/  STG.E.128 desc[UR22][R2.64+0x80], R4 ;  /* 0x0000800402007986 */ /* 0x002fe2000c101d16 */
[----:B------:R-:W-:Y:S05]  /*17e0*/  EXIT ;  /* 0x000000000000794d */ /* 0x000fea0003800000 */
.L_x_251:
        /* <DEDUP_REMOVED lines=9> */
.L_x_1285:


//--------------------- .text._ZN5flash44flash_bwd_dq_dk_dv_loop_seqk_parallel_kernelI23Flash_bwd_kernel_traitsILi96ELi64ELi128ELi8ELi2ELi4ELi4ELb1ELb0EN7cutlass10bfloat16_tE19Flash_kernel_traitsILi96ELi64ELi128ELi8ES3_EELb1ELb0ELb0ELb0ELb0ELb1ELb0EEEvNS_16Flash_bwd_paramsE --------------------------
	.section	.text._ZN5flash44flash_bwd_dq_dk_dv_loop_seqk_parallel_kernelI23Flash_bwd_kernel_traitsILi96ELi64ELi128ELi8ELi2ELi4ELi4ELb1ELb0EN7cutlass10bfloat16_tE19Flash_kernel_traitsILi96ELi64ELi128ELi8ES3_EELb1ELb0ELb0ELb0ELb0ELb1ELb0EEEvNS_16Flash_bwd_paramsE,"ax",@progbits
	.align	128
        .global         _ZN5flash44flash_bwd_dq_dk_dv_loop_seqk_parallel_kernelI23Flash_bwd_kernel_traitsILi96ELi64ELi128ELi8ELi2ELi4ELi4ELb1ELb0EN7cutlass10bfloat16_tE19Flash_kernel_traitsILi96ELi64ELi128ELi8ES3_EELb1ELb0ELb0ELb0ELb0ELb1ELb0EEEvNS_16Flash_bwd_paramsE
        .type           _ZN5flash44flash_bwd_dq_dk_dv_loop_seqk_parallel_kernelI23Flash_bwd_kernel_traitsILi96ELi64ELi128ELi8ELi2ELi4ELi4ELb1ELb0EN7cutlass10bfloat16_tE19Flash_kernel_traitsILi96ELi64ELi128ELi8ES3_EELb1ELb0ELb0ELb0ELb0ELb1ELb0EEEvNS_16Flash_bwd_paramsE,@function
        .size           _ZN5flash44flash_bwd_dq_dk_dv_loop_seqk_parallel_kernelI23Flash_bwd_kernel_traitsILi96ELi64ELi128ELi8ELi2ELi4ELi4ELb1ELb0EN7cutlass10bfloat16_tE19Flash_kernel_traitsILi96ELi64ELi128ELi8ES3_EELb1ELb0ELb0ELb0ELb0ELb1ELb0EEEvNS_16Flash_bwd_paramsE,(.L_x_1286 - _ZN5flash44flash_bwd_dq_dk_dv_loop_seqk_parallel_kernelI23Flash_bwd_kernel_traitsILi96ELi64ELi128ELi8ELi2ELi4ELi4ELb1ELb0EN7cutlass10bfloat16_tE19Flash_kernel_traitsILi96ELi64ELi128ELi8ES3_EELb1ELb0ELb0ELb0ELb0ELb1ELb0EEEvNS_16Flash_bwd_paramsE)
        .other          _ZN5flash44flash_bwd_dq_dk_dv_loop_seqk_parallel_kernelI23Flash_bwd_kernel_traitsILi96ELi64ELi128ELi8ELi2ELi4ELi4ELb1ELb0EN7cutlass10bfloat16_tE19Flash_kernel_traitsILi96ELi64ELi128ELi8ES3_EELb1ELb0ELb0ELb0ELb0ELb1ELb0EEEvNS_16Flash_bwd_paramsE,@"STO_CUDA_ENTRY STV_DEFAULT"
_ZN5flash44flash_bwd_dq_dk_dv_loop_seqk_parallel_kernelI23Flash_bwd_kernel_traitsILi96ELi64ELi128ELi8ELi2ELi4ELi4ELb1ELb0EN7cutlass10bfloat16_tE19Flash_kernel_traitsILi96ELi64ELi128ELi8ES3_EELb1ELb0ELb0ELb0ELb0ELb1ELb0EEEvNS_16Flash_bwd_paramsE:
.text._ZN5flash44flash_bwd_dq_dk_dv_loop_seqk_parallel_kernelI23Flash_bwd_kernel_traitsILi96ELi64ELi128ELi8ELi2ELi4ELi4ELb1ELb0EN7cutlass10bfloat16_tE19Flash_kernel_traitsILi96ELi64ELi128ELi8ES3_EELb1ELb0ELb0ELb0ELb0ELb1ELb0EEEvNS_16Flash_bwd_paramsE:
        /* <DEDUP_REMOVED lines=18> */
[----:B------:R-:W-:-:S04]  /*0120*/  IMAD.MOV.U32 R235, RZ, RZ, -0x10 ;  /* 0xfffffff0ffeb7424 */ /* 0x000fc800078e00ff */
[----:B------:R-:W4:Y:S08]  /*0130*/  S2UR UR56, SR_CTAID.Z ;  /* 0x00000000003879c3 */ /* 0x000f300000002700 */
[----:B------:R-:W5:Y:S01]  /*0140*/  S2UR UR44, SR_CTAID.Y ;  /* 0x00000000002c79c3 */ /* 0x000f620000002600 */
[----:B---3--:R-:W-:-:S04]  /*0150*/  ULEA UR4, UR4, UR5, 0x18 ;  /* 0x0000000504047291 */ /* 0x008fc8000f8ec03f */
[----:B------:R-:W-:Y:S01]  /*0160*/  UIADD3 UR5, UR4, 0xf000, URZ ;  /* 0x0000f00004057890 */ /* 0x000fe2000fffe03f */
[----:B--2---:R-:W-:Y:S01]  /*0170*/  SHF.R.S32.HI R3, RZ, 0x1f, R10 ;  /* 0x0000001fff037819 */ /* 0x004fe2000001140a */
[----:B----4-:R-:W-:-:S03]  /*0180*/  USHF.R.S32.HI UR6, URZ, 0x1f, UR56 ;  /* 0x0000001f3f067899 */ /* 0x010fc60008011438 */
[CC--:B------:R-:W-:Y:S02]  /*0190*/  LEA.HI R4, R3.reuse, R10.reuse, RZ, 0x4 ;  /* 0x0000000a03047211 */ /* 0x0c0fe400078f20ff */
[CC--:B------:R-:W-:Y:S02]  /*01a0*/  LEA.HI R2, R3.reuse, R10.reuse, RZ, 0x5 ;  /* 0x0000000a03027211 */ /* 0x0c0fe400078f28ff */
[----:B-1----:R-:W-:Y:S01]  /*01b0*/  SHF.R.S32.HI R0, RZ, 0x4, R4 ;  /* 0x00000004ff007819 */ /* 0x002fe20000011404 */
[----:B-----5:R-:W-:Y:S01]  /*01c0*/  USHF.L.U32 UR7, UR44, 0x7, URZ ;  /* 0x000000072c077899 */ /* 0x020fe2000800063f */
[CC--:B------:R-:W-:Y:S02]  /*01d0*/  LEA.HI R5, R3.reuse, R10.reuse, RZ, 0x2 ;  /* 0x0000000a03057211 */ /* 0x0c0fe400078f10ff */
[CC--:B------:R-:W-:Y:S02]  /*01e0*/  LEA.HI R17, R3.reuse, R10.reuse, RZ, 0x3 ;  /* 0x0000000a03117211 */ /* 0x0c0fe400078f18ff */
[----:B------:R-:W-:-:S02]  /*01f0*/  LEA.HI R12, R3, R10, RZ, 0x6 ;  /* 0x0000000a030c7211 */ /* 0x000fc400078f30ff */
[----:B------:R-:W-:Y:S02]  /*0200*/  LEA.HI R14, R3, R10, RZ, 0x7 ;  /* 0x0000000a030e7211 */ /* 0x000fe400078f38ff */
[----:B------:R-:W-:Y:S02]  /*0210*/  LOP3.LUT R3, R2, 0xffffffe0, RZ, 0xc0, !PT ;  /* 0xffffffe002037812 */ /* 0x000fe400078ec0ff */
[C---:B------:R-:W-:Y:S02]  /*0220*/  LOP3.LUT R6, R4.reuse, 0xfffffff0, RZ, 0xc0, !PT ;  /* 0xfffffff004067812 */ /* 0x040fe400078ec0ff */
[----:B------:R-:W-:Y:S01]  /*0230*/  LEA.HI R4, R4, R0, RZ, 0x1 ;  /* 0x0000000004047211 */ /* 0x000fe200078f08ff */
[C---:B------:R-:W-:Y:S01]  /*0240*/  IMAD.IADD R3, R10.reuse, 0x1, -R3 ;  /* 0x000000010a037824 */ /* 0x040fe200078e0a03 */
[----:B------:R-:W-:Y:S01]  /*0250*/  LOP3.LUT R7, R17, 0xfffffff8, RZ, 0xc0, !PT ;  /* 0xfffffff811077812 */ /* 0x000fe200078ec0ff */
[----:B------:R-:W-:Y:S01]  /*0260*/  IMAD.IADD R8, R10, 0x1, -R6 ;  /* 0x000000010a087824 */ /* 0x000fe200078e0a06 */
[----:B------:R-:W-:-:S02]  /*0270*/  LOP3.LUT R4, R4, 0xfffffffe, RZ, 0xc0, !PT ;  /* 0xfffffffe04047812 */ /* 0x000fc400078ec0ff */
[----:B------:R-:W-:Y:S01]  /*0280*/  SHF.R.S32.HI R252, RZ, 0x2, R5 ;  /* 0x00000002fffc7819 */ /* 0x000fe20000011405 */
[----:B------:R-:W-:Y:S01]  /*0290*/  IMAD.IADD R13, R10, 0x1, -R7 ;  /* 0x000000010a0d7824 */ /* 0x000fe200078e0a07 */
[----:B------:R-:W-:Y:S01]  /*02a0*/  SHF.R.S32.HI R6, RZ, 0x1f, R3 ;  /* 0x0000001fff067819 */ /* 0x000fe20000011403 */
[----:B------:R-:W-:Y:S01]  /*02b0*/  IMAD.IADD R15, R0, 0x1, -R4 ;  /* 0x00000001000f7824 */ /* 0x000fe200078e0a04 */
[--C-:B------:R-:W-:Y:S02]  /*02c0*/  SHF.R.S32.HI R0, RZ, 0x5, R2.reuse ;  /* 0x00000005ff007819 */ /* 0x100fe40000011402 */
[----:B------:R-:W-:Y:S02]  /*02d0*/  SHF.R.S32.HI R4, RZ, 0x1f, R2 ;  /* 0x0000001fff047819 */ /* 0x000fe40000011402 */
[----:B------:R-:W-:Y:S02]  /*02e0*/  LEA.HI R7, R5, R252, RZ, 0x1 ;  /* 0x000000fc05077211 */ /* 0x000fe400078f08ff */
[----:B------:R-:W-:-:S02]  /*02f0*/  LEA.HI R250, R6, R3, RZ, 0x2 ;  /* 0x0000000306fa7211 */ /* 0x000fc400078f10ff */
[-C--:B------:R-:W-:Y:S02]  /*0300*/  LEA.HI R3, R2, R0.reuse, RZ, 0x1 ;  /* 0x0000000002037211 */ /* 0x080fe400078f08ff */
[----:B------:R-:W-:Y:S02]  /*0310*/  LEA.HI R2, R4, R0, RZ, 0x2 ;  /* 0x0000000004027211 */ /* 0x000fe400078f10ff */
[----:B------:R-:W-:Y:S02]  /*0320*/  LOP3.LUT R4, R7, 0x7fffffe, RZ, 0xc0, !PT ;  /* 0x07fffffe07047812 */ /* 0x000fe400078ec0ff */
[----:B------:R-:W-:Y:S02]  /*0330*/  LOP3.LUT R9, R5, 0xfffffffc, RZ, 0xc0, !PT ;  /* 0xfffffffc05097812 */ /* 0x000fe400078ec0ff */
[----:B------:R-:W-:Y:S02]  /*0340*/  SHF.R.S32.HI R7, RZ, 0x3, R17 ;  /* 0x00000003ff077819 */ /* 0x000fe40000011411 */
[----:B------:R-:W-:Y:S01]  /*0350*/  LOP3.LUT R6, R3, 0xfffffffe, RZ, 0xc0, !PT ;  /* 0xfffffffe03067812 */ /* 0x000fe200078ec0ff */
[----:B------:R-:W-:Y:S01]  /*0360*/  IMAD.IADD R3, R252, 0x1, -R4 ;  /* 0x00000001fc037824 */ /* 0x000fe200078e0a04 */
[----:B------:R-:W-:Y:S01]  /*0370*/  LOP3.LUT R2, R2, 0xfffffffc, RZ, 0xc0, !PT ;  /* 0xfffffffc02027812 */ /* 0x000fe200078ec0ff */
[----:B------:R-:W-:Y:S01]  /*0380*/  IMAD.IADD R20, R10, 0x1, -R9 ;  /* 0x000000010a147824 */ /* 0x000fe200078e0a09 */
[----:B------:R-:W-:Y:S01]  /*0390*/  LEA.HI R9, R13, R13, RZ, 0x1 ;  /* 0x0000000d0d097211 */ /* 0x000fe200078f08ff */
[----:B------:R-:W-:Y:S01]  /*03a0*/  IMAD.SHL.U32 R4, R7, 0x40, RZ ;  /* 0x0000004007047824 */ /* 0x000fe200078e00ff */
[----:B------:R-:W-:Y:S01]  /*03b0*/  SHF.R.S32.HI R21, RZ, 0x6, R12 ;  /* 0x00000006ff157819 */ /* 0x000fe2000001140c */
[C---:B------:R-:W-:Y:S01]  /*03c0*/  IMAD.IADD R22, R0.reuse, 0x1, -R6 ;  /* 0x0000000100167824 */ /* 0x040fe200078e0a06 */
[----:B------:R-:W-:Y:S01]  /*03d0*/  SHF.R.S32.HI R10, RZ, 0x1f, R8 ;  /* 0x0000001fff0a7819 */ /* 0x000fe20000011408 */
[C---:B------:R-:W-:Y:S01]  /*03e0*/  IMAD.IADD R11, R0.reuse, 0x1, -R2 ;  /* 0x00000001000b7824 */ /* 0x040fe200078e0a02 */
[----:B------:R-:W-:Y:S01]  /*03f0*/  LOP3.LUT R2, R9, 0x7fffffe, RZ, 0xc0, !PT ;  /* 0x07fffffe09027812 */ /* 0x000fe200078ec0ff */
[----:B------:R-:W-:Y:S01]  /*0400*/  IMAD R7, R0, 0x8, R3 ;  /* 0x0000000800077824 */ /* 0x000fe200078e0203 */
[----:B------:R-:W-:Y:S01]  /*0410*/  LOP3.LUT R0, R4, 0xc0, RZ, 0xc0, !PT ;  /* 0x000000c004007812 */ /* 0x000fe200078ec0ff */
[----:B------:R-:W-:Y:S01]  /*0420*/  IMAD.SHL.U32 R18, R20, 0x8, RZ ;  /* 0x0000000814127824 */ /* 0x000fe200078e00ff */
[----:B------:R-:W-:Y:S01]  /*0430*/  SHF.R.S32.HI R3, RZ, 0x1f, R5 ;  /* 0x0000001fff037819 */ /* 0x000fe20000011405 */
[----:B------:R-:W-:Y:S01]  /*0440*/  IMAD.IADD R4, R13, 0x1, -R2 ;  /* 0x000000010d047824 */ /* 0x000fe200078e0a02 */
[----:B------:R-:W-:Y:S01]  /*0450*/  SHF.R.U32.HI R6, RZ, 0x3, R0 ;  /* 0x00000003ff067819 */ /* 0x000fe20000011600 */
[----:B------:R-:W-:Y:S01]  /*0460*/  STL [R1+0x1c], R22 ;  /* 0x00001c1601007387 */ /* 0x000fe20000100800 */
[----:B------:R-:W-:Y:S01]  /*0470*/  LOP3.LUT R5, R0, 0x18, R18, 0xf8, !PT ;  /* 0x0000001800057812 */ /* 0x000fe200078ef812 */
[----:B------:R-:W-:Y:S01]  /*0480*/  IMAD R0, R21, 0x4, R15 ;  /* 0x0000000415007824 */ /* 0x000fe200078e020f */
[----:B------:R-:W-:Y:S01]  /*0490*/  LEA.HI R2, R3, R252, RZ, 0x3 ;  /* 0x000000fc03027211 */ /* 0x000fe200078f18ff */
[----:B------:R-:W-:Y:S01]  /*04a0*/  STL [R1+0x18], R21 ;  /* 0x0000181501007387 */ /* 0x000fe20000100800 */
[----:B------:R-:W-:Y:S01]  /*04b0*/  LOP3.LUT R5, R5, R6, RZ, 0x3c, !PT ;  /* 0x0000000605057212 */ /* 0x000fe200078e3cff */
[----:B------:R-:W-:Y:S01]  /*04c0*/  IMAD R0, R0, 0x8, R4 ;  /* 0x0000000800007824 */ /* 0x000fe200078e0204 */
[----:B------:R-:W-:Y:S01]  /*04d0*/  LOP3.LUT R2, R2, 0xfffffff8, RZ, 0xc0, !PT ;  /* 0xfffffff802027812 */ /* 0x000fe200078ec0ff */
[----:B------:R1:W-:Y:S01]  /*04e0*/  STL [R1+0x20], R18 ;  /* 0x0000201201007387 */ /* 0x0003e20000100800 */
[-C--:B------:R-:W-:Y:S01]  /*04f0*/  LEA.HI R3, R8, R8.reuse, RZ, 0x1 ;  /* 0x0000000808037211 */ /* 0x080fe200078f08ff */
[----:B------:R-:W-:Y:S01]  /*0500*/  IMAD.U32 R5, R7, 0x20, R5 ;  /* 0x0000002007057824 */ /* 0x000fe200078e0005 */
[----:B------:R-:W-:Y:S01]  /*0510*/  LEA.HI R10, R10, R8, RZ, 0x3 ;  /* 0x000000080a0a7211 */ /* 0x000fe200078f18ff */
[----:B------:R-:W-:Y:S01]  /*0520*/  IMAD.IADD R2, R252, 0x1, -R2 ;  /* 0x00000001fc027824 */ /* 0x000fe200078e0a02 */
[----:B------:R-:W-:-:S02]  /*0530*/  SHF.R.S32.HI R6, RZ, 0x1, R3 ;  /* 0x00000001ff067819 */ /* 0x000fc40000011403 */
[----:B------:R-:W-:Y:S01]  /*0540*/  SHF.R.S32.HI R4, RZ, 0x1f, R3 ;  /* 0x0000001fff047819 */ /* 0x000fe20000011403 */
[----:B------:R2:W-:Y:S01]  /*0550*/  STL [R1+0x10], R5 ;  /* 0x0000100501007387 */ /* 0x0005e20000100800 */
[----:B------:R-:W-:Y:S02]  /*0560*/  LOP3.LUT P4, RZ, R2, 0x2, RZ, 0xc0, !PT ;  /* 0x0000000202ff7812 */ /* 0x000fe4000788c0ff */
[----:B------:R-:W-:Y:S02]  /*0570*/  LEA.HI R7, R4, R6, RZ, 0x2 ;  /* 0x0000000604077211 */ /* 0x000fe400078f10ff */
[----:B------:R-:W-:Y:S02]  /*0580*/  LOP3.LUT R4, R2, 0x1, RZ, 0xc0, !PT ;  /* 0x0000000102047812 */ /* 0x000fe400078ec0ff */
[----:B------:R-:W-:Y:S02]  /*0590*/  LOP3.LUT R7, R7, 0xfffffffc, RZ, 0xc0, !PT ;  /* 0xfffffffc07077812 */ /* 0x000fe400078ec0ff */
[----:B------:R-:W-:Y:S01]  /*05a0*/  ISETP.NE.U32.AND P5, PT, R4, 0x1, PT ;  /* 0x000000010400780c */ /* 0x000fe20003fa5070 */
[----:B------:R-:W-:Y:S01]  /*05b0*/  IMAD.SHL.U32 R4, R13, 0x40, RZ ;  /* 0x000000400d047824 */ /* 0x000fe200078e00ff */
[----:B------:R-:W-:-:S02]  /*05c0*/  LEA.HI R13, R2, R2, RZ, 0x1 ;  /* 0x00000002020d7211 */ /* 0x000fc400078f08ff */
[----:B------:R-:W-:Y:S01]  /*05d0*/  SHF.R.S32.HI R12, RZ, 0x7, R14 ;  /* 0x00000007ff0c7819 */ /* 0x000fe2000001140e */
[----:B------:R-:W-:Y:S01]  /*05e0*/  IMAD.SHL.U32 R14, R21, 0x20, RZ ;  /* 0x00000020150e7824 */ /* 0x000fe200078e00ff */
[----:B------:R-:W-:Y:S01]  /*05f0*/  SEL R235, R235, 0x10, !P5 ;  /* 0x00000010ebeb7807 */ /* 0x000fe20006800000 */
[----:B-1----:R-:W-:Y:S01]  /*0600*/  IMAD.IADD R18, R6, 0x1, -R7 ;  /* 0x0000000106127824 */ /* 0x002fe200078e0a07 */
[----:B------:R-:W-:Y:S01]  /*0610*/  SHF.R.S32.HI R250, RZ, 0x2, R250 ;  /* 0x00000002fffa7819 */ /* 0x000fe200000114fa */
[----:B------:R-:W-:-:S04]  /*0620*/  IMAD.SHL.U32 R6, R11, 0x10, RZ ;  /* 0x000000100b067824 */ /* 0x000fc800078e00ff */
[----:B------:R-:W-:Y:S01]  /*0630*/  IMAD R250, R22, 0x10, R250 ;  /* 0x0000001016fa7824 */ /* 0x000fe200078e02fa */
[----:B--2---:R-:W-:Y:S02]  /*0640*/  LOP3.LUT R5, R3, 0x7fffffe, RZ, 0xc0, !PT ;  /* 0x07fffffe03057812 */ /* 0x004fe400078ec0ff */
[----:B------:R-:W-:-:S03]  /*0650*/  LOP3.LUT R3, R10, 0xfffffff8, RZ, 0xc0, !PT ;  /* 0xfffffff80a037812 */ /* 0x000fc600078ec0ff */
[C---:B------:R-:W-:Y:S02]  /*0660*/  IMAD.IADD R16, R8.reuse, 0x1, -R5 ;  /* 0x0000000108107824 */ /* 0x040fe400078e0a05 */
[----:B------:R-:W-:Y:S01]  /*0670*/  IMAD.IADD R19, R8, 0x1, -R3 ;  /* 0x0000000108137824 */ /* 0x000fe200078e0a03 */
[----:B------:R-:W-:Y:S01]  /*0680*/  SHF.R.S32.HI R3, RZ, 0x1, R9 ;  /* 0x00000001ff037819 */ /* 0x000fe20000011409 */
[----:B------:R-:W-:Y:S01]  /*0690*/  IMAD.SHL.U32 R9, R20, 0x2, RZ ;  /* 0x0000000214097824 */ /* 0x000fe200078e00ff */
[----:B------:R-:W-:Y:S02]  /*06a0*/  LOP3.LUT R8, R4, 0x1c0, RZ, 0xc0, !PT ;  /* 0x000001c004087812 */ /* 0x000fe400078ec0ff */
[C---:B------:R-:W-:Y:S01]  /*06b0*/  LOP3.LUT P6, RZ, R3.reuse, 0x2, RZ, 0xc0, !PT ;  /* 0x0000000203ff7812 */ /* 0x040fe200078cc0ff */
[----:B------:R-:W-:Y:S01]  /*06c0*/  IMAD.SHL.U32 R5, R3, 0x40, RZ ;  /* 0x0000004003057824 */ /* 0x000fe200078e00ff */
[----:B------:R-:W-:Y:S02]  /*06d0*/  LOP3.LUT R3, R13, 0x3fffffe, RZ, 0xc0, !PT ;  /* 0x03fffffe0d037812 */ /* 0x000fe400078ec0ff */
[----:B------:R-:W-:-:S03]  /*06e0*/  SHF.R.S32.HI R4, RZ, 0x3, R10 ;  /* 0x00000003ff047819 */ /* 0x000fc6000001140a */
[C---:B------:R-:W-:Y:S01]  /*06f0*/  IMAD.IADD R20, R2.reuse, 0x1, -R3 ;  /* 0x0000000102147824 */ /* 0x040fe200078e0a03 */
[----:B------:R-:W-:Y:S01]  /*0700*/  LOP3.LUT R3, R5, 0xc0, RZ, 0xc0, !PT ;  /* 0x000000c005037812 */ /* 0x000fe200078ec0ff */
[----:B------:R-:W-:Y:S01]  /*0710*/  IMAD.SHL.U32 R2, R2, 0x40, RZ ;  /* 0x0000004002027824 */ /* 0x000fe200078e00ff */
[----:B------:R-:W-:Y:S01]  /*0720*/  LOP3.LUT R5, R8, 0x30, R6, 0xf8, !PT ;  /* 0x0000003008057812 */ /* 0x000fe200078ef806 */
[----:B------:R-:W-:Y:S01]  /*0730*/  IMAD R21, R4, 0x8, R16 ;  /* 0x0000000804157824 */ /* 0x000fe200078e0210 */
[----:B------:R-:W-:Y:S01]  /*0740*/  LOP3.LUT R7, R3, 0x8, R17, 0xf8, !PT ;  /* 0x0000000803077812 */ /* 0x000fe200078ef811 */
[C---:B------:R-:W-:Y:S01]  /*0750*/  IMAD R16, R11.reuse, 0x2, R4 ;  /* 0x000000020b107824 */ /* 0x040fe200078e0204 */
[----:B------:R-:W-:Y:S01]  /*0760*/  LOP3.LUT R2, R2, 0x1c0, RZ, 0xc0, !PT ;  /* 0x000001c002027812 */ /* 0x000fe200078ec0ff */
[----:B------:R-:W-:Y:S01]  /*0770*/  IMAD R11, R11, 0x200, R9 ;  /* 0x000002000b0b7824 */ /* 0x000fe200078e0209 */
[----:B------:R-:W-:Y:S02]  /*0780*/  LOP3.LUT R10, R5, 0x8, R17, 0xf8, !PT ;  /* 0x00000008050a7812 */ /* 0x000fe400078ef811 */
[----:B------:R-:W-:Y:S01]  /*0790*/  SHF.R.U32.HI R5, RZ, 0x3, R3 ;  /* 0x00000003ff057819 */ /* 0x000fe20000011603 */
[----:B------:R-:W-:Y:S01]  /*07a0*/  IMAD R3, R12, 0x1000, R9 ;  /* 0x000010000c037824 */ /* 0x000fe200078e0209 */
[----:B------:R-:W-:Y:S01]  /*07b0*/  LOP3.LUT R6, R2, 0x20, R14, 0xf8, !PT ;  /* 0x0000002002067812 */ /* 0x000fe200078ef80e */
[----:B------:R-:W-:Y:S01]  /*07c0*/  IMAD R11, R20, 0x20, R11 ;  /* 0x00000020140b7824 */ /* 0x000fe200078e020b */
[----:B------:R-:W-:Y:S01]  /*07d0*/  SHF.R.U32.HI R4, RZ, 0x3, R2 ;  /* 0x00000003ff047819 */ /* 0x000fe20000011602 */
[----:B------:R-:W-:Y:S01]  /*07e0*/  IMAD R3, R22, 0x400, R3 ;  /* 0x0000040016037824 */ /* 0x000fe200078e0203 */
[----:B------:R-:W-:-:S02]  /*07f0*/  LOP3.LUT R2, R7, R5, RZ, 0x3c, !PT ;  /* 0x0000000507027212 */ /* 0x000fc400078e3cff */
[----:B------:R-:W-:Y:S02]  /*0800*/  LOP3.LUT R4, R6, R4, RZ, 0x3c, !PT ;  /* 0x0000000406047212 */ /* 0x000fe400078e3cff */
[----:B------:R-:W-:Y:S01]  /*0810*/  SHF.R.U32.HI R8, RZ, 0x3, R8 ;  /* 0x00000003ff087819 */ /* 0x000fe20000011608 */
[----:B------:R-:W-:Y:S02]  /*0820*/  IMAD.U32 R230, R0, 0x20, R2 ;  /* 0x0000002000e67824 */ /* 0x000fe400078e0002 */
[----:B------:R-:W-:Y:S01]  /*0830*/  IMAD.SHL.U32 R0, R12, 0x8, RZ ;  /* 0x000000080c007824 */ /* 0x000fe200078e00ff */
[----:B------:R-:W-:Y:S01]  /*0840*/  LOP3.LUT R6, R10, R8, RZ, 0x3c, !PT ;  /* 0x000000080a067212 */ /* 0x000fe200078e3cff */
[----:B------:R-:W-:Y:S01]  /*0850*/  IMAD.IADD R236, R4, 0x1, R3 ;  /* 0x0000000104ec7824 */ /* 0x000fe200078e0203 */
[----:B------:R-:W-:Y:S01]  /*0860*/  LEA R222, R230, UR5, 0x1 ;  /* 0x00000005e6de7c11 */ /* 0x000fe2000f8e08ff */
[----:B------:R-:W-:Y:S01]  /*0870*/  IMAD.SHL.U32 R3, R18, 0x40, RZ ;  /* 0x0000004012037824 */ /* 0x000fe200078e00ff */
[----:B------:R-:W-:Y:S01]  /*0880*/  LOP3.LUT R4, R0, 0x8, RZ, 0xc0, !PT ;  /* 0x0000000800047812 */ /* 0x000fe200078ec0ff */
[C---:B------:R-:W-:Y:S01]  /*0890*/  IMAD.SHL.U32 R2, R15.reuse, 0x8, RZ ;  /* 0x000000080f027824 */ /* 0x040fe200078e00ff */
[----:B------:R-:W-:Y:S01]  /*08a0*/  SHF.R.S32.HI R0, RZ, 0x1, R13 ;  /* 0x00000001ff007819 */ /* 0x000fe2000001140d */
[----:B------:R-:W-:Y:S01]  /*08b0*/  IMAD.SHL.U32 R8, R15, 0x10, RZ ;  /* 0x000000100f087824 */ /* 0x000fe200078e00ff */
[----:B------:R-:W-:Y:S01]  /*08c0*/  LOP3.LUT R3, R3, 0xc0, RZ, 0xc0, !PT ;  /* 0x000000c003037812 */ /* 0x000fe200078ec0ff */
[----:B------:R-:W-:Y:S01]  /*08d0*/  IMAD R6, R15, 0x200, R6 ;  /* 0x000002000f067824 */ /* 0x000fe200078e0206 */
[C---:B------:R-:W-:Y:S01]  /*08e0*/  LOP3.LUT P3, RZ, R0.reuse, 0x2, RZ, 0xc0, !PT ;  /* 0x0000000200ff7812 */ /* 0x040fe2000786c0ff */
[----:B------:R-:W-:Y:S01]  /*08f0*/  IMAD.SHL.U32 R0, R0, 0x40, RZ ;  /* 0x0000004000007824 */ /* 0x000fe200078e00ff */
[----:B------:R-:W-:Y:S01]  /*0900*/  LOP3.LUT R5, R2, 0x8, RZ, 0xc0, !PT ;  /* 0x0000000802057812 */ /* 0x000fe200078ec0ff */
[----:B------:R-:W-:Y:S01]  /*0910*/  IMAD.SHL.U32 R2, R19, 0x40, RZ ;  /* 0x0000004013027824 */ /* 0x000fe200078e00ff */
[----:B------:R-:W-:-:S02]  /*0920*/  LOP3.LUT R8, R4, 0x10, R8, 0xf8, !PT ;  /* 0x0000001004087812 */ /* 0x000fc400078ef808 */
[----:B------:R-:W-:Y:S02]  /*0930*/  LOP3.LUT R0, R0, 0xc0, RZ, 0xc0, !PT ;  /* 0x000000c000007812 */ /* 0x000fe400078ec0ff */
[----:B------:R-:W-:Y:S02]  /*0940*/  LOP3.LUT R2, R2, 0x1c0, RZ, 0xc0, !PT ;  /* 0x000001c002027812 */ /* 0x000fe400078ec0ff */
[----:B------:R-:W-:Y:S02]  /*0950*/  SHF.R.U32.HI R7, RZ, 0x3, R0 ;  /* 0x00000003ff077819 */ /* 0x000fe40000011600 */
[----:B------:R-:W-:Y:S02]  /*0960*/  SHF.R.U32.HI R223, RZ, 0x3, R2 ;  /* 0x00000003ffdf7819 */ /* 0x000fe40000011602 */
[----:B------:R-:W-:Y:S02]  /*0970*/  LOP3.LUT R7, R7, R0, R4, 0x1e, !PT ;  /* 0x0000000007077212 */ /* 0x000fe400078e1e04 */
[----:B------:R-:W-:-:S02]  /*0980*/  SHF.R.U32.HI R0, RZ, 0x3, R3 ;  /* 0x00000003ff007819 */ /* 0x000fc40000011603 */
[--C-:B------:R-:W-:Y:S01]  /*0990*/  LOP3.LUT R223, R223, R2, R5.reuse, 0x1e, !PT ;  /* 0x00000002dfdf7212 */ /* 0x100fe200078e1e05 */
[----:B------:R-:W-:Y:S01]  /*09a0*/  IMAD.SHL.U32 R2, R21, 0x20, RZ ;  /* 0x0000002015027824 */ /* 0x000fe200078e00ff */
[C---:B------:R-:W-:Y:S01]  /*09b0*/  LOP3.LUT R4, R0.reuse, R3, R5, 0x1e, !PT ;  /* 0x0000000300047212 */ /* 0x040fe200078e1e05 */
[----:B------:R-:W-:Y:S01]  /*09c0*/  IMAD.IADD R7, R7, 0x1, R11 ;  /* 0x0000000107077824 */ /* 0x000fe200078e020b */
[----:B------:R-:W-:Y:S01]  /*09d0*/  LOP3.LUT R3, R0, R8, R3, 0x1e, !PT ;  /* 0x0000000800037212 */ /* 0x000fe200078e1e03 */
[----:B------:R-:W-:Y:S01]  /*09e0*/  IMAD R5, R22, 0x200, R2 ;  /* 0x0000020016057824 */ /* 0x000fe200078e0202 */
[----:B------:R-:W-:Y:S01]  /*09f0*/  SEL R0, R227, 0xffffffe0, !P6 ;  /* 0xffffffe0e3007807 */ /* 0x000fe20007000000 */
[----:B------:R-:W-:Y:S01]  /*0a00*/  IMAD.U32 R223, R16, 0x200, R223 ;  /* 0x0000020010df7824 */ /* 0x000fe200078e00df */
[----:B------:R-:W-:Y:S01]  /*0a10*/  R2P PR, R19, 0x6 ;  /* 0x0000000613007804 */ /* 0x000fe20000000000 */
[----:B------:R-:W-:Y:S01]  /*0a20*/  IMAD.IADD R228, R2, 0x1, R3 ;  /* 0x0000000102e47824 */ /* 0x000fe200078e0203 */
[----:B------:R-:W-:Y:S01]  /*0a30*/  LEA R236, R236, UR4, 0x1 ;  /* 0x00000004ecec7c11 */ /* 0x000fe2000f8e08ff */
[----:B------:R-:W-:Y:S01]  /*0a40*/  IMAD.IADD R222, R222, 0x1, R0 ;  /* 0x00000001dede7824 */ /* 0x000fe200078e0200 */
[----:B------:R-:W-:Y:S01]  /*0a50*/  LEA R223, R223, UR5, 0x1 ;  /* 0x00000005dfdf7c11 */ /* 0x000fe2000f8e08ff */
[----:B------:R-:W-:Y:S01]  /*0a60*/  IMAD.U32 R0, RZ, RZ, UR6 ;  /* 0x00000006ff007e24 */ /* 0x000fe2000f8e00ff */
[----:B------:R-:W-:Y:S01]  /*0a70*/  USHF.R.S32.HI UR6, URZ, 0x1f, UR44 ;  /* 0x0000001f3f067899 */ /* 0x000fe2000801142c */
[----:B------:R-:W-:Y:S01]  /*0a80*/  IMAD.U32 R0, RZ, RZ, UR7 ;  /* 0x00000007ff007e24 */ /* 0x000fe2000f8e00ff */
[----:B------:R-:W-:Y:S01]  /*0a90*/  USHF.R.S32.HI UR7, URZ, 0x1f, UR56 ;  /* 0x0000001f3f077899 */ /* 0x000fe20008011438 */
[----:B------:R-:W-:Y:S01]  /*0aa0*/  IMAD.IADD R229, R5, 0x1, R4 ;  /* 0x0000000105e57824 */ /* 0x000fe200078e0204 */
[C---:B------:R-:W-:Y:S01]  /*0ab0*/  SEL R224, R227.reuse, 0xffffffe0, !P1 ;  /* 0xffffffe0e3e07807 */ /* 0x040fe20004800000 */
[----:B------:R-:W-:Y:S01]  /*0ac0*/  VIADD R237, R236, 0x20 ;  /* 0x00000020eced7836 */ /* 0x000fe20000000000 */
[----:B------:R-:W-:Y:S01]  /*0ad0*/  LOP3.LUT P0, RZ, R18, 0x2, RZ, 0xc0, !PT ;  /* 0x0000000212ff7812 */ /* 0x000fe2000780c0ff */
[----:B------:R-:W-:Y:S01]  /*0ae0*/  IMAD.U32 R2, RZ, RZ, UR6 ;  /* 0x00000006ff027e24 */ /* 0x000fe2000f8e00ff */
[----:B------:R-:W-:Y:S01]  /*0af0*/  UIADD3 UR6, UR4, 0x9000, URZ ;  /* 0x0000900004067890 */ /* 0x000fe2000fffe03f */
[----:B------:R-:W-:Y:S01]  /*0b00*/  IMAD.U32 R2, RZ, RZ, UR7 ;  /* 0x00000007ff027e24 */ /* 0x000fe2000f8e00ff */
[----:B------:R-:W-:Y:S01]  /*0b10*/  SEL R227, R227, 0xffffffe0, !P0 ;  /* 0xffffffe0e3e37807 */ /* 0x000fe20004000000 */
[----:B------:R-:W-:Y:S01]  /*0b20*/  IMAD.U32 R0, RZ, RZ, UR7 ;  /* 0x00000007ff007e24 */ /* 0x000fe2000f8e00ff */
[----:B------:R-:W-:Y:S01]  /*0b30*/  LEA R3, R6, UR4, 0x1 ;  /* 0x0000000406037c11 */ /* 0x000fe2000f8e08ff */
[----:B------:R-:W-:Y:S01]  /*0b40*/  IMAD.MOV.U32 R0, RZ, RZ, 0x40 ;  /* 0x00000040ff007424 */ /* 0x000fe200078e00ff */
[----:B------:R-:W-:Y:S01]  /*0b50*/  LEA R4, R7, UR6, 0x1 ;  /* 0x0000000607047c11 */ /* 0x000fe2000f8e08ff */
[----:B------:R-:W-:Y:S01]  /*0b60*/  @P4 VIADD R237, R236, 0xffffffe0 ;  /* 0xffffffe0eced4836 */ /* 0x000fe20000000000 */
[----:B------:R-:W-:Y:S01]  /*0b70*/  ULDC.64 UR6, c[0x0][0x208] ;  /* 0x0000820000067ab9 */ /* 0x000fe20000000a00 */
[----:B------:R-:W-:Y:S01]  /*0b80*/  IMAD.IADD R224, R223, 0x1, R224 ;  /* 0x00000001dfe07824 */ /* 0x000fe200078e02e0 */
[----:B------:R-:W-:Y:S01]  /*0b90*/  SEL R0, R0, 0xffffffc0, !P2 ;  /* 0xffffffc000007807 */ /* 0x000fe20005000000 */
[C---:B------:R-:W-:Y:S01]  /*0ba0*/  VIADD R2, R4.reuse, 0x20 ;  /* 0x0000002004027836 */ /* 0x040fe20000000000 */
[----:B------:R1:W-:Y:S01]  /*0bb0*/  STL [R1+0x8], R4 ;  /* 0x0000080401007387 */ /* 0x0003e20000100800 */
[----:B------:R-:W-:-:S02]  /*0bc0*/  @P3 VIADD R2, R4, 0xffffffe0 ;  /* 0xffffffe004023836 */ /* 0x000fc40000000000 */
[----:B------:R-:W-:Y:S02]  /*0bd0*/  IMAD.IADD R238, R236, 0x1, R235 ;  /* 0x00000001ecee7824 */ /* 0x000fe400078e02eb */
[----:B------:R-:W-:Y:S01]  /*0be0*/  IMAD.IADD R235, R235, 0x1, R237 ;  /* 0x00000001ebeb7824 */ /* 0x000fe200078e02ed */
[----:B------:R1:W-:Y:S01]  /*0bf0*/  STL [R1+0xc], R2 ;  /* 0x00000c0201007387 */ /* 0x0003e20000100800 */
[--C-:B------:R-:W-:Y:S02]  /*0c00*/  IMAD.IADD R226, R223, 0x1, R0.reuse ;  /* 0x00000001dfe27824 */ /* 0x100fe400078e0200 */
[----:B------:R-:W-:-:S07]  /*0c10*/  IMAD.IADD R225, R224, 0x1, R0 ;  /* 0x00000001e0e17824 */ /* 0x000fce00078e0200 */
.L_x_280:
        /* <DEDUP_REMOVED lines=67> */
.L_x_252:
[----:B------:R-:W-:Y:S02]  /*1050*/  @!UP3 UIADD3 UR5, UR9, UR8, -UR40 ;  /* 0x000000080905b290 */ /* 0x000fe4000fffe828 */
[----:B------:R-:W-:Y:S02]  /*1060*/  @UP2 UIADD3 UR29, UR11, -UR16, URZ ;  /* 0x800000100b1d2290 */ /* 0x000fe4000fffe03f */
[----:B------:R-:W-:-:S05]  /*1070*/  UISETP.GT.AND UP0, UPT, UR5, UR28, UPT ;  /* 0x0000001c0500728c */ /* 0x000fca000bf04270 */
[----:B------:R-:W-:Y:S01]  /*1080*/  @!UP2 ULDC UR29, c[0x0][0x2c4] ;  /* 0x0000b100001daab9 */ /* 0x000fe20000000800 */
[----:B------:R-:W-:-:S13]  /*1090*/  PLOP3.LUT P0, PT, PT, PT, UP0, 0x80, 0x0 ;  /* 0x000000000000781c */ /* 0x000fda0003f0f008 */
[----:B------:R-:W-:Y:S05]  /*10a0*/  @!P0 BRA `(.L_x_253) ;  /* 0x0000008000d08947 */ /* 0x000fea0003800000 */
[----:B------:R-:W1:Y:S01]  /*10b0*/  LDC R7, c[0x0][0x278] ;  /* 0x00009e00ff077b82 */ /* 0x000e620000000800 */
[----:B------:R-:W-:Y:S01]  /*10c0*/  ULDC.64 UR10, c[0x0][0x488] ;  /* 0x00012200000a7ab9 */ /* 0x000fe20000000a00 */
[----:B------:R-:W-:Y:S01]  /*10d0*/  UISETP.NE.AND UP0, UPT, UR41, -0x1, UPT ;  /* 0xffffffff2900788c */ /* 0x000fe2000bf05270 */
[----:B------:R-:W-:Y:S01]  /*10e0*/  IABS R2, UR56 ;  /* 0x0000003800027c13 */ /* 0x000fe20008000000 */
[----:B------:R-:W-:Y:S01]  /*10f0*/  UISETP.NE.AND UP1, UPT, UR16, -0x1, UPT ;  /* 0xffffffff1000788c */ /* 0x000fe2000bf25270 */
[----:B------:R-:W-:Y:S01]  /*1100*/  ULDC.64 UR8, c[0x0][0x228] ;  /* 0x00008a0000087ab9 */ /* 0x000fe20000000a00 */
[----:B------:R-:W-:Y:S02]  /*1110*/  UIADD3 UR14, UR29, 0x3f, URZ ;  /* 0x0000003f1d0e7890 */ /* 0x000fe4000fffe03f */
[----:B------:R-:W2:Y:S01]  /*1120*/  S2UR UR12, SR_CTAID.X ;  /* 0x00000000000c79c3 */ /* 0x000ea20000002500 */
[----:B------:R-:W-:Y:S02]  /*1130*/  UIMAD.WIDE.U32 UR18, UR44, UR8, URZ ;  /* 0x000000082c1272a5 */ /* 0x000fe4000f8e003f */
[----:B------:R-:W-:Y:S01]  /*1140*/  UIMAD UR8, UR57, UR8, URZ ;  /* 0x00000008390872a4 */ /* 0x000fe2000f8e023f */
[----:B------:R-:W-:Y:S01]  /*1150*/  ULDC.64 UR34, c[0x0][0x240] ;  /* 0x0000900000227ab9 */ /* 0x000fe20000000a00 */
[----:B------:R-:W-:Y:S01]  /*1160*/  ULDC UR58, c[0x0][0x2d4] ;  /* 0x0000b500003a7ab9 */ /* 0x000fe20000000800 */
[----:B------:R-:W-:Y:S01]  /*1170*/  USHF.L.U64.HI UR15, UR44, 0x7, UR57 ;  /* 0x000000072c0f7899 */ /* 0x000fe20008010239 */
[----:B------:R-:W-:Y:S01]  /*1180*/  ULDC.U8 UR23, c[0x0][0x480] ;  /* 0x0001200000177ab9 */ /* 0x000fe20000000000 */
[----:B------:R-:W-:Y:S01]  /*1190*/  ULDC.U8 UR22, c[0x0][0x3d8] ;  /* 0x0000f60000167ab9 */ /* 0x000fe20000000000 */
[----:B------:R-:W-:-:S02]  /*11a0*/  USHF.R.S32.HI UR20, URZ, 0x1f, UR14 ;  /* 0x0000001f3f147899 */ /* 0x000fc4000801140e */
[----:B------:R-:W-:Y:S02]  /*11b0*/  @UP0 UIADD3 UR17, UR40, UR41, URZ ;  /* 0x0000002928110290 */ /* 0x000fe4000fffe03f */
[----:B------:R-:W-:Y:S01]  /*11c0*/  UIMAD UR24, UR44, UR9, UR8 ;  /* 0x000000092c1872a4 */ /* 0x000fe2000f8e0208 */
[----:B-1----:R-:W-:Y:S01]  /*11d0*/  IABS R6, R7 ;  /* 0x0000000700067213 */ /* 0x002fe20000000000 */
[----:B------:R-:W-:Y:S01]  /*11e0*/  USHF.R.S32.HI UR38, URZ, 0x1f, UR58 ;  /* 0x0000001f3f267899 */ /* 0x000fe2000801143a */
[----:B------:R-:W-:Y:S01]  /*11f0*/  ISETP.NE.AND P3, PT, R7, RZ, PT ;  /* 0x000000ff0700720c */ /* 0x000fe20003f65270 */
[----:B------:R-:W-:Y:S01]  /*1200*/  UISETP.NE.AND UP4, UPT, UR23, URZ, UPT ;  /* 0x0000003f1700728c */ /* 0x000fe2000bf85270 */
[----:B------:R-:W1:Y:S01]  /*1210*/  I2F.RP R4, R6 ;  /* 0x0000000600047306 */ /* 0x000e620000209400 */
[----:B------:R-:W-:Y:S01]  /*1220*/  UISETP.NE.AND UP3, UPT, UR22, URZ, UPT ;  /* 0x0000003f1600728c */ /* 0x000fe2000bf65270 */
[----:B------:R-:W-:Y:S01]  /*1230*/  @!UP1 ULDC.64 UR8, c[0x0][0x418] ;  /* 0x0001060000089ab9 */ /* 0x000fe20000000a00 */
[----:B--2---:R-:W-:Y:S01]  /*1240*/  UIMAD.WIDE.U32 UR26, UR12, UR10, URZ ;  /* 0x0000000a0c1a72a5 */ /* 0x004fe2000f8e003f */
[----:B------:R-:W-:Y:S01]  /*1250*/  @UP0 ULDC.64 UR22, c[0x0][0x248] ;  /* 0x0000920000160ab9 */ /* 0x000fe20000000a00 */
[----:B------:R-:W-:-:S02]  /*1260*/  USEL UR31, UR15, URZ, UP2 ;  /* 0x0000003f0f1f7287 */ /* 0x000fc40009000000 */
[----:B------:R-:W-:Y:S02]  /*1270*/  UIMAD UR47, UR12, UR11, UR27 ;  /* 0x0000000b0c2f72a4 */ /* 0x000fe4000f8e021b */
[----:B------:R-:W-:Y:S01]  /*1280*/  USHF.L.U32 UR12, UR44, 0x7, URZ ;  /* 0x000000072c0c7899 */ /* 0x000fe2000800063f */
[----:B------:R-:W-:Y:S01]  /*1290*/  @UP1 ULDC.64 UR10, c[0x0][0x420] ;  /* 0x00010800000a1ab9 */ /* 0x000fe20000000a00 */
[----:B------:R-:W-:Y:S01]  /*12a0*/  ULEA.HI UR43, UR20, UR14, URZ, 0x6 ;  /* 0x0000000e142b7291 */ /* 0x000fe2000f8f303f */
[----:B-1----:R-:W1:Y:S01]  /*12b0*/  MUFU.RCP R4, R4 ;  /* 0x0000000400047308 */ /* 0x002e620000001000 */
[----:B------:R-:W-:Y:S02]  /*12c0*/  USEL UR30, UR12, URZ, UP2 ;  /* 0x0000003f0c1e7287 */ /* 0x000fe40009000000 */
[----:B------:R-:W-:Y:S02]  /*12d0*/  UIMAD.WIDE.U32 UR12, UR16, UR34, URZ ;  /* 0x00000022100c72a5 */ /* 0x000fe4000f8e003f */
[----:B------:R-:W-:-:S02]  /*12e0*/  @UP1 UIMAD.WIDE.U32 UR36, UR16, UR10, URZ ;  /* 0x0000000a102412a5 */ /* 0x000fc4000f8e003f */
[----:B------:R-:W-:Y:S02]  /*12f0*/  USEL UR54, UR18, UR12, !UP1 ;  /* 0x0000000c12367287 */ /* 0x000fe4000c800000 */
[----:B------:R-:W-:Y:S02]  /*1300*/  @!UP1 UIMAD UR10, UR57, UR8, URZ ;  /* 0x00000008390a92a4 */ /* 0x000fe4000f8e023f */
[----:B------:R-:W-:Y:S02]  /*1310*/  @UP0 UIMAD.WIDE.U32 UR14, UR17, UR22, URZ ;  /* 0x00000016110e02a5 */ /* 0x000fe4000f8e003f */
[----:B------:R-:W-:Y:S02]  /*1320*/  @UP0 UIMAD UR18, UR17, UR23, URZ ;  /* 0x00000017111202a4 */ /* 0x000fe4000f8e023f */
[----:B------:R-:W-:Y:S01]  /*1330*/  UIMAD UR17, UR38, UR44, URZ ;  /* 0x0000002c261172a4 */ /* 0x000fe2000f8e023f */
[----:B-1----:R-:W-:Y:S01]  /*1340*/  VIADD R4, R4, 0xffffffe ;  /* 0x0ffffffe04047836 */ /* 0x002fe20000000000 */
[----:B------:R-:W-:Y:S01]  /*1350*/  ULDC UR61, c[0x0][0x2dc] ;  /* 0x0000b700003d7ab9 */ /* 0x000fe20000000800 */
[----:B------:R-:W-:Y:S01]  /*1360*/  ULDC UR60, c[0x0][0x270] ;  /* 0x00009c00003c7ab9 */ /* 0x000fe20000000800 */
[----:B------:R-:W-:Y:S01]  /*1370*/  @UP1 UIMAD UR45, UR16, UR11, UR37 ;  /* 0x0000000b102d12a4 */ /* 0x000fe2000f8e0225 */
[----:B------:R-:W1:Y:S01]  /*1380*/  F2I.FTZ.U32.TRUNC.NTZ R5, R4 ;  /* 0x0000000400057305 */ /* 0x000e62000021f000 */
[----:B------:R-:W-:-:S02]  /*1390*/  @!UP1 UIMAD.WIDE.U32 UR32, UR44, UR8, URZ ;  /* 0x000000082c2092a5 */ /* 0x000fc4000f8e003f */
[----:B------:R-:W-:Y:S02]  /*13a0*/  @!UP1 UIMAD UR27, UR44, UR9, UR10 ;  /* 0x000000092c1b92a4 */ /* 0x000fe4000f8e020a */
[----:B------:R-:W-:Y:S02]  /*13b0*/  UIMAD UR21, UR16, UR35, URZ ;  /* 0x00000023101572a4 */ /* 0x000fe4000f8e023f */
[----:B------:R-:W-:Y:S02]  /*13c0*/  UIMAD.WIDE UR8, UR61, UR60, URZ ;  /* 0x0000003c3d0872a5 */ /* 0x000fe4000f8e023f */
[----:B------:R-:W-:Y:S02]  /*13d0*/  UIMAD.WIDE.U32 UR10, UR44, UR58, URZ ;  /* 0x0000003a2c0a72a5 */ /* 0x000fe4000f8e003f */
[----:B------:R-:W-:Y:S02]  /*13e0*/  UIMAD UR17, UR57, UR58, UR17 ;  /* 0x0000003a391172a4 */ /* 0x000fe4000f8e0211 */
[----:B------:R-:W-:Y:S01]  /*13f0*/  UIADD3 UR24, UR19, UR24, URZ ;  /* 0x0000001813187290 */ /* 0x000fe2000fffe03f */
[----:B-1----:R-:W-:Y:S01]  /*1400*/  IMAD.MOV R0, RZ, RZ, -R5 ;  /* 0x000000ffff007224 */ /* 0x002fe200078e0a05 */
[----:B------:R-:W-:Y:S01]  /*1410*/  @UP1 UIADD3 UR24, UR13, UR21, URZ ;  /* 0x000000150d181290 */ /* 0x000fe2000fffe03f */
[----:B------:R-:W-:Y:S01]  /*1420*/  IMAD.MOV.U32 R4, RZ, RZ, RZ ;  /* 0x000000ffff047224 */ /* 0x000fe200078e00ff */
[----:B------:R-:W-:Y:S01]  /*1430*/  @UP0 UIADD3 UR48, UR15, UR18, URZ ;  /* 0x000000120f300290 */ /* 0x000fe2000fffe03f */
[----:B------:R-:W-:Y:S01]  /*1440*/  IMAD R0, R0, R6, RZ ;  /* 0x0000000600007224 */ /* 0x000fe200078e02ff */
[----:B------:R-:W-:Y:S01]  /*1450*/  @UP0 UMOV UR46, UR14 ;  /* 0x0000000e002e0c82 */ /* 0x000fe20008000000 */
[----:B------:R-:W-:-:S02]  /*1460*/  UIMAD.WIDE.U32 UR12, UR8, UR10, URZ ;  /* 0x0000000a080c72a5 */ /* 0x000fc4000f8e003f */
[----:B------:R-:W-:Y:S01]  /*1470*/  IMAD.HI.U32 R0, R5, R0, R4 ;  /* 0x0000000005007227 */ /* 0x000fe200078e0004 */
[----:B------:R-:W-:Y:S02]  /*1480*/  UIMAD UR15, UR9, UR10, URZ ;  /* 0x0000000a090f72a4 */ /* 0x000fe4000f8e023f */
[----:B------:R-:W-:Y:S02]  /*1490*/  UIADD3 UR14, UR11, UR17, URZ ;  /* 0x000000110b0e7290 */ /* 0x000fe4000fffe03f */
[----:B------:R-:W-:Y:S01]  /*14a0*/  UIMAD.WIDE.U32 UR10, UR8, UR16, URZ ;  /* 0x00000010080a72a5 */ /* 0x000fe2000f8e003f */
[----:B------:R-:W-:Y:S01]  /*14b0*/  IMAD.HI.U32 R0, R0, R2, RZ ;  /* 0x0000000200007227 */ /* 0x000fe200078e00ff */
[----:B------:R-:W-:Y:S01]  /*14c0*/  ULDC UR42, c[0x0][0x2c4] ;  /* 0x0000b100002a7ab9 */ /* 0x000fe20000000800 */
[----:B------:R-:W-:Y:S02]  /*14d0*/  UIMAD UR14, UR8, UR14, UR15 ;  /* 0x0000000e080e72a4 */ /* 0x000fe4000f8e020f */
[----:B------:R-:W-:Y:S01]  /*14e0*/  IMAD.MOV R4, RZ, RZ, -R0 ;  /* 0x000000ffff047224 */ /* 0x000fe200078e0a00 */
[----:B------:R-:W-:-:S02]  /*14f0*/  @UP3 UIMAD UR15, UR44, UR42, URZ ;  /* 0x0000002a2c0f32a4 */ /* 0x000fc4000f8e023f */
[----:B------:R-:W-:Y:S01]  /*1500*/  USEL UR55, UR12, UR10, !UP1 ;  /* 0x0000000a0c377287 */ /* 0x000fe2000c800000 */
[C---:B------:R-:W-:Y:S01]  /*1510*/  IMAD R2, R6.reuse, R4, R2 ;  /* 0x0000000406027224 */ /* 0x040fe200078e0202 */
[----:B------:R-:W-:Y:S02]  /*1520*/  ULOP3.LUT UR12, UR43, 0xffffffc0, URZ, 0xc0, !UPT ;  /* 0xffffffc02b0c7892 */ /* 0x000fe4000f8ec03f */
[----:B------:R-:W-:Y:S02]  /*1530*/  UIADD3 UR21, UR13, UR14, URZ ;  /* 0x0000000e0d157290 */ /* 0x000fe4000fffe03f */
[----:B------:R-:W-:Y:S01]  /*1540*/  ISETP.GT.U32.AND P1, PT, R6, R2, PT ;  /* 0x000000020600720c */ /* 0x000fe20003f24070 */
[----:B------:R-:W-:Y:S02]  /*1550*/  @UP3 USEL UR10, UR15, UR16, !UP1 ;  /* 0x000000100f0a3287 */ /* 0x000fe4000c800000 */
[----:B------:R-:W-:Y:S01]  /*1560*/  UIADD3 UR13, UR12, -0x40, URZ ;  /* 0xffffffc00c0d7890 */ /* 0x000fe2000fffe03f */
[----:B------:R-:W-:Y:S01]  /*1570*/  @UP3 ULDC UR17, c[0x0][0x2e4] ;  /* 0x0000b90000113ab9 */ /* 0x000fe20000000800 */
[----:B------:R-:W-:-:S02]  /*1580*/  @!UP3 UIMAD UR14, UR44, UR60, UR56 ;  /* 0x0000003c2c0eb2a4 */ /* 0x000fc4000f8e0238 */
[----:B------:R-:W-:Y:S02]  /*1590*/  @UP3 UIMAD UR19, UR56, UR17, UR10 ;  /* 0x00000011381332a4 */ /* 0x000fe4000f8e020a */
[----:B------:R-:W-:Y:S02]  /*15a0*/  USHF.R.S32.HI UR18, URZ, 0x1f, UR13 ;  /* 0x0000001f3f127899 */ /* 0x000fe4000801140d */
[----:B------:R-:W-:Y:S02]  /*15b0*/  UIADD3 UR10, UP2, UR13, UR30, URZ ;  /* 0x0000001e0d0a7290 */ /* 0x000fe4000ff5e03f */
[-C--:B------:R-:W-:Y:S01]  /*15c0*/  @!P1 IADD3 R2, R2, -R6.reuse, RZ ;  /* 0x8000000602029210 */ /* 0x080fe20007ffe0ff */
[----:B------:R-:W-:Y:S01]  /*15d0*/  UIMAD UR12, UR9, UR16, URZ ;  /* 0x00000010090c72a4 */ /* 0x000fe2000f8e023f */
[----:B------:R-:W-:Y:S01]  /*15e0*/  @!P1 VIADD R0, R0, 0x1 ;  /* 0x0000000100009836 */ /* 0x000fe20000000000 */
[----:B------:R-:W-:Y:S01]  /*15f0*/  UIADD3.X UR17, UR18, UR31, URZ, UP2, !UPT ;  /* 0x0000001f12117290 */ /* 0x000fe200097fe43f */
[----:B------:R-:W-:Y:S01]  /*1600*/  ISETP.GE.U32.AND P0, PT, R2, R6, PT ;  /* 0x000000060200720c */ /* 0x000fe20003f06070 */
[----:B------:R-:W-:Y:S01]  /*1610*/  UIMAD UR9, UR9, UR10, URZ ;  /* 0x0000000a090972a4 */ /* 0x000fe2000f8e023f */
[----:B------:R-:W-:Y:S01]  /*1620*/  LOP3.LUT R2, R7, UR56, RZ, 0x3c, !PT ;  /* 0x0000003807027c12 */ /* 0x000fe2000f8e3cff */
[----:B------:R-:W-:Y:S01]  /*1630*/  @UP0 UIADD3 UR25, UR40, UR41, URZ ;  /* 0x0000002928190290 */ /* 0x000fe2000fffe03f */
[----:B------:R-:W-:Y:S01]  /*1640*/  PLOP3.LUT P1, PT, PT, PT, UP0, 0x80, 0x0 ;  /* 0x000000000000781c */ /* 0x000fe20003f2f008 */
[----:B------:R-:W-:Y:S01]  /*1650*/  @!UP3 UIMAD UR19, UR14, UR42, URZ ;  /* 0x0000002a0e13b2a4 */ /* 0x000fe2000f8e023f */
[----:B------:R-:W-:Y:S01]  /*1660*/  ISETP.GE.AND P2, PT, R2, RZ, PT ;  /* 0x000000ff0200720c */ /* 0x000fe20003f46270 */
[----:B------:R-:W-:Y:S01]  /*1670*/  UIMAD.WIDE.U32 UR30, UR8, UR10, URZ ;  /* 0x0000000a081e72a5 */ /* 0x000fe2000f8e003f */
[----:B------:R-:W-:Y:S01]  /*1680*/  @UP0 ULDC.64 UR14, c[0x0][0x250] ;  /* 0x00009400000e0ab9 */ /* 0x000fe20000000a00 */
[----:B------:R-:W-:-:S02]  /*1690*/  UIMAD UR10, UR8, UR17, UR9 ;  /* 0x00000011080a72a4 */ /* 0x000fc4000f8e0209 */
[----:B------:R-:W-:Y:S02]  /*16a0*/  @UP0 UIMAD.WIDE.U32 UR8, UR25, UR14, URZ ;  /* 0x0000000e190802a5 */ /* 0x000fe4000f8e003f */
[----:B------:R-:W-:Y:S01]  /*16b0*/  @P0 VIADD R0, R0, 0x1 ;  /* 0x0000000100000836 */ /* 0x000fe20000000000 */
[----:B------:R-:W-:Y:S01]  /*16c0*/  @UP1 UIADD3 UR21, UR11, UR12, URZ ;  /* 0x0000000c0b151290 */ /* 0x000fe2000fffe03f */
[----:B------:R-:W-:Y:S01]  /*16d0*/  PLOP3.LUT P0, PT, PT, PT, UP3, 0x80, 0x0 ;  /* 0x000000000000781c */ /* 0x000fe20003f0f038 */
[----:B------:R-:W-:Y:S02]  /*16e0*/  UIMAD UR49, UR56, UR61, URZ ;  /* 0x0000003d383172a4 */ /* 0x000fe4000f8e023f */
[----:B------:R-:W-:Y:S01]  /*16f0*/  @UP0 UIMAD UR11, UR25, UR15, URZ ;  /* 0x0000000f190b02a4 */ /* 0x000fe2000f8e023f */
[----:B------:R-:W-:Y:S01]  /*1700*/  @!P2 IADD3 R0, -R0, RZ, RZ ;  /* 0x000000ff0000a210 */ /* 0x000fe20007ffe1ff */
[----:B------:R-:W-:Y:S01]  /*1710*/  USEL UR52, UR47, URZ, UP4 ;  /* 0x0000003f2f347287 */ /* 0x000fe2000a000000 */
[----:B------:R-:W-:Y:S01]  /*1720*/  @!P3 LOP3.LUT R0, RZ, R7, RZ, 0x33, !PT ;  /* 0x00000007ff00b212 */ /* 0x000fe200078e33ff */
[----:B------:R-:W-:-:S02]  /*1730*/  USHF.R.S32.HI UR51, URZ, 0x1f, UR28 ;  /* 0x0000001f3f337899 */ /* 0x000fc4000801141c */
        /* <DEDUP_REMOVED lines=19> */
.L_x_254:
        /* <DEDUP_REMOVED lines=13> */
.L_x_255:
        /* <DEDUP_REMOVED lines=11> */
.L_x_256:
[----:B------:R-:W-:-:S04]  /*19f0*/  UIMAD UR10, UR44, UR60, UR56 ;  /* 0x0000003c2c0a72a4 */ /* 0x000fc8000f8e0238 */
[----:B------:R-:W-:-:S12]  /*1a00*/  UIMAD UR10, UR10, UR58, URZ ;  /* 0x0000003a0a0a72a4 */ /* 0x000fd8000f8e023f */
.L_x_257:
[----:B------:R-:W2:Y:S04]  /*1a10*/  LDL.64 R4, [R1+0x20] ;  /* 0x0000200001047983 */ /* 0x000ea80000100a00 */
[----:B------:R1:W3:Y:S01]  /*1a20*/  LDL.64 R12, [R1+0x20] ;  /* 0x00002000010c7983 */ /* 0x0002e20000100a00 */
[----:B------:R-:W-:Y:S01]  /*1a30*/  SHF.R.S32.HI R27, RZ, 0x1f, R252 ;  /* 0x0000001fff1b7819 */ /* 0x000fe200000114fc */
[----:B------:R-:W-:Y:S01]  /*1a40*/  USHF.R.S32.HI UR17, URZ, 0x1f, UR56 ;  /* 0x0000001f3f117899 */ /* 0x000fe20008011438 */
[----:B------:R-:W-:Y:S01]  /*1a50*/  IADD3 R2, P0, R252, UR13, RZ ;  /* 0x0000000dfc027c10 */ /* 0x000fe2000ff1e0ff */
[----:B------:R-:W4:Y:S01]  /*1a60*/  S2R R26, SR_TID.X ;  /* 0x00000000001a7919 */ /* 0x000f220000002100 */
[----:B------:R-:W-:Y:S01]  /*1a70*/  UIADD3 UR20, UR13, UR10, URZ ;  /* 0x0000000a0d147290 */ /* 0x000fe2000fffe03f */
[----:B------:R-:W-:Y:S01]  /*1a80*/  BSSY B1, `(.L_x_253) ;  /* 0x0000796000017945 */ /* 0x000fe20003800000 */
[----:B------:R-:W-:-:S02]  /*1a90*/  UIADD3 UR19, UR13, UR19, URZ ;  /* 0x000000130d137290 */ /* 0x000fc4000fffe03f */
[----:B------:R-:W-:Y:S01]  /*1aa0*/  UISETP.GE.AND UP2, UPT, UR29, 0x1, UPT ;  /* 0x000000011d00788c */ /* 0x000fe2000bf46270 */
[----:B------:R-:W-:Y:S01]  /*1ab0*/  ULDC.64 UR32, c[0x0][0x2b0] ;  /* 0x0000ac0000207ab9 */ /* 0x000fe20000000a00 */
[----:B------:R-:W-:Y:S01]  /*1ac0*/  ULDC.64 UR36, c[0x0][0x478] ;  /* 0x00011e0000247ab9 */ /* 0x000fe20000000a00 */
[----:B------:R-:W-:Y:S01]  /*1ad0*/  ULEA.HI.SX32 UR27, UR43, 0xffffffff, 0x1a ;  /* 0xffffffff2b1b7891 */ /* 0x000fe2000f8fd23f */
[----:B--2---:R-:W-:Y:S01]  /*1ae0*/  IADD3.X R5, R27, UR18, RZ, P0, !PT ;  /* 0x000000121b057c10 */ /* 0x004fe200087fe4ff */
[----:B---3--:R-:W-:-:S04]  /*1af0*/  IMAD.MOV.U32 R12, RZ, RZ, R4 ;  /* 0x000000ffff0c7224 */ /* 0x008fc800078e0004 */
[----:B------:R-:W-:Y:S01]  /*1b00*/  IMAD R6, R5, UR34, RZ ;  /* 0x0000002205067c24 */ /* 0x000fe2000f8e02ff */
[----:B------:R-:W-:-:S03]  /*1b10*/  SHF.R.S32.HI R13, RZ, 0x1f, R12 ;  /* 0x0000001fff0d7819 */ /* 0x000fc6000001140c */
[----:B------:R-:W-:Y:S01]  /*1b20*/  IMAD R8, R2, UR35, R6 ;  /* 0x0000002302087c24 */ /* 0x000fe2000f8e0206 */
[----:B------:R-:W-:Y:S01]  /*1b30*/  IADD3 R4, P0, R12, UR8, RZ ;  /* 0x000000080c047c10 */ /* 0x000fe2000ff1e0ff */
[----:B------:R-:W-:Y:S02]  /*1b40*/  ULDC.64 UR8, c[0x0][0x420] ;  /* 0x0001080000087ab9 */ /* 0x000fe40000000a00 */
[----:B------:R-:W-:Y:S01]  /*1b50*/  UIMAD UR11, UR18, UR8, URZ ;  /* 0x00000008120b72a4 */ /* 0x000fe2000f8e023f */
[----:B------:R-:W-:Y:S01]  /*1b60*/  IADD3.X R5, R13, UR45, RZ, P0, !PT ;  /* 0x0000002d0d057c10 */ /* 0x000fe200087fe4ff */
[----:B------:R-:W-:Y:S01]  /*1b70*/  IMAD.U32 R9, RZ, RZ, UR8 ;  /* 0x00000008ff097e24 */ /* 0x000fe2000f8e00ff */
[----:B------:R1:W-:Y:S01]  /*1b80*/  STL [R1+0x24], R13 ;  /* 0x0000240d01007387 */ /* 0x0003e20000100800 */
[----:B------:R-:W-:Y:S01]  /*1b90*/  IMAD.WIDE.U32 R6, R2, UR34, R12 ;  /* 0x0000002202067c25 */ /* 0x000fe2000f8e000c */
[----:B------:R-:W-:Y:S02]  /*1ba0*/  UIMAD UR12, UR13, UR9, UR11 ;  /* 0x000000090d0c72a4 */ /* 0x000fe4000f8e020b */
[----:B------:R-:W-:Y:S01]  /*1bb0*/  UIMAD UR34, UR61, UR60, URZ ;  /* 0x0000003c3d2272a4 */ /* 0x000fe2000f8e023f */
[----:B------:R-:W-:Y:S01]  /*1bc0*/  IMAD.WIDE.U32 R4, R9, UR13, R4 ;  /* 0x0000000d09047c25 */ /* 0x000fe2000f8e0004 */
[----:B------:R-:W-:Y:S01]  /*1bd0*/  IADD3 R6, P0, R6, UR54, RZ ;  /* 0x0000003606067c10 */ /* 0x000fe2000ff1e0ff */
[----:B------:R-:W-:Y:S01]  /*1be0*/  ULDC.64 UR10, c[0x0][0x428] ;  /* 0x00010a00000a7ab9 */ /* 0x000fe20000000a00 */
[----:B------:R-:W-:Y:S01]  /*1bf0*/  USHF.L.U32 UR26, UR34, 0x6, URZ ;  /* 0x00000006221a7899 */ /* 0x000fe2000800063f */
[----:B------:R-:W-:Y:S01]  /*1c00*/  VIADD R5, R5, UR12 ;  /* 0x0000000c05057c36 */ /* 0x000fe20008000000 */
[----:B------:R-:W-:Y:S01]  /*1c10*/  UIMAD UR12, UR17, UR10, URZ ;  /* 0x0000000a110c72a4 */ /* 0x000fe2000f8e023f */
[----:B------:R-:W-:Y:S01]  /*1c20*/  IADD3.X R7, R7, UR24, R8, P0, !PT ;  /* 0x0000001807077c10 */ /* 0x000fe200087fe408 */
[----:B------:R-:W-:Y:S01]  /*1c30*/  IMAD.U32 R2, RZ, RZ, UR10 ;  /* 0x0000000aff027e24 */ /* 0x000fe2000f8e00ff */
[----:B----4-:R-:W-:Y:S01]  /*1c40*/  SHF.R.S32.HI R8, RZ, 0x1f, R26 ;  /* 0x0000001fff087819 */ /* 0x010fe2000001141a */
[----:B------:R-:W-:-:S02]  /*1c50*/  UIMAD UR16, UR56, UR11, UR12 ;  /* 0x0000000b381072a4 */ /* 0x000fc4000f8e020c */
[----:B------:R-:W-:Y:S01]  /*1c60*/  IMAD.WIDE.U32 R4, R2, UR56, R4 ;  /* 0x0000003802047c25 */ /* 0x000fe2000f8e0004 */
[----:B------:R-:W-:Y:S01]  /*1c70*/  ULDC.64 UR10, c[0x0][0x258] ;  /* 0x00009600000a7ab9 */ /* 0x000fe20000000a00 */
[----:B------:R-:W-:Y:S01]  /*1c80*/  LEA.HI R2, R8, R26, RZ, 0x5 ;  /* 0x0000001a08027211 */ /* 0x000fe200078f28ff */
[----:B------:R-:W-:Y:S01]  /*1c90*/  UIMAD UR12, UR17, UR10, URZ ;  /* 0x0000000a110c72a4 */ /* 0x000fe2000f8e023f */
[----:B------:R-:W-:Y:S01]  /*1ca0*/  IMAD.U32 R8, RZ, RZ, UR10 ;  /* 0x0000000aff087e24 */ /* 0x000fe2000f8e00ff */
[----:B------:R-:W-:Y:S01]  /*1cb0*/  USHF.R.S32.HI UR10, URZ, 0x1f, UR26 ;  /* 0x0000001f3f0a7899 */ /* 0x000fe2000801141a */
[----:B------:R-:W-:Y:S01]  /*1cc0*/  LOP3.LUT R9, R2, 0xffffffe0, RZ, 0xc0, !PT ;  /* 0xffffffe002097812 */ /* 0x000fe200078ec0ff */
[----:B------:R-:W-:Y:S01]  /*1cd0*/  UIMAD UR18, UR56, UR11, UR12 ;  /* 0x0000000b381272a4 */ /* 0x000fe2000f8e020c */
[----:B------:R-:W-:Y:S01]  /*1ce0*/  IMAD.WIDE.U32 R6, R8, UR56, R6 ;  /* 0x0000003808067c25 */ /* 0x000fe2000f8e0006 */
[----:B------:R-:W-:Y:S01]  /*1cf0*/  UIADD3 UR11, UP1, UP0, UR30, UR26, UR49 ;  /* 0x0000001a1e0b7290 */ /* 0x000fe2000f83e031 */
[----:B------:R-:W-:Y:S01]  /*1d00*/  SHF.R.S32.HI R2, RZ, 0x5, R2 ;  /* 0x00000005ff027819 */ /* 0x000fe20000011402 */
[----:B------:R-:W-:Y:S01]  /*1d10*/  ULDC.64 UR12, c[0x0][0x210] ;  /* 0x00008400000c7ab9 */ /* 0x000fe20000000a00 */
[----:B------:R-:W-:Y:S01]  /*1d20*/  IMAD.IADD R26, R26, 0x1, -R9 ;  /* 0x000000011a1a7824 */ /* 0x000fe200078e0a09 */
[----:B------:R-:W-:Y:S01]  /*1d30*/  LEA R242, P0, R6, UR12, 0x1 ;  /* 0x0000000c06f27c11 */ /* 0x000fe2000f8008ff */
[----:B------:R-:W-:Y:S01]  /*1d40*/  IMAD R8, R27, UR8, RZ ;  /* 0x000000081b087c24 */ /* 0x000fe2000f8e02ff */
[----:B------:R-:W-:Y:S01]  /*1d50*/  UIADD3.X UR10, UR47, UR10, UR53, UP1, UP0 ;  /* 0x0000000a2f0a7290 */ /* 0x000fe20008fe0435 */
[----:B------:R-:W-:Y:S01]  /*1d60*/  VIADD R9, R7, UR18 ;  /* 0x0000001207097c36 */ /* 0x000fe20008000000 */
[----:B------:R-:W-:Y:S01]  /*1d70*/  ULDC.64 UR24, c[0x0][0x3e0] ;  /* 0x0000f80000187ab9 */ /* 0x000fe20000000a00 */
[----:B------:R-:W-:Y:S01]  /*1d80*/  VIADD R5, R5, UR16 ;  /* 0x0000001005057c36 */ /* 0x000fe20008000000 */
[----:B------:R-:W-:Y:S01]  /*1d90*/  ULDC.64 UR16, c[0x0][0x400] ;  /* 0x0001000000107ab9 */ /* 0x000fe20000000a00 */
[----:B------:R-:W-:Y:S01]  /*1da0*/  IMAD R8, R252, UR9, R8 ;  /* 0x00000009fc087c24 */ /* 0x000fe2000f8e0208 */
[----:B------:R-:W-:Y:S01]  /*1db0*/  UIADD3 UR9, UP1, UP0, UR50, UR11, UR55 ;  /* 0x0000000b32097290 */ /* 0x000fe2000f83e037 */
[----:B------:R-:W-:Y:S01]  /*1dc0*/  IMAD R7, R2, UR34, R26 ;  /* 0x0000002202077c24 */ /* 0x000fe2000f8e021a */
[----:B------:R-:W-:Y:S01]  /*1dd0*/  LEA.HI.X R243, R6, UR13, R9, 0x1, P0 ;  /* 0x0000000d06f37c11 */ /* 0x000fe200080f0c09 */
[----:B------:R-:W-:Y:S01]  /*1de0*/  IMAD.WIDE.U32 R4, R252, UR8, R4 ;  /* 0x00000008fc047c25 */ /* 0x000fe2000f8e0004 */
[----:B------:R-:W-:Y:S01]  /*1df0*/  PLOP3.LUT P0, PT, PT, PT, UP2, 0x80, 0x0 ;  /* 0x000000000000781c */ /* 0x000fe20003f0f028 */
[----:B------:R-:W-:Y:S01]  /*1e00*/  UIADD3.X UR8, UR52, UR10, UR21, UP1, UP0 ;  /* 0x0000000a34087290 */ /* 0x000fe20008fe0415 */
[----:B------:R-:W-:Y:S01]  /*1e10*/  IADD3 R2, P2, R7, UR9, RZ ;  /* 0x0000000907027c10 */ /* 0x000fe2000ff5e0ff */
[----:B------:R-:W-:Y:S01]  /*1e20*/  IMAD.IADD R5, R5, 0x1, R8 ;  /* 0x0000000105057824 */ /* 0x000fe200078e0208 */
[----:B------:R-:W-:Y:S01]  /*1e30*/  LEA R240, P3, R4, UR24, 0x1 ;  /* 0x0000001804f07c11 */ /* 0x000fe2000f8608ff */
[----:B------:R-:W-:Y:S01]  /*1e40*/  UIMAD.WIDE UR18, UR19, 0x4, UR32 ;  /* 0x00000004131278a5 */ /* 0x000fe2000f8e0220 */
[----:B------:R-:W-:Y:S01]  /*1e50*/  LEA R245, P1, R2, UR16, 0x2 ;  /* 0x0000001002f57c11 */ /* 0x000fe2000f8210ff */
[----:B------:R-:W-:Y:S01]  /*1e60*/  UIMAD.WIDE UR20, UR20, 0x4, UR36 ;  /* 0x00000004141478a5 */ /* 0x000fe2000f8e0224 */
[----:B------:R-:W-:-:S02]  /*1e70*/  LEA.HI.X.SX32 R7, R7, UR8, 0x1, P2 ;  /* 0x0000000807077c11 */ /* 0x000fc400090f0eff */
[----:B------:R-:W-:Y:S02]  /*1e80*/  LEA.HI.X R241, R4, UR25, R5, 0x1, P3 ;  /* 0x0000001904f17c11 */ /* 0x000fe400098f0c05 */
[----:B------:R-:W-:Y:S01]  /*1e90*/  LEA.HI.X R244, R2, UR17, R7, 0x2, P1 ;  /* 0x0000001102f47c11 */ /* 0x000fe200088f1407 */
[----:B-1----:R-:W-:Y:S06]  /*1ea0*/  @!P0 BRA `(.L_x_258) ;  /* 0x0000006c002c8947 */ /* 0x002fec0003800000 */
[----:B------:R-:W2:Y:S01]  /*1eb0*/  LDL R28, [R1+0x10] ;  /* 0x00001000011c7983 */ /* 0x000ea20000100800 */
[----:B------:R-:W-:Y:S01]  /*1ec0*/  UIMAD UR10, UR51, UR14, URZ ;  /* 0x0000000e330a72a4 */ /* 0x000fe2000f8e023f */
[----:B------:R-:W-:Y:S01]  /*1ed0*/  IMAD.U32 R6, RZ, RZ, UR14 ;  /* 0x0000000eff067e24 */ /* 0x000fe2000f8e00ff */
[----:B------:R-:W-:Y:S01]  /*1ee0*/  UIMAD UR9, UR51, UR22, URZ ;  /* 0x00000016330972a4 */ /* 0x000fe2000f8e023f */
[----:B------:R-:W-:Y:S01]  /*1ef0*/  VIADD R2, R252, 0x40 ;  /* 0x00000040fc027836 */ /* 0x000fe20000000000 */
[----:B------:R-:W-:Y:S01]  /*1f00*/  UIMAD UR8, UR39, -0x80, UR5 ;  /* 0xffffff80270878a4 */ /* 0x000fe2000f8e0205 */
[----:B------:R-:W-:Y:S01]  /*1f10*/  IMAD.U32 R4, RZ, RZ, UR22 ;  /* 0x00000016ff047e24 */ /* 0x000fe2000f8e00ff */
[----:B------:R-:W-:Y:S01]  /*1f20*/  UIMAD UR12, UR28, UR15, UR10 ;  /* 0x0000000f1c0c72a4 */ /* 0x000fe2000f8e020a */
[--C-:B------:R-:W-:Y:S01]  /*1f30*/  IMAD.WIDE.U32 R6, R6, UR28, R12.reuse ;  /* 0x0000001c06067c25 */ /* 0x100fe2000f8e000c */
[----:B------:R-:W-:Y:S02]  /*1f40*/  UIMAD UR9, UR28, UR23, UR9 ;  /* 0x000000171c0972a4 */ /* 0x000fe4000f8e0209 */
[----:B------:R-:W-:Y:S01]  /*1f50*/  ISETP.GE.AND P2, PT, R2, UR8, PT ;  /* 0x0000000802007c0c */ /* 0x000fe2000bf46270 */
[----:B------:R-:W-:Y:S01]  /*1f60*/  IMAD.WIDE.U32 R4, R4, UR28, R12 ;  /* 0x0000001c04047c25 */ /* 0x000fe2000f8e000c */
[----:B------:R-:W-:Y:S01]  /*1f70*/  IADD3 R8, P1, R6, UR38, RZ ;  /* 0x0000002606087c10 */ /* 0x000fe2000ff3e0ff */
[----:B------:R-:W-:Y:S01]  /*1f80*/  ULDC.64 UR10, c[0x0][0x268] ;  /* 0x00009a00000a7ab9 */ /* 0x000fe20000000a00 */
[----:B------:R-:W-:Y:S01]  /*1f90*/  UMOV UR16, UR18 ;  /* 0x0000001200107c82 */ /* 0x000fe20008000000 */
[----:B------:R-:W-:Y:S01]  /*1fa0*/  IMAD.U32 R2, RZ, RZ, UR12 ;  /* 0x0000000cff027e24 */ /* 0x000fe2000f8e00ff */
[----:B------:R-:W-:Y:S01]  /*1fb0*/  IADD3 R6, P0, R4, UR46, RZ ;  /* 0x0000002e04067c10 */ /* 0x000fe2000ff1e0ff */
[----:B------:R-:W-:Y:S01]  /*1fc0*/  IMAD.U32 R11, RZ, RZ, UR9 ;  /* 0x00000009ff0b7e24 */ /* 0x000fe2000f8e00ff */
[----:B------:R-:W-:Y:S01]  /*1fd0*/  ISETP.GE.AND P3, PT, R252, UR8, PT ;  /* 0x00000008fc007c0c */ /* 0x000fe2000bf66270 */
[----:B------:R-:W-:Y:S01]  /*1fe0*/  ULDC.64 UR8, c[0x0][0x260] ;  /* 0x0000980000087ab9 */ /* 0x000fe20000000a00 */
[----:B------:R-:W-:Y:S01]  /*1ff0*/  IADD3.X R9, R7, UR42, R2, P1, !PT ;  /* 0x0000002a07097c10 */ /* 0x000fe20008ffe402 */
[----:B------:R-:W-:Y:S01]  /*2000*/  IMAD R2, R10, UR8, RZ ;  /* 0x000000080a027c24 */ /* 0x000fe2000f8e02ff */
[----:B------:R-:W-:Y:S01]  /*2010*/  IADD3.X R7, R5, UR48, R11, P0, !PT ;  /* 0x0000003005077c10 */ /* 0x000fe200087fe40b */
[----:B------:R-:W1:Y:S01]  /*2020*/  @!P2 LDC.64 R20, c[0x0][0x220] ;  /* 0x00008800ff14ab82 */ /* 0x000e620000000a00 */
[----:B------:R-:W-:Y:S01]  /*2030*/  @!P2 IADD3 R12, P0, R252, 0x40, RZ ;  /* 0x00000040fc0ca810 */ /* 0x000fe20007f1e0ff */
[C---:B------:R-:W-:Y:S01]  /*2040*/  IMAD R2, R0.reuse, UR9, R2 ;  /* 0x0000000900027c24 */ /* 0x040fe2000f8e0202 */
[----:B------:R-:W-:Y:S01]  /*2050*/  UMOV UR17, UR19 ;  /* 0x0000001300117c82 */ /* 0x000fe20008000000 */
[----:B------:R-:W-:-:S04]  /*2060*/  IMAD.WIDE.U32 R6, R0, UR8, R6 ;  /* 0x0000000800067c25 */ /* 0x000fc8000f8e0006 */
[----:B------:R-:W-:Y:S01]  /*2070*/  IMAD.MOV.U32 R248, RZ, RZ, 0x7f800000 ;  /* 0x7f800000fff87424 */ /* 0x000fe200078e00ff */
[----:B------:R-:W3:Y:S01]  /*2080*/  @!P3 LDC.64 R24, c[0x0][0x220] ;  /* 0x00008800ff18bb82 */ /* 0x000ee20000000a00 */
[----:B------:R-:W-:Y:S02]  /*2090*/  IMAD.IADD R7, R7, 0x1, R2 ;  /* 0x0000000107077824 */ /* 0x000fe400078e0202 */
[----:B------:R-:W-:Y:S02]  /*20a0*/  IMAD.MOV.U32 R249, RZ, RZ, 0x7f800000 ;  /* 0x7f800000fff97424 */ /* 0x000fe400078e00ff */
[----:B------:R-:W-:Y:S02]  /*20b0*/  IMAD.MOV.U32 R246, RZ, RZ, 0x7f800000 ;  /* 0x7f800000fff67424 */ /* 0x000fe400078e00ff */
[----:B------:R-:W-:Y:S01]  /*20c0*/  IMAD.MOV.U32 R247, RZ, RZ, 0x7f800000 ;  /* 0x7f800000fff77424 */ /* 0x000fe200078e00ff */
[----:B------:R-:W-:Y:S01]  /*20d0*/  LEA R208, R230, UR4, 0x1 ;  /* 0x00000004e6d07c11 */ /* 0x000fe2000f8e08ff */
[----:B------:R-:W-:Y:S01]  /*20e0*/  @!P2 IMAD.X R2, RZ, RZ, R27, P0 ;  /* 0x000000ffff02a224 */ /* 0x000fe200000e061b */
[----:B------:R-:W-:Y:S01]  /*20f0*/  PLOP3.LUT P0, PT, PT, PT, UP4, 0x80, 0x0 ;  /* 0x000000000000781c */ /* 0x000fe20003f0f048 */
[----:B------:R-:W-:Y:S01]  /*2100*/  IMAD R4, R10, UR10, RZ ;  /* 0x0000000a0a047c24 */ /* 0x000fe2000f8e02ff */
[----:B------:R-:W-:Y:S01]  /*2110*/  @!P2 IADD3 R14, P1, R252, 0x40, RZ ;  /* 0x00000040fc0ea810 */ /* 0x000fe20007f3e0ff */
[----:B------:R-:W-:-:S02]  /*2120*/  IMAD R251, RZ, RZ, -UR26 ;  /* 0x8000001afffb7e24 */ /* 0x000fc4000f8e02ff */
[----:B------:R-:W-:Y:S02]  /*2130*/  VIADD R221, R229, 0x1800 ;  /* 0x00001800e5dd7836 */ /* 0x000fe40000000000 */
[----:B------:R-:W-:Y:S01]  /*2140*/  VIADD R220, R228, 0x1800 ;  /* 0x00001800e4dc7836 */ /* 0x000fe20000000000 */
[----:B------:R-:W-:Y:S01]  /*2150*/  CS2R R126, SRZ ;  /* 0x00000000007e7805 */ /* 0x000fe2000001ff00 */
[C---:B------:R-:W-:Y:S01]  /*2160*/  IMAD R10, R0.reuse, UR11, R4 ;  /* 0x0000000b000a7c24 */ /* 0x040fe2000f8e0204 */
[----:B------:R-:W-:Y:S01]  /*2170*/  CS2R R124, SRZ ;  /* 0x00000000007c7805 */ /* 0x000fe2000001ff00 */
[----:B------:R-:W-:Y:S01]  /*2180*/  IMAD.WIDE.U32 R4, R0, UR10, R8 ;  /* 0x0000000a00047c25 */ /* 0x000fe2000f8e0008 */
[----:B------:R-:W-:Y:S02]  /*2190*/  CS2R R130, SRZ ;  /* 0x0000000000827805 */ /* 0x000fe4000001ff00 */
[----:B------:R-:W-:Y:S02]  /*21a0*/  CS2R R128, SRZ ;  /* 0x0000000000807805 */ /* 0x000fe4000001ff00 */
[----:B------:R-:W-:Y:S01]  /*21b0*/  CS2R R122, SRZ ;  /* 0x00000000007a7805 */ /* 0x000fe2000001ff00 */
[----:B------:R-:W-:Y:S01]  /*21c0*/  @!P3 IMAD R0, R27, UR14, RZ ;  /* 0x0000000e1b00bc24 */ /* 0x000fe2000f8e02ff */
[----:B------:R-:W-:Y:S01]  /*21d0*/  CS2R R120, SRZ ;  /* 0x0000000000787805 */ /* 0x000fe2000001ff00 */
[----:B------:R-:W-:Y:S01]  /*21e0*/  @!P2 IMAD.X R15, RZ, RZ, R27, P1 ;  /* 0x000000ffff0fa224 */ /* 0x000fe200008e061b */
[----:B------:R-:W-:Y:S01]  /*21f0*/  CS2R R118, SRZ ;  /* 0x0000000000767805 */ /* 0x000fe2000001ff00 */
[----:B------:R-:W-:Y:S01]  /*2200*/  @!P3 IMAD R18, R252, UR15, R0 ;  /* 0x0000000ffc12bc24 */ /* 0x000fe2000f8e0200 */
[----:B------:R-:W-:Y:S01]  /*2210*/  CS2R R116, SRZ ;  /* 0x0000000000747805 */ /* 0x000fe2000001ff00 */
[----:B------:R-:W-:Y:S01]  /*2220*/  @!P2 IMAD.MOV.U32 R16, RZ, RZ, R6 ;  /* 0x000000ffff10a224 */ /* 0x000fe200078e0006 */
[----:B------:R-:W-:Y:S01]  /*2230*/  CS2R R110, SRZ ;  /* 0x00000000006e7805 */ /* 0x000fe2000001ff00 */
[----:B------:R-:W-:Y:S01]  /*2240*/  @!P2 IMAD.MOV.U32 R17, RZ, RZ, R7 ;  /* 0x000000ffff11a224 */ /* 0x000fe200078e0007 */
[----:B------:R-:W-:Y:S01]  /*2250*/  CS2R R108, SRZ ;  /* 0x00000000006c7805 */ /* 0x000fe2000001ff00 */
[----:B------:R-:W-:Y:S01]  /*2260*/  @!P2 IMAD R0, R15, UR22, RZ ;  /* 0x000000160f00ac24 */ /* 0x000fe2000f8e02ff */
[----:B------:R-:W-:Y:S01]  /*2270*/  CS2R R114, SRZ ;  /* 0x0000000000727805 */ /* 0x000fe2000001ff00 */
[----:B------:R-:W-:Y:S01]  /*2280*/  IMAD.IADD R5, R5, 0x1, R10 ;  /* 0x0000000105057824 */ /* 0x000fe200078e020a */
[----:B------:R-:W-:Y:S01]  /*2290*/  CS2R R112, SRZ ;  /* 0x0000000000707805 */ /* 0x000fe2000001ff00 */
[C---:B------:R-:W-:Y:S01]  /*22a0*/  @!P2 IMAD R23, R14.reuse, UR23, R0 ;  /* 0x000000170e17ac24 */ /* 0x040fe2000f8e0200 */
[----:B------:R-:W-:Y:S01]  /*22b0*/  CS2R R106, SRZ ;  /* 0x00000000006a7805 */ /* 0x000fe2000001ff00 */
[----:B------:R-:W-:Y:S01]  /*22c0*/  @!P2 IMAD.WIDE.U32 R14, R14, UR22, R16 ;  /* 0x000000160e0eac25 */ /* 0x000fe2000f8e0010 */
[----:B------:R-:W-:Y:S01]  /*22d0*/  CS2R R104, SRZ ;  /* 0x0000000000687805 */ /* 0x000fe2000001ff00 */
[----:B------:R-:W4:Y:S01]  /*22e0*/  @!P3 LDC.64 R16, c[0x0][0x218] ;  /* 0x00008600ff10bb82 */ /* 0x000f220000000a00 */
[----:B------:R-:W-:Y:S01]  /*22f0*/  CS2R R102, SRZ ;  /* 0x0000000000667805 */ /* 0x000fe2000001ff00 */
[----:B------:R-:W-:Y:S01]  /*2300*/  @!P2 IMAD R2, R2, UR14, RZ ;  /* 0x0000000e0202ac24 */ /* 0x000fe2000f8e02ff */
[----:B------:R-:W-:Y:S01]  /*2310*/  CS2R R100, SRZ ;  /* 0x0000000000647805 */ /* 0x000fe2000001ff00 */
[----:B------:R-:W-:Y:S01]  /*2320*/  @!P3 IMAD.WIDE.U32 R8, R252, UR14, R4 ;  /* 0x0000000efc08bc25 */ /* 0x000fe2000f8e0004 */
[----:B------:R-:W-:Y:S01]  /*2330*/  UMOV UR8, UR27 ;  /* 0x0000001b00087c82 */ /* 0x000fe20008000000 */
[----:B------:R-:W-:-:S02]  /*2340*/  CS2R R94, SRZ ;  /* 0x00000000005e7805 */ /* 0x000fc4000001ff00 */
[----:B------:R-:W-:Y:S01]  /*2350*/  CS2R R92, SRZ ;  /* 0x00000000005c7805 */ /* 0x000fe2000001ff00 */
[----:B------:R-:W-:Y:S01]  /*2360*/  @!P2 IMAD R22, R12, UR15, R2 ;  /* 0x0000000f0c16ac24 */ /* 0x000fe2000f8e0202 */
[----:B------:R-:W-:Y:S01]  /*2370*/  CS2R R98, SRZ ;  /* 0x0000000000627805 */ /* 0x000fe2000001ff00 */
[----:B------:R-:W-:Y:S01]  /*2380*/  @!P2 IMAD.MOV.U32 R10, RZ, RZ, R4 ;  /* 0x000000ffff0aa224 */ /* 0x000fe200078e0004 */
[C---:B---3--:R-:W-:Y:S01]  /*2390*/  @!P3 LEA R4, P1, R8.reuse, R24, 0x1 ;  /* 0x000000180804b211 */ /* 0x048fe200078208ff */
[----:B------:R-:W-:Y:S01]  /*23a0*/  @!P3 IMAD.IADD R2, R9, 0x1, R18 ;  /* 0x000000010902b824 */ /* 0x000fe200078e0212 */
[----:B------:R-:W-:Y:S01]  /*23b0*/  ULEA.HI UR10, UR8, UR8, URZ, 0x1 ;  /* 0x00000008080a7291 */ /* 0x000fe2000f8f083f */
[----:B------:R-:W-:Y:S01]  /*23c0*/  @!P2 IMAD.MOV.U32 R11, RZ, RZ, R5 ;  /* 0x000000ffff0ba224 */ /* 0x000fe200078e0005 */
[----:B------:R-:W3:Y:S01]  /*23d0*/  @!P2 LDC.64 R18, c[0x0][0x218] ;  /* 0x00008600ff12ab82 */ /* 0x000ee20000000a00 */
[----:B------:R-:W-:Y:S02]  /*23e0*/  CS2R R96, SRZ ;  /* 0x0000000000607805 */ /* 0x000fe4000001ff00 */
[----:B------:R-:W-:Y:S01]  /*23f0*/  @!P3 LEA.HI.X R5, R8, R25, R2, 0x1, P1 ;  /* 0x000000190805b211 */ /* 0x000fe200008f0c02 */
[----:B------:R-:W-:Y:S01]  /*2400*/  ULOP3.LUT UR10, UR10, 0xfffffffe, URZ, 0xc0, !UPT ;  /* 0xfffffffe0a0a7892 */ /* 0x000fe2000f8ec03f */
[----:B------:R-:W-:-:S03]  /*2410*/  @!P2 IMAD.WIDE.U32 R12, R12, UR14, R10 ;  /* 0x0000000e0c0cac25 */ /* 0x000fc6000f8e000a */
[----:B------:R-:W-:Y:S01]  /*2420*/  @P0 BAR.SYNC.DEFER_BLOCKING 0x0 ;  /* 0x0000000000000b1d */ /* 0x000fe20000010000 */
[----:B------:R-:W-:Y:S02]  /*2430*/  UIMAD UR9, UR8, -0x40, UR29 ;  /* 0xffffffc0080978a4 */ /* 0x000fe4000f8e021d */
[----:B------:R-:W-:Y:S01]  /*2440*/  UIADD3 UR10, UR8, -UR10, URZ ;  /* 0x8000000a080a7290 */ /* 0x000fe2000fffe03f */
[----:B------:R-:W-:Y:S01]  /*2450*/  @!P3 IMAD R2, R27, UR22, RZ ;  /* 0x000000161b02bc24 */ /* 0x000fe2000f8e02ff */
[----:B-1----:R-:W-:Y:S01]  /*2460*/  @!P2 LEA R8, P0, R12, R20, 0x1 ;  /* 0x000000140c08a211 */ /* 0x002fe200078008ff */
[C---:B------:R-:W-:Y:S01]  /*2470*/  @!P3 IMAD.WIDE.U32 R10, R252.reuse, UR22, R6 ;  /* 0x00000016fc0abc25 */ /* 0x040fe2000f8e0006 */
[----:B------:R-:W-:Y:S01]  /*2480*/  UISETP.NE.AND UP0, UPT, UR10, 0x1, UPT ;  /* 0x000000010a00788c */ /* 0x000fe2000bf05270 */
[C---:B------:R-:W-:Y:S01]  /*2490*/  ISETP.GE.AND P1, PT, R252.reuse, UR9, PT ;  /* 0x00000009fc007c0c */ /* 0x040fe2000bf26270 */
[----:B------:R-:W-:Y:S01]  /*24a0*/  UMOV UR18, UR21 ;  /* 0x0000001500127c82 */ /* 0x000fe20008000000 */
[----:B------:R-:W-:Y:S01]  /*24b0*/  @!P3 IMAD R2, R252, UR23, R2 ;  /* 0x00000017fc02bc24 */ /* 0x000fe2000f8e0202 */
[----:B----4-:R-:W-:Y:S01]  /*24c0*/  @!P3 LEA R6, P5, R10, R16, 0x1 ;  /* 0x000000100a06b211 */ /* 0x010fe200078a08ff */
[----:B------:R-:W-:Y:S01]  /*24d0*/  UMOV UR19, UR20 ;  /* 0x0000001400137c82 */ /* 0x000fe20008000000 */
[----:B------:R-:W-:Y:S01]  /*24e0*/  UIADD3 UR11, UR28, 0x80, URZ ;  /* 0x000000801c0b7890 */ /* 0x000fe2000fffe03f */
[----:B------:R-:W-:Y:S01]  /*24f0*/  @!P3 IMAD.IADD R2, R11, 0x1, R2 ;  /* 0x000000010b02b824 */ /* 0x000fe200078e0202 */
[----:B------:R-:W-:-:S02]  /*2500*/  CS2R R90, SRZ ;  /* 0x00000000005a7805 */ /* 0x000fc4000001ff00 */
[----:B------:R-:W-:Y:S02]  /*2510*/  CS2R R88, SRZ ;  /* 0x0000000000587805 */ /* 0x000fe4000001ff00 */
[----:B------:R-:W-:Y:S02]  /*2520*/  CS2R R86, SRZ ;  /* 0x0000000000567805 */ /* 0x000fe4000001ff00 */
[----:B------:R-:W-:Y:S02]  /*2530*/  CS2R R84, SRZ ;  /* 0x0000000000547805 */ /* 0x000fe4000001ff00 */
[----:B------:R-:W-:Y:S02]  /*2540*/  @!P3 LEA.HI.X R7, R10, R17, R2, 0x1, P5 ;  /* 0x000000110a07b211 */ /* 0x000fe400028f0c02 */
[----:B------:R-:W-:Y:S01]  /*2550*/  CS2R R78, SRZ ;  /* 0x00000000004e7805 */ /* 0x000fe2000001ff00 */
[----:B------:R-:W1:Y:S01]  /*2560*/  LDC.64 R10, c[0x0][0x3b8] ;  /* 0x0000ee00ff0a7b82 */ /* 0x000e620000000a00 */
        /* <DEDUP_REMOVED lines=23> */
[----:B------:R-:W-:Y:S02]  /*26e0*/  USHF.L.U32 UR37, UR34, 0x5, URZ ;  /* 0x0000000522257899 */ /* 0x000fe4000800063f */
[----:B------:R-:W-:Y:S02]  /*26f0*/  UIMAD UR36, UR34, 0x28, URZ ;  /* 0x00000028222478a4 */ /* 0x000fe4000f8e023f */
[----:B------:R-:W-:Y:S01]  /*2700*/  UIMAD UR35, UR34, 0x30, URZ ;  /* 0x00000030222378a4 */ /* 0x000fe2000f8e023f */
[----:B------:R-:W-:Y:S01]  /*2710*/  ULDC UR13, c[0x0][0x2ec] ;  /* 0x0000bb00000d7ab9 */ /* 0x000fe20000000800 */
[----:B--2---:R-:W-:Y:S01]  /*2720*/  LEA R0, R28, UR4, 0x1 ;  /* 0x000000041c007c11 */ /* 0x004fe2000f8e08ff */
[----:B------:R-:W-:Y:S01]  /*2730*/  UIMAD UR38, UR34, 0x18, URZ ;  /* 0x00000018222678a4 */ /* 0x000fe2000f8e023f */
[----:B------:R-:W-:-:S03]  /*2740*/  ULDC.U8 UR14, c[0x0][0x388] ;  /* 0x0000e200000e7ab9 */ /* 0x000fc60000000000 */
        /* <DEDUP_REMOVED lines=13> */
[----:B------:R-:W-:Y:S01]  /*2820*/  @P2 STS.128 [R0+0x14000], RZ ;  /* 0x014000ff00002388 */ /* 0x000fe20000000c00 */
[----:B--2---:R-:W-:-:S05]  /*2830*/  @!P2 IMAD.IADD R4, R13, 0x1, R22 ;  /* 0x000000010d04a824 */ /* 0x004fca00078e0216 */
[----:B------:R-:W-:Y:S01]  /*2840*/  @!P2 LEA.HI.X R9, R12, R21, R4, 0x1, P0 ;  /* 0x000000150c09a211 */ /* 0x000fe200000f0c04 */
[----:B------:R-:W-:Y:S01]  /*2850*/  VIADD R12, R28, 0x1800 ;  /* 0x000018001c0c7836 */ /* 0x000fe20000000000 */
[----:B------:R-:W-:-:S03]  /*2860*/  PLOP3.LUT P0, PT, PT, PT, UP0, 0x80, 0x0 ;  /* 0x000000000000781c */ /* 0x000fc60003f0f008 */
[----:B------:R-:W-:Y:S01]  /*2870*/  @!PT LDS RZ, [RZ] ;  /* 0x00000000fffff984 */ /* 0x000fe20000000800 */
[----:B------:R-:W-:Y:S01]  /*2880*/  @!PT LDS RZ, [RZ] ;  /* 0x00000000fffff984 */ /* 0x000fe20000000800 */
[----:B------:R-:W-:Y:S01]  /*2890*/  @!PT LDS RZ, [RZ] ;  /* 0x00000000fffff984 */ /* 0x000fe20000000800 */
[----:B------:R-:W-:Y:S01]  /*28a0*/  @!P2 LDGSTS.E.BYPASS.LTC128B.128 [R0+0x10000], desc[UR6][R8.64] ;  /* 0x100000000800afae */ /* 0x000fe2000b901d46 */
[----:B------:R-:W-:-:S03]  /*28b0*/  SEL R2, R12, R28, !P0 ;  /* 0x0000001c0c027207 */ /* 0x000fc60004000000 */
[----:B------:R-:W-:Y:S01]  /*28c0*/  @!P2 LDGSTS.E.BYPASS.LTC128B.128 [R0+0x12000], desc[UR6][R8.64+0x40] ;  /* 0x120000400800afae */ /* 0x000fe2000b901d46 */
[----:B------:R-:W-:-:S03]  /*28d0*/  LEA R239, R2, UR4, 0x1 ;  /* 0x0000000402ef7c11 */ /* 0x000fc6000f8e08ff */
[----:B------:R2:W-:Y:S04]  /*28e0*/  @!P2 LDGSTS.E.BYPASS.LTC128B.128 [R0+0x14000], desc[UR6][R8.64+0x80] ;  /* 0x140000800800afae */ /* 0x0005e8000b901d46 */
[----:B------:R-:W0:Y:S01]  /*28f0*/  LDGDEPBAR ;  /* 0x00000000000079af */ /* 0x000e220000000000 */
[----:B------:R-:W-:-:S03]  /*2900*/  @!P2 IMAD.IADD R5, R15, 0x1, R23 ;  /* 0x000000010f05a824 */ /* 0x000fc600078e0217 */
[----:B------:R-:W-:Y:S04]  /*2910*/  @P1 STS [R0+0x6000], RZ ;  /* 0x006000ff00001388 */ /* 0x000fe80000000800 */
[----:B------:R-:W-:Y:S04]  /*2920*/  @P1 STS [R0+0x6004], RZ ;  /* 0x006004ff00001388 */ /* 0x000fe80000000800 */
[----:B------:R-:W-:Y:S04]  /*2930*/  @P1 STS.64 [R0+0x6008], RZ ;  /* 0x006008ff00001388 */ /* 0x000fe80000000a00 */
[----:B------:R-:W-:Y:S04]  /*2940*/  @P1 STS.128 [R0+0x7000], RZ ;  /* 0x007000ff00001388 */ /* 0x000fe80000000c00 */
[----:B------:R-:W-:Y:S01]  /*2950*/  @P1 STS.128 [R0+0x8000], RZ ;  /* 0x008000ff00001388 */ /* 0x000fe20000000c00 */
[----:B---3--:R-:W-:-:S03]  /*2960*/  @!P2 LEA R4, P4, R14, R18, 0x1 ;  /* 0x000000120e04a211 */ /* 0x008fc600078808ff */
        /* <DEDUP_REMOVED lines=42> */
[----:B------:R-:W-:Y:S01]  /*2c10*/  @!P2 LDGSTS.E.BYPASS.LTC128B.128 [R0+0xa000], desc[UR6][R4.64] ;  /* 0x0a0000000400afae */ /* 0x000fe2000b901d46 */
[----:B------:R-:W-:-:S03]  /*2c20*/  VIADD R2, R250, 0x28 ;  /* 0x00000028fa027836 */ /* 0x000fc60000000000 */
[----:B------:R-:W-:Y:S04]  /*2c30*/  @!P2 LDGSTS.E.BYPASS.LTC128B.128 [R0+0xc000], desc[UR6][R4.64+0x40] ;  /* 0x0c0000400400afae */ /* 0x000fe8000b901d46 */
[----:B------:R1:W-:Y:S04]  /*2c40*/  @!P2 LDGSTS.E.BYPASS.LTC128B.128 [R0+0xe000], desc[UR6][R4.64+0x80] ;  /* 0x0e0000800400afae */ /* 0x0003e8000b901d46 */
[----:B------:R-:W0:Y:S01]  /*2c50*/  LDGDEPBAR ;  /* 0x00000000000079af */ /* 0x000e220000000000 */
[----:B--2---:R-:W-:Y:S01]  /*2c60*/  VIADD R9, R250, 0x8 ;  /* 0x00000008fa097836 */ /* 0x004fe20000000000 */
[----:B------:R-:W-:Y:S01]  /*2c70*/  ISETP.GE.AND P1, PT, R2, UR9, PT ;  /* 0x0000000902007c0c */ /* 0x000fe2000bf26270 */
[C---:B------:R-:W-:Y:S01]  /*2c80*/  VIADD R8, R250.reuse, 0x20 ;  /* 0x00000020fa087836 */ /* 0x040fe20000000000 */
[----:B------:R-:W-:-:S02]  /*2c90*/  ISETP.GE.AND P4, PT, R250, UR9, PT ;  /* 0x00000009fa007c0c */ /* 0x000fc4000bf86270 */
[----:B------:R-:W-:Y:S02]  /*2ca0*/  ISETP.GE.AND P3, PT, R9, UR9, PT ;  /* 0x0000000909007c0c */ /* 0x000fe4000bf66270 */
[----:B------:R-:W-:Y:S01]  /*2cb0*/  ISETP.GE.AND P2, PT, R8, UR9, PT ;  /* 0x0000000908007c0c */ /* 0x000fe2000bf46270 */
[----:B---3--:R-:W-:-:S06]  /*2cc0*/  IMAD.MOV.U32 R6, RZ, RZ, 0x4 ;  /* 0x00000004ff067424 */ /* 0x008fcc00078e00ff */
[----:B------:R-:W-:-:S05]  /*2cd0*/  @!P1 IMAD.WIDE R6, R2, R6, UR16 ;  /* 0x0000001002069e25 */ /* 0x000fca000f8e0206 */
[----:B------:R-:W5:Y:S01]  /*2ce0*/  @!P1 LDG.E R247, desc[UR6][R6.64] ;  /* 0x0000000606f79981 */ /* 0x000f62000c1e1900 */
[----:B-1----:R-:W-:Y:S01]  /*2cf0*/  IMAD.MOV.U32 R4, RZ, RZ, 0x4 ;  /* 0x00000004ff047424 */ /* 0x002fe200078e00ff */
[----:B------:R-:W-:-:S04]  /*2d00*/  DEPBAR.LE SB0, 0x1 ;  /* 0x000080400000791a */ /* 0x000fc80000000000 */
[----:B------:R-:W-:-:S05]  /*2d10*/  IMAD.WIDE R4, R250, R4, UR16 ;  /* 0x00000010fa047e25 */ /* 0x000fca000f8e0204 */
[----:B------:R-:W5:Y:S04]  /*2d20*/  @!P4 LDG.E R248, desc[UR6][R4.64] ;  /* 0x0000000604f8c981 */ /* 0x000f68000c1e1900 */
[----:B------:R-:W5:Y:S04]  /*2d30*/  @!P3 LDG.E R249, desc[UR6][R4.64+0x20] ;  /* 0x0000200604f9b981 */ /* 0x000f68000c1e1900 */
[----:B------:R1:W5:Y:S01]  /*2d40*/  @!P2 LDG.E R246, desc[UR6][R4.64+0x80] ;  /* 0x0000800604f6a981 */ /* 0x000362000c1e1900 */
[----:B------:R-:W-:Y:S06]  /*2d50*/  BAR.SYNC.DEFER_BLOCKING 0x0 ;  /* 0x0000000000007b1d */ /* 0x000fec0000010000 */
[----:B------:R-:W2:Y:S04]  /*2d60*/  LDG.E.64 R4, desc[UR6][R10.64+0x8] ;  /* 0x000008060a047981 */ /* 0x000ea8000c1e1b00 */
[----:B------:R-:W3:Y:S01]  /*2d70*/  LDG.E.64 R6, desc[UR6][R10.64] ;  /* 0x000000060a067981 */ /* 0x000ee2000c1e1b00 */
[----:B------:R-:W1:Y:S01]  /*2d80*/  S2R R13, SR_TID.X ;  /* 0x00000000000d7919 */ /* 0x000e620000002100 */
[----:B------:R-:W1:Y:S01]  /*2d90*/  S2R R14, SR_TID.X ;  /* 0x00000000000e7919 */ /* 0x000e620000002100 */
[----:B------:R-:W-:Y:S01]  /*2da0*/  UIMAD UR9, UR44, UR60, UR56 ;  /* 0x0000003c2c0972a4 */ /* 0x000fe2000f8e0238 */
[----:B----4-:R-:W-:Y:S01]  /*2db0*/  SHF.R.S32.HI R0, RZ, 0x1f, R26 ;  /* 0x0000001fff007819 */ /* 0x010fe2000001141a */
[----:B------:R-:W4:Y:S02]  /*2dc0*/  LDSM.16.M88.4 R172, [R208+0xf000] ;  /* 0x00f00000d0ac783b */ /* 0x000f240000000200 */
[----:B------:R-:W-:-:S02]  /*2dd0*/  USHF.L.U32 UR9, UR9, 0x5, URZ ;  /* 0x0000000509097899 */ /* 0x000fc4000800063f */
[----:B------:R-:W2:Y:S02]  /*2de0*/  LDSM.16.M88.4 R176, [R208+0xf400] ;  /* 0x00f40000d0b0783b */ /* 0x000ea40000000200 */
[----:B------:R-:W-:Y:S02]  /*2df0*/  USHF.R.S32.HI UR10, URZ, 0x1f, UR9 ;  /* 0x0000001f3f0a7899 */ /* 0x000fe40008011409 */
[----:B------:R-:W2:Y:S04]  /*2e00*/  LDSM.16.M88.4 R188, [R208+0x11000] ;  /* 0x01100000d0bc783b */ /* 0x000ea80000000200 */
[----:B------:R-:W2:Y:S04]  /*2e10*/  LDSM.16.M88.4 R192, [R208+0x11400] ;  /* 0x01140000d0c0783b */ /* 0x000ea80000000200 */
[----:B------:R-:W2:Y:S04]  /*2e20*/  LDSM.16.M88.4 R204, [R208+0x13000] ;  /* 0x01300000d0cc783b */ /* 0x000ea80000000200 */
[----:B------:R-:W2:Y:S01]  /*2e30*/  LDSM.16.M88.4 R208, [R208+0x13400] ;  /* 0x01340000d0d0783b */ /* 0x000ea20000000200 */
[----:B-1----:R-:W-:-:S03]  /*2e40*/  SHF.R.S32.HI R13, RZ, 0x1f, R13 ;  /* 0x0000001fff0d7819 */ /* 0x002fc6000001140d */
[----:B------:R-:W1:Y:S01]  /*2e50*/  LDSM.16.M88.4 R180, [R222] ;  /* 0x00000000deb4783b */ /* 0x000e620000000200 */
[----:B------:R-:W-:-:S03]  /*2e60*/  LEA.HI R13, R13, R14, RZ, 0x6 ;  /* 0x0000000e0d0d7211 */ /* 0x000fc600078f30ff */
[----:B------:R-:W1:Y:S04]  /*2e70*/  LDSM.16.M88.4 R184, [R222+0x400] ;  /* 0x00040000deb8783b */ /* 0x000e680000000200 */
[----:B------:R-:W1:Y:S04]  /*2e80*/  LDSM.16.M88.4 R196, [R222+0x2000] ;  /* 0x00200000dec4783b */ /* 0x000e680000000200 */
[----:B------:R-:W1:Y:S04]  /*2e90*/  LDSM.16.M88.4 R200, [R222+0x2400] ;  /* 0x00240000dec8783b */ /* 0x000e680000000200 */
[----:B------:R-:W1:Y:S04]  /*2ea0*/  LDSM.16.M88.4 R212, [R222+0x4000] ;  /* 0x00400000ded4783b */ /* 0x000e680000000200 */
[----:B------:R-:W1:Y:S01]  /*2eb0*/  LDSM.16.M88.4 R216, [R222+0x4400] ;  /* 0x00440000ded8783b */ /* 0x000e620000000200 */
[----:B------:R-:W-:Y:S01]  /*2ec0*/  SHF.R.S32.HI R13, RZ, 0x6, R13 ;  /* 0x00000006ff0d7819 */ /* 0x000fe2000001140d */
[----:B------:R-:W-:-:S02]  /*2ed0*/  USHF.L.U32 UR21, UR34, 0x4, URZ ;  /* 0x0000000422157899 */ /* 0x000fc4000800063f */
[----:B------:R-:W-:Y:S02]  /*2ee0*/  USHF.L.U32 UR20, UR34, 0x3, URZ ;  /* 0x0000000322147899 */ /* 0x000fe4000800063f */
[----:B------:R-:W-:Y:S02]  /*2ef0*/  UIADD3 UR30, UR21, 0x20, URZ ;  /* 0x00000020151e7890 */ /* 0x000fe4000fffe03f */
[----:B------:R-:W-:Y:S02]  /*2f00*/  UIADD3 UR26, UR21, 0x40, URZ ;  /* 0x00000040151a7890 */ /* 0x000fe4000fffe03f */
[----:B------:R-:W-:Y:S02]  /*2f10*/  UIADD3 UR30, UR20, UR30, URZ ;  /* 0x0000001e141e7290 */ /* 0x000fe4000fffe03f */
[----:B------:R-:W-:Y:S02]  /*2f20*/  UIADD3 UR25, UR20, UR26, URZ ;  /* 0x0000001a14197290 */ /* 0x000fe4000fffe03f */
[----:B------:R-:W-:-:S02]  /*2f30*/  UIADD3 UR29, UR20, UR30, URZ ;  /* 0x0000001e141d7290 */ /* 0x000fc4000fffe03f */
[----:B------:R-:W-:Y:S01]  /*2f40*/  UIADD3 UR24, UR20, UR25, URZ ;  /* 0x0000001914187290 */ /* 0x000fe2000fffe03f */
[----:B------:R-:W-:Y:S01]  /*2f50*/  SEL R221, R221, R229, !P0 ;  /* 0x000000e5dddd7207 */ /* 0x000fe20004000000 */
[----:B------:R-:W-:Y:S01]  /*2f60*/  UIADD3 UR28, UR20, UR29, URZ ;  /* 0x0000001d141c7290 */ /* 0x000fe2000fffe03f */
[----:B------:R-:W-:Y:S01]  /*2f70*/  SEL R220, R220, R228, !P0 ;  /* 0x000000e4dcdc7207 */ /* 0x000fe20004000000 */
[----:B------:R-:W-:Y:S01]  /*2f80*/  UIADD3 UR23, UR20, UR24, URZ ;  /* 0x0000001814177290 */ /* 0x000fe2000fffe03f */
[----:B------:R-:W-:Y:S01]  /*2f90*/  LEA R221, R221, UR4, 0x1 ;  /* 0x00000004dddd7c11 */ /* 0x000fe2000f8e08ff */
[----:B------:R-:W-:Y:S01]  /*2fa0*/  UIADD3 UR27, UR20, UR28, URZ ;  /* 0x0000001c141b7290 */ /* 0x000fe2000fffe03f */
[----:B------:R-:W-:Y:S01]  /*2fb0*/  LEA R220, R220, UR4, 0x1 ;  /* 0x00000004dcdc7c11 */ /* 0x000fe2000f8e08ff */
[----:B------:R-:W-:Y:S02]  /*2fc0*/  UIADD3 UR22, UR20, UR23, URZ ;  /* 0x0000001714167290 */ /* 0x000fe4000fffe03f */
[----:B------:R-:W-:-:S02]  /*2fd0*/  UIMAD UR34, UR34, 0x38, URZ ;  /* 0x00000038222278a4 */ /* 0x000fc4000f8e023f */
[----:B------:R-:W-:Y:S02]  /*2fe0*/  UIADD3 UR33, UR21, 0x20, URZ ;  /* 0x0000002015217890 */ /* 0x000fe4000fffe03f */
[----:B------:R-:W-:Y:S02]  /*2ff0*/  UIADD3 UR32, UR20, UR27, URZ ;  /* 0x0000001b14207290 */ /* 0x000fe4000fffe03f */
[----:B------:R-:W-:Y:S02]  /*3000*/  UIADD3 UR31, UR20, UR22, URZ ;  /* 0x00000016141f7290 */ /* 0x000fe4000fffe03f */
[----:B------:R-:W-:Y:S01]  /*3010*/  UISETP.GE.AND UP0, UPT, UR11, UR5, UPT ;  /* 0x000000050b00728c */ /* 0x000fe2000bf06270 */
[----:B--2---:R-:W-:-:S04]  /*3020*/  IADD3 R26, P2, P1, R4, UR9, R26 ;  /* 0x00000009041a7c10 */ /* 0x004fc8000f95e01a */
[----:B------:R-:W-:Y:S01]  /*3030*/  IADD3.X R0, R5, UR10, R0, P2, P1 ;  /* 0x0000000a05007c10 */ /* 0x000fe200097e2400 */
[----:B------:R-:W-:-:S04]  /*3040*/  IMAD.WIDE.U32 R4, R26, -0x2daee0ad, RZ ;  /* 0xd2511f531a047825 */ /* 0x000fc800078e00ff */
[----:B------:R2:W-:Y:S01]  /*3050*/  STL [R1+0x14], R0 ;  /* 0x0000140001007387 */ /* 0x0005e20000100800 */
[----:B---3--:R-:W-:Y:S02]  /*3060*/  R2UR UR9, R7 ;  /* 0x00000000070972ca */ /* 0x008fe400000e0000 */
[----:B------:R-:W-:Y:S01]  /*3070*/  R2UR UR10, R6 ;  /* 0x00000000060a72ca */ /* 0x000fe200000e0000 */
[----:B--2---:R-:W-:-:S05]  /*3080*/  IMAD.SHL.U32 R0, R13, 0x20, RZ ;  /* 0x000000200d007824 */ /* 0x004fca00078e00ff */
[----:B------:R2:W-:Y:S04]  /*3090*/  STL [R1+0x28], R0 ;  /* 0x0000280001007387 */ /* 0x0005e80000100800 */
[----:B-1--4-:R2:W-:Y:S05]  /*30a0*/  STL.64 [R1], R4 ;  /* 0x0000000401007387 */ /* 0x0125ea0000100a00 */
.L_x_261:
[----:B------:R-:W0:Y:S01]  /*30b0*/  LDGDEPBAR ;  /* 0x00000000000079af */ /* 0x000e220000000000 */
[----:B--2---:R-:W-:Y:S01]  /*30c0*/  LEA R0, R230, UR4, 0x1 ;  /* 0x00000004e6007c11 */ /* 0x004fe2000f8e08ff */
[----:B------:R-:W-:Y:S01]  /*30d0*/  IMAD.IADD R2, R227, 0x1, R221 ;  /* 0x00000001e3027824 */ /* 0x000fe200078e02dd */
[----:B------:R-:W-:Y:S05]  /*30e0*/  PLOP3.LUT P0, PT, PT, PT, UP0, 0x80, 0x0 ;  /* 0x000000000000781c */ /* 0x000fea0003f0f008 */
[----:B------:R-:W2:Y:S01]  /*30f0*/  LDL.64 R232, [R1] ;  /* 0x0000000001e87983 */ /* 0x000ea20000100a00 */
[----:B------:R-:W-:Y:S01]  /*3100*/  PLOP3.LUT P3, PT, PT, PT, UP0, 0x80, 0x0 ;  /* 0x000000000000781c */ /* 0x000fe20003f6f008 */
[----:B------:R-:W-:Y:S01]  /*3110*/  UIADD3 UR11, UR10, -0x61c88647, URZ ;  /* 0x9e3779b90a0b7890 */ /* 0x000fe2000fffe03f */
[----:B------:R-:W-:Y:S01]  /*3120*/  PLOP3.LUT P1, PT, PT, PT, UP0, 0x80, 0x0 ;  /* 0x000000000000781c */ /* 0x000fe20003f2f008 */
[----:B------:R-:W-:Y:S01]  /*3130*/  UIADD3 UR12, UR10, 0x3c6ef372, URZ ;  /* 0x3c6ef3720a0c7890 */ /* 0x000fe2000fffe03f */
[----:B------:R-:W-:Y:S01]  /*3140*/  PLOP3.LUT P4, PT, PT, PT, UP0, 0x80, 0x0 ;  /* 0x000000000000781c */ /* 0x000fe20003f8f008 */
[----:B------:R-:W3:Y:S01]  /*3150*/  LDL R231, [R1+0x28] ;  /* 0x0000280001e77983 */ /* 0x000ee20000100800 */
[----:B------:R-:W-:Y:S01]  /*3160*/  PLOP3.LUT P2, PT, PT, PT, UP0, 0x80, 0x0 ;  /* 0x000000000000781c */ /* 0x000fe20003f4f008 */
[----:B------:R-:W-:Y:S01]  /*3170*/  UIADD3 UR15, UR10, 0x1715609d, URZ ;  /* 0x1715609d0a0f7890 */ /* 0x000fe2000fffe03f */
[----:B------:R-:W-:Y:S01]  /*3180*/  PLOP3.LUT P6, PT, PT, PT, UP0, 0x80, 0x0 ;  /* 0x000000000000781c */ /* 0x000fe20003fcf008 */
[----:B------:R-:W4:Y:S01]  /*3190*/  LDL R234, [R1+0x14] ;  /* 0x0000140001ea7983 */ /* 0x000f220000100800 */
[----:B------:R-:W-:Y:S01]  /*31a0*/  PLOP3.LUT P5, PT, PT, PT, UP0, 0x80, 0x0 ;  /* 0x000000000000781c */ /* 0x000fe20003faf008 */
[----:B------:R-:W-:Y:S01]  /*31b0*/  UISETP.GE.AND UP3, UPT, UR8, 0x1, UPT ;  /* 0x000000010800788c */ /* 0x000fe2000bf66270 */
[----:B------:R-:W-:Y:S04]  /*31c0*/  DEPBAR.LE SB0, 0x0 ;  /* 0x000080000000791a */ /* 0x000fe80000000000 */
[----:B------:R-:W-:Y:S06]  /*31d0*/  BAR.SYNC.DEFER_BLOCKING 0x0 ;  /* 0x0000000000007b1d */ /* 0x000fec0000010000 */
[----:B------:R-:W-:Y:S08]  /*31e0*/  LDSM.16.M88.4 R32, [R221] ;  /* 0x00000000dd20783b */ /* 0x000ff00000000200 */
[----:B------:R-:W1:Y:S08]  /*31f0*/  LDSM.16.M88.4 R16, [R0+0x9000] ;  /* 0x009000000010783b */ /* 0x000e700000000200 */
[----:B------:R-:W1:Y:S08]  /*3200*/  LDSM.16.M88.4 R28, [R221+0x800] ;  /* 0x00080000dd1c783b */ /* 0x000e700000000200 */
[----:B------:R-:W1:Y:S08]  /*3210*/  LDSM.16.M88.4 R132, [R0+0x9400] ;  /* 0x009400000084783b */ /* 0x000e700000000200 */
[----:B------:R-:W-:Y:S08]  /*3220*/  LDSM.16.M88.4 R136, [R2] ;  /* 0x000000000288783b */ /* 0x000ff00000000200 */
[----:B------:R-:W1:Y:S02]  /*3230*/  LDSM.16.M88.4 R140, [R222+-0x6000] ;  /* 0xffa00000de8c783b */ /* 0x000e640000000200 */
[-C--:B-1----:R-:W-:Y:S06]  /*3240*/  HMMA.16816.F32.BF16 R4, R32, R16.reuse, RZ ;  /* 0x000000102004723c */ /* 0x082fec00000418ff */
[----:B------:R-:W1:Y:S01]  /*3250*/  LDSM.16.M88.4 R144, [R2+0x800] ;  /* 0x000800000290783b */ /* 0x000e620000000200 */
[C---:B------:R-:W-:Y:S07]  /*3260*/  HMMA.16816.F32.BF16 R8, R28.reuse, R16, RZ ;  /* 0x000000101c08723c */ /* 0x040fee00000418ff */
[----:B------:R-:W1:Y:S01]  /*3270*/  LDSM.16.M88.4 R148, [R222+-0x5c00] ;  /* 0xffa40000de94783b */ /* 0x000e620000000200 */
[-C--:B------:R-:W-:Y:S07]  /*3280*/  HMMA.16816.F32.BF16 R12, R28, R18.reuse, RZ ;  /* 0x000000121c0c723c */ /* 0x080fee00000418ff */
[----:B------:R-:W-:Y:S01]  /*3290*/  LDSM.16.M88.4 R152, [R221+0x1000] ;  /* 0x00100000dd98783b */ /* 0x000fe20000000200 */
[C---:B------:R-:W-:Y:S07]  /*32a0*/  HMMA.16816.F32.BF16 R16, R32.reuse, R18, RZ ;  /* 0x000000122010723c */ /* 0x040fee00000418ff */
[----:B------:R-:W1:Y:S01]  /*32b0*/  LDSM.16.M88.4 R156, [R0+0xb000] ;  /* 0x00b00000009c783b */ /* 0x000e620000000200 */
[-C--:B------:R-:W-:Y:S06]  /*32c0*/  HMMA.16816.F32.BF16 R20, R32, R132.reuse, RZ ;  /* 0x000000842014723c */ /* 0x080fec00000418ff */
[C---:B------:R-:W-:Y:S01]  /*32d0*/  HMMA.16816.F32.BF16 R24, R28.reuse, R132, RZ ;  /* 0x000000841c18723c */ /* 0x040fe200000418ff */
[----:B-----5:R-:W1:Y:S05]  /*32e0*/  LDSM.16.M88.4 R160, [R221+0x1800] ;  /* 0x00180000dda0783b */ /* 0x020e6a0000000200 */
[-C--:B------:R-:W-:Y:S03]  /*32f0*/  HMMA.16816.F32.BF16 R28, R28, R134.reuse, RZ ;  /* 0x000000861c1c723c */ /* 0x080fe600000418ff */
[----:B------:R-:W1:Y:S03]  /*3300*/  LDSM.16.M88.4 R164, [R0+0xb400] ;  /* 0x00b4000000a4783b */ /* 0x000e660000000200 */
[----:B------:R-:W-:Y:S05]  /*3310*/  HMMA.16816.F32.BF16 R32, R32, R134, RZ ;  /* 0x000000862020723c */ /* 0x000fea00000418ff */
[----:B------:R-:W-:Y:S01]  /*3320*/  LDSM.16.M88.4 R132, [R2+0x1000] ;  /* 0x001000000284783b */ /* 0x000fe20000000200 */
[-C--:B------:R-:W-:Y:S06]  /*3330*/  HMMA.16816.F32.BF16 R4, R136, R140.reuse, R4 ;  /* 0x0000008c8804723c */ /* 0x080fec0000041804 */
[C---:B-1----:R-:W-:Y:S01]  /*3340*/  HMMA.16816.F32.BF16 R8, R144.reuse, R140, R8 ;  /* 0x0000008c9008723c */ /* 0x042fe20000041808 */
[----:B------:R-:W-:Y:S05]  /*3350*/  LDSM.16.M88.4 R168, [R2+0x1800] ;  /* 0x0018000002a8783b */ /* 0x000fea0000000200 */
[-C--:B------:R-:W-:Y:S06]  /*3360*/  HMMA.16816.F32.BF16 R12, R144, R142.reuse, R12 ;  /* 0x0000008e900c723c */ /* 0x080fec000004180c */
[C---:B------:R-:W-:Y:S01]  /*3370*/  HMMA.16816.F32.BF16 R16, R136.reuse, R142, R16 ;  /* 0x0000008e8810723c */ /* 0x040fe20000041810 */
[----:B------:R-:W1:Y:S05]  /*3380*/  LDSM.16.M88.4 R140, [R222+-0x4000] ;  /* 0xffc00000de8c783b */ /* 0x000e6a0000000200 */
[-C--:B------:R-:W-:Y:S06]  /*3390*/  HMMA.16816.F32.BF16 R20, R136, R148.reuse, R20 ;  /* 0x000000948814723c */ /* 0x080fec0000041814 */
[C---:B------:R-:W-:Y:S06]  /*33a0*/  HMMA.16816.F32.BF16 R24, R144.reuse, R148, R24 ;  /* 0x000000949018723c */ /* 0x040fec0000041818 */
[-C--:B------:R-:W-:Y:S01]  /*33b0*/  HMMA.16816.F32.BF16 R28, R144, R150.reuse, R28 ;  /* 0x00000096901c723c */ /* 0x080fe2000004181c */
[----:B------:R-:W1:Y:S05]  /*33c0*/  LDSM.16.M88.4 R144, [R222+-0x3c00] ;  /* 0xffc40000de90783b */ /* 0x000e6a0000000200 */
[----:B------:R-:W-:Y:S03]  /*33d0*/  HMMA.16816.F32.BF16 R32, R136, R150, R32 ;  /* 0x000000968820723c */ /* 0x000fe60000041820 */
[----:B------:R-:W-:Y:S03]  /*33e0*/  LDSM.16.M88.4 R136, [R221+0x2000] ;  /* 0x00200000dd88783b */ /* 0x000fe60000000200 */
        /* <DEDUP_REMOVED lines=8> */
[-C--:B------:R-:W-:Y:S01]  /*3470*/  HMMA.16816.F32.BF16 R28, R160, R166.reuse, R28 ;  /* 0x000000a6a01c723c */ /* 0x080fe2000004181c */
[----:B------:R-:W-:Y:S05]  /*3480*/  LDSM.16.M88.4 R160, [R222+-0x2000] ;  /* 0xffe00000dea0783b */ /* 0x000fea0000000200 */
[----:B------:R-:W-:Y:S03]  /*3490*/  HMMA.16816.F32.BF16 R32, R152, R166, R32 ;  /* 0x000000a69820723c */ /* 0x000fe60000041820 */
[----:B------:R-:W-:Y:S03]  /*34a0*/  LDSM.16.M88.4 R152, [R2+0x2000] ;  /* 0x002000000298783b */ /* 0x000fe60000000200 */
[-C--:B-1----:R-:W-:Y:S05]  /*34b0*/  HMMA.16816.F32.BF16 R4, R132, R140.reuse, R4 ;  /* 0x0000008c8404723c */ /* 0x082fea0000041804 */
[----:B------:R1:W-:Y:S01]  /*34c0*/  LDSM.16.M88.4 R164, [R2+0x2800] ;  /* 0x0028000002a4783b */ /* 0x0003e20000000200 */
[C---:B------:R-:W-:Y:S06]  /*34d0*/  HMMA.16816.F32.BF16 R8, R168.reuse, R140, R8 ;  /* 0x0000008ca808723c */ /* 0x040fec0000041808 */
[-C--:B------:R-:W-:Y:S06]  /*34e0*/  HMMA.16816.F32.BF16 R12, R168, R142.reuse, R12 ;  /* 0x0000008ea80c723c */ /* 0x080fec000004180c */
[C---:B------:R-:W-:Y:S01]  /*34f0*/  HMMA.16816.F32.BF16 R16, R132.reuse, R142, R16 ;  /* 0x0000008e8410723c */ /* 0x040fe20000041810 */
[----:B------:R1:W2:Y:S05]  /*3500*/  LDSM.16.M88.4 R140, [R0+0xd400] ;  /* 0x00d40000008c783b */ /* 0x0002aa0000000200 */
[-C--:B------:R-:W-:Y:S01]  /*3510*/  HMMA.16816.F32.BF16 R20, R132, R144.reuse, R20 ;  /* 0x000000908414723c */ /* 0x080fe20000041814 */
[----:B-1----:R-:W-:Y:S05]  /*3520*/  IMAD.U32 R2, RZ, RZ, UR8 ;  /* 0x00000008ff027e24 */ /* 0x002fea000f8e00ff */
[C---:B------:R-:W-:Y:S01]  /*3530*/  HMMA.16816.F32.BF16 R24, R168.reuse, R144, R24 ;  /* 0x00000090a818723c */ /* 0x040fe20000041818 */
[----:B------:R-:W4:Y:S04]  /*3540*/  LDL R144, [R1+0x18] ;  /* 0x0000180001907983 */ /* 0x000f280000100800 */
[----:B------:R-:W4:Y:S01]  /*3550*/  LDL R145, [R1+0x1c] ;  /* 0x00001c0001917983 */ /* 0x000f220000100800 */
[-C--:B------:R-:W-:Y:S06]  /*3560*/  HMMA.16816.F32.BF16 R28, R168, R146.reuse, R28 ;  /* 0x00000092a81c723c */ /* 0x080fec000004181c */
[----:B------:R-:W-:Y:S01]  /*3570*/  HMMA.16816.F32.BF16 R32, R132, R146, R32 ;  /* 0x000000928420723c */ /* 0x000fe20000041820 */
[----:B------:R-:W1:Y:S01]  /*3580*/  @P0 S2R R132, SR_TID.X ;  /* 0x0000000000840919 */ /* 0x000e620000002100 */
[----:B------:R-:W-:Y:S03]  /*3590*/  PLOP3.LUT P0, PT, PT, PT, UP0, 0x80, 0x0 ;  /* 0x000000000000781c */ /* 0x000fe60003f0f008 */
[----:B------:R-:W-:Y:S01]  /*35a0*/  IMAD.U32 R0, RZ, RZ, UR39 ;  /* 0x00000027ff007e24 */ /* 0x000fe2000f8e00ff */
[-C--:B------:R-:W-:Y:S06]  /*35b0*/  HMMA.16816.F32.BF16 R4, R136, R148.reuse, R4 ;  /* 0x000000948804723c */ /* 0x080fec0000041804 */
[C---:B------:R-:W-:Y:S06]  /*35c0*/  HMMA.16816.F32.BF16 R8, R156.reuse, R148, R8 ;  /* 0x000000949c08723c */ /* 0x040fec0000041808 */
[-C--:B------:R-:W-:Y:S06]  /*35d0*/  HMMA.16816.F32.BF16 R12, R156, R150.reuse, R12 ;  /* 0x000000969c0c723c */ /* 0x080fec000004180c */
[C---:B------:R-:W-:Y:S06]  /*35e0*/  HMMA.16816.F32.BF16 R16, R136.reuse, R150, R16 ;  /* 0x000000968810723c */ /* 0x040fec0000041810 */
[-C--:B--2---:R-:W-:Y:S05]  /*35f0*/  HMMA.16816.F32.BF16 R20, R136, R140.reuse, R20 ;  /* 0x0000008c8814723c */ /* 0x084fea0000041814 */
[----:B-1----:R-:W-:Y:S01]  /*3600*/  @P3 IMAD.SHL.U32 R132, R132, 0x2, RZ ;  /* 0x0000000284843824 */ /* 0x002fe200078e00ff */
[----:B------:R-:W-:Y:S01]  /*3610*/  PLOP3.LUT P3, PT, PT, PT, UP0, 0x80, 0x0 ;  /* 0x000000000000781c */ /* 0x000fe20003f6f008 */
[C---:B------:R-:W-:Y:S06]  /*3620*/  HMMA.16816.F32.BF16 R24, R156.reuse, R140, R24 ;  /* 0x0000008c9c18723c */ /* 0x040fec0000041818 */
[-C--:B------:R-:W-:Y:S06]  /*3630*/  HMMA.16816.F32.BF16 R28, R156, R142.reuse, R28 ;  /* 0x0000008e9c1c723c */ /* 0x080fec000004181c */
[----:B------:R-:W-:Y:S06]  /*3640*/  HMMA.16816.F32.BF16 R32, R136, R142, R32 ;  /* 0x0000008e8820723c */ /* 0x000fec0000041820 */
[-C--:B------:R-:W-:Y:S01]  /*3650*/  HMMA.16816.F32.BF16 R4, R152, R160.reuse, R4 ;  /* 0x000000a09804723c */ /* 0x080fe20000041804 */
[----:B------:R-:W-:Y:S04]  /*3660*/  IMAD.U32 R138, RZ, RZ, UR39 ;  /* 0x00000027ff8a7e24 */ /* 0x000fe8000f8e00ff */
[----:B---3--:R-:W-:Y:S01]  /*3670*/  @P1 LOP3.LUT R137, R231, 0x6, R132, 0xf8, !PT ;  /* 0x00000006e7891812 */ /* 0x008fe200078ef884 */
[C---:B------:R-:W-:Y:S01]  /*3680*/  HMMA.16816.F32.BF16 R8, R164.reuse, R160, R8 ;  /* 0x000000a0a408723c */ /* 0x040fe20000041808 */
[----:B------:R-:W-:Y:S04]  /*3690*/  PLOP3.LUT P1, PT, PT, PT, UP0, 0x80, 0x0 ;  /* 0x000000000000781c */ /* 0x000fe80003f2f008 */
[----:B----4-:R-:W-:Y:S01]  /*36a0*/  LOP3.LUT R136, R234, UR10, RZ, 0x3c, !PT ;  /* 0x0000000aea887c12 */ /* 0x010fe2000f8e3cff */
[-C--:B------:R-:W-:Y:S06]  /*36b0*/  HMMA.16816.F32.BF16 R12, R164, R162.reuse, R12 ;  /* 0x000000a2a40c723c */ /* 0x080fec000004180c */
[C---:B------:R-:W-:Y:S05]  /*36c0*/  HMMA.16816.F32.BF16 R16, R152.reuse, R162, R16 ;  /* 0x000000a29810723c */ /* 0x040fea0000041810 */
[----:B------:R-:W-:Y:S02]  /*36d0*/  IMAD R0, R0, 0x4, R144 ;  /* 0x0000000400007824 */ /* 0x000fe400078e0290 */
[----:B------:R-:W-:Y:S04]  /*36e0*/  IMAD R2, R2, 0x4, R145 ;  /* 0x0000000402027824 */ /* 0x000fe800078e0291 */
[----:B------:R-:W-:Y:S01]  /*36f0*/  LOP3.LUT R0, R233, UR9, R0, 0x96, !PT ;  /* 0x00000009e9007c12 */ /* 0x000fe2000f8e9600 */
[----:B------:R-:W-:Y:S04]  /*3700*/  IMAD.WIDE.U32 R134, R2, -0x326172a9, RZ ;  /* 0xcd9e8d5702867825 */ /* 0x000fe800078e00ff */
[----:B------:R-:W-:Y:S01]  /*3710*/  IMAD.WIDE.U32 R132, R0, -0x326172a9, RZ ;  /* 0xcd9e8d5700847825 */ /* 0x000fe200078e00ff */
[-C--:B------:R-:W-:Y:S03]  /*3720*/  LOP3.LUT R141, R135, R136.reuse, RZ, 0x3c, !PT ;  /* 0x00000088878d7212 */ /* 0x080fe600078e3cff */
[----:B------:R-:W-:Y:S01]  /*3730*/  @P0 IMAD R0, R138, 0x80, R137 ;  /* 0x000000808a000824 */ /* 0x000fe200078e0289 */
[----:B------:R-:W-:Y:S02]  /*3740*/  PLOP3.LUT P0, PT, PT, PT, UP0, 0x80, 0x0 ;  /* 0x000000000000781c */ /* 0x000fe40003f0f008 */
[----:B------:R-:W-:Y:S01]  /*3750*/  LOP3.LUT R146, R133, UR11, R134, 0x96, !PT ;  /* 0x0000000b85927c12 */ /* 0x000fe2000f8e9686 */
[----:B------:R-:W-:Y:S01]  /*3760*/  VIADD R134, R2, 0x2 ;  /* 0x0000000202867836 */ /* 0x000fe20000000000 */
[C---:B------:R-:W-:Y:S01]  /*3770*/  @P4 ISETP.GE.AND P4, PT, R0.reuse, UR5, PT ;  /* 0x0000000500004c0c */ /* 0x040fe2000bf86270 */
[----:B------:R-:W-:Y:S01]  /*3780*/  @P2 VIADD R2, R0, 0x1 ;  /* 0x0000000100022836 */ /* 0x000fe20000000000 */
[----:B------:R-:W-:Y:S01]  /*3790*/  PLOP3.LUT P2, PT, PT, PT, UP0, 0x80, 0x0 ;  /* 0x000000000000781c */ /* 0x000fe20003f4f008 */
[----:B------:R-:W-:Y:S01]  /*37a0*/  IMAD.WIDE.U32 R134, R134, -0x326172a9, RZ ;  /* 0xcd9e8d5786867825 */ /* 0x000fe200078e00ff */
[----:B------:R-:W-:Y:S02]  /*37b0*/  @P3 FSEL R6, R6, -INF , !P4 ;  /* 0xff80000006063808 */ /* 0x000fe40006000000 */
[----:B------:R-:W-:Y:S01]  /*37c0*/  PLOP3.LUT P3, PT, PT, PT, UP0, 0x80, 0x0 ;  /* 0x000000000000781c */ /* 0x000fe20003f6f008 */
[----:B------:R-:W-:Y:S01]  /*37d0*/  IMAD.WIDE.U32 R146, R146, -0x2daee0ad, RZ ;  /* 0xd2511f5392927825 */ /* 0x000fe200078e00ff */
[----:B------:R-:W-:Y:S02]  /*37e0*/  @P6 ISETP.GE.AND P6, PT, R2, UR5, PT ;  /* 0x0000000502006c0c */ /* 0x000fe4000bfc6270 */
[----:B------:R-:W-:Y:S01]  /*37f0*/  @P0 FSEL R8, R8, -INF , !P4 ;  /* 0xff80000008080808 */ /* 0x000fe20006000000 */
[----:B------:R-:W-:Y:S01]  /*3800*/  @P1 VIADD R137, R0, 0x8 ;  /* 0x0000000800891836 */ /* 0x000fe20000000000 */
[----:B------:R-:W-:Y:S02]  /*3810*/  PLOP3.LUT P0, PT, PT, PT, UP0, 0x80, 0x0 ;  /* 0x000000000000781c */ /* 0x000fe40003f0f008 */
[----:B------:R-:W-:Y:S02]  /*3820*/  @P5 FSEL R4, R4, -INF , !P4 ;  /* 0xff80000004045808 */ /* 0x000fe40006000000 */
[----:B------:R-:W-:Y:S02]  /*3830*/  PLOP3.LUT P5, PT, PT, PT, UP0, 0x80, 0x0 ;  /* 0x000000000000781c */ /* 0x000fe40003faf008 */
[----:B------:R-:W-:Y:S02]  /*3840*/  PLOP3.LUT P1, PT, PT, PT, UP0, 0x80, 0x0 ;  /* 0x000000000000781c */ /* 0x000fe40003f2f008 */
[----:B------:R-:W-:Y:S02]  /*3850*/  @P3 FSEL R7, R7, -INF , !P6 ;  /* 0xff80000007073808 */ /* 0x000fe40007000000 */
[----:B------:R-:W-:Y:S02]  /*3860*/  PLOP3.LUT P3, PT, PT, PT, UP0, 0x80, 0x0 ;  /* 0x000000000000781c */ /* 0x000fe40003f6f008 */
[----:B------:R-:W-:Y:S02]  /*3870*/  @P2 FSEL R10, R10, -INF , !P4 ;  /* 0xff8000000a0a2808 */ /* 0x000fe40006000000 */
[----:B------:R-:W-:Y:S02]  /*3880*/  @P0 FSEL R9, R9, -INF , !P6 ;  /* 0xff80000009090808 */ /* 0x000fe40007000000 */
[----:B------:R-:W-:Y:S02]  /*3890*/  PLOP3.LUT P0, PT, PT, PT, UP0, 0x80, 0x0 ;  /* 0x000000000000781c */ /* 0x000fe40003f0f008 */
[----:B------:R-:W-:Y:S02]  /*38a0*/  PLOP3.LUT P2, PT, PT, PT, UP0, 0x80, 0x0 ;  /* 0x000000000000781c */ /* 0x000fe40003f4f008 */
[----:B------:R-:W-:Y:S02]  /*38b0*/  LOP3.LUT R140, R135, R136, RZ, 0x3c, !PT ;  /* 0x00000088878c7212 */ /* 0x000fe400078e3cff */
[----:B------:R-:W-:Y:S01]  /*38c0*/  LOP3.LUT R142, R133, UR11, R134, 0x96, !PT ;  /* 0x0000000b858e7c12 */ /* 0x000fe2000f8e9686 */
[----:B------:R-:W-:Y:S01]  /*38d0*/  IMAD.WIDE.U32 R134, R141, -0x2daee0ad, RZ ;  /* 0xd2511f538d867825 */ /* 0x000fe200078e00ff */
[----:B------:R-:W-:Y:S01]  /*38e0*/  LOP3.LUT R136, R132, UR12, RZ, 0x3c, !PT ;  /* 0x0000000c84887c12 */ /* 0x000fe2000f8e3cff */
[----:B------:R-:W-:Y:S01]  /*38f0*/  UIADD3 UR11, UR9, 0x76cf5d0a, URZ ;  /* 0x76cf5d0a090b7890 */ /* 0x000fe2000fffe03f */
[----:B------:R-:W-:Y:S01]  /*3900*/  @P5 FSEL R5, R5, -INF , !P6 ;  /* 0xff80000005055808 */ /* 0x000fe20007000000 */
[----:B------:R-:W-:Y:S01]  /*3910*/  UIADD3 UR12, UR9, -0x4498517b, URZ ;  /* 0xbb67ae85090c7890 */ /* 0x000fe2000fffe03f */
[----:B------:R-:W-:Y:S01]  /*3920*/  PLOP3.LUT P5, PT, PT, PT, UP0, 0x80, 0x0 ;  /* 0x000000000000781c */ /* 0x000fe20003faf008 */
[C---:B------:R-:W-:Y:S01]  /*3930*/  @P0 VIADD R141, R0.reuse, 0x18 ;  /* 0x00000018008d0836 */ /* 0x040fe20000000000 */
[----:B------:R-:W-:Y:S01]  /*3940*/  PLOP3.LUT P0, PT, PT, PT, UP0, 0x80, 0x0 ;  /* 0x000000000000781c */ /* 0x000fe20003f0f008 */
[----:B------:R-:W-:Y:S01]  /*3950*/  @P3 VIADD R139, R0, 0x11 ;  /* 0x00000011008b3836 */ /* 0x000fe20000000000 */
[----:B------:R-:W-:Y:S01]  /*3960*/  PLOP3.LUT P3, PT, PT, PT, UP0, 0x80, 0x0 ;  /* 0x000000000000781c */ /* 0x000fe20003f6f008 */
[----:B------:R-:W-:Y:S01]  /*3970*/  IMAD.WIDE.U32 R132, R140, -0x2daee0ad, RZ ;  /* 0xd2511f538c847825 */ /* 0x000fe200078e00ff */
[----:B------:R-:W-:Y:S02]  /*3980*/  PLOP3.LUT P4, PT, PT, PT, UP0, 0x80, 0x0 ;  /* 0x000000000000781c */ /* 0x000fe40003f8f008 */
[----:B------:R-:W-:Y:S01]  /*3990*/  @P1 ISETP.GE.AND P1, PT, R137, UR5, PT ;  /* 0x0000000589001c0c */ /* 0x000fe2000bf26270 */
[----:B------:R-:W-:Y:S01]  /*39a0*/  @P2 VIADD R137, R0, 0x9 ;  /* 0x0000000900892836 */ /* 0x000fe20000000000 */
[----:B------:R-:W-:Y:S01]  /*39b0*/  PLOP3.LUT P2, PT, PT, PT, UP0, 0x80, 0x0 ;  /* 0x000000000000781c */ /* 0x000fe20003f4f008 */
[----:B------:R-:W-:Y:S01]  /*39c0*/  IMAD.WIDE.U32 R142, R142, -0x2daee0ad, RZ ;  /* 0xd2511f538e8e7825 */ /* 0x000fe200078e00ff */
[----:B------:R-:W-:Y:S01]  /*39d0*/  LOP3.LUT R2, R232, UR12, RZ, 0x3c, !PT ;  /* 0x0000000ce8027c12 */ /* 0x000fe2000f8e3cff */
[----:B------:R-:W-:Y:S01]  /*39e0*/  UIADD3 UR12, UR9, 0x32370b8f, URZ ;  /* 0x32370b8f090c7890 */ /* 0x000fe2000fffe03f */
[----:B------:R-:W-:Y:S01]  /*39f0*/  LOP3.LUT R144, R147, UR11, R134, 0x96, !PT ;  /* 0x0000000b93907c12 */ /* 0x000fe2000f8e9686 */
[----:B------:R-:W-:Y:S01]  /*3a00*/  @P5 VIADD R138, R0, 0x10 ;  /* 0x00000010008a5836 */ /* 0x000fe20000000000 */
[C---:B------:R-:W-:Y:S02]  /*3a10*/  LOP3.LUT R135, R2.reuse, R135, RZ, 0x3c, !PT ;  /* 0x0000008702877212 */ /* 0x040fe400078e3cff */
[----:B------:R-:W-:Y:S01]  /*3a20*/  LOP3.LUT R133, R2, R133, RZ, 0x3c, !PT ;  /* 0x0000008502857212 */ /* 0x000fe200078e3cff */
[----:B------:R-:W-:Y:S01]  /*3a30*/  IMAD.WIDE.U32 R144, R144, -0x326172a9, RZ ;  /* 0xcd9e8d5790907825 */ /* 0x000fe200078e00ff */
[----:B------:R-:W-:Y:S01]  /*3a40*/  LOP3.LUT R140, R143, UR11, R132, 0x96, !PT ;  /* 0x0000000b8f8c7c12 */ /* 0x000fe2000f8e9684 */
[----:B------:R-:W-:Y:S01]  /*3a50*/  UIADD3 UR11, UR10, -0x255992d5, URZ ;  /* 0xdaa66d2b0a0b7890 */ /* 0x000fe2000fffe03f */
[----:B------:R-:W-:Y:S01]  /*3a60*/  @P0 FSEL R12, R12, -INF , !P1 ;  /* 0xff8000000c0c0808 */ /* 0x000fe20004800000 */
[----:B------:R-:W-:Y:S01]  /*3a70*/  IMAD.WIDE.U32 R134, R135, -0x326172a9, RZ ;  /* 0xcd9e8d5787867825 */ /* 0x000fe200078e00ff */
[----:B------:R-:W-:Y:S02]  /*3a80*/  PLOP3.LUT P0, PT, PT, PT, UP0, 0x80, 0x0 ;  /* 0x000000000000781c */ /* 0x000fe40003f0f008 */
[----:B------:R-:W-:Y:S01]  /*3a90*/  @P3 ISETP.GE.AND P3, PT, R141, UR5, PT ;  /* 0x000000058d003c0c */ /* 0x000fe2000bf66270 */
[----:B------:R-:W-:Y:S01]  /*3aa0*/  IMAD.WIDE.U32 R132, R133, -0x326172a9, RZ ;  /* 0xcd9e8d5785847825 */ /* 0x000fe200078e00ff */
[----:B------:R-:W-:Y:S02]  /*3ab0*/  @P4 FSEL R11, R11, -INF , !P6 ;  /* 0xff8000000b0b4808 */ /* 0x000fe40007000000 */
[----:B------:R-:W-:Y:S01]  /*3ac0*/  PLOP3.LUT P6, PT, PT, PT, UP0, 0x80, 0x0 ;  /* 0x000000000000781c */ /* 0x000fe20003fcf008 */
[----:B------:R-:W-:Y:S01]  /*3ad0*/  IMAD.WIDE.U32 R140, R140, -0x326172a9, RZ ;  /* 0xcd9e8d578c8c7825 */ /* 0x000fe200078e00ff */
[----:B------:R-:W-:Y:S02]  /*3ae0*/  @P2 ISETP.GE.AND P2, PT, R138, UR5, PT ;  /* 0x000000058a002c0c */ /* 0x000fe4000bf46270 */
[----:B------:R-:W-:Y:S01]  /*3af0*/  PLOP3.LUT P4, PT, PT, PT, UP0, 0x80, 0x0 ;  /* 0x000000000000781c */ /* 0x000fe20003f8f008 */
[----:B-----5:R-:W-:Y:S01]  /*3b00*/  FMUL.FTZ R2, R246, 1.4426950216293334961 ;  /* 0x3fb8aa3bf6027820 */ /* 0x020fe20000410000 */
[C---:B------:R-:W-:Y:S02]  /*3b10*/  LOP3.LUT R138, R136.reuse, R135, RZ, 0x3c, !PT ;  /* 0x00000087888a7212 */ /* 0x040fe400078e3cff */
[----:B------:R-:W-:Y:S02]  /*3b20*/  LOP3.LUT R150, R145, UR11, R134, 0x96, !PT ;  /* 0x0000000b91967c12 */ /* 0x000fe4000f8e9686 */
[----:B------:R-:W-:Y:S02]  /*3b30*/  LOP3.LUT R136, R136, R133, RZ, 0x3c, !PT ;  /* 0x0000008588887212 */ /* 0x000fe400078e3cff */
[----:B------:R-:W-:Y:S01]  /*3b40*/  LOP3.LUT R148, R141, UR11, R132, 0x96, !PT ;  /* 0x0000000b8d947c12 */ /* 0x000fe2000f8e9684 */
[----:B------:R-:W-:Y:S01]  /*3b50*/  IMAD.WIDE.U32 R150, R150, -0x2daee0ad, RZ ;  /* 0xd2511f5396967825 */ /* 0x000fe200078e00ff */
[----:B------:R-:W-:Y:S01]  /*3b60*/  @P0 FSEL R16, R16, -INF , !P1 ;  /* 0xff80000010100808 */ /* 0x000fe20004800000 */
[----:B------:R-:W1:Y:S01]  /*3b70*/  LDSM.16.M88.4 R132, [R222+-0x1c00] ;  /* 0xffe40000de84783b */ /* 0x000e620000000200 */
[----:B------:R-:W-:Y:S01]  /*3b80*/  PLOP3.LUT P0, PT, PT, PT, UP0, 0x80, 0x0 ;  /* 0x000000000000781c */ /* 0x000fe20003f0f008 */
[----:B------:R-:W-:Y:S01]  /*3b90*/  @P6 VIADD R0, R0, 0x19 ;  /* 0x0000001900006836 */ /* 0x000fe20000000000 */
[----:B------:R-:W-:Y:S01]  /*3ba0*/  PLOP3.LUT P6, PT, PT, PT, UP0, 0x80, 0x0 ;  /* 0x000000000000781c */ /* 0x000fe20003fcf008 */
[----:B------:R-:W-:Y:S01]  /*3bb0*/  IMAD.WIDE.U32 R148, R148, -0x2daee0ad, RZ ;  /* 0xd2511f5394947825 */ /* 0x000fe200078e00ff */
[----:B------:R-:W-:Y:S01]  /*3bc0*/  @P4 ISETP.GE.AND P4, PT, R137, UR5, PT ;  /* 0x0000000589004c0c */ /* 0x000fe2000bf86270 */
[----:B------:R-:W-:Y:S01]  /*3bd0*/  UIADD3 UR11, UR9, -0x126145ec, URZ ;  /* 0xed9eba14090b7890 */ /* 0x000fe2000fffe03f */
[----:B------:R-:W-:Y:S01]  /*3be0*/  PLOP3.LUT P5, PT, PT, PT, UP0, 0x80, 0x0 ;  /* 0x000000000000781c */ /* 0x000fe20003faf008 */
[----:B------:R-:W-:Y:S05]  /*3bf0*/  IMAD.WIDE.U32 R136, R136, -0x2daee0ad, RZ ;  /* 0xd2511f5388887825 */ /* 0x000fea00078e00ff */
[----:B------:R-:W-:Y:S01]  /*3c00*/  LOP3.LUT R142, R137, UR12, R142, 0x96, !PT ;  /* 0x0000000c898e7c12 */ /* 0x000fe2000f8e968e */
[----:B------:R-:W-:Y:S01]  /*3c10*/  FMUL.FTZ R137, R248, 1.4426950216293334961 ;  /* 0x3fb8aa3bf8897820 */ /* 0x000fe20000410000 */
[----:B------:R-:W-:Y:S01]  /*3c20*/  LOP3.LUT R145, R149, UR11, R136, 0x96, !PT ;  /* 0x0000000b95917c12 */ /* 0x000fe2000f8e9688 */
[C---:B------:R-:W-:Y:S01]  /*3c30*/  FMUL.FTZ R136, R249.reuse, 1.4426950216293334961 ;  /* 0x3fb8aa3bf9887820 */ /* 0x040fe20000410000 */
[----:B------:R-:W-:Y:S01]  /*3c40*/  @P0 FSEL R18, R18, -INF , !P1 ;  /* 0xff80000012120808 */ /* 0x000fe20004800000 */
[----:B------:R-:W-:Y:S01]  /*3c50*/  IMAD.WIDE.U32 R142, R142, -0x326172a9, RZ ;  /* 0xcd9e8d578e8e7825 */ /* 0x000fe200078e00ff */
[----:B------:R-:W-:Y:S02]  /*3c60*/  FSETP.NEU.FTZ.AND P0, PT, R249, -INF , PT ;  /* 0xff800000f900780b */ /* 0x000fe40003f1d000 */
[----:B------:R-:W-:Y:S02]  /*3c70*/  @P6 FSEL R14, R14, -INF , !P1 ;  /* 0xff8000000e0e6808 */ /* 0x000fe40004800000 */
[----:B------:R-:W-:Y:S02]  /*3c80*/  FSETP.NEU.FTZ.AND P1, PT, R248, -INF , PT ;  /* 0xff800000f800780b */ /* 0x000fe40003f3d000 */
[----:B------:R-:W-:Y:S02]  /*3c90*/  FSEL R136, R136, RZ, P0 ;  /* 0x000000ff88887208 */ /* 0x000fe40000000000 */
[----:B------:R-:W-:Y:S02]  /*3ca0*/  PLOP3.LUT P0, PT, PT, PT, UP0, 0x80, 0x0 ;  /* 0x000000000000781c */ /* 0x000fe40003f0f008 */
[----:B------:R-:W-:Y:S01]  /*3cb0*/  FSEL R137, R137, RZ, P1 ;  /* 0x000000ff89897208 */ /* 0x000fe20000800000 */
[--C-:B------:R-:W-:Y:S01]  /*3cc0*/  FFMA.FTZ R6, R6, UR13, -R136.reuse ;  /* 0x0000000d06067c23 */ /* 0x100fe20008010888 */
[----:B------:R-:W-:Y:S01]  /*3cd0*/  FSETP.NEU.FTZ.AND P1, PT, R246, -INF , PT ;  /* 0xff800000f600780b */ /* 0x000fe20003f3d000 */
[----:B------:R-:W-:Y:S01]  /*3ce0*/  FFMA.FTZ R7, R7, UR13, -R136 ;  /* 0x0000000d07077c23 */ /* 0x000fe20008010888 */
[----:B------:R-:W-:Y:S01]  /*3cf0*/  PLOP3.LUT P6, PT, PT, PT, UP0, 0x80, 0x0 ;  /* 0x000000000000781c */ /* 0x000fe20003fcf008 */
[--C-:B------:R-:W-:Y:S01]  /*3d00*/  FFMA.FTZ R4, R4, UR13, -R137.reuse ;  /* 0x0000000d04047c23 */ /* 0x100fe20008010889 */
[----:B------:R-:W-:Y:S01]  /*3d10*/  FSEL R2, R2, RZ, P1 ;  /* 0x000000ff02027208 */ /* 0x000fe20000800000 */
[--C-:B------:R-:W-:Y:S01]  /*3d20*/  FFMA.FTZ R5, R5, UR13, -R137.reuse ;  /* 0x0000000d05057c23 */ /* 0x100fe20008010889 */
[----:B------:R-:W-:Y:S01]  /*3d30*/  PLOP3.LUT P1, PT, PT, PT, UP0, 0x80, 0x0 ;  /* 0x000000000000781c */ /* 0x000fe20003f2f008 */
[--C-:B------:R-:W-:Y:S01]  /*3d40*/  FFMA.FTZ R16, R16, UR13, -R137.reuse ;  /* 0x0000000d10107c23 */ /* 0x100fe20008010889 */
[----:B------:R-:W-:Y:S01]  /*3d50*/  @P5 ISETP.GE.AND P5, PT, R139, UR5, PT ;  /* 0x000000058b005c0c */ /* 0x000fe2000bfa6270 */
[-C--:B-1----:R-:W-:Y:S01]  /*3d60*/  HMMA.16816.F32.BF16 R20, R152, R132.reuse, R20 ;  /* 0x000000849814723c */ /* 0x082fe20000041814 */
[----:B------:R1:W2:Y:S02]  /*3d70*/  MUFU.EX2 R168, R4 ;  /* 0x0000000400a87308 */ /* 0x0002a40000000800 */
[----:B------:R-:W-:Y:S01]  /*3d80*/  @P0 FSEL R13, R13, -INF , !P4 ;  /* 0xff8000000d0d0808 */ /* 0x000fe20006000000 */
[--C-:B------:R-:W-:Y:S01]  /*3d90*/  FFMA.FTZ R9, R9, UR13, -R2.reuse ;  /* 0x0000000d09097c23 */ /* 0x100fe20008010802 */
[----:B------:R-:W-:Y:S01]  /*3da0*/  PLOP3.LUT P0, PT, PT, PT, UP0, 0x80, 0x0 ;  /* 0x000000000000781c */ /* 0x000fe20003f0f008 */
[C---:B------:R-:W-:Y:S05]  /*3db0*/  HMMA.16816.F32.BF16 R24, R164.reuse, R132, R24 ;  /* 0x00000084a418723c */ /* 0x040fea0000041818 */
[----:B------:R3:W-:Y:S01]  /*3dc0*/  MUFU.EX2 R231, R6 ;  /* 0x0000000600e77308 */ /* 0x0007e20000000800 */
[----:B------:R-:W-:Y:S01]  /*3dd0*/  @P6 ISETP.GE.AND P6, PT, R0, UR5, PT ;  /* 0x0000000500006c0c */ /* 0x000fe2000bfc6270 */
[--C-:B------:R-:W-:Y:S01]  /*3de0*/  FFMA.FTZ R12, R12, UR13, -R2.reuse ;  /* 0x0000000d0c0c7c23 */ /* 0x100fe20008010802 */
[----:B------:R-:W-:Y:S01]  /*3df0*/  @P1 FSEL R15, R15, -INF , !P4 ;  /* 0xff8000000f0f1808 */ /* 0x000fe20006000000 */
[-C--:B------:R-:W-:Y:S01]  /*3e00*/  HMMA.16816.F32.BF16 R28, R164, R134.reuse, R28 ;  /* 0x00000086a41c723c */ /* 0x080fe2000004181c */
[----:B------:R-:W-:Y:S02]  /*3e10*/  PLOP3.LUT P1, PT, PT, PT, UP0, 0x80, 0x0 ;  /* 0x000000000000781c */ /* 0x000fe40003f2f008 */
[--C-:B------:R-:W-:Y:S01]  /*3e20*/  FFMA.FTZ R13, R13, UR13, -R2.reuse ;  /* 0x0000000d0d0d7c23 */ /* 0x100fe20008010802 */
[----:B------:R-:W-:Y:S02]  /*3e30*/  @P0 FSEL R17, R17, -INF , !P4 ;  /* 0xff80000011110808 */ /* 0x000fe40006000000 */
[----:B------:R-:W-:Y:S01]  /*3e40*/  HMMA.16816.F32.BF16 R32, R152, R134, R32 ;  /* 0x000000869820723c */ /* 0x000fe20000041820 */
[----:B------:R-:W-:Y:S01]  /*3e50*/  PLOP3.LUT P0, PT, PT, PT, UP0, 0x80, 0x0 ;  /* 0x000000000000781c */ /* 0x000fe20003f0f008 */
[----:B------:R4:W2:Y:S03]  /*3e60*/  MUFU.EX2 R232, R5 ;  /* 0x0000000500e87308 */ /* 0x0008a60000000800 */
[----:B------:R-:W-:Y:S01]  /*3e70*/  FFMA.FTZ R170, R8, UR13, -R2 ;  /* 0x0000000d08aa7c23 */ /* 0x000fe20008010802 */
[--C-:B------:R-:W-:Y:S01]  /*3e80*/  FFMA.FTZ R18, R18, UR13, -R136.reuse ;  /* 0x0000000d12127c23 */ /* 0x100fe20008010888 */
[--C-:B------:R-:W-:Y:S01]  /*3e90*/  FFMA.FTZ R17, R17, UR13, -R137.reuse ;  /* 0x0000000d11117c23 */ /* 0x100fe20008010889 */
[----:B------:R-:W-:Y:S02]  /*3ea0*/  @P1 FSEL R19, R19, -INF , !P4 ;  /* 0xff80000013131808 */ /* 0x000fe40006000000 */
[C---:B------:R-:W-:Y:S01]  /*3eb0*/  FSETP.NEU.FTZ.AND P4, PT, R247.reuse, -INF , PT ;  /* 0xff800000f700780b */ /* 0x040fe20003f9d000 */
[----:B------:R-:W-:Y:S01]  /*3ec0*/  FMUL.FTZ R0, R247, 1.4426950216293334961 ;  /* 0x3fb8aa3bf7007820 */ /* 0x000fe20000410000 */
[----:B------:R-:W-:Y:S01]  /*3ed0*/  PLOP3.LUT P1, PT, PT, PT, UP0, 0x80, 0x0 ;  /* 0x000000000000781c */ /* 0x000fe20003f2f008 */
[----:B------:R-:W-:Y:S01]  /*3ee0*/  FFMA.FTZ R19, R19, UR13, -R136 ;  /* 0x0000000d13137c23 */ /* 0x000fe20008010888 */
[----:B------:R-:W-:Y:S01]  /*3ef0*/  @P0 FSEL R20, R20, -INF , !P2 ;  /* 0xff80000014140808 */ /* 0x000fe20005000000 */
[----:B------:R-:W-:Y:S01]  /*3f00*/  IMAD.WIDE.U32 R138, R138, -0x2daee0ad, RZ ;  /* 0xd2511f538a8a7825 */ /* 0x000fe200078e00ff */
[----:B------:R-:W-:Y:S01]  /*3f10*/  FSEL R0, R0, RZ, P4 ;  /* 0x000000ff00007208 */ /* 0x000fe20002000000 */
[----:B------:R2:W2:Y:S01]  /*3f20*/  MUFU.EX2 R171, R7 ;  /* 0x0000000700ab7308 */ /* 0x0004a20000000800 */
[----:B------:R-:W-:Y:S01]  /*3f30*/  PLOP3.LUT P4, PT, PT, PT, UP0, 0x80, 0x0 ;  /* 0x000000000000781c */ /* 0x000fe20003f8f008 */
[--C-:B------:R-:W-:Y:S01]  /*3f40*/  FFMA.FTZ R20, R20, UR13, -R137.reuse ;  /* 0x0000000d14147c23 */ /* 0x100fe20008010889 */
[----:B------:R-:W-:Y:S01]  /*3f50*/  PLOP3.LUT P0, PT, PT, PT, UP0, 0x80, 0x0 ;  /* 0x000000000000781c */ /* 0x000fe20003f0f008 */
[----:B------:R-:W-:Y:S01]  /*3f60*/  FFMA.FTZ R10, R10, UR13, -R0 ;  /* 0x0000000d0a0a7c23 */ /* 0x000fe20008010800 */
[----:B------:R-:W-:Y:S01]  /*3f70*/  LOP3.LUT R139, R139, UR12, R146, 0x96, !PT ;  /* 0x0000000c8b8b7c12 */ /* 0x000fe2000f8e9692 */
[----:B------:R-:W-:Y:S01]  /*3f80*/  FFMA.FTZ R11, R11, UR13, -R0 ;  /* 0x0000000d0b0b7c23 */ /* 0x000fe20008010800 */
[----:B------:R-:W-:Y:S01]  /*3f90*/  LOP3.LUT R146, R151, UR11, R138, 0x96, !PT ;  /* 0x0000000b97927c12 */ /* 0x000fe2000f8e968a */
[--C-:B------:R-:W-:Y:S01]  /*3fa0*/  FFMA.FTZ R15, R15, UR13, -R0.reuse ;  /* 0x0000000d0f0f7c23 */ /* 0x100fe20008010800 */
[----:B------:R-:W-:Y:S01]  /*3fb0*/  @P1 FSEL R22, R22, -INF , !P2 ;  /* 0xff80000016161808 */ /* 0x000fe20005000000 */
[----:B------:R-:W-:Y:S01]  /*3fc0*/  FFMA.FTZ R14, R14, UR13, -R0 ;  /* 0x0000000d0e0e7c23 */ /* 0x000fe20008010800 */
[----:B------:R-:W-:Y:S01]  /*3fd0*/  PLOP3.LUT P1, PT, PT, PT, UP0, 0x80, 0x0 ;  /* 0x000000000000781c */ /* 0x000fe20003f2f008 */
[----:B------:R-:W-:Y:S01]  /*3fe0*/  IMAD.WIDE.U32 R146, R146, -0x326172a9, RZ ;  /* 0xcd9e8d5792927825 */ /* 0x000fe200078e00ff */
[----:B------:R2:W-:Y:S01]  /*3ff0*/  MUFU.EX2 R169, R9 ;  /* 0x0000000900a97308 */ /* 0x0005e20000000800 */
[----:B------:R-:W-:Y:S01]  /*4000*/  UIADD3 UR12, UR9, -0x56f99767, URZ ;  /* 0xa9066899090c7890 */ /* 0x000fe2000fffe03f */
[----:B------:R-:W-:Y:S01]  /*4010*/  @P4 FSEL R24, R24, -INF , !P2 ;  /* 0xff80000018184808 */ /* 0x000fe20005000000 */
[----:B------:R-:W-:Y:S01]  /*4020*/  FFMA.FTZ R22, R22, UR13, -R136 ;  /* 0x0000000d16167c23 */ /* 0x000fe20008010888 */
[----:B------:R-:W-:Y:S01]  /*4030*/  @P0 FSEL R26, R26, -INF , !P2 ;  /* 0xff8000001a1a0808 */ /* 0x000fe20005000000 */
[----:B------:R-:W-:Y:S01]  /*4040*/  IMAD.WIDE.U32 R138, R139, -0x326172a9, RZ ;  /* 0xcd9e8d578b8a7825 */ /* 0x000fe200078e00ff */
[----:B------:R-:W-:Y:S01]  /*4050*/  PLOP3.LUT P2, PT, PT, PT, UP0, 0x80, 0x0 ;  /* 0x000000000000781c */ /* 0x000fe20003f4f008 */
[----:B------:R-:W-:Y:S01]  /*4060*/  UIADD3 UR11, UR10, 0x78dde6e4, URZ ;  /* 0x78dde6e40a0b7890 */ /* 0x000fe2000fffe03f */
[----:B------:R-:W-:Y:S01]  /*4070*/  PLOP3.LUT P0, PT, PT, PT, UP0, 0x80, 0x0 ;  /* 0x000000000000781c */ /* 0x000fe20003f0f008 */
[----:B------:R-:W-:Y:S01]  /*4080*/  FFMA.FTZ R24, R24, UR13, -R2 ;  /* 0x0000000d18187c23 */ /* 0x000fe20008010802 */
[----:B------:R-:W-:Y:S01]  /*4090*/  PLOP3.LUT P4, PT, PT, PT, UP0, 0x80, 0x0 ;  /* 0x000000000000781c */ /* 0x000fe20003f8f008 */
[----:B------:R-:W-:Y:S01]  /*40a0*/  FFMA.FTZ R26, R26, UR13, -R0 ;  /* 0x0000000d1a1a7c23 */ /* 0x000fe20008010800 */
[----:B------:R-:W-:Y:S01]  /*40b0*/  @P1 FSEL R21, R21, -INF , !P5 ;  /* 0xff80000015151808 */ /* 0x000fe20006800000 */
[----:B------:R2:W-:Y:S01]  /*40c0*/  MUFU.EX2 R233, R10 ;  /* 0x0000000a00e97308 */ /* 0x0005e20000000800 */
[----:B------:R-:W-:Y:S02]  /*40d0*/  LOP3.LUT R140, R143, UR11, R140, 0x96, !PT ;  /* 0x0000000b8f8c7c12 */ /* 0x000fe4000f8e968c */
[----:B------:R-:W-:Y:S01]  /*40e0*/  LOP3.LUT R139, R139, UR11, R144, 0x96, !PT ;  /* 0x0000000b8b8b7c12 */ /* 0x000fe2000f8e9690 */
[----:B------:R-:W-:Y:S01]  /*40f0*/  IMAD.WIDE.U32 R144, R145, -0x326172a9, RZ ;  /* 0xcd9e8d5791907825 */ /* 0x000fe200078e00ff */
[----:B------:R-:W-:Y:S01]  /*4100*/  PLOP3.LUT P1, PT, PT, PT, UP0, 0x80, 0x0 ;  /* 0x000000000000781c */ /* 0x000fe20003f2f008 */
[----:B------:R-:W-:Y:S01]  /*4110*/  UIADD3 UR11, UR9, 0x646e171e, URZ ;  /* 0x646e171e090b7890 */ /* 0x000fe2000fffe03f */
[----:B-1----:R-:W-:Y:S01]  /*4120*/  LOP3.LUT R4, R147, UR15, R138, 0x96, !PT ;  /* 0x0000000f93047c12 */ /* 0x002fe2000f8e968a */
[----:B------:R-:W-:Y:S01]  /*4130*/  IMAD.WIDE.U32 R138, R139, -0x2daee0ad, RZ ;  /* 0xd2511f538b8a7825 */ /* 0x000fe200078e00ff */
[----:B---3--:R-:W-:Y:S01]  /*4140*/  LOP3.LUT R6, R145, UR15, R142, 0x96, !PT ;  /* 0x0000000f91067c12 */ /* 0x008fe2000f8e968e */
[----:B------:R-:W-:Y:S01]  /*4150*/  MUFU.EX2 R234, R11 ;  /* 0x0000000b00ea7308 */ /* 0x000fe20000000800 */
[----:B------:R-:W-:Y:S01]  /*4160*/  @P2 FSEL R25, R25, -INF , !P5 ;  /* 0xff80000019192808 */ /* 0x000fe20006800000 */
[----:B----4-:R-:W-:Y:S01]  /*4170*/  IMAD.WIDE.U32 R4, R4, -0x2daee0ad, RZ ;  /* 0xd2511f5304047825 */ /* 0x010fe200078e00ff */
[----:B------:R-:W-:Y:S02]  /*4180*/  PLOP3.LUT P2, PT, PT, PT, UP0, 0x80, 0x0 ;  /* 0x000000000000781c */ /* 0x000fe40003f4f008 */
[----:B------:R-:W-:Y:S01]  /*4190*/  @P0 FSEL R27, R27, -INF , !P5 ;  /* 0xff8000001b1b0808 */ /* 0x000fe20006800000 */
[----:B--2---:R-:W-:Y:S01]  /*41a0*/  IMAD.WIDE.U32 R6, R6, -0x2daee0ad, RZ ;  /* 0xd2511f5306067825 */ /* 0x004fe200078e00ff */
[----:B------:R-:W-:Y:S03]  /*41b0*/  SHF.R.U32.HI R143, RZ, 0x10, R4 ;  /* 0x00000010ff8f7819 */ /* 0x000fe60000011604 */
[----:B------:R1:W-:Y:S01]  /*41c0*/  MUFU.EX2 R167, R12 ;  /* 0x0000000c00a77308 */ /* 0x0003e20000000800 */
[----:B------:R-:W-:Y:S01]  /*41d0*/  @P4 FSEL R23, R23, -INF , !P5 ;  /* 0xff80000017174808 */ /* 0x000fe20006800000 */
[--C-:B------:R-:W-:Y:S01]  /*41e0*/  FFMA.FTZ R21, R21, UR13, -R137.reuse ;  /* 0x0000000d15157c23 */ /* 0x100fe20008010889 */
[----:B------:R-:W-:Y:S01]  /*41f0*/  LOP3.LUT R142, R4, 0xffff, RZ, 0xc0, !PT ;  /* 0x0000ffff048e7812 */ /* 0x000fe200078ec0ff */
[----:B------:R-:W-:Y:S01]  /*4200*/  FFMA.FTZ R25, R25, UR13, -R2 ;  /* 0x0000000d19197c23 */ /* 0x000fe20008010802 */
[----:B------:R-:W-:Y:S01]  /*4210*/  PLOP3.LUT P0, PT, PT, PT, UP0, 0x80, 0x0 ;  /* 0x000000000000781c */ /* 0x000fe20003f0f008 */
[----:B------:R-:W-:Y:S01]  /*4220*/  IMAD.WIDE.U32 R140, R140, -0x2daee0ad, RZ ;  /* 0xd2511f538c8c7825 */ /* 0x000fe200078e00ff */
[----:B------:R-:W-:Y:S03]  /*4230*/  PLOP3.LUT P4, PT, PT, PT, UP0, 0x80, 0x0 ;  /* 0x000000000000781c */ /* 0x000fe60003f8f008 */
[----:B------:R2:W-:Y:S01]  /*4240*/  MUFU.EX2 R165, R13 ;  /* 0x0000000d00a57308 */ /* 0x0005e20000000800 */
[----:B------:R-:W-:Y:S01]  /*4250*/  LOP3.LUT R150, R139, UR12, R150, 0x96, !PT ;  /* 0x0000000c8b967c12 */ /* 0x000fe2000f8e9696 */
[----:B------:R-:W-:Y:S01]  /*4260*/  FFMA.FTZ R23, R23, UR13, -R136 ;  /* 0x0000000d17177c23 */ /* 0x000fe20008010888 */
[----:B------:R-:W-:Y:S01]  /*4270*/  LOP3.LUT R8, R7, UR11, R140, 0x96, !PT ;  /* 0x0000000b07087c12 */ /* 0x000fe2000f8e968c */
[----:B------:R-:W-:Y:S01]  /*4280*/  FFMA.FTZ R27, R27, UR13, -R0 ;  /* 0x0000000d1b1b7c23 */ /* 0x000fe20008010800 */
[----:B------:R-:W-:Y:S02]  /*4290*/  @P1 FSEL R28, R28, -INF , !P3 ;  /* 0xff8000001c1c1808 */ /* 0x000fe40005800000 */
[----:B------:R-:W-:Y:S01]  /*42a0*/  LOP3.LUT R138, R5, UR11, R138, 0x96, !PT ;  /* 0x0000000b058a7c12 */ /* 0x000fe2000f8e968a */
[----:B------:R-:W-:Y:S01]  /*42b0*/  UIADD3 UR11, UR10, -0x4ab325aa, URZ ;  /* 0xb54cda560a0b7890 */ /* 0x000fe2000fffe03f */
[----:B------:R-:W-:Y:S01]  /*42c0*/  PLOP3.LUT P1, PT, PT, PT, UP0, 0x80, 0x0 ;  /* 0x000000000000781c */ /* 0x000fe20003f2f008 */
[----:B------:R-:W3:Y:S01]  /*42d0*/  MUFU.EX2 R170, R170 ;  /* 0x000000aa00aa7308 */ /* 0x000ee20000000800 */
[----:B------:R-:W-:Y:S01]  /*42e0*/  LOP3.LUT R133, R4, 0xff, RZ, 0xc0, !PT ;  /* 0x000000ff04857812 */ /* 0x000fe200078ec0ff */
[----:B------:R-:W-:Y:S01]  /*42f0*/  FFMA.FTZ R28, R28, UR13, -R2 ;  /* 0x0000000d1c1c7c23 */ /* 0x000fe20008010802 */
[----:B------:R-:W-:Y:S01]  /*4300*/  SHF.R.U32.HI R132, RZ, 0x18, R4 ;  /* 0x00000018ff847819 */ /* 0x000fe20000011604 */
[----:B------:R-:W-:Y:S01]  /*4310*/  IMAD.WIDE.U32 R4, R150, -0x326172a9, RZ ;  /* 0xcd9e8d5796047825 */ /* 0x000fe200078e00ff */
[----:B------:R-:W-:Y:S02]  /*4320*/  @P2 FSEL R32, R32, -INF , !P3 ;  /* 0xff80000020202808 */ /* 0x000fe40005800000 */
[----:B------:R-:W-:Y:S03]  /*4330*/  LOP3.LUT R148, R141, UR12, R148, 0x96, !PT ;  /* 0x0000000c8d947c12 */ /* 0x000fe6000f8e9694 */
[----:B------:R-:W4:Y:S01]  /*4340*/  MUFU.EX2 R164, R15 ;  /* 0x0000000f00a47308 */ /* 0x000f220000000800 */
[----:B------:R-:W-:Y:S01]  /*4350*/  PLOP3.LUT P2, PT, PT, PT, UP0, 0x80, 0x0 ;  /* 0x000000000000781c */ /* 0x000fe20003f4f008 */
[----:B------:R-:W-:Y:S01]  /*4360*/  FFMA.FTZ R32, R32, UR13, -R137 ;  /* 0x0000000d20207c23 */ /* 0x000fe20008010889 */
[C---:B------:R-:W-:Y:S02]  /*4370*/  LOP3.LUT R141, R6.reuse, 0xffff, RZ, 0xc0, !PT ;  /* 0x0000ffff068d7812 */ /* 0x040fe400078ec0ff */
[----:B------:R-:W-:Y:S02]  /*4380*/  LOP3.LUT R9, R6, 0xff, RZ, 0xc0, !PT ;  /* 0x000000ff06097812 */ /* 0x000fe400078ec0ff */
[----:B------:R-:W-:Y:S03]  /*4390*/  LOP3.LUT R7, R5, UR11, R146, 0x96, !PT ;  /* 0x0000000b05077c12 */ /* 0x000fe6000f8e9692 */
[----:B------:R-:W4:Y:S01]  /*43a0*/  MUFU.EX2 R166, R14 ;  /* 0x0000000e00a67308 */ /* 0x000f220000000800 */
[----:B------:R-:W-:Y:S02]  /*43b0*/  @P0 FSEL R34, R34, -INF , !P3 ;  /* 0xff80000022220808 */ /* 0x000fe40005800000 */
[----:B------:R-:W-:Y:S02]  /*43c0*/  @P4 FSEL R30, R30, -INF , !P3 ;  /* 0xff8000001e1e4808 */ /* 0x000fe40005800000 */
[----:B------:R-:W-:Y:S01]  /*43d0*/  PLOP3.LUT P0, PT, PT, PT, UP0, 0x80, 0x0 ;  /* 0x000000000000781c */ /* 0x000fe20003f0f008 */
[----:B------:R-:W-:Y:S01]  /*43e0*/  FFMA.FTZ R34, R34, UR13, -R136 ;  /* 0x0000000d22227c23 */ /* 0x000fe20008010888 */
[----:B------:R-:W-:Y:S03]  /*43f0*/  ISETP.LE.U32.AND P3, PT, R9, UR14, PT ;  /* 0x0000000e09007c0c */ /* 0x000fe6000bf63070 */
[----:B------:R-:W4:Y:S01]  /*4400*/  MUFU.EX2 R162, R16 ;  /* 0x0000001000a27308 */ /* 0x000f220000000800 */
[----:B------:R-:W-:Y:S01]  /*4410*/  LOP3.LUT R9, R7, 0xffff, RZ, 0xc0, !PT ;  /* 0x0000ffff07097812 */ /* 0x000fe200078ec0ff */
[----:B------:R-:W-:Y:S01]  /*4420*/  FFMA.FTZ R30, R30, UR13, -R0 ;  /* 0x0000000d1e1e7c23 */ /* 0x000fe20008010800 */
[----:B------:R-:W-:Y:S02]  /*4430*/  @P1 FSEL R29, R29, -INF , !P6 ;  /* 0xff8000001d1d1808 */ /* 0x000fe40007000000 */
[----:B------:R-:W-:Y:S02]  /*4440*/  PLOP3.LUT P1, PT, PT, PT, UP0, 0x80, 0x0 ;  /* 0x000000000000781c */ /* 0x000fe40003f2f008 */
[----:B------:R-:W-:Y:S03]  /*4450*/  LOP3.LUT R10, R7, 0xff, RZ, 0xc0, !PT ;  /* 0x000000ff070a7812 */ /* 0x000fe600078ec0ff */
[----:B------:R-:W4:Y:S01]  /*4460*/  MUFU.EX2 R163, R18 ;  /* 0x0000001200a37308 */ /* 0x000f220000000800 */
[----:B------:R-:W-:Y:S01]  /*4470*/  SHF.R.U32.HI R9, RZ, 0x8, R9 ;  /* 0x00000008ff097819 */ /* 0x000fe20000011609 */
[----:B------:R-:W-:Y:S01]  /*4480*/  FFMA.FTZ R2, R29, UR13, -R2 ;  /* 0x0000000d1d027c23 */ /* 0x000fe20008010802 */
[----:B------:R-:W-:Y:S02]  /*4490*/  @P2 FSEL R31, R31, -INF , !P6 ;  /* 0xff8000001f1f2808 */ /* 0x000fe40007000000 */
[----:B------:R-:W-:Y:S02]  /*44a0*/  SHF.R.U32.HI R134, RZ, 0x10, R4 ;  /* 0x00000010ff867819 */ /* 0x000fe40000011604 */
[----:B------:R-:W-:Y:S03]  /*44b0*/  ISETP.LE.U32.AND P2, PT, R10, UR14, PT ;  /* 0x0000000e0a007c0c */ /* 0x000fe6000bf43070 */
[----:B------:R-:W4:Y:S01]  /*44c0*/  MUFU.EX2 R160, R17 ;  /* 0x0000001100a07308 */ /* 0x000f220000000800 */
[C---:B-1----:R-:W-:Y:S01]  /*44d0*/  LOP3.LUT R12, R4.reuse, 0xff, RZ, 0xc0, !PT ;  /* 0x000000ff040c7812 */ /* 0x042fe200078ec0ff */
[----:B------:R-:W-:Y:S01]  /*44e0*/  FFMA.FTZ R0, R31, UR13, -R0 ;  /* 0x0000000d1f007c23 */ /* 0x000fe20008010800 */
[----:B------:R-:W-:Y:S02]  /*44f0*/  LOP3.LUT R11, R4, 0xffff, RZ, 0xc0, !PT ;  /* 0x0000ffff040b7812 */ /* 0x000fe400078ec0ff */
[----:B--2---:R-:W-:Y:S01]  /*4500*/  SHF.R.U32.HI R13, RZ, 0x18, R4 ;  /* 0x00000018ff0d7819 */ /* 0x004fe20000011604 */
[----:B------:R-:W-:Y:S01]  /*4510*/  IMAD.WIDE.U32 R4, R148, -0x326172a9, RZ ;  /* 0xcd9e8d5794047825 */ /* 0x000fe200078e00ff */
[----:B------:R-:W-:Y:S03]  /*4520*/  LOP3.LUT R9, R9, 0xffff, RZ, 0xc0, !PT ;  /* 0x0000ffff09097812 */ /* 0x000fe600078ec0ff */
[----:B------:R-:W1:Y:S01]  /*4530*/  MUFU.EX2 R161, R19 ;  /* 0x0000001300a17308 */ /* 0x000e620000000800 */
[----:B------:R-:W-:Y:S02]  /*4540*/  SHF.R.U32.HI R10, RZ, 0x10, R7 ;  /* 0x00000010ff0a7819 */ /* 0x000fe40000011607 */
[----:B------:R-:W-:Y:S01]  /*4550*/  @P0 FSEL R33, R33, -INF , !P6 ;  /* 0xff80000021210808 */ /* 0x000fe20007000000 */
[----:B------:R-:W-:Y:S01]  /*4560*/  @!P2 FADD.FTZ R168, -R168, -RZ ;  /* 0x800000ffa8a8a221 */ /* 0x000fe20000010100 */
[----:B------:R-:W-:Y:S02]  /*4570*/  ISETP.LE.U32.AND P0, PT, R9, UR14, PT ;  /* 0x0000000e09007c0c */ /* 0x000fe4000bf03070 */
[--C-:B------:R-:W-:Y:S03]  /*4580*/  SHF.R.U32.HI R139, RZ, 0x18, R6.reuse ;  /* 0x00000018ff8b7819 */ /* 0x100fe60000011606 */
[----:B------:R-:W2:Y:S01]  /*4590*/  MUFU.EX2 R154, R20 ;  /* 0x00000014009a7308 */ /* 0x000ea20000000800 */
[----:B------:R-:W-:Y:S01]  /*45a0*/  SHF.R.U32.HI R140, RZ, 0x10, R6 ;  /* 0x00000010ff8c7819 */ /* 0x000fe20000011606 */
[----:B------:R-:W-:Y:S01]  /*45b0*/  FFMA.FTZ R137, R33, UR13, -R137 ;  /* 0x0000000d21897c23 */ /* 0x000fe20008010889 */
[----:B------:R-:W-:Y:S02]  /*45c0*/  LOP3.LUT R9, R10, 0xff, RZ, 0xc0, !PT ;  /* 0x000000ff0a097812 */ /* 0x000fe400078ec0ff */
[----:B------:R-:W-:Y:S02]  /*45d0*/  LOP3.LUT R6, R5, UR11, R144, 0x96, !PT ;  /* 0x0000000b05067c12 */ /* 0x000fe4000f8e9690 */
[----:B------:R-:W-:Y:S03]  /*45e0*/  SHF.R.U32.HI R7, RZ, 0x18, R7 ;  /* 0x00000018ff077819 */ /* 0x000fe60000011607 */
[----:B------:R-:W2:Y:S01]  /*45f0*/  MUFU.EX2 R156, R22 ;  /* 0x00000016009c7308 */ /* 0x000ea20000000800 */
[----:B------:R-:W-:Y:S01]  /*4600*/  @P1 FSEL R35, R35, -INF , !P6 ;  /* 0xff80000023231808 */ /* 0x000fe20007000000 */
[----:B------:R-:W-:Y:S01]  /*4610*/  @!P0 FADD.FTZ R232, -R232, -RZ ;  /* 0x800000ffe8e88221 */ /* 0x000fe20000010100 */
[----:B------:R-:W-:Y:S02]  /*4620*/  ISETP.LE.U32.AND P6, PT, R9, UR14, PT ;  /* 0x0000000e09007c0c */ /* 0x000fe4000bfc3070 */
[----:B------:R-:W-:Y:S01]  /*4630*/  ISETP.LE.U32.AND P1, PT, R7, UR14, PT ;  /* 0x0000000e07007c0c */ /* 0x000fe2000bf23070 */
[----:B------:R-:W-:Y:S01]  /*4640*/  FFMA.FTZ R136, R35, UR13, -R136 ;  /* 0x0000000d23887c23 */ /* 0x000fe20008010888 */
[C---:B------:R-:W-:Y:S03]  /*4650*/  LOP3.LUT R9, R6.reuse, 0xff, RZ, 0xc0, !PT ;  /* 0x000000ff06097812 */ /* 0x040fe600078ec0ff */
[----:B------:R-:W2:Y:S01]  /*4660*/  MUFU.EX2 R152, R23 ;  /* 0x0000001700987308 */ /* 0x000ea20000000800 */
[----:B------:R-:W-:Y:S02]  /*4670*/  LOP3.LUT R7, R6, 0xffff, RZ, 0xc0, !PT ;  /* 0x0000ffff06077812 */ /* 0x000fe400078ec0ff */
[----:B------:R-:W-:Y:S02]  /*4680*/  ISETP.LE.U32.AND P2, PT, R9, UR14, PT ;  /* 0x0000000e09007c0c */ /* 0x000fe4000bf43070 */
[--C-:B------:R-:W-:Y:S02]  /*4690*/  SHF.R.U32.HI R9, RZ, 0x18, R6.reuse ;  /* 0x00000018ff097819 */ /* 0x100fe40000011606 */
[----:B------:R-:W-:Y:S01]  /*46a0*/  SHF.R.U32.HI R6, RZ, 0x10, R6 ;  /* 0x00000010ff067819 */ /* 0x000fe20000011606 */
[----:B------:R-:W-:Y:S01]  /*46b0*/  @!P6 FADD.FTZ R231, -R231, -RZ ;  /* 0x800000ffe7e7e221 */ /* 0x000fe20000010100 */
[----:B------:R-:W-:Y:S01]  /*46c0*/  SHF.R.U32.HI R7, RZ, 0x8, R7 ;  /* 0x00000008ff077819 */ /* 0x000fe20000011607 */
[----:B------:R-:W-:Y:S01]  /*46d0*/  @!P1 FADD.FTZ R171, -R171, -RZ ;  /* 0x800000ffabab9221 */ /* 0x000fe20000010100 */
[----:B------:R-:W-:Y:S01]  /*46e0*/  LOP3.LUT R6, R6, 0xff, RZ, 0xc0, !PT ;  /* 0x000000ff06067812 */ /* 0x000fe200078ec0ff */
[----:B------:R-:W-:Y:S01]  /*46f0*/  MUFU.EX2 R158, R24 ;  /* 0x00000018009e7308 */ /* 0x000fe20000000800 */
[----:B------:R-:W-:Y:S02]  /*4700*/  ISETP.LE.U32.AND P0, PT, R9, UR14, PT ;  /* 0x0000000e09007c0c */ /* 0x000fe4000bf03070 */
[----:B------:R-:W-:Y:S01]  /*4710*/  LOP3.LUT R5, R4, 0xffff, RZ, 0xc0, !PT ;  /* 0x0000ffff04057812 */ /* 0x000fe200078ec0ff */
[----:B---3--:R-:W-:Y:S01]  /*4720*/  @!P2 FADD.FTZ R170, -R170, -RZ ;  /* 0x800000ffaaaaa221 */ /* 0x008fe20000010100 */
[----:B------:R-:W-:Y:S02]  /*4730*/  LOP3.LUT R7, R7, 0xffff, RZ, 0xc0, !PT ;  /* 0x0000ffff07077812 */ /* 0x000fe400078ec0ff */
[----:B------:R-:W-:Y:S03]  /*4740*/  ISETP.LE.U32.AND P1, PT, R6, UR14, PT ;  /* 0x0000000e06007c0c */ /* 0x000fe6000bf23070 */
[----:B------:R-:W-:Y:S01]  /*4750*/  MUFU.EX2 R150, R32 ;  /* 0x0000002000967308 */ /* 0x000fe20000000800 */
[----:B------:R-:W-:Y:S02]  /*4760*/  LOP3.LUT R6, R4, 0xff, RZ, 0xc0, !PT ;  /* 0x000000ff04067812 */ /* 0x000fe400078ec0ff */
[----:B------:R-:W-:Y:S02]  /*4770*/  SHF.R.U32.HI R5, RZ, 0x8, R5 ;  /* 0x00000008ff057819 */ /* 0x000fe40000011605 */
[----:B------:R-:W-:Y:S01]  /*4780*/  ISETP.LE.U32.AND P6, PT, R7, UR14, PT ;  /* 0x0000000e07007c0c */ /* 0x000fe2000bfc3070 */
[----:B------:R-:W-:Y:S01]  /*4790*/  @!P0 FADD.FTZ R234, -R234, -RZ ;  /* 0x800000ffeaea8221 */ /* 0x000fe20000010100 */
[----:B------:R-:W-:Y:S03]  /*47a0*/  ISETP.LE.U32.AND P2, PT, R6, UR14, PT ;  /* 0x0000000e06007c0c */ /* 0x000fe6000bf43070 */
[----:B------:R-:W-:Y:S01]  /*47b0*/  MUFU.EX2 R147, R137 ;  /* 0x0000008900937308 */ /* 0x000fe20000000800 */
[----:B------:R-:W-:Y:S02]  /*47c0*/  LOP3.LUT R6, R5, 0xffff, RZ, 0xc0, !PT ;  /* 0x0000ffff05067812 */ /* 0x000fe400078ec0ff */
[--C-:B------:R-:W-:Y:S01]  /*47d0*/  SHF.R.U32.HI R5, RZ, 0x10, R4.reuse ;  /* 0x00000010ff057819 */ /* 0x100fe20000011604 */
[----:B------:R-:W-:Y:S01]  /*47e0*/  @!P1 FADD.FTZ R233, -R233, -RZ ;  /* 0x800000ffe9e99221 */ /* 0x000fe20000010100 */
[----:B------:R-:W-:Y:S02]  /*47f0*/  SHF.R.U32.HI R4, RZ, 0x18, R4 ;  /* 0x00000018ff047819 */ /* 0x000fe40000011604 */
[----:B------:R-:W-:Y:S03]  /*4800*/  LOP3.LUT R5, R5, 0xff, RZ, 0xc0, !PT ;  /* 0x000000ff05057812 */ /* 0x000fe600078ec0ff */
[----:B------:R-:W-:Y:S01]  /*4810*/  MUFU.EX2 R151, R34 ;  /* 0x0000002200977308 */ /* 0x000fe20000000800 */
[----:B------:R-:W-:Y:S01]  /*4820*/  ISETP.LE.U32.AND P0, PT, R4, UR14, PT ;  /* 0x0000000e04007c0c */ /* 0x000fe2000bf03070 */
[----:B------:R-:W-:Y:S01]  /*4830*/  @!P6 FADD.FTZ R169, -R169, -RZ ;  /* 0x800000ffa9a9e221 */ /* 0x000fe20000010100 */
[----:B------:R-:W-:Y:S01]  /*4840*/  ISETP.LE.U32.AND P1, PT, R5, UR14, PT ;  /* 0x0000000e05007c0c */ /* 0x000fe2000bf23070 */
[----:B------:R-:W-:Y:S01]  /*4850*/  @!P2 FADD.FTZ R167, -R167, -RZ ;  /* 0x800000ffa7a7a221 */ /* 0x000fe20000010100 */
[----:B------:R-:W-:Y:S02]  /*4860*/  ISETP.LE.U32.AND P6, PT, R6, UR14, PT ;  /* 0x0000000e06007c0c */ /* 0x000fe4000bfc3070 */
[----:B------:R-:W-:Y:S03]  /*4870*/  ISETP.LE.U32.AND P2, PT, R12, UR14, PT ;  /* 0x0000000e0c007c0c */ /* 0x000fe6000bf43070 */
[----:B------:R-:W-:Y:S01]  /*4880*/  MUFU.EX2 R146, R2 ;  /* 0x0000000200927308 */ /* 0x000fe20000000800 */
[----:B------:R-:W-:Y:S02]  /*4890*/  LOP3.LUT R5, R134, 0xff, RZ, 0xc0, !PT ;  /* 0x000000ff86057812 */ /* 0x000fe400078ec0ff */
[----:B------:R-:W-:Y:S02]  /*48a0*/  SHF.R.U32.HI R4, RZ, 0x8, R11 ;  /* 0x00000008ff047819 */ /* 0x000fe4000001160b */
[----:B------:R-:W-:Y:S01]  /*48b0*/  SHF.R.U32.HI R6, RZ, 0x10, R138 ;  /* 0x00000010ff067819 */ /* 0x000fe2000001168a */
[----:B----4-:R-:W-:Y:S01]  /*48c0*/  @!P0 FADD.FTZ R164, -R164, -RZ ;  /* 0x800000ffa4a48221 */ /* 0x010fe20000010100 */
[----:B------:R-:W-:Y:S01]  /*48d0*/  LOP3.LUT R4, R4, 0xffff, RZ, 0xc0, !PT ;  /* 0x0000ffff04047812 */ /* 0x000fe200078ec0ff */
[----:B------:R-:W-:Y:S01]  /*48e0*/  @!P1 FADD.FTZ R166, -R166, -RZ ;  /* 0x800000ffa6a69221 */ /* 0x000fe20000010100 */
[----:B------:R-:W-:Y:S01]  /*48f0*/  ISETP.LE.U32.AND P0, PT, R5, UR14, PT ;  /* 0x0000000e05007c0c */ /* 0x000fe2000bf03070 */
[----:B------:R-:W-:Y:S01]  /*4900*/  @!P6 FADD.FTZ R165, -R165, -RZ ;  /* 0x800000ffa5a5e221 */ /* 0x000fe20000010100 */
[----:B------:R-:W-:Y:S01]  /*4910*/  ISETP.LE.U32.AND P1, PT, R4, UR14, PT ;  /* 0x0000000e04007c0c */ /* 0x000fe2000bf23070 */
[----:B------:R-:W-:Y:S01]  /*4920*/  @!P2 FADD.FTZ R162, -R162, -RZ ;  /* 0x800000ffa2a2a221 */ /* 0x000fe20000010100 */
[----:B------:R-:W-:Y:S01]  /*4930*/  ISETP.LE.U32.AND P6, PT, R13, UR14, PT ;  /* 0x0000000e0d007c0c */ /* 0x000fe2000bfc3070 */
[----:B------:R-:W-:Y:S01]  /*4940*/  MUFU.EX2 R149, R136 ;  /* 0x0000008800957308 */ /* 0x000fe20000000800 */
[C---:B------:R-:W-:Y:S02]  /*4950*/  LOP3.LUT R5, R138.reuse, 0xff, RZ, 0xc0, !PT ;  /* 0x000000ff8a057812 */ /* 0x040fe400078ec0ff */
[----:B------:R-:W-:Y:S02]  /*4960*/  LOP3.LUT R4, R138, 0xffff, RZ, 0xc0, !PT ;  /* 0x0000ffff8a047812 */ /* 0x000fe400078ec0ff */
[----:B------:R-:W-:Y:S02]  /*4970*/  ISETP.LE.U32.AND P2, PT, R5, UR14, PT ;  /* 0x0000000e05007c0c */ /* 0x000fe4000bf43070 */
[----:B------:R-:W-:Y:S01]  /*4980*/  LOP3.LUT R5, R6, 0xff, RZ, 0xc0, !PT ;  /* 0x000000ff06057812 */ /* 0x000fe200078ec0ff */
[----:B------:R-:W-:Y:S01]  /*4990*/  @!P0 FADD.FTZ R163, -R163, -RZ ;  /* 0x800000ffa3a38221 */ /* 0x000fe20000010100 */
[----:B------:R-:W-:Y:S01]  /*49a0*/  SHF.R.U32.HI R4, RZ, 0x8, R4 ;  /* 0x00000008ff047819 */ /* 0x000fe20000011604 */
[----:B------:R-:W-:Y:S01]  /*49b0*/  @!P1 FADD.FTZ R160, -R160, -RZ ;  /* 0x800000ffa0a09221 */ /* 0x000fe20000010100 */
[----:B------:R-:W-:Y:S01]  /*49c0*/  ISETP.LE.U32.AND P0, PT, R5, UR14, PT ;  /* 0x0000000e05007c0c */ /* 0x000fe2000bf03070 */
[----:B-1----:R-:W-:Y:S01]  /*49d0*/  @!P6 FADD.FTZ R161, -R161, -RZ ;  /* 0x800000ffa1a1e221 */ /* 0x002fe20000010100 */
[----:B------:R-:W-:Y:S01]  /*49e0*/  LOP3.LUT R4, R4, 0xffff, RZ, 0xc0, !PT ;  /* 0x0000ffff04047812 */ /* 0x000fe200078ec0ff */
[----:B------:R-:W1:Y:S01]  /*49f0*/  MUFU.EX2 R153, R21 ;  /* 0x0000001500997308 */ /* 0x000e620000000800 */
[----:B------:R-:W-:Y:S02]  /*4a00*/  SHF.R.U32.HI R138, RZ, 0x18, R138 ;  /* 0x00000018ff8a7819 */ /* 0x000fe4000001168a */
[----:B------:R-:W-:Y:S01]  /*4a10*/  ISETP.LE.U32.AND P1, PT, R4, UR14, PT ;  /* 0x0000000e04007c0c */ /* 0x000fe2000bf23070 */
[----:B--2---:R-:W-:Y:S01]  /*4a20*/  @!P2 FADD.FTZ R154, -R154, -RZ ;  /* 0x800000ff9a9aa221 */ /* 0x004fe20000010100 */
[----:B------:R-:W-:Y:S02]  /*4a30*/  ISETP.LE.U32.AND P6, PT, R138, UR14, PT ;  /* 0x0000000e8a007c0c */ /* 0x000fe4000bfc3070 */
[----:B------:R-:W-:Y:S03]  /*4a40*/  LOP3.LUT R4, R8, 0xff, RZ, 0xc0, !PT ;  /* 0x000000ff08047812 */ /* 0x000fe600078ec0ff */
[----:B------:R-:W-:Y:S01]  /*4a50*/  MUFU.EX2 R144, R0 ;  /* 0x0000000000907308 */ /* 0x000fe20000000800 */
[----:B------:R-:W-:Y:S01]  /*4a60*/  SHF.R.U32.HI R5, RZ, 0x8, R142 ;  /* 0x00000008ff057819 */ /* 0x000fe2000001168e */
[----:B------:R-:W-:Y:S01]  /*4a70*/  @!P0 FADD.FTZ R156, -R156, -RZ ;  /* 0x800000ff9c9c8221 */ /* 0x000fe20000010100 */
[----:B------:R-:W-:Y:S02]  /*4a80*/  ISETP.LE.U32.AND P2, PT, R4, UR14, PT ;  /* 0x0000000e04007c0c */ /* 0x000fe4000bf43070 */
[----:B------:R-:W-:Y:S02]  /*4a90*/  LOP3.LUT R4, R143, 0xff, RZ, 0xc0, !PT ;  /* 0x000000ff8f047812 */ /* 0x000fe400078ec0ff */
[----:B------:R-:W-:Y:S03]  /*4aa0*/  ISETP.LE.U32.AND P5, PT, R133, UR14, PT ;  /* 0x0000000e85007c0c */ /* 0x000fe6000bfa3070 */
[----:B------:R-:W-:Y:S01]  /*4ab0*/  MUFU.EX2 R155, R25 ;  /* 0x00000019009b7308 */ /* 0x000fe20000000800 */
[----:B------:R-:W-:Y:S01]  /*4ac0*/  ISETP.LE.U32.AND P0, PT, R4, UR14, PT ;  /* 0x0000000e04007c0c */ /* 0x000fe2000bf03070 */
[----:B------:R-:W-:Y:S01]  /*4ad0*/  @!P6 FADD.FTZ R152, -R152, -RZ ;  /* 0x800000ff9898e221 */ /* 0x000fe20000010100 */
[----:B------:R-:W-:Y:S01]  /*4ae0*/  LOP3.LUT R4, R5, 0xffff, RZ, 0xc0, !PT ;  /* 0x0000ffff05047812 */ /* 0x000fe200078ec0ff */
[----:B-1----:R-:W-:Y:S01]  /*4af0*/  @!P1 FADD.FTZ R153, -R153, -RZ ;  /* 0x800000ff99999221 */ /* 0x002fe20000010100 */
[--C-:B------:R-:W-:Y:S02]  /*4b00*/  SHF.R.U32.HI R5, RZ, 0x18, R8.reuse ;  /* 0x00000018ff057819 */ /* 0x100fe40000011608 */
[----:B------:R-:W-:Y:S01]  /*4b10*/  ISETP.LE.U32.AND P6, PT, R4, UR14, PT ;  /* 0x0000000e04007c0c */ /* 0x000fe2000bfc3070 */
[----:B------:R-:W-:Y:S01]  /*4b20*/  @!P2 FADD.FTZ R158, -R158, -RZ ;  /* 0x800000ff9e9ea221 */ /* 0x000fe20000010100 */
[----:B------:R-:W-:Y:S01]  /*4b30*/  SHF.R.U32.HI R4, RZ, 0x10, R8 ;  /* 0x00000010ff047819 */ /* 0x000fe20000011608 */
[----:B------:R-:W1:Y:S01]  /*4b40*/  MUFU.EX2 R159, R26 ;  /* 0x0000001a009f7308 */ /* 0x000e620000000800 */
[----:B------:R-:W-:Y:S01]  /*4b50*/  ISETP.LE.U32.AND P2, PT, R5, UR14, PT ;  /* 0x0000000e05007c0c */ /* 0x000fe2000bf43070 */
[----:B------:R-:W-:Y:S01]  /*4b60*/  @!P5 FADD.FTZ R150, -R150, -RZ ;  /* 0x800000ff9696d221 */ /* 0x000fe20000010100 */
[----:B------:R-:W-:Y:S01]  /*4b70*/  LOP3.LUT R5, R140, 0xff, RZ, 0xc0, !PT ;  /* 0x000000ff8c057812 */ /* 0x000fe200078ec0ff */
[----:B------:R-:W-:Y:S01]  /*4b80*/  @!P0 FADD.FTZ R151, -R151, -RZ ;  /* 0x800000ff97978221 */ /* 0x000fe20000010100 */
[----:B------:R-:W-:Y:S01]  /*4b90*/  LOP3.LUT R4, R4, 0xff, RZ, 0xc0, !PT ;  /* 0x000000ff04047812 */ /* 0x000fe200078ec0ff */
[----:B------:R-:W-:Y:S01]  /*4ba0*/  IMAD.U32 R140, RZ, RZ, UR19 ;  /* 0x00000013ff8c7e24 */ /* 0x000fe2000f8e00ff */
[----:B------:R-:W-:Y:S03]  /*4bb0*/  LOP3.LUT R8, R8, 0xffff, RZ, 0xc0, !PT ;  /* 0x0000ffff08087812 */ /* 0x000fe600078ec0ff */
[----:B------:R-:W2:Y:S01]  /*4bc0*/  MUFU.EX2 R157, R27 ;  /* 0x0000001b009d7308 */ /* 0x000ea20000000800 */
[----:B------:R-:W-:Y:S01]  /*4bd0*/  ISETP.LE.U32.AND P5, PT, R5, UR14, PT ;  /* 0x0000000e05007c0c */ /* 0x000fe2000bfa3070 */
[----:B------:R-:W-:Y:S01]  /*4be0*/  @!P6 FADD.FTZ R147, -R147, -RZ ;  /* 0x800000ff9393e221 */ /* 0x000fe20000010100 */
[----:B------:R-:W-:Y:S02]  /*4bf0*/  ISETP.LE.U32.AND P6, PT, R4, UR14, PT ;  /* 0x0000000e04007c0c */ /* 0x000fe4000bfc3070 */
[----:B------:R-:W-:Y:S02]  /*4c00*/  SHF.R.U32.HI R4, RZ, 0x8, R8 ;  /* 0x00000008ff047819 */ /* 0x000fe40000011608 */
[----:B------:R-:W-:Y:S03]  /*4c10*/  SHF.R.U32.HI R5, RZ, 0x8, R141 ;  /* 0x00000008ff057819 */ /* 0x000fe6000001168d */
[----:B------:R-:W3:Y:S01]  /*4c20*/  MUFU.EX2 R148, R28 ;  /* 0x0000001c00947308 */ /* 0x000ee20000000800 */
[----:B------:R-:W-:Y:S01]  /*4c30*/  LOP3.LUT R6, R4, 0xffff, RZ, 0xc0, !PT ;  /* 0x0000ffff04067812 */ /* 0x000fe200078ec0ff */
[----:B------:R-:W-:Y:S01]  /*4c40*/  IMAD.U32 R141, RZ, RZ, UR18 ;  /* 0x00000012ff8d7e24 */ /* 0x000fe2000f8e00ff */
[----:B------:R-:W-:Y:S02]  /*4c50*/  LOP3.LUT R5, R5, 0xffff, RZ, 0xc0, !PT ;  /* 0x0000ffff05057812 */ /* 0x000fe400078ec0ff */
[----:B------:R-:W-:Y:S02]  /*4c60*/  F2FP.RELU.BF16.F32.PACK_AB R4, R171, R231 ;  /* 0x000000e7ab04723e */ /* 0x000fe400000018ff */
[----:B------:R-:W-:Y:S03]  /*4c70*/  ISETP.LE.U32.AND P0, PT, R5, UR14, PT ;  /* 0x0000000e05007c0c */ /* 0x000fe6000bf03070 */
[----:B------:R-:W4:Y:S01]  /*4c80*/  MUFU.EX2 R145, R30 ;  /* 0x0000001e00917308 */ /* 0x000f220000000800 */
[----:B------:R-:W-:Y:S01]  /*4c90*/  F2FP.RELU.BF16.F32.PACK_AB R5, R232, R168 ;  /* 0x000000a8e805723e */ /* 0x000fe200000018ff */
[----:B------:R4:W-:Y:S01]  /*4ca0*/  STS [R236+0x13400], R4 ;  /* 0x01340004ec007388 */ /* 0x0009e20000000800 */
[----:B------:R-:W-:Y:S01]  /*4cb0*/  ISETP.LE.U32.AND P4, PT, R132, UR14, PT ;  /* 0x0000000e84007c0c */ /* 0x000fe2000bf83070 */
[----:B-1----:R-:W-:Y:S01]  /*4cc0*/  @!P6 FADD.FTZ R159, -R159, -RZ ;  /* 0x800000ff9f9fe221 */ /* 0x002fe20000010100 */
[----:B------:R-:W-:Y:S01]  /*4cd0*/  F2FP.RELU.BF16.F32.PACK_AB R2, R161, R163 ;  /* 0x000000a3a102723e */ /* 0x000fe200000018ff */
[----:B------:R1:W-:Y:S01]  /*4ce0*/  STS [R236+0x13000], R5 ;  /* 0x01300005ec007388 */ /* 0x0003e20000000800 */
[----:B------:R-:W-:Y:S01]  /*4cf0*/  F2FP.RELU.BF16.F32.PACK_AB R0, R147, R150 ;  /* 0x000000969300723e */ /* 0x000fe200000018ff */
[----:B--2---:R-:W-:Y:S01]  /*4d00*/  @!P2 FADD.FTZ R157, -R157, -RZ ;  /* 0x800000ff9d9da221 */ /* 0x004fe20000010100 */
[----:B------:R-:W-:Y:S01]  /*4d10*/  ISETP.LE.U32.AND P1, PT, R139, UR14, PT ;  /* 0x0000000e8b007c0c */ /* 0x000fe2000bf23070 */
[----:B------:R2:W-:Y:S01]  /*4d20*/  STS [R238+0x13400], R2 ;  /* 0x01340002ee007388 */ /* 0x0005e20000000800 */
[----:B---3--:R-:W-:Y:S01]  /*4d30*/  @!P3 FADD.FTZ R148, -R148, -RZ ;  /* 0x800000ff9494b221 */ /* 0x008fe20000010100 */
[----:B------:R-:W-:Y:S01]  /*4d40*/  @!P0 FADD.FTZ R146, -R146, -RZ ;  /* 0x800000ff92928221 */ /* 0x000fe20000010100 */
[----:B------:R-:W-:Y:S02]  /*4d50*/  LEA R142, P0, R250, R140, 0x2 ;  /* 0x0000008cfa8e7211 */ /* 0x000fe400078010ff */
[----:B------:R-:W-:Y:S01]  /*4d60*/  FSETP.GE.FTZ.AND P3, PT, R160, RZ, PT ;  /* 0x000000ffa000720b */ /* 0x000fe20003f76000 */
[----:B------:R-:W-:Y:S01]  /*4d70*/  @!P4 FADD.FTZ R149, -R149, -RZ ;  /* 0x800000ff9595c221 */ /* 0x000fe20000010100 */
[----:B------:R-:W-:Y:S01]  /*4d80*/  ISETP.LE.U32.AND P4, PT, R6, UR14, PT ;  /* 0x0000000e06007c0c */ /* 0x000fe2000bf83070 */
[----:B----4-:R-:W-:Y:S01]  /*4d90*/  @!P5 FADD.FTZ R145, -R145, -RZ ;  /* 0x800000ff9191d221 */ /* 0x010fe20000010100 */
[----:B------:R-:W-:Y:S02]  /*4da0*/  F2FP.RELU.BF16.F32.PACK_AB R6, R169, R170 ;  /* 0x000000aaa906723e */ /* 0x000fe400000018ff */
[----:B------:R-:W-:Y:S01]  /*4db0*/  LEA.HI.X.SX32 R143, R250, R141, 0x2, P0 ;  /* 0x0000008dfa8f7211 */ /* 0x000fe200000f16ff */
[----:B------:R-:W-:Y:S01]  /*4dc0*/  @!P1 FADD.FTZ R144, -R144, -RZ ;  /* 0x800000ff90909221 */ /* 0x000fe20000010100 */
[----:B------:R-:W-:Y:S02]  /*4dd0*/  FSETP.GE.FTZ.AND P0, PT, R168, RZ, PT ;  /* 0x000000ffa800720b */ /* 0x000fe40003f16000 */
[----:B------:R-:W-:Y:S01]  /*4de0*/  FSETP.GE.FTZ.AND P1, PT, R153, RZ, PT ;  /* 0x000000ff9900720b */ /* 0x000fe20003f36000 */
[----:B------:R-:W3:Y:S01]  /*4df0*/  LDG.E R140, desc[UR6][R142.64] ;  /* 0x000000068e8c7981 */ /* 0x000ee2000c1e1900 */
[----:B------:R-:W-:Y:S02]  /*4e00*/  F2FP.RELU.BF16.F32.PACK_AB R4, R160, R162 ;  /* 0x000000a2a004723e */ /* 0x000fe400000018ff */
[----:B------:R-:W-:Y:S01]  /*4e10*/  FSETP.GE.FTZ.AND P5, PT, R232, RZ, PT ;  /* 0x000000ffe800720b */ /* 0x000fe20003fb6000 */
[----:B------:R-:W-:Y:S01]  /*4e20*/  @!P4 FADD.FTZ R155, -R155, -RZ ;  /* 0x800000ff9b9bc221 */ /* 0x000fe20000010100 */
[----:B-1----:R-:W-:Y:S01]  /*4e30*/  F2FP.RELU.BF16.F32.PACK_AB R5, R234, R233 ;  /* 0x000000e9ea05723e */ /* 0x002fe200000018ff */
[----:B------:R1:W-:Y:S01]  /*4e40*/  STS [R238+0x13000], R4 ;  /* 0x01300004ee007388 */ /* 0x0003e20000000800 */
[----:B------:R-:W-:Y:S02]  /*4e50*/  FSETP.GE.FTZ.AND P4, PT, R162, RZ, PT ;  /* 0x000000ffa200720b */ /* 0x000fe40003f96000 */
[----:B--2---:R-:W-:Y:S01]  /*4e60*/  F2FP.RELU.BF16.F32.PACK_AB R2, R152, R156 ;  /* 0x0000009c9802723e */ /* 0x004fe200000018ff */
[----:B------:R2:W-:Y:S01]  /*4e70*/  STS [R236+0x14000], R6 ;  /* 0x01400006ec007388 */ /* 0x0005e20000000800 */
[----:B------:R-:W-:Y:S03]  /*4e80*/  FSETP.GE.FTZ.AND P2, PT, R154, RZ, PT ;  /* 0x000000ff9a00720b */ /* 0x000fe60003f56000 */
[----:B------:R4:W-:Y:S01]  /*4e90*/  STS [R236+0x14400], R5 ;  /* 0x01440005ec007388 */ /* 0x0009e20000000800 */
[----:B-1----:R-:W-:Y:S02]  /*4ea0*/  F2FP.RELU.BF16.F32.PACK_AB R4, R153, R154 ;  /* 0x0000009a9904723e */ /* 0x002fe400000018ff */
[----:B--2---:R-:W-:Y:S02]  /*4eb0*/  F2FP.RELU.BF16.F32.PACK_AB R6, R165, R167 ;  /* 0x000000a7a506723e */ /* 0x004fe400000018ff */
[----:B----4-:R-:W-:Y:S03]  /*4ec0*/  F2FP.RELU.BF16.F32.PACK_AB R5, R164, R166 ;  /* 0x000000a6a405723e */ /* 0x010fe600000018ff */
[----:B------:R1:W-:Y:S04]  /*4ed0*/  STS [R238+0x14000], R6 ;  /* 0x01400006ee007388 */ /* 0x0003e80000000800 */
[----:B------:R2:W-:Y:S04]  /*4ee0*/  STS [R238+0x14400], R5 ;  /* 0x01440005ee007388 */ /* 0x0005e80000000800 */
[----:B------:R4:W-:Y:S04]  /*4ef0*/  STS [R237+0x13000], R4 ;  /* 0x01300004ed007388 */ /* 0x0009e80000000800 */
[----:B------:R4:W-:Y:S04]  /*4f00*/  STS [R237+0x13400], R2 ;  /* 0x01340002ed007388 */ /* 0x0009e80000000800 */
[----:B------:R4:W-:Y:S01]  /*4f10*/  STS [R235+0x13000], R0 ;  /* 0x01300000eb007388 */ /* 0x0009e20000000800 */
[----:B-1----:R-:W-:Y:S02]  /*4f20*/  F2FP.RELU.BF16.F32.PACK_AB R6, R155, R158 ;  /* 0x0000009e9b06723e */ /* 0x002fe400000018ff */
[----:B--2---:R-:W-:Y:S02]  /*4f30*/  F2FP.RELU.BF16.F32.PACK_AB R5, R157, R159 ;  /* 0x0000009f9d05723e */ /* 0x004fe400000018ff */
[----:B----4-:R-:W-:Y:S02]  /*4f40*/  F2FP.RELU.BF16.F32.PACK_AB R4, R146, R148 ;  /* 0x000000949204723e */ /* 0x010fe400000018ff */
[----:B------:R-:W-:Y:S02]  /*4f50*/  F2FP.RELU.BF16.F32.PACK_AB R2, R144, R145 ;  /* 0x000000919002723e */ /* 0x000fe400000018ff */
[----:B------:R-:W-:Y:S05]  /*4f60*/  F2FP.RELU.BF16.F32.PACK_AB R0, R149, R151 ;  /* 0x000000979500723e */ /* 0x000fea00000018ff */
[----:B------:R1:W-:Y:S04]  /*4f70*/  STS [R235+0x13400], R0 ;  /* 0x01340000eb007388 */ /* 0x0003e80000000800 */
[----:B------:R-:W-:Y:S04]  /*4f80*/  STS [R237+0x14000], R6 ;  /* 0x01400006ed007388 */ /* 0x000fe80000000800 */
[----:B------:R-:W-:Y:S04]  /*4f90*/  STS [R237+0x14400], R5 ;  /* 0x01440005ed007388 */ /* 0x000fe80000000800 */
[----:B------:R-:W-:Y:S04]  /*4fa0*/  STS [R235+0x14000], R4 ;  /* 0x01400004eb007388 */ /* 0x000fe80000000800 */
[----:B------:R2:W-:Y:S01]  /*4fb0*/  STS [R235+0x14400], R2 ;  /* 0x01440002eb007388 */ /* 0x0005e20000000800 */
[----:B-1----:R-:W-:Y:S05]  /*4fc0*/  LEA R0, R229, UR4, 0x1 ;  /* 0x00000004e5007c11 */ /* 0x002fea000f8e08ff */
[----:B------:R-:W1:Y:S08]  /*4fd0*/  LDSM.16.M88.4 R32, [R0+0x6000] ;  /* 0x006000000020783b */ /* 0x000e700000000200 */
[----:B------:R-:W4:Y:S01]  /*4fe0*/  LDSM.16.M88.4 R28, [R0+0x6800] ;  /* 0x00680000001c783b */ /* 0x000f220000000200 */
[----:B--2---:R-:W-:Y:S07]  /*4ff0*/  IMAD.IADD R2, R0, 0x1, R227 ;  /* 0x0000000100027824 */ /* 0x004fee00078e02e3 */
[----:B------:R-:W2:Y:S08]  /*5000*/  LDSM.16.M88.4 R132, [R2+0x6000] ;  /* 0x006000000284783b */ /* 0x000eb00000000200 */
[----:B------:R-:W2:Y:S01]  /*5010*/  LDSM.16.M88.4 R136, [R2+0x6800] ;  /* 0x006800000288783b */ /* 0x000ea20000000200 */
[-C--:B-1----:R-:W-:Y:S06]  /*5020*/  HMMA.16816.F32.BF16 R4, R32, R172.reuse, RZ ;  /* 0x000000ac2004723c */ /* 0x082fec00000418ff */
[C---:B----4-:R-:W-:Y:S06]  /*5030*/  HMMA.16816.F32.BF16 R8, R28.reuse, R172, RZ ;  /* 0x000000ac1c08723c */ /* 0x050fec00000418ff */
[-C--:B------:R-:W-:Y:S06]  /*5040*/  HMMA.16816.F32.BF16 R12, R28, R174.reuse, RZ ;  /* 0x000000ae1c0c723c */ /* 0x080fec00000418ff */
[C---:B------:R-:W-:Y:S06]  /*5050*/  HMMA.16816.F32.BF16 R16, R32.reuse, R174, RZ ;  /* 0x000000ae2010723c */ /* 0x040fec00000418ff */
[-C--:B------:R-:W-:Y:S06]  /*5060*/  HMMA.16816.F32.BF16 R20, R32, R176.reuse, RZ ;  /* 0x000000b02014723c */ /* 0x080fec00000418ff */
[C---:B------:R-:W-:Y:S06]  /*5070*/  HMMA.16816.F32.BF16 R24, R28.reuse, R176, RZ ;  /* 0x000000b01c18723c */ /* 0x040fec00000418ff */
[-C--:B------:R-:W-:Y:S06]  /*5080*/  HMMA.16816.F32.BF16 R28, R28, R178.reuse, RZ ;  /* 0x000000b21c1c723c */ /* 0x080fec00000418ff */
[----:B------:R-:W-:Y:S06]  /*5090*/  HMMA.16816.F32.BF16 R32, R32, R178, RZ ;  /* 0x000000b22020723c */ /* 0x000fec00000418ff */
[-C--:B--2---:R-:W-:Y:S06]  /*50a0*/  HMMA.16816.F32.BF16 R4, R132, R180.reuse, R4 ;  /* 0x000000b48404723c */ /* 0x084fec0000041804 */
        /* <DEDUP_REMOVED lines=39> */
[----:B--2---:R2:W5:Y:S01]  /*5320*/  LDG.E R2, desc[UR6][R142.64+0x80] ;  /* 0x000080068e027981 */ /* 0x004562000c1e1900 */
[-C--:B-1----:R-:W-:Y:S06]  /*5330*/  HMMA.16816.F32.BF16 R4, R132, R212.reuse, R4 ;  /* 0x000000d48404723c */ /* 0x082fec0000041804 */
[C---:B----4-:R-:W-:Y:S06]  /*5340*/  HMMA.16816.F32.BF16 R8, R136.reuse, R212, R8 ;  /* 0x000000d48808723c */ /* 0x050fec0000041808 */
[-C--:B------:R-:W-:Y:S06]  /*5350*/  HMMA.16816.F32.BF16 R12, R136, R214.reuse, R12 ;  /* 0x000000d6880c723c */ /* 0x080fec000004180c */
[C---:B------:R-:W-:Y:S06]  /*5360*/  HMMA.16816.F32.BF16 R16, R132.reuse, R214, R16 ;  /* 0x000000d68410723c */ /* 0x040fec0000041810 */
[----:B---3--:R-:W-:Y:S01]  /*5370*/  FADD.FTZ R0, -R140, R4 ;  /* 0x000000048c007221 */ /* 0x008fe20000010100 */
[-C--:B------:R-:W-:Y:S01]  /*5380*/  HMMA.16816.F32.BF16 R20, R132, R216.reuse, R20 ;  /* 0x000000d88414723c */ /* 0x080fe20000041814 */
[----:B------:R-:W3:Y:S03]  /*5390*/  LDG.E R4, desc[UR6][R142.64+0x20] ;  /* 0x000020068e047981 */ /* 0x000ee6000c1e1900 */
[----:B------:R-:W-:Y:S02]  /*53a0*/  FSEL R0, R0, R140, P0 ;  /* 0x0000008c00007208 */ /* 0x000fe40000000000 */
[C---:B------:R-:W-:Y:S04]  /*53b0*/  HMMA.16816.F32.BF16 R24, R136.reuse, R216, R24 ;  /* 0x000000d88818723c */ /* 0x040fe80000041818 */
[----:B------:R-:W-:Y:S01]  /*53c0*/  FSETP.GE.FTZ.AND P0, PT, R147, RZ, PT ;  /* 0x000000ff9300720b */ /* 0x000fe20003f16000 */
[----:B------:R-:W-:Y:S01]  /*53d0*/  FMUL.FTZ R168, R168, R0 ;  /* 0x00000000a8a87220 */ /* 0x000fe20000410000 */
[-C--:B------:R-:W-:Y:S01]  /*53e0*/  HMMA.16816.F32.BF16 R28, R136, R218.reuse, R28 ;  /* 0x000000da881c723c */ /* 0x080fe2000004181c */
[----:B------:R2:W5:Y:S05]  /*53f0*/  LDG.E R0, desc[UR6][R142.64+0xa0] ;  /* 0x0000a0068e007981 */ /* 0x00056a000c1e1900 */
[----:B------:R-:W-:Y:S05]  /*5400*/  HMMA.16816.F32.BF16 R32, R132, R218, R32 ;  /* 0x000000da8420723c */ /* 0x000fea0000041820 */
[C---:B------:R-:W-:Y:S01]  /*5410*/  FADD.FTZ R17, -R140.reuse, R17 ;  /* 0x000000118c117221 */ /* 0x040fe20000010100 */
[C---:B------:R-:W-:Y:S01]  /*5420*/  FADD.FTZ R21, -R140.reuse, R21 ;  /* 0x000000158c157221 */ /* 0x040fe20000010100 */
[C---:B------:R-:W-:Y:S01]  /*5430*/  FADD.FTZ R132, -R140.reuse, R5 ;  /* 0x000000058c847221 */ /* 0x040fe20000010100 */
[C---:B------:R-:W-:Y:S03]  /*5440*/  FADD.FTZ R5, -R140.reuse, R16 ;  /* 0x000000108c057221 */ /* 0x040fe60000010100 */
[-C--:B------:R-:W-:Y:S01]  /*5450*/  FSEL R21, R21, R140.reuse, P1 ;  /* 0x0000008c15157208 */ /* 0x080fe20000800000 */
[----:B------:R-:W-:Y:S01]  /*5460*/  FADD.FTZ R20, -R140, R20 ;  /* 0x000000148c147221 */ /* 0x000fe20000010100 */
[----:B------:R-:W-:Y:S02]  /*5470*/  FSETP.GE.FTZ.AND P1, PT, R150, RZ, PT ;  /* 0x000000ff9600720b */ /* 0x000fe40003f36000 */
[-C--:B------:R-:W-:Y:S01]  /*5480*/  FSEL R16, R132, R140.reuse, P5 ;  /* 0x0000008c84107208 */ /* 0x080fe20002800000 */
[----:B------:R-:W-:Y:S01]  /*5490*/  FMUL.FTZ R21, R153, R21 ;  /* 0x0000001599157220 */ /* 0x000fe20000410000 */
[-C--:B------:R-:W-:Y:S02]  /*54a0*/  FSEL R5, R5, R140.reuse, P4 ;  /* 0x0000008c05057208 */ /* 0x080fe40002000000 */
[----:B------:R-:W-:Y:S01]  /*54b0*/  FSEL R17, R17, R140, P3 ;  /* 0x0000008c11117208 */ /* 0x000fe20001800000 */
[----:B------:R-:W-:Y:S01]  /*54c0*/  FMUL.FTZ R232, R232, R16 ;  /* 0x00000010e8e87220 */ /* 0x000fe20000410000 */
[----:B------:R-:W-:Y:S01]  /*54d0*/  FSEL R20, R20, R140, P2 ;  /* 0x0000008c14147208 */ /* 0x000fe20001000000 */
[----:B------:R-:W-:Y:S01]  /*54e0*/  FMUL.FTZ R162, R162, R5 ;  /* 0x00000005a2a27220 */ /* 0x000fe20000410000 */
[----:B------:R-:W-:Y:S01]  /*54f0*/  FSETP.GE.FTZ.AND P2, PT, R231, RZ, PT ;  /* 0x000000ffe700720b */ /* 0x000fe20003f56000 */
[----:B------:R-:W-:Y:S01]  /*5500*/  FADD.FTZ R32, -R140, R32 ;  /* 0x000000208c207221 */ /* 0x000fe20000010100 */
[----:B------:R-:W-:Y:S01]  /*5510*/  F2FP.BF16.F32.PACK_AB R5, R232, R168 ;  /* 0x000000a8e805723e */ /* 0x000fe200000010ff */
[----:B------:R-:W-:Y:S01]  /*5520*/  FMUL.FTZ R17, R160, R17 ;  /* 0x00000011a0117220 */ /* 0x000fe20000410000 */
[----:B------:R-:W-:Y:S02]  /*5530*/  FMUL.FTZ R154, R154, R20 ;  /* 0x000000149a9a7220 */ /* 0x000fe40000410000 */
[----:B------:R-:W-:Y:S01]  /*5540*/  FSEL R32, R32, R140, P1 ;  /* 0x0000008c20207208 */ /* 0x000fe20000800000 */
[----:B------:R-:W-:Y:S01]  /*5550*/  @P0 FADD.FTZ R140, -R140, R33 ;  /* 0x000000218c8c0221 */ /* 0x000fe20000010100 */
[----:B------:R-:W-:Y:S02]  /*5560*/  PLOP3.LUT P0, PT, PT, PT, UP3, 0x80, 0x0 ;  /* 0x000000000000781c */ /* 0x000fe40003f0f038 */
[----:B------:R-:W-:Y:S01]  /*5570*/  FSETP.GE.FTZ.AND P1, PT, R171, RZ, PT ;  /* 0x000000ffab00720b */ /* 0x000fe20003f36000 */
[----:B------:R-:W-:Y:S01]  /*5580*/  FMUL.FTZ R150, R150, R32 ;  /* 0x0000002096967220 */ /* 0x000fe20000410000 */
[----:B------:R-:W-:Y:S01]  /*5590*/  F2FP.BF16.F32.PACK_AB R17, R17, R162 ;  /* 0x000000a21111723e */ /* 0x000fe200000010ff */
[----:B------:R-:W-:Y:S01]  /*55a0*/  FMUL.FTZ R20, R147, R140 ;  /* 0x0000008c93147220 */ /* 0x000fe20000410000 */
[----:B------:R-:W-:Y:S01]  /*55b0*/  F2FP.BF16.F32.PACK_AB R21, R21, R154 ;  /* 0x0000009a1515723e */ /* 0x000fe200000010ff */
[C---:B---3--:R-:W-:Y:S01]  /*55c0*/  FADD.FTZ R6, -R4.reuse, R6 ;  /* 0x0000000604067221 */ /* 0x048fe20000010100 */
[----:B------:R-:W-:Y:S04]  /*55d0*/  FADD.FTZ R7, -R4, R7 ;  /* 0x0000000704077221 */ /* 0x000fe80000010100 */
[-C--:B------:R-:W-:Y:S02]  /*55e0*/  FSEL R32, R6, R4.reuse, P2 ;  /* 0x0000000406207208 */ /* 0x080fe40001000000 */
[----:B------:R-:W-:Y:S01]  /*55f0*/  FSEL R16, R7, R4, P1 ;  /* 0x0000000407107208 */ /* 0x000fe20000800000 */
[----:B--2---:R-:W-:Y:S06]  /*5600*/  @!P0 BRA `(.L_x_259) ;  /* 0x0000000000488947 */ /* 0x004fec0003800000 */
        /* <DEDUP_REMOVED lines=18> */
.L_x_259:
[----:B------:R2:W-:Y:S01]  /*5730*/  STS [R236+0xf000], R5 ;  /* 0x00f00005ec007388 */ /* 0x0005e20000000800 */
[C---:B------:R-:W-:Y:S01]  /*5740*/  FADD.FTZ R6, -R4.reuse, R19 ;  /* 0x0000001304067221 */ /* 0x040fe20000010100 */
[----:B------:R-:W-:Y:S01]  /*5750*/  FSETP.GE.FTZ.AND P4, PT, R161, RZ, PT ;  /* 0x000000ffa100720b */ /* 0x000fe20003f96000 */
[----:B------:R-:W-:Y:S01]  /*5760*/  FMUL.FTZ R32, R231, R32 ;  /* 0x00000020e7207220 */ /* 0x000fe20000410000 */
[----:B------:R-:W-:Y:S01]  /*5770*/  FMUL.FTZ R171, R171, R16 ;  /* 0x00000010abab7220 */ /* 0x000fe20000410000 */
[----:B------:R-:W-:Y:S01]  /*5780*/  FSETP.GE.FTZ.AND P1, PT, R163, RZ, PT ;  /* 0x000000ffa300720b */ /* 0x000fe20003f36000 */
[----:B------:R-:W-:Y:S01]  /*5790*/  FADD.FTZ R22, -R4, R22 ;  /* 0x0000001604167221 */ /* 0x000fe20000010100 */
[----:B------:R-:W-:Y:S01]  /*57a0*/  FSEL R6, R6, R4, P4 ;  /* 0x0000000406067208 */ /* 0x000fe20002000000 */
[----:B------:R-:W-:Y:S01]  /*57b0*/  FADD.FTZ R16, -R4, R23 ;  /* 0x0000001704107221 */ /* 0x000fe20000010100 */
[----:B------:R-:W-:Y:S01]  /*57c0*/  FSETP.GE.FTZ.AND P3, PT, R156, RZ, PT ;  /* 0x000000ff9c00720b */ /* 0x000fe20003f76000 */
[----:B------:R-:W-:Y:S01]  /*57d0*/  FADD.FTZ R7, -R4, R34 ;  /* 0x0000002204077221 */ /* 0x000fe20000010100 */
[----:B------:R-:W-:Y:S01]  /*57e0*/  FSETP.GE.FTZ.AND P2, PT, R152, RZ, PT ;  /* 0x000000ff9800720b */ /* 0x000fe20003f56000 */
[----:B------:R-:W-:Y:S01]  /*57f0*/  FMUL.FTZ R161, R161, R6 ;  /* 0x00000006a1a17220 */ /* 0x000fe20000410000 */
[----:B------:R-:W-:Y:S01]  /*5800*/  F2FP.BF16.F32.PACK_AB R6, R171, R32 ;  /* 0x00000020ab06723e */ /* 0x000fe200000010ff */
[----:B-----5:R-:W-:Y:S01]  /*5810*/  FADD.FTZ R13, -R2, R13 ;  /* 0x0000000d020d7221 */ /* 0x020fe20000010100 */
[-C--:B------:R-:W-:Y:S01]  /*5820*/  FSEL R16, R16, R4.reuse, P2 ;  /* 0x0000000410107208 */ /* 0x080fe20001000000 */
[----:B------:R-:W-:Y:S01]  /*5830*/  FADD.FTZ R10, -R0, R10 ;  /* 0x0000000a000a7221 */ /* 0x000fe20000010100 */
[----:B------:R-:W-:Y:S01]  /*5840*/  FSETP.GE.FTZ.AND P2, PT, R151, RZ, PT ;  /* 0x000000ff9700720b */ /* 0x000fe20003f56000 */
[----:B------:R3:W-:Y:S01]  /*5850*/  STS [R236+0xf400], R6 ;  /* 0x00f40006ec007388 */ /* 0x0007e20000000800 */
[----:B------:R-:W-:Y:S01]  /*5860*/  FSETP.GE.FTZ.AND P4, PT, R158, RZ, PT ;  /* 0x000000ff9e00720b */ /* 0x000fe20003f96000 */
[C---:B------:R-:W-:Y:S01]  /*5870*/  FADD.FTZ R11, -R0.reuse, R11 ;  /* 0x0000000b000b7221 */ /* 0x040fe20000010100 */
[----:B------:R-:W-:Y:S02]  /*5880*/  FSEL R7, R7, R4, P2 ;  /* 0x0000000407077208 */ /* 0x000fe40001000000 */
[----:B------:R-:W-:Y:S01]  /*5890*/  STS [R238+0xf000], R17 ;  /* 0x00f00011ee007388 */ /* 0x000fe20000000800 */
[----:B------:R-:W-:Y:S01]  /*58a0*/  FSETP.GE.FTZ.AND P2, PT, R169, RZ, PT ;  /* 0x000000ffa900720b */ /* 0x000fe20003f56000 */
[----:B------:R-:W-:Y:S01]  /*58b0*/  FADD.FTZ R26, -R0, R26 ;  /* 0x0000001a001a7221 */ /* 0x000fe20000010100 */
[----:B--2---:R-:W-:Y:S01]  /*58c0*/  FADD.FTZ R5, -R4, R18 ;  /* 0x0000001204057221 */ /* 0x004fe20000010100 */
[----:B------:R-:W-:Y:S01]  /*58d0*/  FMUL.FTZ R151, R151, R7 ;  /* 0x0000000797977220 */ /* 0x000fe20000410000 */
[----:B------:R-:W-:Y:S01]  /*58e0*/  FADD.FTZ R7, -R2, R8 ;  /* 0x0000000802077221 */ /* 0x000fe20000010100 */
[----:B------:R-:W-:Y:S01]  /*58f0*/  FSETP.GE.FTZ.AND P5, PT, R164, RZ, PT ;  /* 0x000000ffa400720b */ /* 0x000fe20003fb6000 */
[----:B------:R-:W-:Y:S01]  /*5900*/  FMUL.FTZ R16, R152, R16 ;  /* 0x0000001098107220 */ /* 0x000fe20000410000 */
[----:B------:R-:W-:Y:S01]  /*5910*/  FSEL R5, R5, R4, P1 ;  /* 0x0000000405057208 */ /* 0x000fe20000800000 */
[----:B------:R-:W-:Y:S01]  /*5920*/  FADD.FTZ R30, -R0, R30 ;  /* 0x0000001e001e7221 */ /* 0x000fe20000010100 */
[----:B------:R-:W-:Y:S01]  /*5930*/  FSETP.GE.FTZ.AND P1, PT, R149, RZ, PT ;  /* 0x000000ff9500720b */ /* 0x000fe20003f36000 */
[----:B------:R2:W5:Y:S01]  /*5940*/  LDL R162, [R1+0x10] ;  /* 0x0000100001a27983 */ /* 0x0005620000100800 */
[----:B------:R-:W-:Y:S01]  /*5950*/  F2FP.BF16.F32.PACK_AB R20, R20, R150 ;  /* 0x000000961414723e */ /* 0x000fe200000010ff */
[----:B------:R-:W-:Y:S01]  /*5960*/  FMUL.FTZ R163, R163, R5 ;  /* 0x00000005a3a37220 */ /* 0x000fe20000410000 */
[----:B------:R-:W-:Y:S01]  /*5970*/  FSEL R5, R22, R4, P3 ;  /* 0x0000000416057208 */ /* 0x000fe20001800000 */
[----:B------:R-:W-:Y:S01]  /*5980*/  IMAD.MOV.U32 R160, RZ, RZ, R245 ;  /* 0x000000ffffa07224 */ /* 0x000fe200078e00f5 */
[----:B------:R-:W-:Y:S03]  /*5990*/  FSETP.GE.FTZ.AND P3, PT, R170, RZ, PT ;  /* 0x000000ffaa00720b */ /* 0x000fe60003f76000 */
[----:B------:R-:W-:Y:S01]  /*59a0*/  FMUL.FTZ R156, R156, R5 ;  /* 0x000000059c9c7220 */ /* 0x000fe20000410000 */
[----:B------:R-:W-:Y:S01]  /*59b0*/  F2FP.BF16.F32.PACK_AB R5, R161, R163 ;  /* 0x000000a3a105723e */ /* 0x000fe200000010ff */
[----:B---3--:R-:W-:Y:S01]  /*59c0*/  FADD.FTZ R6, -R2, R9 ;  /* 0x0000000902067221 */ /* 0x008fe20000010100 */
[-C--:B------:R-:W-:Y:S01]  /*59d0*/  FSEL R7, R7, R2.reuse, P3 ;  /* 0x0000000207077208 */ /* 0x080fe20001800000 */
[----:B------:R-:W-:Y:S01]  /*59e0*/  @P1 FADD.FTZ R4, -R4, R35 ;  /* 0x0000002304041221 */ /* 0x000fe20000010100 */
[----:B------:R-:W-:Y:S01]  /*59f0*/  FSETP.GE.FTZ.AND P1, PT, R167, RZ, PT ;  /* 0x000000ffa700720b */ /* 0x000fe20003f36000 */
[----:B------:R3:W-:Y:S01]  /*5a00*/  STS [R238+0xf400], R5 ;  /* 0x00f40005ee007388 */ /* 0x0007e20000000800 */
[----:B------:R-:W-:Y:S01]  /*5a10*/  FSEL R6, R6, R2, P2 ;  /* 0x0000000206067208 */ /* 0x000fe20001000000 */
[----:B------:R-:W-:Y:S01]  /*5a20*/  FMUL.FTZ R149, R149, R4 ;  /* 0x0000000495957220 */ /* 0x000fe20000410000 */
[----:B------:R-:W-:Y:S01]  /*5a30*/  FADD.FTZ R4, -R2, R12 ;  /* 0x0000000c02047221 */ /* 0x000fe20000010100 */
[----:B------:R-:W-:Y:S01]  /*5a40*/  FSETP.GE.FTZ.AND P2, PT, R165, RZ, PT ;  /* 0x000000ffa500720b */ /* 0x000fe20003f56000 */
[----:B------:R-:W-:Y:S01]  /*5a50*/  FMUL.FTZ R170, R170, R7 ;  /* 0x00000007aaaa7220 */ /* 0x000fe20000410000 */
[----:B------:R-:W-:Y:S01]  /*5a60*/  FADD.FTZ R7, -R2, R24 ;  /* 0x0000001802077221 */ /* 0x000fe20000010100 */
[----:B------:R-:W-:Y:S01]  /*5a70*/  FSETP.GE.FTZ.AND P3, PT, R155, RZ, PT ;  /* 0x000000ff9b00720b */ /* 0x000fe20003f76000 */
[----:B------:R-:W-:Y:S01]  /*5a80*/  IMAD.MOV.U32 R161, RZ, RZ, R244 ;  /* 0x000000ffffa17224 */ /* 0x000fe200078e00f4 */
[-C--:B------:R-:W-:Y:S02]  /*5a90*/  FSEL R4, R4, R2.reuse, P1 ;  /* 0x0000000204047208 */ /* 0x080fe40000800000 */
[----:B------:R-:W-:Y:S02]  /*5aa0*/  FSETP.GE.FTZ.AND P1, PT, R146, RZ, PT ;  /* 0x000000ff9200720b */ /* 0x000fe40003f36000 */
[----:B------:R-:W-:Y:S01]  /*5ab0*/  FSEL R13, R13, R2, P2 ;  /* 0x000000020d0d7208 */ /* 0x000fe20001000000 */
[----:B------:R-:W-:Y:S01]  /*5ac0*/  FMUL.FTZ R167, R167, R4 ;  /* 0x00000004a7a77220 */ /* 0x000fe20000410000 */
[----:B------:R-:W-:Y:S01]  /*5ad0*/  FADD.FTZ R4, -R2, R28 ;  /* 0x0000001c02047221 */ /* 0x000fe20000010100 */
[----:B------:R-:W-:Y:S02]  /*5ae0*/  FSETP.GE.FTZ.AND P2, PT, R148, RZ, PT ;  /* 0x000000ff9400720b */ /* 0x000fe40003f56000 */
[-C--:B------:R-:W-:Y:S01]  /*5af0*/  FSEL R7, R7, R2.reuse, P4 ;  /* 0x0000000207077208 */ /* 0x080fe20002000000 */
[----:B------:R-:W-:Y:S01]  /*5b00*/  FMUL.FTZ R13, R165, R13 ;  /* 0x0000000da50d7220 */ /* 0x000fe20000410000 */
[----:B------:R-:W-:Y:S02]  /*5b10*/  FSEL R4, R4, R2, P2 ;  /* 0x0000000204047208 */ /* 0x000fe40001000000 */
[----:B------:R-:W-:Y:S01]  /*5b20*/  FSETP.GE.FTZ.AND P2, PT, R233, RZ, PT ;  /* 0x000000ffe900720b */ /* 0x000fe20003f56000 */
[----:B------:R-:W-:Y:S01]  /*5b30*/  FMUL.FTZ R158, R158, R7 ;  /* 0x000000079e9e7220 */ /* 0x000fe20000410000 */
[----:B------:R-:W-:Y:S01]  /*5b40*/  FSETP.GE.FTZ.AND P4, PT, R159, RZ, PT ;  /* 0x000000ff9f00720b */ /* 0x000fe20003f96000 */
[----:B---3--:R-:W-:Y:S01]  /*5b50*/  FMUL.FTZ R5, R169, R6 ;  /* 0x00000006a9057220 */ /* 0x008fe20000410000 */
[----:B------:R-:W-:Y:S01]  /*5b60*/  FADD.FTZ R6, -R2, R25 ;  /* 0x0000001902067221 */ /* 0x000fe20000010100 */
[----:B------:R-:W-:Y:S01]  /*5b70*/  FMUL.FTZ R148, R148, R4 ;  /* 0x0000000494947220 */ /* 0x000fe20000410000 */
[----:B------:R-:W-:Y:S01]  /*5b80*/  FSEL R4, R10, R0, P2 ;  /* 0x000000000a047208 */ /* 0x000fe20001000000 */
[----:B------:R-:W-:Y:S01]  /*5b90*/  FADD.FTZ R10, -R0, R15 ;  /* 0x0000000f000a7221 */ /* 0x000fe20000010100 */
[----:B------:R-:W-:Y:S02]  /*5ba0*/  FSETP.GE.FTZ.AND P2, PT, R166, RZ, PT ;  /* 0x000000ffa600720b */ /* 0x000fe40003f56000 */
[----:B------:R-:W-:Y:S01]  /*5bb0*/  FSEL R6, R6, R2, P3 ;  /* 0x0000000206067208 */ /* 0x000fe20001800000 */
[----:B------:R-:W-:Y:S01]  /*5bc0*/  @P1 FADD.FTZ R2, -R2, R29 ;  /* 0x0000001d02021221 */ /* 0x000fe20000010100 */
[----:B------:R-:W-:Y:S01]  /*5bd0*/  FSETP.GE.FTZ.AND P1, PT, R234, RZ, PT ;  /* 0x000000ffea00720b */ /* 0x000fe20003f36000 */
[----:B------:R-:W-:Y:S01]  /*5be0*/  FMUL.FTZ R12, R233, R4 ;  /* 0x00000004e90c7220 */ /* 0x000fe20000410000 */
[----:B------:R-:W-:Y:S01]  /*5bf0*/  FADD.FTZ R4, -R0, R27 ;  /* 0x0000001b00047221 */ /* 0x000fe20000010100 */
[----:B------:R-:W-:Y:S01]  /*5c00*/  FMUL.FTZ R8, R146, R2 ;  /* 0x0000000292087220 */ /* 0x000fe20000410000 */
[----:B------:R-:W-:Y:S01]  /*5c10*/  FADD.FTZ R2, -R0, R14 ;  /* 0x0000000e00027221 */ /* 0x000fe20000010100 */
[----:B------:R-:W-:Y:S01]  /*5c20*/  F2FP.BF16.F32.PACK_AB R5, R5, R170 ;  /* 0x000000aa0505723e */ /* 0x000fe200000010ff */
[----:B------:R-:W-:Y:S01]  /*5c30*/  FMUL.FTZ R6, R155, R6 ;  /* 0x000000069b067220 */ /* 0x000fe20000410000 */
[-C--:B------:R-:W-:Y:S02]  /*5c40*/  FSEL R11, R11, R0.reuse, P1 ;  /* 0x000000000b0b7208 */ /* 0x080fe40000800000 */
[C---:B------:R-:W-:Y:S01]  /*5c50*/  FSETP.GE.FTZ.AND P3, PT, R157.reuse, RZ, PT ;  /* 0x000000ff9d00720b */ /* 0x040fe20003f76000 */
[----:B------:R3:W-:Y:S01]  /*5c60*/  STS [R236+0x10000], R5 ;  /* 0x01000005ec007388 */ /* 0x0007e20000000800 */
        /* <DEDUP_REMOVED lines=8> */
[----:B------:R-:W-:Y:S01]  /*5cf0*/  FMUL.FTZ R157, R157, R4 ;  /* 0x000000049d9d7220 */ /* 0x000fe20000410000 */
[----:B------:R-:W-:Y:S01]  /*5d00*/  F2FP.BF16.F32.PACK_AB R4, R11, R12 ;  /* 0x0000000c0b04723e */ /* 0x000fe200000010ff */
[----:B------:R-:W-:Y:S01]  /*5d10*/  FMUL.FTZ R159, R159, R2 ;  /* 0x000000029f9f7220 */ /* 0x000fe20000410000 */
[----:B------:R-:W-:Y:S02]  /*5d20*/  F2FP.BF16.F32.PACK_AB R7, R13, R167 ;  /* 0x000000a70d07723e */ /* 0x000fe400000010ff */
[----:B------:R-:W-:Y:S01]  /*5d30*/  F2FP.BF16.F32.PACK_AB R2, R164, R166 ;  /* 0x000000a6a402723e */ /* 0x000fe200000010ff */
[----:B------:R-:W-:Y:S01]  /*5d40*/  STS [R236+0x10400], R4 ;  /* 0x01040004ec007388 */ /* 0x000fe20000000800 */
[----:B------:R-:W-:Y:S02]  /*5d50*/  FSETP.GE.FTZ.AND P2, PT, R145, RZ, PT ;  /* 0x000000ff9100720b */ /* 0x000fe40003f56000 */
[----:B------:R-:W-:Y:S02]  /*5d60*/  F2FP.BF16.F32.PACK_AB R16, R16, R156 ;  /* 0x0000009c1010723e */ /* 0x000fe400000010ff */
[----:B------:R-:W-:Y:S01]  /*5d70*/  STS [R238+0x10000], R7 ;  /* 0x01000007ee007388 */ /* 0x000fe20000000800 */
[----:B------:R-:W-:Y:S01]  /*5d80*/  FSEL R30, R30, R0, P2 ;  /* 0x000000001e1e7208 */ /* 0x000fe20001000000 */
[----:B------:R-:W-:Y:S01]  /*5d90*/  @P1 FADD.FTZ R0, -R0, R31 ;  /* 0x0000001f00001221 */ /* 0x000fe20000010100 */
[----:B------:R-:W-:Y:S02]  /*5da0*/  F2FP.BF16.F32.PACK_AB R9, R149, R151 ;  /* 0x000000979509723e */ /* 0x000fe400000010ff */
[----:B------:R-:W-:Y:S01]  /*5db0*/  STS [R238+0x10400], R2 ;  /* 0x01040002ee007388 */ /* 0x000fe20000000800 */
[----:B------:R-:W-:Y:S01]  /*5dc0*/  F2FP.BF16.F32.PACK_AB R6, R6, R158 ;  /* 0x0000009e0606723e */ /* 0x000fe200000010ff */
[----:B------:R-:W-:Y:S01]  /*5dd0*/  FMUL.FTZ R145, R145, R30 ;  /* 0x0000001e91917220 */ /* 0x000fe20000410000 */
[----:B------:R-:W-:Y:S02]  /*5de0*/  FMUL.FTZ R144, R144, R0 ;  /* 0x0000000090907220 */ /* 0x000fe40000410000 */
[----:B------:R-:W-:Y:S01]  /*5df0*/  STS [R237+0xf000], R21 ;  /* 0x00f00015ed007388 */ /* 0x000fe20000000800 */
[----:B------:R-:W-:Y:S02]  /*5e00*/  F2FP.BF16.F32.PACK_AB R0, R157, R159 ;  /* 0x0000009f9d00723e */ /* 0x000fe400000010ff */
[----:B------:R-:W-:Y:S02]  /*5e10*/  F2FP.BF16.F32.PACK_AB R8, R8, R148 ;  /* 0x000000940808723e */ /* 0x000fe400000010ff */
[----:B------:R-:W-:Y:S01]  /*5e20*/  STS [R237+0xf400], R16 ;  /* 0x00f40010ed007388 */ /* 0x000fe20000000800 */
[----:B---3--:R-:W-:Y:S04]  /*5e30*/  F2FP.BF16.F32.PACK_AB R5, R144, R145 ;  /* 0x000000919005723e */ /* 0x008fe800000010ff */
[----:B------:R-:W-:Y:S05]  /*5e40*/  STS [R235+0xf000], R20 ;  /* 0x00f00014eb007388 */ /* 0x000fea0000000800 */
[----:B------:R-:W-:Y:S05]  /*5e50*/  STS [R235+0xf400], R9 ;  /* 0x00f40009eb007388 */ /* 0x000fea0000000800 */
[----:B------:R-:W-:Y:S05]  /*5e60*/  STS [R237+0x10000], R6 ;  /* 0x01000006ed007388 */ /* 0x000fea0000000800 */
[----:B------:R3:W-:Y:S05]  /*5e70*/  STS [R237+0x10400], R0 ;  /* 0x01040000ed007388 */ /* 0x0007ea0000000800 */
[----:B------:R-:W-:Y:S05]  /*5e80*/  STS [R235+0x10000], R8 ;  /* 0x01000008eb007388 */ /* 0x000fea0000000800 */
[----:B------:R-:W-:Y:S01]  /*5e90*/  STS [R235+0x10400], R5 ;  /* 0x01040005eb007388 */ /* 0x000fe20000000800 */
[----:B------:R-:W-:Y:S01]  /*5ea0*/  BAR.SYNC.DEFER_BLOCKING 0x0 ;  /* 0x0000000000007b1d */ /* 0x000fe20000010000 */
[----:B---3--:R-:W-:Y:S05]  /*5eb0*/  LEA R0, R228, UR4, 0x1 ;  /* 0x00000004e4007c11 */ /* 0x008fea000f8e08ff */
[----:B------:R-:W-:Y:S05]  /*5ec0*/  LDSM.16.MT88.4 R4, [R3+0x13000] ;  /* 0x013000000304783b */ /* 0x000fea0000004200 */
[----:B------:R-:W3:Y:S05]  /*5ed0*/  LDSM.16.MT88.4 R8, [R0+0x6000] ;  /* 0x006000000008783b */ /* 0x000eea0000004200 */
[----:B------:R-:W4:Y:S05]  /*5ee0*/  LDSM.16.MT88.4 R12, [R3+0x15000] ;  /* 0x01500000030c783b */ /* 0x000f2a0000004200 */
[----:B------:R-:W1:Y:S05]  /*5ef0*/  LDSM.16.MT88.4 R16, [R0+0x7000] ;  /* 0x007000000010783b */ /* 0x000e6a0000004200 */
[----:B------:R-:W2:Y:S05]  /*5f00*/  LDSM.16.MT88.4 R20, [R0+0x8000] ;  /* 0x008000000014783b */ /* 0x000eaa0000004200 */
[----:B------:R-:W-:Y:S05]  /*5f10*/  LDSM.16.MT88.4 R24, [R3+0x13800] ;  /* 0x013800000318783b */ /* 0x000fea0000004200 */
[----:B------:R-:W2:Y:S05]  /*5f20*/  LDSM.16.MT88.4 R28, [R0+0x6400] ;  /* 0x00640000001c783b */ /* 0x000eaa0000004200 */
[----:B------:R-:W2:Y:S05]  /*5f30*/  LDSM.16.MT88.4 R32, [R3+0x15800] ;  /* 0x015800000320783b */ /* 0x000eaa0000004200 */
[----:B------:R-:W2:Y:S01]  /*5f40*/  LDSM.16.MT88.4 R132, [R0+0x7400] ;  /* 0x007400000084783b */ /* 0x000ea20000004200 */
[-C--:B---3--:R-:W-:Y:S04]  /*5f50*/  HMMA.16816.F32.BF16 R36, R4, R8.reuse, R36 ;  /* 0x000000080424723c */ /* 0x088fe80000041824 */
[----:B------:R-:W3:Y:S02]  /*5f60*/  LDSM.16.MT88.4 R136, [R0+0x8400] ;  /* 0x008400000088783b */ /* 0x000ee40000004200 */
        /* <DEDUP_REMOVED lines=14> */
[----:B------:R-:W1:Y:S05]  /*6050*/  LDSM.16.MT88.4 R4, [R3+0x14000] ;  /* 0x014000000304783b */ /* 0x000e6a0000004200 */
[-C--:B------:R-:W-:Y:S01]  /*6060*/  HMMA.16816.F32.BF16 R36, R24, R28.reuse, R36 ;  /* 0x0000001c1824723c */ /* 0x080fe20000041824 */
[----:B------:R-:W2:Y:S05]  /*6070*/  LDSM.16.MT88.4 R20, [R0+0x8800] ;  /* 0x008800000014783b */ /* 0x000eaa0000004200 */
        /* <DEDUP_REMOVED lines=12> */
[----:B------:R-:W3:Y:S05]  /*6140*/  LDSM.16.MT88.4 R32, [R0+0x6c00] ;  /* 0x006c00000020783b */ /* 0x000eea0000004200 */
[----:B------:R-:W-:Y:S01]  /*6150*/  HMMA.16816.F32.BF16 R80, R24, R138, R80 ;  /* 0x0000008a1850723c */ /* 0x000fe20000041850 */
[----:B------:R-:W4:Y:S05]  /*6160*/  LDSM.16.MT88.4 R24, [R0+0x7c00] ;  /* 0x007c00000018783b */ /* 0x000f2a0000004200 */
[-C--:B-1----:R-:W-:Y:S01]  /*6170*/  HMMA.16816.F32.BF16 R36, R4, R8.reuse, R36 ;  /* 0x000000080424723c */ /* 0x082fe20000041824 */
[----:B------:R-:W1:Y:S05]  /*6180*/  LDSM.16.MT88.4 R136, [R0+0x8c00] ;  /* 0x008c00000088783b */ /* 0x000e6a0000004200 */
[C---:B------:R-:W-:Y:S01]  /*6190*/  HMMA.16816.F32.BF16 R40, R12.reuse, R8, R40 ;  /* 0x000000080c28723c */ /* 0x040fe20000041828 */
[----:B------:R-:W-:Y:S05]  /*61a0*/  BAR.SYNC.DEFER_BLOCKING 0x0 ;  /* 0x0000000000007b1d */ /* 0x000fea0000010000 */
        /* <DEDUP_REMOVED lines=18> */
[-C--:B-1----:R-:W-:Y:S06]  /*62d0*/  HMMA.16816.F32.BF16 R68, R28, R136.reuse, R68 ;  /* 0x000000881c44723c */ /* 0x082fec0000041844 */
        /* <DEDUP_REMOVED lines=20> */
.L_x_260:
[----:B------:R-:W-:Y:S01]  /*6420*/  LDSM.16.M88.4 R24, [R223] ;  /* 0x00000000df18783b */ /* 0x000fe20000000200 */
[C---:B------:R-:W-:Y:S01]  /*6430*/  LEA R245, P1, R251.reuse, R160, 0x2 ;  /* 0x000000a0fbf57211 */ /* 0x040fe200078210ff */
[----:B-1----:R-:W-:Y:S01]  /*6440*/  IMAD.MOV.U32 R2, RZ, RZ, 0x4 ;  /* 0x00000004ff027424 */ /* 0x002fe200078e00ff */
[----:B------:R-:W-:Y:S01]  /*6450*/  ULOP3.LUT UR11, UR8, 0x1, URZ, 0xc0, !UPT ;  /* 0x00000001080b7892 */ /* 0x000fe2000f8ec03f */
[----:B------:R-:W1:Y:S01]  /*6460*/  LDSM.16.MT88.4 R8, [R0+0x9000] ;  /* 0x009000000008783b */ /* 0x000e620000004200 */
[----:B------:R-:W-:Y:S01]  /*6470*/  LEA.HI.X.SX32 R244, R251, R161, 0x2, P1 ;  /* 0x000000a1fbf47211 */ /* 0x000fe200008f16ff */
[----:B------:R-:W-:Y:S02]  /*6480*/  @UP3 UIADD3 UR12, UP2, UR16, -0x100, URZ ;  /* 0xffffff00100c3890 */ /* 0x000fe4000ff5e03f */
[----:B------:R-:W2:Y:S01]  /*6490*/  LDSM.16.MT88.4 R16, [R0+0xb000] ;  /* 0x00b000000010783b */ /* 0x000ea20000004200 */
[----:B------:R-:W-:Y:S02]  /*64a0*/  UISETP.NE.U32.AND UP1, UPT, UR11, 0x1, UPT ;  /* 0x000000010b00788c */ /* 0x000fe4000bf25070 */
[----:B------:R-:W-:Y:S01]  /*64b0*/  UIADD3 UR15, UR8, -0x1, URZ ;  /* 0xffffffff080f7890 */ /* 0x000fe2000fffe03f */
[----:B------:R-:W3:Y:S01]  /*64c0*/  LDSM.16.MT88.4 R28, [R0+0xd000] ;  /* 0x00d00000001c783b */ /* 0x000ee20000004200 */
[----:B------:R-:W-:Y:S03]  /*64d0*/  @UP3 UIADD3.X UR11, UR17, -0x1, URZ, UP2, !UPT ;  /* 0xffffffff110b3890 */ /* 0x000fe600097fe43f */
[----:B------:R-:W-:Y:S04]  /*64e0*/  LDSM.16.M88.4 R32, [R224] ;  /* 0x00000000e020783b */ /* 0x000fe80000000200 */
[----:B------:R-:W4:Y:S04]  /*64f0*/  LDSM.16.MT88.4 R132, [R0+0x9400] ;  /* 0x009400000084783b */ /* 0x000f280000004200 */
[----:B------:R-:W4:Y:S04]  /*6500*/  LDSM.16.MT88.4 R136, [R0+0xb400] ;  /* 0x00b400000088783b */ /* 0x000f280000004200 */
[----:B------:R-:W4:Y:S04]  /*6510*/  LDSM.16.MT88.4 R140, [R0+0xd400] ;  /* 0x00d40000008c783b */ /* 0x000f280000004200 */
[----:B------:R-:W-:Y:S04]  /*6520*/  LDSM.16.M88.4 R144, [R226] ;  /* 0x00000000e290783b */ /* 0x000fe80000000200 */
[----:B------:R-:W4:Y:S04]  /*6530*/  LDSM.16.MT88.4 R148, [R0+0x9800] ;  /* 0x009800000094783b */ /* 0x000f280000004200 */
[----:B------:R-:W4:Y:S01]  /*6540*/  LDSM.16.MT88.4 R152, [R0+0xb800] ;  /* 0x00b800000098783b */ /* 0x000f220000004200 */
[C---:B-1----:R-:W-:Y:S03]  /*6550*/  HMMA.16816.F32.BF16 R4, R24.reuse, R8, RZ ;  /* 0x000000081804723c */ /* 0x042fe600000418ff */
[----:B------:R-:W-:Y:S03]  /*6560*/  LDSM.16.MT88.4 R156, [R0+0x9c00] ;  /* 0x009c0000009c783b */ /* 0x000fe60000004200 */
[C---:B------:R-:W-:Y:S06]  /*6570*/  HMMA.16816.F32.BF16 R8, R24.reuse, R10, RZ ;  /* 0x0000000a1808723c */ /* 0x040fec00000418ff */
[C---:B--2---:R-:W-:Y:S06]  /*6580*/  HMMA.16816.F32.BF16 R12, R24.reuse, R16, RZ ;  /* 0x00000010180c723c */ /* 0x044fec00000418ff */
[C---:B------:R-:W-:Y:S06]  /*6590*/  HMMA.16816.F32.BF16 R16, R24.reuse, R18, RZ ;  /* 0x000000121810723c */ /* 0x040fec00000418ff */
[C---:B---3--:R-:W-:Y:S06]  /*65a0*/  HMMA.16816.F32.BF16 R20, R24.reuse, R28, RZ ;  /* 0x0000001c1814723c */ /* 0x048fec00000418ff */
[----:B------:R-:W-:Y:S01]  /*65b0*/  HMMA.16816.F32.BF16 R24, R24, R30, RZ ;  /* 0x0000001e1818723c */ /* 0x000fe200000418ff */
[----:B------:R-:W1:Y:S05]  /*65c0*/  LDSM.16.MT88.4 R28, [R0+0xd800] ;  /* 0x00d80000001c783b */ /* 0x000e6a0000004200 */
[C---:B----4-:R-:W-:Y:S06]  /*65d0*/  HMMA.16816.F32.BF16 R4, R32.reuse, R132, R4 ;  /* 0x000000842004723c */ /* 0x050fec0000041804 */
[C---:B------:R-:W-:Y:S01]  /*65e0*/  HMMA.16816.F32.BF16 R8, R32.reuse, R134, R8 ;  /* 0x000000862008723c */ /* 0x040fe20000041808 */
[----:B------:R-:W2:Y:S05]  /*65f0*/  LDSM.16.M88.4 R132, [R225] ;  /* 0x00000000e184783b */ /* 0x000eaa0000000200 */
[C---:B------:R-:W-:Y:S06]  /*6600*/  HMMA.16816.F32.BF16 R12, R32.reuse, R136, R12 ;  /* 0x00000088200c723c */ /* 0x040fec000004180c */
[C---:B------:R-:W-:Y:S01]  /*6610*/  HMMA.16816.F32.BF16 R16, R32.reuse, R138, R16 ;  /* 0x0000008a2010723c */ /* 0x040fe20000041810 */
[----:B------:R-:W3:Y:S05]  /*6620*/  LDSM.16.MT88.4 R136, [R0+0xbc00] ;  /* 0x00bc00000088783b */ /* 0x000eea0000004200 */
[C---:B------:R-:W-:Y:S06]  /*6630*/  HMMA.16816.F32.BF16 R20, R32.reuse, R140, R20 ;  /* 0x0000008c2014723c */ /* 0x040fec0000041814 */
        /* <DEDUP_REMOVED lines=9> */
[C---:B-1----:R-:W-:Y:S06]  /*66d0*/  HMMA.16816.F32.BF16 R20, R144.reuse, R28, R20 ;  /* 0x0000001c9014723c */ /* 0x042fec0000041814 */
[----:B------:R-:W-:Y:S01]  /*66e0*/  HMMA.16816.F32.BF16 R24, R144, R30, R24 ;  /* 0x0000001e9018723c */ /* 0x000fe20000041818 */
[----:B------:R-:W1:Y:S04]  /*66f0*/  LDSM.16.MT88.4 R28, [R0+0xe000] ;  /* 0x00e00000001c783b */ /* 0x000e680000004200 */
[----:B------:R-:W-:Y:S01]  /*6700*/  LDSM.16.M88.4 R144, [R224+0x2000] ;  /* 0x00200000e090783b */ /* 0x000fe20000000200 */
[C---:B--2---:R-:W-:Y:S06]  /*6710*/  HMMA.16816.F32.BF16 R4, R132.reuse, R156, R4 ;  /* 0x0000009c8404723c */ /* 0x044fec0000041804 */
[C---:B------:R-:W-:Y:S01]  /*6720*/  HMMA.16816.F32.BF16 R8, R132.reuse, R158, R8 ;  /* 0x0000009e8408723c */ /* 0x040fe20000041808 */
[----:B------:R-:W2:Y:S05]  /*6730*/  LDSM.16.MT88.4 R156, [R0+0xa400] ;  /* 0x00a40000009c783b */ /* 0x000eaa0000004200 */
[C---:B---3--:R-:W-:Y:S06]  /*6740*/  HMMA.16816.F32.BF16 R12, R132.reuse, R136, R12 ;  /* 0x00000088840c723c */ /* 0x048fec000004180c */
[C---:B------:R-:W-:Y:S01]  /*6750*/  HMMA.16816.F32.BF16 R16, R132.reuse, R138, R16 ;  /* 0x0000008a8410723c */ /* 0x040fe20000041810 */
[----:B------:R-:W3:Y:S05]  /*6760*/  LDSM.16.MT88.4 R136, [R0+0xc400] ;  /* 0x00c400000088783b */ /* 0x000eea0000004200 */
        /* <DEDUP_REMOVED lines=22> */
[----:B------:R4:W3:Y:S04]  /*68d0*/  LDSM.16.MT88.4 R32, [R0+0xec00] ;  /* 0x00ec00000020783b */ /* 0x0008e80000004200 */
[----:B------:R-:W-:Y:S01]  /*68e0*/  LDSM.16.MT88.4 R144, [R220+0x1c00] ;  /* 0x001c0000dc90783b */ /* 0x000fe20000004200 */
[C---:B------:R-:W-:Y:S06]  /*68f0*/  HMMA.16816.F32.BF16 R4, R132.reuse, R148, R4 ;  /* 0x000000948404723c */ /* 0x040fec0000041804 */
[C---:B------:R-:W-:Y:S06]  /*6900*/  HMMA.16816.F32.BF16 R8, R132.reuse, R150, R8 ;  /* 0x000000968408723c */ /* 0x040fec0000041808 */
[C---:B------:R-:W-:Y:S06]  /*6910*/  HMMA.16816.F32.BF16 R12, R132.reuse, R152, R12 ;  /* 0x00000098840c723c */ /* 0x040fec000004180c */
[C---:B------:R-:W-:Y:S01]  /*6920*/  HMMA.16816.F32.BF16 R16, R132.reuse, R154, R16 ;  /* 0x0000009a8410723c */ /* 0x040fe20000041810 */
[----:B----4-:R-:W-:Y:S05]  /*6930*/  IMAD.U32 R0, RZ, RZ, UR20 ;  /* 0x00000014ff007e24 */ /* 0x010fea000f8e00ff */
[C---:B-1----:R-:W-:Y:S06]  /*6940*/  HMMA.16816.F32.BF16 R20, R132.reuse, R28, R20 ;  /* 0x0000001c8414723c */ /* 0x042fec0000041814 */
[----:B------:R-:W-:Y:S05]  /*6950*/  HMMA.16816.F32.BF16 R24, R132, R30, R24 ;  /* 0x0000001e8418723c */ /* 0x000fea0000041818 */
[----:B------:R-:W-:Y:S01]  /*6960*/  IMAD.MOV.U32 R28, RZ, RZ, R245 ;  /* 0x000000ffff1c7224 */ /* 0x000fe200078e00f5 */
[C---:B--2---:R-:W-:Y:S01]  /*6970*/  HMMA.16816.F32.BF16 R4, R140.reuse, R156, R4 ;  /* 0x0000009c8c04723c */ /* 0x044fe20000041804 */
[----:B------:R-:W-:Y:S04]  /*6980*/  IMAD.U32 R132, RZ, RZ, UR20 ;  /* 0x00000014ff847e24 */ /* 0x000fe8000f8e00ff */
[----:B------:R-:W-:Y:S01]  /*6990*/  @P0 VIADD R30, R250, 0xffffffc0 ;  /* 0xffffffc0fa1e0836 */ /* 0x000fe20000000000 */
[C---:B------:R-:W-:Y:S05]  /*69a0*/  HMMA.16816.F32.BF16 R8, R140.reuse, R158, R8 ;  /* 0x0000009e8c08723c */ /* 0x040fea0000041808 */
[----:B------:R-:W-:Y:S01]  /*69b0*/  @P0 IMAD.WIDE R30, R30, R2, UR16 ;  /* 0x000000101e1e0e25 */ /* 0x000fe2000f8e0202 */
[C---:B---3--:R-:W-:Y:S01]  /*69c0*/  HMMA.16816.F32.BF16 R12, R140.reuse, R136, R12 ;  /* 0x000000888c0c723c */ /* 0x048fe2000004180c */
[----:B------:R-:W-:Y:S01]  /*69d0*/  @UP3 UMOV UR16, UR12 ;  /* 0x0000000c00103c82 */ /* 0x000fe20008000000 */
[----:B------:R-:W-:Y:S02]  /*69e0*/  @UP3 UMOV UR17, UR11 ;  /* 0x0000000b00113c82 */ /* 0x000fe40008000000 */
[----:B------:R-:W5:Y:S01]  /*69f0*/  @P0 LDG.E R248, desc[UR6][R30.64] ;  /* 0x000000061ef80981 */ /* 0x000f62000c1e1900 */
[----:B------:R-:W-:Y:S01]  /*6a00*/  IMAD.MOV.U32 R29, RZ, RZ, R244 ;  /* 0x000000ffff1d7224 */ /* 0x000fe200078e00f4 */
[C---:B------:R-:W-:Y:S01]  /*6a10*/  HMMA.16816.F32.BF16 R16, R140.reuse, R138, R16 ;  /* 0x0000008a8c10723c */ /* 0x040fe20000041810 */
[----:B------:R-:W-:Y:S01]  /*6a20*/  IMAD.U32 R2, RZ, RZ, UR21 ;  /* 0x00000015ff027e24 */ /* 0x000fe2000f8e00ff */
[----:B------:R-:W5:Y:S03]  /*6a30*/  @P0 LDG.E R249, desc[UR6][R30.64+0x20] ;  /* 0x000020061ef90981 */ /* 0x000f66000c1e1900 */
[-C--:B------:R-:W-:Y:S01]  /*6a40*/  LEA R132, P1, R132, R28.reuse, 0x2 ;  /* 0x0000001c84847211 */ /* 0x080fe200078210ff */
[C---:B------:R-:W-:Y:S01]  /*6a50*/  HMMA.16816.F32.BF16 R20, R140.reuse, R32, R20 ;  /* 0x000000208c14723c */ /* 0x040fe20000041814 */
[----:B------:R-:W5:Y:S04]  /*6a60*/  @P0 LDG.E R246, desc[UR6][R30.64+0x80] ;  /* 0x000080061ef60981 */ /* 0x000f68000c1e1900 */
[----:B------:R1:W5:Y:S01]  /*6a70*/  @P0 LDG.E R247, desc[UR6][R30.64+0xa0] ;  /* 0x0000a0061ef70981 */ /* 0x000362000c1e1900 */
[----:B------:R-:W-:Y:S01]  /*6a80*/  HMMA.16816.F32.BF16 R24, R140, R34, R24 ;  /* 0x000000228c18723c */ /* 0x000fe20000041818 */
[----:B------:R-:W-:Y:S02]  /*6a90*/  IMAD.U32 R32, RZ, RZ, UR38 ;  /* 0x00000026ff207e24 */ /* 0x000fe4000f8e00ff */
[----:B------:R2:W-:Y:S02]  /*6aa0*/  REDG.E.ADD.F32.FTZ.RN.STRONG.GPU desc[UR6][R28.64], R4 ;  /* 0x000000041c0079a6 */ /* 0x0005e4000c10f386 */
[-C--:B------:R-:W-:Y:S01]  /*6ab0*/  LEA.HI.X.SX32 R133, R0, R29.reuse, 0x2, P1 ;  /* 0x0000001d00857211 */ /* 0x080fe200008f16ff */
[----:B------:R-:W-:Y:S01]  /*6ac0*/  IMAD.U32 R0, RZ, RZ, UR21 ;  /* 0x00000015ff007e24 */ /* 0x000fe2000f8e00ff */
[-C--:B------:R-:W-:Y:S01]  /*6ad0*/  LEA R34, P0, R2, R28.reuse, 0x2 ;  /* 0x0000001c02227211 */ /* 0x080fe200078010ff */
[----:B------:R-:W-:Y:S01]  /*6ae0*/  IMAD.U32 R2, RZ, RZ, UR37 ;  /* 0x00000025ff027e24 */ /* 0x000fe2000f8e00ff */
[----:B------:R-:W-:Y:S02]  /*6af0*/  LDSM.16.MT88.4 R136, [R220+0x2400] ;  /* 0x00240000dc88783b */ /* 0x000fe40000004200 */
[-C--:B------:R-:W-:Y:S02]  /*6b00*/  LEA R32, P2, R32, R28.reuse, 0x2 ;  /* 0x0000001c20207211 */ /* 0x080fe400078410ff */
[----:B------:R3:W-:Y:S01]  /*6b10*/  REDG.E.ADD.F32.FTZ.RN.STRONG.GPU desc[UR6][R132.64], R5 ;  /* 0x00000005840079a6 */ /* 0x0007e2000c10f386 */
[-C--:B------:R-:W-:Y:S01]  /*6b20*/  LEA.HI.X.SX32 R35, R0, R29.reuse, 0x2, P0 ;  /* 0x0000001d00237211 */ /* 0x080fe200000f16ff */
[----:B------:R-:W-:Y:S02]  /*6b30*/  IMAD.U32 R0, RZ, RZ, UR36 ;  /* 0x00000024ff007e24 */ /* 0x000fe4000f8e00ff */
[----:B------:R-:W-:Y:S04]  /*6b40*/  LDSM.16.MT88.4 R140, [R220+0x1800] ;  /* 0x00180000dc8c783b */ /* 0x000fe80000004200 */
[----:B------:R4:W-:Y:S01]  /*6b50*/  REDG.E.ADD.F32.FTZ.RN.STRONG.GPU desc[UR6][R34.64], R6 ;  /* 0x00000006220079a6 */ /* 0x0009e2000c10f386 */
[----:B-1----:R-:W-:Y:S05]  /*6b60*/  IMAD.U32 R30, RZ, RZ, UR37 ;  /* 0x00000025ff1e7e24 */ /* 0x002fea000f8e00ff */
[-C--:B------:R-:W-:Y:S01]  /*6b70*/  LEA R30, P1, R30, R28.reuse, 0x2 ;  /* 0x0000001c1e1e7211 */ /* 0x080fe200078210ff */
[----:B--2---:R-:W-:Y:S03]  /*6b80*/  IMAD.U32 R4, RZ, RZ, UR36 ;  /* 0x00000024ff047e24 */ /* 0x004fe6000f8e00ff */
[-C--:B------:R-:W-:Y:S01]  /*6b90*/  LEA.HI.X.SX32 R31, R2, R29.reuse, 0x2, P1 ;  /* 0x0000001d021f7211 */ /* 0x080fe200008f16ff */
[----:B------:R-:W-:Y:S01]  /*6ba0*/  IMAD.U32 R2, RZ, RZ, UR35 ;  /* 0x00000023ff027e24 */ /* 0x000fe2000f8e00ff */
[-C--:B------:R-:W-:Y:S01]  /*6bb0*/  LEA R4, P0, R4, R28.reuse, 0x2 ;  /* 0x0000001c04047211 */ /* 0x080fe200078010ff */
[----:B---3--:R-:W-:Y:S05]  /*6bc0*/  IMAD.U32 R5, RZ, RZ, UR38 ;  /* 0x00000026ff057e24 */ /* 0x008fea000f8e00ff */
[-C--:B------:R-:W-:Y:S02]  /*6bd0*/  LEA.HI.X.SX32 R33, R5, R29.reuse, 0x2, P2 ;  /* 0x0000001d05217211 */ /* 0x080fe400010f16ff */
[-C--:B------:R-:W-:Y:S01]  /*6be0*/  LEA.HI.X.SX32 R5, R0, R29.reuse, 0x2, P0 ;  /* 0x0000001d00057211 */ /* 0x080fe200000f16ff */
[----:B------:R-:W-:Y:S02]  /*6bf0*/  IMAD.U32 R0, RZ, RZ, UR35 ;  /* 0x00000023ff007e24 */ /* 0x000fe4000f8e00ff */
[----:B------:R1:W-:Y:S01]  /*6c00*/  REDG.E.ADD.F32.FTZ.RN.STRONG.GPU desc[UR6][R32.64], R7 ;  /* 0x00000007200079a6 */ /* 0x0003e2000c10f386 */
[----:B----4-:R-:W-:Y:S03]  /*6c10*/  IMAD.U32 R6, RZ, RZ, UR33 ;  /* 0x00000021ff067e24 */ /* 0x010fe6000f8e00ff */
[----:B------:R2:W-:Y:S04]  /*6c20*/  REDG.E.ADD.F32.FTZ.RN.STRONG.GPU desc[UR6][R30.64], R8 ;  /* 0x000000081e0079a6 */ /* 0x0005e8000c10f386 */
[----:B------:R3:W-:Y:S04]  /*6c30*/  REDG.E.ADD.F32.FTZ.RN.STRONG.GPU desc[UR6][R4.64], R9 ;  /* 0x00000009040079a6 */ /* 0x0007e8000c10f386 */
[----:B------:R-:W-:Y:S01]  /*6c40*/  LDSM.16.MT88.4 R32, [R3+0xf800] ;  /* 0x00f800000320783b */ /* 0x000fe20000004200 */
[----:B-1----:R-:W-:Y:S01]  /*6c50*/  IMAD.U32 R7, RZ, RZ, UR33 ;  /* 0x00000021ff077e24 */ /* 0x002fe2000f8e00ff */
[----:B--2---:R-:W-:Y:S02]  /*6c60*/  MOV R8, UR34 ;  /* 0x0000002200087c02 */ /* 0x004fe40008000f00 */
[-C--:B---3--:R-:W-:Y:S01]  /*6c70*/  LEA R4, P1, R0, R28.reuse, 0x2 ;  /* 0x0000001c00047211 */ /* 0x088fe200078210ff */
[----:B------:R-:W-:Y:S01]  /*6c80*/  IMAD.U32 R0, RZ, RZ, UR34 ;  /* 0x00000022ff007e24 */ /* 0x000fe2000f8e00ff */
        /* <DEDUP_REMOVED lines=32> */
[----:B-1----:R-:W-:Y:S01]  /*6e90*/  IMAD.U32 R5, RZ, RZ, UR28 ;  /* 0x0000001cff057e24 */ /* 0x002fe2000f8e00ff */
[----:B------:R-:W-:Y:S04]  /*6ea0*/  MOV R4, UR32 ;  /* 0x0000002000047c02 */ /* 0x000fe80008000f00 */
[-C--:B------:R-:W-:Y:S02]  /*6eb0*/  LEA.HI.X.SX32 R9, R5, R29.reuse, 0x2, P2 ;  /* 0x0000001d05097211 */ /* 0x080fe400010f16ff */
[-C--:B------:R-:W-:Y:S01]  /*6ec0*/  LEA R4, P0, R4, R28.reuse, 0x2 ;  /* 0x0000001c04047211 */ /* 0x080fe200078010ff */
[----:B--2---:R-:W-:Y:S01]  /*6ed0*/  IMAD.U32 R10, RZ, RZ, UR24 ;  /* 0x00000018ff0a7e24 */ /* 0x004fe2000f8e00ff */
[----:B------:R-:W-:Y:S01]  /*6ee0*/  MOV R11, UR26 ;  /* 0x0000001a000b7c02 */ /* 0x000fe20008000f00 */
[----:B------:R1:W-:Y:S01]  /*6ef0*/  REDG.E.ADD.F32.FTZ.RN.STRONG.GPU desc[UR6][R8.64], R17 ;  /* 0x00000011080079a6 */ /* 0x0003e2000c10f386 */
[-C--:B------:R-:W-:Y:S01]  /*6f00*/  LEA.HI.X.SX32 R5, R0, R29.reuse, 0x2, P0 ;  /* 0x0000001d00057211 */ /* 0x080fe200000f16ff */
[----:B------:R-:W-:Y:S01]  /*6f10*/  IMAD.U32 R0, RZ, RZ, UR31 ;  /* 0x0000001fff007e24 */ /* 0x000fe2000f8e00ff */
[-C--:B------:R-:W-:Y:S01]  /*6f20*/  LEA.HI.X.SX32 R15, R11, R29.reuse, 0x2, P5 ;  /* 0x0000001d0b0f7211 */ /* 0x080fe200028f16ff */
[----:B------:R2:W-:Y:S01]  /*6f30*/  REDG.E.ADD.F32.FTZ.RN.STRONG.GPU desc[UR6][R6.64], R18 ;  /* 0x00000012060079a6 */ /* 0x0005e2000c10f386 */
[-C--:B------:R-:W-:Y:S03]  /*6f40*/  LEA R10, P3, R10, R28.reuse, 0x2 ;  /* 0x0000001c0a0a7211 */ /* 0x080fe600078610ff */
        /* <DEDUP_REMOVED lines=99> */
[----:B------:R-:W-:Y:S01]  /*7580*/  ULDC UR9, c[0x0][0x38c] ;  /* 0x0000e30000097ab9 */ /* 0x000fe20000000800 */
[----:B------:R-:W-:Y:S02]  /*7590*/  ULDC UR8, c[0x0][0x390] ;  /* 0x0000e40000087ab9 */ /* 0x000fe40000000800 */
        /* <DEDUP_REMOVED lines=26> */
[----:B------:R-:W-:Y:S01]  /*7740*/  FMUL.FTZ R40, R93, UR8 ;  /* 0x000000085d287c20 */ /* 0x000fe20008410000 */
[----:B------:R-:W-:Y:S01]  /*7750*/  F2FP.BF16.F32.PACK_AB R45, R45, R86 ;  /* 0x000000562d2d723e */ /* 0x000fe200000010ff */
        /* <DEDUP_REMOVED lines=119> */
[----:B------:R-:W-:Y:S01]  /*7ed0*/  PLOP3.LUT P0, PT, PT, PT, UP0, 0x80, 0x0 ;  /* 0x000000000000781c */ /* 0x000fe20003f0f008 */
[----:B------:R-:W-:Y:S01]  /*7ee0*/  @UP0 UIADD3 UR12, UR40, UR41, URZ ;  /* 0x00000029280c0290 */ /* 0x000fe2000fffe03f */
[----:B------:R-:W-:-:S03]  /*7ef0*/  @UP0 ULDC.64 UR8, c[0x0][0x450] ;  /* 0x0001140000080ab9 */ /* 0x000fc60000000a00 */
[----:B------:R-:W-:Y:S02]  /*7f00*/  @UP0 UIMAD.WIDE.U32 UR10, UR12, UR8, URZ ;  /* 0x000000080c0a02a5 */ /* 0x000fe4000f8e003f */
[----:B------:R-:W-:-:S04]  /*7f10*/  @UP0 UIMAD UR12, UR12, UR9, URZ ;  /* 0x000000090c0c02a4 */ /* 0x000fc8000f8e023f */
[----:B------:R-:W-:Y:S01]  /*7f20*/  @UP0 UIADD3 UR20, UR11, UR12, URZ ;  /* 0x0000000c0b140290 */ /* 0x000fe2000fffe03f */
[----:B------:R-:W-:Y:S01]  /*7f30*/  @UP0 UMOV UR19, UR10 ;  /* 0x0000000a00130c82 */ /* 0x000fe20008000000 */
        /* <DEDUP_REMOVED lines=62> */
.L_x_262:
        /* <DEDUP_REMOVED lines=20> */
.L_x_263:
        /* <DEDUP_REMOVED lines=47> */
.L_x_265:
[----:B------:R-:W-:Y:S05]  /*8750*/  BSYNC B0 ;  /* 0x0000000000007941 */ /* 0x000fea0003800000 */
.L_x_264:
        /* <DEDUP_REMOVED lines=16> */
.L_x_267:
[----:B------:R-:W-:Y:S05]  /*8860*/  BSYNC B0 ;  /* 0x0000000000007941 */ /* 0x000fea0003800000 */
.L_x_266:
        /* <DEDUP_REMOVED lines=31> */
.L_x_269:
[----:B------:R-:W-:Y:S05]  /*8a60*/  BSYNC B0 ;  /* 0x0000000000007941 */ /* 0x000fea0003800000 */
.L_x_268:
        /* <DEDUP_REMOVED lines=15> */
.L_x_258:
        /* <DEDUP_REMOVED lines=23> */
.L_x_271:
[----:B------:R-:W-:Y:S01]  /*8cd0*/  @UP0 UIADD3 UR14, UR40, UR41, URZ ;  /* 0x00000029280e0290 */ /* 0x000fe2000fffe03f */
[----:B------:R-:W-:Y:S01]  /*8ce0*/  @UP0 ULDC.64 UR10, c[0x0][0x458] ;  /* 0x00011600000a0ab9 */ /* 0x000fe20000000a00 */
[----:B------:R-:W-:Y:S02]  /*8cf0*/  USHF.R.S32.HI UR18, URZ, 0x1f, UR17 ;  /* 0x0000001f3f127899 */ /* 0x000fe40008011411 */
        /* <DEDUP_REMOVED lines=15> */
[----:B------:R-:W-:-:S12]  /*8df0*/  UIADD3 UR16, UR13, UR16, URZ ;  /* 0x000000100d107290 */ /* 0x000fd8000fffe03f */
.L_x_272:
        /* <DEDUP_REMOVED lines=8> */
[----:B------:R-:W-:Y:S01]  /*8e80*/  SHF.R.S32.HI R10, RZ, 0x1f, R252 ;  /* 0x0000001fff0a7819 */ /* 0x000fe200000114fc */
[----:B------:R-:W-:Y:S01]  /*8e90*/  ULDC.64 UR14, c[0x0][0x468] ;  /* 0x00011a00000e7ab9 */ /* 0x000fe20000000a00 */
[----:B------:R-:W-:Y:S01]  /*8ea0*/  ISETP.GE.AND P2, PT, R252, UR5, PT ;  /* 0x00000005fc007c0c */ /* 0x000fe2000bf46270 */
[----:B------:R-:W-:Y:S01]  /*8eb0*/  IMAD.U32 R0, RZ, RZ, UR13 ;  /* 0x0000000dff007e24 */ /* 0x000fe2000f8e00ff */
[----:B------:R-:W-:Y:S01]  /*8ec0*/  UIMAD UR13, UR21, UR14, URZ ;  /* 0x0000000e150d72a4 */ /* 0x000fe2000f8e023f */
[----:B------:R-:W-:-:S03]  /*8ed0*/  ISETP.GE.AND P1, PT, R2, UR5, PT ;  /* 0x0000000502007c0c */ /* 0x000fc6000bf26270 */
        /* <DEDUP_REMOVED lines=20> */
.L_x_274:
[----:B------:R-:W-:Y:S05]  /*9020*/  BSYNC B0 ;  /* 0x0000000000007941 */ /* 0x000fea0003800000 */
.L_x_273:
        /* <DEDUP_REMOVED lines=15> */
.L_x_276:
[----:B------:R-:W-:Y:S05]  /*9120*/  BSYNC B0 ;  /* 0x0000000000007941 */ /* 0x000fea0003800000 */
.L_x_275:
        /* <DEDUP_REMOVED lines=28> */
.L_x_278:
[----:B------:R-:W-:Y:S05]  /*92f0*/  BSYNC B0 ;  /* 0x0000000000007941 */ /* 0x000fea0003800000 */
.L_x_277:
        /* <DEDUP_REMOVED lines=14> */
.L_x_270:
[----:B------:R-:W-:Y:S05]  /*93e0*/  BSYNC B1 ;  /* 0x0000000000017941 */ /* 0x000fea0003800000 */
.L_x_253:
        /* <DEDUP_REMOVED lines=8> */
.L_x_279:
[----:B------:R-:W-:Y:S05]  /*9470*/  EXIT ;  /* 0x000000000000794d */ /* 0x000fea0003800000 */
.L_x_281:
        /* <DEDUP_REMOVED lines=16> */
.L_x_1286:


//--------------------- .text._ZN5flash44flash_bwd_dq_dk_dv_loop_seqk_parallel_kernelI23Flash_bwd_kernel_traitsILi96ELi64ELi128ELi8ELi2ELi4ELi4ELb1ELb0EN7cutlass10bfloat16_tE19Flash_kernel_traitsILi96ELi64ELi128ELi8ES3_EELb0ELb0ELb0ELb0ELb0ELb1ELb1EEEvNS_16Flash_bwd_paramsE --------------------------
	.section	.text._ZN5flash44flash_bwd_dq_dk_dv_loop_seqk_parallel_kernelI23Flash_bwd_kernel_traitsILi96ELi64ELi128ELi8ELi2ELi4ELi4ELb1ELb0EN7cutlass10bfloat16_tE19Flash_kernel_traitsILi96ELi64ELi128ELi8ES3_EELb0ELb0ELb0ELb0ELb0ELb1ELb1EEEvNS_16Flash_bwd_paramsE,"ax",@progbits
	.align	128
        .global         _ZN5flash44flash_bwd_dq_dk_dv_loop_seqk_parallel_kernelI23Flash_bwd_kernel_traitsILi96ELi64ELi128ELi8ELi2ELi4ELi4ELb1ELb0EN7cutlass10bfloat16_tE19Flash_kernel_traitsILi96ELi64ELi128ELi8ES3_EELb0ELb0ELb0ELb0ELb0ELb1ELb1EEEvNS_16Flash_bwd_paramsE
        .type           _ZN5flash44flash_bwd_dq_dk_dv_loop_seqk_parallel_kernelI23Flash_bwd_kernel_traitsILi96ELi64ELi128ELi8ELi2ELi4ELi4ELb1ELb0EN7cutlass10bfloat16_tE19Flash_kernel_traitsILi96ELi64ELi128ELi8ES3_EELb0ELb0ELb0ELb0ELb0ELb1ELb1EEEvNS_16Flash_bwd_paramsE,@function
        .size           _ZN5flash44flash_bwd_dq_dk_dv_loop_seqk_parallel_kernelI23Flash_bwd_kernel_traitsILi96ELi64ELi128ELi8ELi2ELi4ELi4ELb1ELb0EN7cutlass10bfloat16_tE19Flash_kernel_traitsILi96ELi64ELi128ELi8ES3_EELb0ELb0ELb0ELb0ELb0ELb1ELb1EEEvNS_16Flash_bwd_paramsE,(.L_x_1287 - _ZN5flash44flash_bwd_dq_dk_dv_loop_seqk_parallel_kernelI23Flash_bwd_kernel_traitsILi96ELi64ELi128ELi8ELi2ELi4ELi4ELb1ELb0EN7cutlass10bfloat16_tE19Flash_kernel_traitsILi96ELi64ELi128ELi8ES3_EELb0ELb0ELb0ELb0ELb0ELb1ELb1EEEvNS_16Flash_bwd_paramsE)
        .other          _ZN5flash44flash_bwd_dq_dk_dv_loop_seqk_parallel_kernelI23Flash_bwd_kernel_traitsILi96ELi64ELi128ELi8ELi2ELi4ELi4ELb1ELb0EN7cutlass10bfloat16_tE19Flash_kernel_traitsILi96ELi64ELi128ELi8ES3_EELb0ELb0ELb0ELb0ELb0ELb1ELb1EEEvNS_16Flash_bwd_paramsE,@"STO_CUDA_ENTRY STV_DEFAULT"
_ZN5flash44flash_bwd_dq_dk_dv_loop_seqk_parallel_kernelI23Flash_bwd_kernel_traitsILi96ELi64ELi128ELi8ELi2ELi4ELi4ELb1ELb0EN7cutlass10bfloat16_tE19Flash_kernel_traitsILi96ELi64ELi128ELi8ES3_EELb0ELb0ELb0ELb0ELb0ELb1ELb1EEEvNS_16Flash_bwd_paramsE:
.text._ZN5flash44flash_bwd_dq_dk_dv_loop_seqk_parallel_kernelI23Flash_bwd_kernel_traitsILi96ELi64ELi128ELi8ELi2ELi4ELi4ELb1ELb0EN7cutlass10bfloat16_tE19Flash_kernel_traitsILi96ELi64ELi128ELi8ES3_EELb0ELb0ELb0ELb0ELb0ELb1ELb1EEEvNS_16Flash_bwd_paramsE:
        /* <DEDUP_REMOVED lines=27> */
[----:B------:R-:W-:Y:S01]  /*01b0*/  SHF.R.S32.HI R3, RZ, 0x4, R2 ;  /* 0x00000004ff037819 */ /* 0x000fe20000011402 */
[----:B-----5:R-:W-:Y:S01]  /*01c0*/  USHF.R.S32.HI UR5, URZ, 0x1f, UR57 ;  /* 0x0000001f3f057899 */ /* 0x020fe20008011439 */
[----:B------:R-:W-:Y:S02]  /*01d0*/  LEA.HI R9, R19, R20, RZ, 0x2 ;  /* 0x0000001413097211 */ /* 0x000fe400078f10ff */
[----:B-1----:R-:W-:Y:S02]  /*01e0*/  LEA.HI R0, R2, R3, RZ, 0x1 ;  /* 0x0000000302007211 */ /* 0x002fe400078f08ff */
[----:B------:R-:W-:-:S02]  /*01f0*/  LOP3.LUT R4, R9, 0xfffffffc, RZ, 0xc0, !PT ;  /* 0xfffffffc09047812 */ /* 0x000fc400078ec0ff */
[----:B------:R-:W-:Y:S02]  /*0200*/  LOP3.LUT R0, R0, 0xfffffffe, RZ, 0xc0, !PT ;  /* 0xfffffffe00007812 */ /* 0x000fe400078ec0ff */
[----:B------:R-:W-:Y:S01]  /*0210*/  LEA.HI R13, R19, R20, RZ, 0x5 ;  /* 0x00000014130d7211 */ /* 0x000fe200078f28ff */
[----:B------:R-:W-:Y:S01]  /*0220*/  IMAD.IADD R14, R20, 0x1, -R4 ;  /* 0x00000001140e7824 */ /* 0x000fe200078e0a04 */
[----:B------:R-:W-:Y:S01]  /*0230*/  SHF.R.S32.HI R17, RZ, 0x2, R9 ;  /* 0x00000002ff117819 */ /* 0x000fe20000011409 */
[----:B------:R-:W-:Y:S01]  /*0240*/  IMAD.IADD R16, R3, 0x1, -R0 ;  /* 0x0000000103107824 */ /* 0x000fe200078e0a00 */
[----:B------:R-:W-:Y:S01]  /*0250*/  LOP3.LUT R0, R2, 0xfffffff0, RZ, 0xc0, !PT ;  /* 0xfffffff002007812 */ /* 0x000fe200078ec0ff */
[----:B------:R-:W-:Y:S01]  /*0260*/  IMAD.SHL.U32 R10, R14, 0x8, RZ ;  /* 0x000000080e0a7824 */ /* 0x000fe200078e00ff */
[----:B------:R-:W-:Y:S02]  /*0270*/  SHF.R.S32.HI R3, RZ, 0x3, R18 ;  /* 0x00000003ff037819 */ /* 0x000fe40000011412 */
[----:B------:R-:W-:Y:S01]  /*0280*/  LOP3.LUT R2, R13, 0xffffffe0, RZ, 0xc0, !PT ;  /* 0xffffffe00d027812 */ /* 0x000fe200078ec0ff */
[C---:B------:R-:W-:Y:S01]  /*0290*/  IMAD.IADD R0, R20.reuse, 0x1, -R0 ;  /* 0x0000000114007824 */ /* 0x040fe200078e0a00 */
[----:B------:R1:W-:Y:S01]  /*02a0*/  STL [R1+0x40], R10 ;  /* 0x0000400a01007387 */ /* 0x0003e20000100800 */
[----:B------:R-:W-:Y:S01]  /*02b0*/  IMAD.SHL.U32 R3, R3, 0x40, RZ ;  /* 0x0000004003037824 */ /* 0x000fe200078e00ff */
[----:B------:R-:W-:Y:S01]  /*02c0*/  SHF.R.S32.HI R24, RZ, 0x5, R13 ;  /* 0x00000005ff187819 */ /* 0x000fe2000001140d */
[----:B------:R-:W-:Y:S01]  /*02d0*/  IMAD.IADD R2, R20, 0x1, -R2 ;  /* 0x0000000114027824 */ /* 0x000fe200078e0a02 */
[----:B------:R-:W-:-:S02]  /*02e0*/  SHF.R.S32.HI R4, RZ, 0x1f, R0 ;  /* 0x0000001fff047819 */ /* 0x000fc40000011400 */
[----:B------:R-:W-:Y:S02]  /*02f0*/  LOP3.LUT R3, R3, 0xc0, RZ, 0xc0, !PT ;  /* 0x000000c003037812 */ /* 0x000fe400078ec0ff */
[-C--:B------:R-:W-:Y:S02]  /*0300*/  LEA.HI R15, R4, R0.reuse, RZ, 0x3 ;  /* 0x00000000040f7211 */ /* 0x080fe400078f18ff */
[----:B------:R-:W-:Y:S02]  /*0310*/  SHF.R.U32.HI R7, RZ, 0x3, R3 ;  /* 0x00000003ff077819 */ /* 0x000fe40000011603 */
[----:B------:R-:W-:Y:S02]  /*0320*/  LOP3.LUT R5, R3, 0x18, R10, 0xf8, !PT ;  /* 0x0000001803057812 */ /* 0x000fe400078ef80a */
[----:B------:R-:W-:Y:S02]  /*0330*/  LEA.HI R6, R0, R0, RZ, 0x1 ;  /* 0x0000000000067211 */ /* 0x000fe400078f08ff */
[----:B------:R-:W-:-:S02]  /*0340*/  SHF.R.S32.HI R8, RZ, 0x1f, R2 ;  /* 0x0000001fff087819 */ /* 0x000fc40000011402 */
[----:B------:R-:W-:Y:S02]  /*0350*/  LOP3.LUT R3, R15, 0xfffffff8, RZ, 0xc0, !PT ;  /* 0xfffffff80f037812 */ /* 0x000fe400078ec0ff */
[----:B------:R-:W-:Y:S02]  /*0360*/  LOP3.LUT R4, R6, 0x7fffffe, RZ, 0xc0, !PT ;  /* 0x07fffffe06047812 */ /* 0x000fe400078ec0ff */
[----:B------:R-:W-:Y:S01]  /*0370*/  LEA.HI R23, R8, R2, RZ, 0x2 ;  /* 0x0000000208177211 */ /* 0x000fe200078f10ff */
[C---:B------:R-:W-:Y:S01]  /*0380*/  IMAD.IADD R21, R0.reuse, 0x1, -R3 ;  /* 0x0000000100157824 */ /* 0x040fe200078e0a03 */
[----:B------:R-:W-:Y:S01]  /*0390*/  LEA.HI R2, R19, R20, RZ, 0x6 ;  /* 0x0000001413027211 */ /* 0x000fe200078f30ff */
[----:B------:R-:W-:Y:S01]  /*03a0*/  IMAD.IADD R22, R0, 0x1, -R4 ;  /* 0x0000000100167824 */ /* 0x000fe200078e0a04 */
[----:B------:R-:W-:Y:S02]  /*03b0*/  LOP3.LUT R3, R18, 0xfffffff8, RZ, 0xc0, !PT ;  /* 0xfffffff812037812 */ /* 0x000fe400078ec0ff */
[----:B-1----:R-:W-:-:S02]  /*03c0*/  SHF.R.S32.HI R10, RZ, 0x6, R2 ;  /* 0x00000006ff0a7819 */ /* 0x002fc40000011402 */
[----:B------:R-:W-:Y:S02]  /*03d0*/  SHF.R.S32.HI R0, RZ, 0x1f, R9 ;  /* 0x0000001fff007819 */ /* 0x000fe40000011409 */
[-C--:B------:R-:W-:Y:S01]  /*03e0*/  LEA.HI R2, R9, R17.reuse, RZ, 0x1 ;  /* 0x0000001109027211 */ /* 0x080fe200078f08ff */
[----:B------:R-:W-:Y:S01]  /*03f0*/  IMAD.IADD R9, R20, 0x1, -R3 ;  /* 0x0000000114097824 */ /* 0x000fe200078e0a03 */
[----:B------:R-:W-:Y:S02]  /*0400*/  LEA.HI R0, R0, R17, RZ, 0x3 ;  /* 0x0000001100007211 */ /* 0x000fe400078f18ff */
[----:B------:R-:W-:Y:S02]  /*0410*/  LOP3.LUT R4, R2, 0x7fffffe, RZ, 0xc0, !PT ;  /* 0x07fffffe02047812 */ /* 0x000fe400078ec0ff */
[----:B------:R-:W-:Y:S02]  /*0420*/  LEA.HI R11, R9, R9, RZ, 0x1 ;  /* 0x00000009090b7211 */ /* 0x000fe400078f08ff */
[----:B------:R-:W-:Y:S01]  /*0430*/  LOP3.LUT R0, R0, 0xfffffff8, RZ, 0xc0, !PT ;  /* 0xfffffff800007812 */ /* 0x000fe200078ec0ff */
[----:B------:R-:W-:Y:S01]  /*0440*/  IMAD.IADD R8, R17, 0x1, -R4 ;  /* 0x0000000111087824 */ /* 0x000fe200078e0a04 */
[----:B------:R-:W-:-:S02]  /*0450*/  LOP3.LUT R2, R11, 0x3fffffe, RZ, 0xc0, !PT ;  /* 0x03fffffe0b027812 */ /* 0x000fc400078ec0ff */
[----:B------:R-:W-:Y:S02]  /*0460*/  LOP3.LUT R12, R5, R7, RZ, 0x3c, !PT ;  /* 0x00000007050c7212 */ /* 0x000fe400078e3cff */
[----:B------:R-:W-:Y:S01]  /*0470*/  SHF.R.S32.HI R7, RZ, 0x1, R6 ;  /* 0x00000001ff077819 */ /* 0x000fe20000011406 */
[----:B------:R-:W-:Y:S01]  /*0480*/  IMAD.IADD R4, R9, 0x1, -R2 ;  /* 0x0000000109047824 */ /* 0x000fe200078e0a02 */
[----:B------:R-:W-:Y:S01]  /*0490*/  SHF.R.S32.HI R3, RZ, 0x1f, R6 ;  /* 0x0000001fff037819 */ /* 0x000fe20000011406 */
[----:B------:R-:W-:Y:S02]  /*04a0*/  IMAD.IADD R6, R17, 0x1, -R0 ;  /* 0x0000000111067824 */ /* 0x000fe400078e0a00 */
[----:B------:R-:W-:Y:S01]  /*04b0*/  IMAD R0, R10, 0x4, R16 ;  /* 0x000000040a007824 */ /* 0x000fe200078e0210 */
[----:B------:R-:W-:Y:S01]  /*04c0*/  LEA.HI R5, R3, R7, RZ, 0x2 ;  /* 0x0000000703057211 */ /* 0x000fe200078f10ff */
[----:B------:R-:W-:Y:S01]  /*04d0*/  IMAD R2, R24, 0x8, R8 ;  /* 0x0000000818027824 */ /* 0x000fe200078e0208 */
[----:B------:R-:W-:Y:S01]  /*04e0*/  LOP3.LUT R3, R6, 0x1, RZ, 0xc0, !PT ;  /* 0x0000000106037812 */ /* 0x000fe200078ec0ff */
[----:B------:R-:W-:Y:S01]  /*04f0*/  IMAD R222, R0, 0x8, R4 ;  /* 0x0000000800de7824 */ /* 0x000fe200078e0204 */
[----:B------:R-:W-:Y:S01]  /*0500*/  LOP3.LUT R5, R5, 0xfffffffc, RZ, 0xc0, !PT ;  /* 0xfffffffc05057812 */ /* 0x000fe200078ec0ff */
[----:B------:R-:W-:Y:S01]  /*0510*/  IMAD.U32 R0, R2, 0x20, R12 ;  /* 0x0000002002007824 */ /* 0x000fe200078e000c */
[----:B------:R-:W-:Y:S01]  /*0520*/  ISETP.NE.U32.AND P5, PT, R3, 0x1, PT ;  /* 0x000000010300780c */ /* 0x000fe20003fa5070 */
[----:B------:R-:W-:Y:S01]  /*0530*/  IMAD.SHL.U32 R10, R10, 0x20, RZ ;  /* 0x000000200a0a7824 */ /* 0x000fe200078e00ff */
[----:B------:R-:W-:Y:S01]  /*0540*/  LEA.HI R2, R19, R20, RZ, 0x7 ;  /* 0x0000001413027211 */ /* 0x000fe200078f38ff */
[----:B------:R-:W-:Y:S01]  /*0550*/  IMAD.SHL.U32 R20, R20, 0x2, RZ ;  /* 0x0000000214147824 */ /* 0x000fe200078e00ff */
[----:B------:R-:W-:Y:S01]  /*0560*/  LEA.HI R3, R13, R24, RZ, 0x1 ;  /* 0x000000180d037211 */ /* 0x000fe200078f08ff */
[----:B------:R1:W-:Y:S01]  /*0570*/  STL [R1+0x24], R0 ;  /* 0x0000240001007387 */ /* 0x0003e20000100800 */
[----:B------:R-:W-:Y:S01]  /*0580*/  IMAD.SHL.U32 R8, R14, 0x2, RZ ;  /* 0x000000020e087824 */ /* 0x000fe200078e00ff */
[----:B------:R-:W-:Y:S01]  /*0590*/  LOP3.LUT P4, RZ, R6, 0x2, RZ, 0xc0, !PT ;  /* 0x0000000206ff7812 */ /* 0x000fe2000788c0ff */
[----:B------:R-:W-:Y:S01]  /*05a0*/  IMAD.IADD R17, R7, 0x1, -R5 ;  /* 0x0000000107117824 */ /* 0x000fe200078e0a05 */
[----:B------:R-:W-:-:S02]  /*05b0*/  LOP3.LUT R4, R10, 0x6, R20, 0xf8, !PT ;  /* 0x000000060a047812 */ /* 0x000fc400078ef814 */
[----:B------:R-:W-:-:S03]  /*05c0*/  SEL R236, R236, 0x10, !P5 ;  /* 0x00000010ecec7807 */ /* 0x000fc60006800000 */
[----:B------:R2:W-:Y:S01]  /*05d0*/  STL [R1+0x38], R4 ;  /* 0x0000380401007387 */ /* 0x0005e20000100800 */
[----:B-1----:R-:W-:Y:S02]  /*05e0*/  SHF.R.S32.HI R0, RZ, 0x1f, R13 ;  /* 0x0000001fff007819 */ /* 0x002fe4000001140d */
[----:B------:R-:W-:Y:S02]  /*05f0*/  SHF.R.S32.HI R13, RZ, 0x7, R2 ;  /* 0x00000007ff0d7819 */ /* 0x000fe40000011402 */
[----:B------:R-:W-:Y:S01]  /*0600*/  LOP3.LUT R2, R3, 0xfffffffe, RZ, 0xc0, !PT ;  /* 0xfffffffe03027812 */ /* 0x000fe200078ec0ff */
[----:B------:R-:W-:Y:S01]  /*0610*/  IMAD.SHL.U32 R3, R9, 0x40, RZ ;  /* 0x0000004009037824 */ /* 0x000fe200078e00ff */
[----:B------:R-:W-:-:S03]  /*0620*/  LEA.HI R0, R0, R24, RZ, 0x2 ;  /* 0x0000001800007211 */ /* 0x000fc600078f10ff */
[----:B------:R-:W-:Y:S01]  /*0630*/  IMAD.IADD R14, R24, 0x1, -R2 ;  /* 0x00000001180e7824 */ /* 0x000fe200078e0a02 */
[----:B------:R-:W-:Y:S02]  /*0640*/  LOP3.LUT R0, R0, 0xfffffffc, RZ, 0xc0, !PT ;  /* 0xfffffffc00007812 */ /* 0x000fe400078ec0ff */
[----:B------:R-:W-:Y:S02]  /*0650*/  SHF.R.S32.HI R2, RZ, 0x1, R11 ;  /* 0x00000001ff027819 */ /* 0x000fe4000001140b */
[----:B------:R-:W-:Y:S01]  /*0660*/  LEA.HI R11, R6, R6, RZ, 0x1 ;  /* 0x00000006060b7211 */ /* 0x000fe200078f08ff */
[----:B------:R-:W-:Y:S01]  /*0670*/  IMAD.IADD R0, R24, 0x1, -R0 ;  /* 0x0000000118007824 */ /* 0x000fe200078e0a00 */
[----:B------:R-:W-:Y:S01]  /*0680*/  LOP3.LUT R7, R3, 0x1c0, RZ, 0xc0, !PT ;  /* 0x000001c003077812 */ /* 0x000fe200078ec0ff */
[----:B------:R-:W-:Y:S01]  /*0690*/  IMAD.SHL.U32 R5, R2, 0x40, RZ ;  /* 0x0000004002057824 */ /* 0x000fe200078e00ff */
[----:B--2---:R-:W-:Y:S01]  /*06a0*/  LOP3.LUT R4, R11, 0x3fffffe, RZ, 0xc0, !PT ;  /* 0x03fffffe0b047812 */ /* 0x004fe200078ec0ff */
[----:B------:R-:W-:Y:S01]  /*06b0*/  IMAD R12, R0, 0x200, R8 ;  /* 0x00000200000c7824 */ /* 0x000fe200078e0208 */
[----:B------:R-:W-:-:S02]  /*06c0*/  SHF.R.S32.HI R3, RZ, 0x3, R15 ;  /* 0x00000003ff037819 */ /* 0x000fc4000001140f */
[----:B------:R-:W-:Y:S01]  /*06d0*/  LOP3.LUT P6, RZ, R2, 0x2, RZ, 0xc0, !PT ;  /* 0x0000000202ff7812 */ /* 0x000fe200078cc0ff */
[----:B------:R-:W-:Y:S02]  /*06e0*/  IMAD.SHL.U32 R2, R0, 0x10, RZ ;  /* 0x0000001000027824 */ /* 0x000fe400078e00ff */
[C---:B------:R-:W-:Y:S01]  /*06f0*/  IMAD.IADD R15, R6.reuse, 0x1, -R4 ;  /* 0x00000001060f7824 */ /* 0x040fe200078e0a04 */
[----:B------:R-:W-:Y:S01]  /*0700*/  R2P PR, R21, 0x6 ;  /* 0x0000000615007804 */ /* 0x000fe20000000000 */
[----:B------:R-:W-:Y:S01]  /*0710*/  IMAD.SHL.U32 R4, R6, 0x40, RZ ;  /* 0x0000004006047824 */ /* 0x000fe200078e00ff */
[----:B------:R-:W-:Y:S01]  /*0720*/  SHF.R.U32.HI R6, RZ, 0x3, R7 ;  /* 0x00000003ff067819 */ /* 0x000fe20000011607 */
[----:B------:R-:W-:Y:S01]  /*0730*/  IMAD R22, R3, 0x8, R22 ;  /* 0x0000000803167824 */ /* 0x000fe200078e0216 */
[----:B------:R-:W-:Y:S01]  /*0740*/  SEL R223, R228, 0xffffffe0, !P6 ;  /* 0xffffffe0e4df7807 */ /* 0x000fe20007000000 */
[----:B------:R-:W-:Y:S01]  /*0750*/  IMAD R224, R0, 0x2, R3 ;  /* 0x0000000200e07824 */ /* 0x000fe200078e0203 */
[----:B------:R-:W-:Y:S01]  /*0760*/  LOP3.LUT R3, R7, 0x30, R2, 0xf8, !PT ;  /* 0x0000003007037812 */ /* 0x000fe200078ef802 */
[----:B------:R-:W-:Y:S01]  /*0770*/  IMAD R12, R15, 0x20, R12 ;  /* 0x000000200f0c7824 */ /* 0x000fe200078e020c */
[----:B------:R-:W-:-:S02]  /*0780*/  LOP3.LUT R2, R5, 0xc0, RZ, 0xc0, !PT ;  /* 0x000000c005027812 */ /* 0x000fc400078ec0ff */
[----:B------:R-:W-:Y:S02]  /*0790*/  LOP3.LUT R0, R4, 0x1c0, RZ, 0xc0, !PT ;  /* 0x000001c004007812 */ /* 0x000fe400078ec0ff */
[--C-:B------:R-:W-:Y:S02]  /*07a0*/  LOP3.LUT R9, R3, 0x8, R18.reuse, 0xf8, !PT ;  /* 0x0000000803097812 */ /* 0x100fe400078ef812 */
[----:B------:R-:W-:Y:S02]  /*07b0*/  LOP3.LUT R5, R2, 0x8, R18, 0xf8, !PT ;  /* 0x0000000802057812 */ /* 0x000fe400078ef812 */
[----:B------:R-:W-:Y:S02]  /*07c0*/  SHF.R.U32.HI R4, RZ, 0x3, R2 ;  /* 0x00000003ff047819 */ /* 0x000fe40000011602 */
[----:B------:R-:W-:Y:S01]  /*07d0*/  LOP3.LUT R3, R0, 0x20, R10, 0xf8, !PT ;  /* 0x0000002000037812 */ /* 0x000fe200078ef80a */
[----:B------:R-:W-:Y:S01]  /*07e0*/  IMAD.SHL.U32 R10, R16, 0x10, RZ ;  /* 0x00000010100a7824 */ /* 0x000fe200078e00ff */
[----:B------:R-:W-:Y:S01]  /*07f0*/  SHF.R.U32.HI R2, RZ, 0x3, R0 ;  /* 0x00000003ff027819 */ /* 0x000fe20000011600 */
[----:B------:R-:W-:Y:S01]  /*0800*/  IMAD R0, R13, 0x1000, R8 ;  /* 0x000010000d007824 */ /* 0x000fe200078e0208 */
[----:B------:R-:W-:-:S02]  /*0810*/  LOP3.LUT R4, R5, R4, RZ, 0x3c, !PT ;  /* 0x0000000405047212 */ /* 0x000fc400078e3cff */
[----:B------:R-:W-:Y:S01]  /*0820*/  LOP3.LUT R2, R3, R2, RZ, 0x3c, !PT ;  /* 0x0000000203027212 */ /* 0x000fe200078e3cff */
[----:B------:R-:W-:Y:S01]  /*0830*/  IMAD R0, R14, 0x400, R0 ;  /* 0x000004000e007824 */ /* 0x000fe200078e0200 */
[----:B------:R-:W-:Y:S01]  /*0840*/  LOP3.LUT R5, R9, R6, RZ, 0x3c, !PT ;  /* 0x0000000609057212 */ /* 0x000fe200078e3cff */
[----:B------:R-:W-:Y:S01]  /*0850*/  IMAD.U32 R222, R222, 0x20, R4 ;  /* 0x00000020dede7824 */ /* 0x000fe200078e0004 */
[----:B------:R-:W-:Y:S01]  /*0860*/  SEL R225, R228, 0xffffffe0, !P1 ;  /* 0xffffffe0e4e17807 */ /* 0x000fe20004800000 */
[----:B------:R-:W-:Y:S01]  /*0870*/  IMAD.IADD R239, R2, 0x1, R0 ;  /* 0x0000000102ef7824 */ /* 0x000fe200078e0200 */
[----:B------:R-:W-:Y:S01]  /*0880*/  SEL R226, R226, 0x40, P2 ;  /* 0x00000040e2e27807 */ /* 0x000fe20001000000 */
        /* <DEDUP_REMOVED lines=8> */
[----:B------:R-:W-:Y:S01]  /*0910*/  IMAD R5, R16, 0x200, R5 ;  /* 0x0000020010057824 */ /* 0x000fe200078e0205 */
[----:B------:R-:W-:Y:S01]  /*0920*/  LOP3.LUT R4, R4, 0x1c0, RZ, 0xc0, !PT ;  /* 0x000001c004047812 */ /* 0x000fe200078ec0ff */
[C---:B------:R-:W-:Y:S01]  /*0930*/  VIADD R237, R239.reuse, 0x20 ;  /* 0x00000020efed7836 */ /* 0x040fe20000000000 */
[C---:B------:R-:W-:Y:S01]  /*0940*/  LOP3.LUT P3, RZ, R0.reuse, 0x2, RZ, 0xc0, !PT ;  /* 0x0000000200ff7812 */ /* 0x040fe2000786c0ff */
[----:B------:R-:W-:Y:S01]  /*0950*/  IMAD.SHL.U32 R0, R0, 0x40, RZ ;  /* 0x0000004000007824 */ /* 0x000fe200078e00ff */
[----:B------:R-:W-:Y:S01]  /*0960*/  LOP3.LUT R2, R2, 0xc0, RZ, 0xc0, !PT ;  /* 0x000000c002027812 */ /* 0x000fe200078ec0ff */
[----:B------:R-:W-:Y:S01]  /*0970*/  @P4 VIADD R237, R239, 0xffffffe0 ;  /* 0xffffffe0efed4836 */ /* 0x000fe20000000000 */
[----:B------:R-:W-:Y:S01]  /*0980*/  LOP3.LUT R3, R3, 0x8, RZ, 0xc0, !PT ;  /* 0x0000000803037812 */ /* 0x000fe200078ec0ff */
[----:B------:R-:W-:Y:S01]  /*0990*/  IMAD.IADD R238, R239, 0x1, R236 ;  /* 0x00000001efee7824 */ /* 0x000fe200078e02ec */
[----:B------:R-:W-:Y:S01]  /*09a0*/  LOP3.LUT R0, R0, 0xc0, RZ, 0xc0, !PT ;  /* 0x000000c000007812 */ /* 0x000fe200078ec0ff */
[----:B------:R-:W-:Y:S01]  /*09b0*/  IMAD.IADD R223, R223, 0x1, R222 ;  /* 0x00000001dfdf7824 */ /* 0x000fe200078e02de */
[----:B------:R-:W-:Y:S01]  /*09c0*/  SHF.R.U32.HI R9, RZ, 0x3, R4 ;  /* 0x00000003ff097819 */ /* 0x000fe20000011604 */
[----:B------:R-:W-:Y:S01]  /*09d0*/  IMAD.IADD R236, R236, 0x1, R237 ;  /* 0x00000001ecec7824 */ /* 0x000fe200078e02ed */
[----:B------:R-:W-:-:S02]  /*09e0*/  SHF.R.U32.HI R6, RZ, 0x3, R2 ;  /* 0x00000003ff067819 */ /* 0x000fc40000011602 */
[----:B------:R-:W-:Y:S02]  /*09f0*/  SHF.R.U32.HI R8, RZ, 0x3, R0 ;  /* 0x00000003ff087819 */ /* 0x000fe40000011600 */
        /* <DEDUP_REMOVED lines=8> */
[C---:B------:R-:W-:Y:S01]  /*0a80*/  IMAD R19, R14.reuse, 0x10, R4 ;  /* 0x000000100e137824 */ /* 0x040fe200078e0204 */
[----:B------:R-:W-:Y:S01]  /*0a90*/  LOP3.LUT P0, RZ, R17, 0x2, RZ, 0xc0, !PT ;  /* 0x0000000211ff7812 */ /* 0x000fe2000780c0ff */
[----:B------:R-:W-:-:S02]  /*0aa0*/  IMAD R4, R14, 0x200, R0 ;  /* 0x000002000e047824 */ /* 0x000fc400078e0200 */
[----:B------:R-:W-:Y:S01]  /*0ab0*/  IMAD.IADD R229, R0, 0x1, R2 ;  /* 0x0000000100e57824 */ /* 0x000fe200078e0202 */
[----:B------:R-:W-:Y:S01]  /*0ac0*/  STL [R1+0x48], R19 ;  /* 0x0000481301007387 */ /* 0x000fe20000100800 */
[----:B------:R-:W-:Y:S01]  /*0ad0*/  IMAD.U32 R0, RZ, RZ, UR6 ;  /* 0x00000006ff007e24 */ /* 0x000fe2000f8e00ff */
[----:B------:R-:W-:Y:S01]  /*0ae0*/  USHF.R.S32.HI UR6, URZ, 0x1f, UR57 ;  /* 0x0000001f3f067899 */ /* 0x000fe20008011439 */
[----:B------:R-:W-:Y:S01]  /*0af0*/  IMAD.IADD R230, R4, 0x1, R3 ;  /* 0x0000000104e67824 */ /* 0x000fe200078e0203 */
[----:B------:R-:W-:Y:S01]  /*0b00*/  SEL R228, R228, 0xffffffe0, !P0 ;  /* 0xffffffe0e4e47807 */ /* 0x000fe20004000000 */
        /* <DEDUP_REMOVED lines=22> */
[----:B------:R1:W-:Y:S01]  /*0c70*/  STL [R1+0x1c], R2 ;  /* 0x00001c0201007387 */ /* 0x0003e20000100800 */
[----:B------:R-:W-:-:S05]  /*0c80*/  @P3 VIADD R0, R2, 0xffffffe0 ;  /* 0xffffffe002003836 */ /* 0x000fca0000000000 */
[----:B------:R1:W-:Y:S02]  /*0c90*/  STL [R1+0x20], R0 ;  /* 0x0000200001007387 */ /* 0x0003e40000100800 */
.L_x_310:
        /* <DEDUP_REMOVED lines=67> */
.L_x_282:
        /* <DEDUP_REMOVED lines=20> */
[----:B------:R-:W-:Y:S01]  /*1210*/  ULDC UR44, c[0x0][0x2dc] ;  /* 0x0000b700002c7ab9 */ /* 0x000fe20000000800 */
[----:B------:R-:W-:Y:S01]  /*1220*/  ULDC UR61, c[0x0][0x270] ;  /* 0x00009c00003d7ab9 */ /* 0x000fe20000000800 */
[----:B------:R-:W-:Y:S02]  /*1230*/  USHF.R.S32.HI UR33, URZ, 0x1f, UR59 ;  /* 0x0000001f3f217899 */ /* 0x000fe4000801143b */
[----:B------:R-:W-:Y:S01]  /*1240*/  @!UP1 UIMAD.WIDE.U32 UR30, UR45, UR10, URZ ;  /* 0x0000000a2d1e92a5 */ /* 0x000fe2000f8e003f */
[----:B-1----:R-:W-:Y:S01]  /*1250*/  IABS R6, R7 ;  /* 0x0000000700067213 */ /* 0x002fe20000000000 */
[----:B------:R-:W-:Y:S01]  /*1260*/  USEL UR29, UR9, URZ, UP2 ;  /* 0x0000003f091d7287 */ /* 0x000fe20009000000 */
[----:B------:R-:W-:Y:S01]  /*1270*/  ISETP.NE.AND P3, PT, R7, RZ, PT ;  /* 0x000000ff0700720c */ /* 0x000fe20003f65270 */
[----:B------:R-:W-:Y:S01]  /*1280*/  ULDC.U8 UR23, c[0x0][0x480] ;  /* 0x0001200000177ab9 */ /* 0x000fe20000000000 */
[----:B------:R-:W1:Y:S01]  /*1290*/  I2F.RP R4, R6 ;  /* 0x0000000600047306 */ /* 0x000e620000209400 */
[----:B------:R-:W-:Y:S01]  /*12a0*/  ULDC.U8 UR22, c[0x0][0x3d8] ;  /* 0x0000f60000167ab9 */ /* 0x000fe20000000000 */
[----:B------:R-:W-:-:S02]  /*12b0*/  UIMAD.WIDE.U32 UR14, UR18, UR38, URZ ;  /* 0x00000026120e72a5 */ /* 0x000fc4000f8e003f */
[----:B--2---:R-:W-:Y:S02]  /*12c0*/  UIMAD.WIDE.U32 UR26, UR5, UR12, URZ ;  /* 0x0000000c051a72a5 */ /* 0x004fe4000f8e003f */
[----:B------:R-:W-:Y:S02]  /*12d0*/  @UP0 UIADD3 UR9, UR35, UR37, URZ ;  /* 0x0000002523090290 */ /* 0x000fe4000fffe03f */
[----:B------:R-:W-:Y:S02]  /*12e0*/  UIMAD UR42, UR5, UR13, UR27 ;  /* 0x0000000d052a72a4 */ /* 0x000fe4000f8e021b */
[----:B------:R-:W-:Y:S01]  /*12f0*/  @!UP1 UIMAD UR5, UR58, UR10, URZ ;  /* 0x0000000a3a0592a4 */ /* 0x000fe2000f8e023f */
[----:B------:R-:W-:Y:S01]  /*1300*/  @UP1 ULDC.64 UR12, c[0x0][0x420] ;  /* 0x00010800000c1ab9 */ /* 0x000fe20000000a00 */
[----:B------:R-:W-:Y:S01]  /*1310*/  UIMAD UR51, UR57, UR44, URZ ;  /* 0x0000002c393372a4 */ /* 0x000fe2000f8e023f */
[----:B-1----:R-:W1:Y:S01]  /*1320*/  MUFU.RCP R4, R4 ;  /* 0x0000000400047308 */ /* 0x002e620000001000 */
[----:B------:R-:W-:-:S02]  /*1330*/  @!UP1 UIMAD UR27, UR45, UR11, UR5 ;  /* 0x0000000b2d1b92a4 */ /* 0x000fc4000f8e0205 */
[----:B------:R-:W-:Y:S02]  /*1340*/  UIADD3 UR5, UR34, 0x3f, URZ ;  /* 0x0000003f22057890 */ /* 0x000fe4000fffe03f */
[----:B------:R-:W-:Y:S02]  /*1350*/  UIMAD.WIDE UR10, UR44, UR61, URZ ;  /* 0x0000003d2c0a72a5 */ /* 0x000fe4000f8e023f */
[----:B------:R-:W-:Y:S02]  /*1360*/  USHF.R.S32.HI UR20, URZ, 0x1f, UR5 ;  /* 0x0000001f3f147899 */ /* 0x000fe40008011405 */
[----:B------:R-:W-:Y:S02]  /*1370*/  @UP1 UIMAD.WIDE.U32 UR40, UR18, UR12, URZ ;  /* 0x0000000c122812a5 */ /* 0x000fe4000f8e003f */
[----:B------:R-:W-:Y:S02]  /*1380*/  UISETP.NE.AND UP4, UPT, UR23, URZ, UPT ;  /* 0x0000003f1700728c */ /* 0x000fe4000bf85270 */
[----:B------:R-:W-:-:S02]  /*1390*/  UISETP.NE.AND UP3, UPT, UR22, URZ, UPT ;  /* 0x0000003f1600728c */ /* 0x000fc4000bf65270 */
[----:B------:R-:W-:Y:S01]  /*13a0*/  ULEA.HI UR44, UR20, UR5, URZ, 0x6 ;  /* 0x00000005142c7291 */ /* 0x000fe2000f8f303f */
[----:B-1----:R-:W-:Y:S01]  /*13b0*/  VIADD R4, R4, 0xffffffe ;  /* 0x0ffffffe04047836 */ /* 0x002fe20000000000 */
[----:B------:R-:W-:Y:S01]  /*13c0*/  @UP0 ULDC.64 UR22, c[0x0][0x248] ;  /* 0x0000920000160ab9 */ /* 0x000fe20000000a00 */
[----:B------:R-:W-:Y:S02]  /*13d0*/  UIMAD UR5, UR33, UR45, URZ ;  /* 0x0000002d210572a4 */ /* 0x000fe4000f8e023f */
[----:B------:R-:W1:Y:S01]  /*13e0*/  F2I.FTZ.U32.TRUNC.NTZ R5, R4 ;  /* 0x0000000400057305 */ /* 0x000e62000021f000 */
[----:B------:R-:W-:Y:S02]  /*13f0*/  USEL UR55, UR16, UR14, !UP1 ;  /* 0x0000000e10377287 */ /* 0x000fe4000c800000 */
[----:B------:R-:W-:Y:S02]  /*1400*/  UIADD3 UR24, UR17, UR24, URZ ;  /* 0x0000001811187290 */ /* 0x000fe4000fffe03f */
[----:B------:R-:W-:-:S02]  /*1410*/  @UP0 UIMAD.WIDE.U32 UR16, UR9, UR22, URZ ;  /* 0x00000016091002a5 */ /* 0x000fc4000f8e003f */
[----:B------:R-:W-:Y:S02]  /*1420*/  @UP1 UIMAD UR47, UR18, UR13, UR41 ;  /* 0x0000000d122f12a4 */ /* 0x000fe4000f8e0229 */
[----:B------:R-:W-:Y:S02]  /*1430*/  @UP0 UIMAD UR9, UR9, UR23, URZ ;  /* 0x00000017090902a4 */ /* 0x000fe4000f8e023f */
[----:B------:R-:W-:Y:S02]  /*1440*/  UIMAD.WIDE.U32 UR12, UR45, UR59, URZ ;  /* 0x0000003b2d0c72a5 */ /* 0x000fe4000f8e003f */
[----:B------:R-:W-:Y:S01]  /*1450*/  UIMAD UR5, UR58, UR59, UR5 ;  /* 0x0000003b3a0572a4 */ /* 0x000fe2000f8e0205 */
[----:B-1----:R-:W-:Y:S01]  /*1460*/  IMAD.MOV R0, RZ, RZ, -R5 ;  /* 0x000000ffff007224 */ /* 0x002fe200078e0a05 */
[----:B------:R-:W-:Y:S01]  /*1470*/  UIMAD UR21, UR18, UR39, URZ ;  /* 0x00000027121572a4 */ /* 0x000fe2000f8e023f */
[----:B------:R-:W-:Y:S01]  /*1480*/  IMAD.MOV.U32 R4, RZ, RZ, RZ ;  /* 0x000000ffff047224 */ /* 0x000fe200078e00ff */
[----:B------:R-:W-:Y:S01]  /*1490*/  @UP0 UIADD3 UR49, UR17, UR9, URZ ;  /* 0x0000000911310290 */ /* 0x000fe2000fffe03f */
[----:B------:R-:W-:Y:S01]  /*14a0*/  IMAD R0, R0, R6, RZ ;  /* 0x0000000600007224 */ /* 0x000fe200078e02ff */
[----:B------:R-:W-:-:S02]  /*14b0*/  UIMAD UR9, UR11, UR12, URZ ;  /* 0x0000000c0b0972a4 */ /* 0x000fc4000f8e023f */
[----:B------:R-:W-:Y:S01]  /*14c0*/  UIADD3 UR5, UR13, UR5, URZ ;  /* 0x000000050d057290 */ /* 0x000fe2000fffe03f */
[----:B------:R-:W-:Y:S01]  /*14d0*/  IMAD.HI.U32 R0, R5, R0, R4 ;  /* 0x0000000005007227 */ /* 0x000fe200078e0004 */
[----:B------:R-:W-:Y:S01]  /*14e0*/  ULDC UR43, c[0x0][0x2c4] ;  /* 0x0000b100002b7ab9 */ /* 0x000fe20000000800 */
[----:B------:R-:W-:Y:S02]  /*14f0*/  @UP1 UIADD3 UR24, UR15, UR21, URZ ;  /* 0x000000150f181290 */ /* 0x000fe4000fffe03f */
[----:B------:R-:W-:Y:S02]  /*1500*/  UIMAD.WIDE.U32 UR14, UR10, UR12, URZ ;  /* 0x0000000c0a0e72a5 */ /* 0x000fe4000f8e003f */
[----:B------:R-:W-:Y:S01]  /*1510*/  IMAD.HI.U32 R0, R0, R2, RZ ;  /* 0x0000000200007227 */ /* 0x000fe200078e00ff */
[----:B------:R-:W-:Y:S01]  /*1520*/  @UP0 UMOV UR48, UR16 ;  /* 0x0000001000300c82 */ /* 0x000fe20008000000 */
[----:B------:R-:W-:Y:S02]  /*1530*/  UIMAD UR5, UR10, UR5, UR9 ;  /* 0x000000050a0572a4 */ /* 0x000fe4000f8e0209 */
[----:B------:R-:W-:Y:S01]  /*1540*/  IMAD.MOV R4, RZ, RZ, -R0 ;  /* 0x000000ffff047224 */ /* 0x000fe200078e0a00 */
[----:B------:R-:W-:-:S02]  /*1550*/  UIMAD.WIDE.U32 UR12, UR10, UR18, URZ ;  /* 0x000000120a0c72a5 */ /* 0x000fc4000f8e003f */
[----:B------:R-:W-:Y:S01]  /*1560*/  @UP3 UIMAD UR16, UR45, UR43, URZ ;  /* 0x0000002b2d1032a4 */ /* 0x000fe2000f8e023f */
[C---:B------:R-:W-:Y:S01]  /*1570*/  IMAD R2, R6.reuse, R4, R2 ;  /* 0x0000000406027224 */ /* 0x040fe200078e0202 */
[----:B------:R-:W-:Y:S02]  /*1580*/  ULOP3.LUT UR9, UR44, 0xffffffc0, URZ, 0xc0, !UPT ;  /* 0xffffffc02c097892 */ /* 0x000fe4000f8ec03f */
[----:B------:R-:W-:Y:S02]  /*1590*/  UIADD3 UR46, UR15, UR5, URZ ;  /* 0x000000050f2e7290 */ /* 0x000fe4000fffe03f */
[----:B------:R-:W-:Y:S01]  /*15a0*/  ISETP.GT.U32.AND P1, PT, R6, R2, PT ;  /* 0x000000020600720c */ /* 0x000fe20003f24070 */
[----:B------:R-:W-:Y:S02]  /*15b0*/  USHF.L.U64.HI UR19, UR45, 0x7, UR58 ;  /* 0x000000072d137899 */ /* 0x000fe4000801023a */
[----:B------:R-:W-:Y:S02]  /*15c0*/  USEL UR56, UR14, UR12, !UP1 ;  /* 0x0000000c0e387287 */ /* 0x000fe4000c800000 */
[----:B------:R-:W-:-:S02]  /*15d0*/  @UP3 USEL UR5, UR16, UR18, !UP1 ;  /* 0x0000001210053287 */ /* 0x000fc4000c800000 */
[----:B------:R-:W-:Y:S01]  /*15e0*/  UIADD3 UR14, UR9, -0x40, URZ ;  /* 0xffffffc0090e7890 */ /* 0x000fe2000fffe03f */
[----:B------:R-:W-:Y:S01]  /*15f0*/  @UP3 ULDC UR17, c[0x0][0x2e4] ;  /* 0x0000b90000113ab9 */ /* 0x000fe20000000800 */
[----:B------:R-:W-:Y:S02]  /*1600*/  USEL UR32, UR19, URZ, UP2 ;  /* 0x0000003f13207287 */ /* 0x000fe40009000000 */
[----:B------:R-:W-:Y:S02]  /*1610*/  @UP3 UIMAD UR20, UR57, UR17, UR5 ;  /* 0x00000011391432a4 */ /* 0x000fe4000f8e0205 */
[-C--:B------:R-:W-:Y:S01]  /*1620*/  @!P1 IADD3 R2, R2, -R6.reuse, RZ ;  /* 0x8000000602029210 */ /* 0x080fe20007ffe0ff */
[----:B------:R-:W-:Y:S01]  /*1630*/  USHF.R.S32.HI UR19, URZ, 0x1f, UR14 ;  /* 0x0000001f3f137899 */ /* 0x000fe2000801140e */
[----:B------:R-:W-:Y:S01]  /*1640*/  @!P1 VIADD R0, R0, 0x1 ;  /* 0x0000000100009836 */ /* 0x000fe20000000000 */
[----:B------:R-:W-:Y:S01]  /*1650*/  UIADD3 UR5, UP2, UR14, UR29, URZ ;  /* 0x0000001d0e057290 */ /* 0x000fe2000ff5e03f */
[----:B------:R-:W-:Y:S01]  /*1660*/  ISETP.GE.U32.AND P0, PT, R2, R6, PT ;  /* 0x000000060200720c */ /* 0x000fe20003f06070 */
[----:B------:R-:W-:Y:S01]  /*1670*/  @!UP3 UIMAD UR12, UR45, UR61, UR57 ;  /* 0x0000003d2d0cb2a4 */ /* 0x000fe2000f8e0239 */
[----:B------:R-:W-:Y:S01]  /*1680*/  LOP3.LUT R2, R7, UR57, RZ, 0x3c, !PT ;  /* 0x0000003907027c12 */ /* 0x000fe2000f8e3cff */
[----:B------:R-:W-:Y:S01]  /*1690*/  UIADD3.X UR15, UR19, UR32, URZ, UP2, !UPT ;  /* 0x00000020130f7290 */ /* 0x000fe200097fe43f */
[----:B------:R-:W-:Y:S01]  /*16a0*/  PLOP3.LUT P1, PT, PT, PT, UP0, 0x80, 0x0 ;  /* 0x000000000000781c */ /* 0x000fe20003f2f008 */
[----:B------:R-:W-:Y:S01]  /*16b0*/  UIMAD UR9, UR11, UR5, URZ ;  /* 0x000000050b0972a4 */ /* 0x000fe2000f8e023f */
[----:B------:R-:W-:Y:S01]  /*16c0*/  ISETP.GE.AND P2, PT, R2, RZ, PT ;  /* 0x000000ff0200720c */ /* 0x000fe20003f46270 */
[----:B------:R-:W-:-:S02]  /*16d0*/  @UP0 UIADD3 UR25, UR35, UR37, URZ ;  /* 0x0000002523190290 */ /* 0x000fc4000fffe03f */
[----:B------:R-:W-:Y:S01]  /*16e0*/  @!UP3 UIMAD UR20, UR12, UR43, URZ ;  /* 0x0000002b0c14b2a4 */ /* 0x000fe2000f8e023f */
[----:B------:R-:W-:Y:S01]  /*16f0*/  @UP0 ULDC.64 UR16, c[0x0][0x250] ;  /* 0x0000940000100ab9 */ /* 0x000fe20000000a00 */
[----:B------:R-:W-:Y:S02]  /*1700*/  UIMAD.WIDE.U32 UR32, UR10, UR5, URZ ;  /* 0x000000050a2072a5 */ /* 0x000fe4000f8e003f */
[----:B------:R-:W-:Y:S01]  /*1710*/  @P0 VIADD R0, R0, 0x1 ;  /* 0x0000000100000836 */ /* 0x000fe20000000000 */
[----:B------:R-:W-:Y:S01]  /*1720*/  UIMAD UR12, UR11, UR18, URZ ;  /* 0x000000120b0c72a4 */ /* 0x000fe2000f8e023f */
[----:B------:R-:W-:Y:S01]  /*1730*/  PLOP3.LUT P0, PT, PT, PT, UP3, 0x80, 0x0 ;  /* 0x000000000000781c */ /* 0x000fe20003f0f038 */
[----:B------:R-:W-:Y:S02]  /*1740*/  UIMAD UR5, UR10, UR15, UR9 ;  /* 0x0000000f0a0572a4 */ /* 0x000fe4000f8e0209 */
[----:B------:R-:W-:Y:S01]  /*1750*/  @UP0 UIMAD.WIDE.U32 UR10, UR25, UR16, URZ ;  /* 0x00000010190a02a5 */ /* 0x000fe2000f8e003f */
[----:B------:R-:W-:Y:S01]  /*1760*/  @!P2 IADD3 R0, -R0, RZ, RZ ;  /* 0x000000ff0000a210 */ /* 0x000fe20007ffe1ff */
[----:B------:R-:W-:Y:S01]  /*1770*/  @UP0 UIMAD UR9, UR25, UR17, URZ ;  /* 0x00000011190902a4 */ /* 0x000fe2000f8e023f */
[----:B------:R-:W-:Y:S01]  /*1780*/  @!P3 LOP3.LUT R0, RZ, R7, RZ, 0x33, !PT ;  /* 0x00000007ff00b212 */ /* 0x000fe200078e33ff */
[----:B------:R-:W-:-:S02]  /*1790*/  USEL UR53, UR42, URZ, UP4 ;  /* 0x0000003f2a357287 */ /* 0x000fc4000a000000 */
[----:B------:R-:W-:Y:S02]  /*17a0*/  USHF.R.S32.HI UR50, URZ, 0x1f, UR28 ;  /* 0x0000001f3f327899 */ /* 0x000fe4000801141c */
[----:B------:R-:W-:Y:S02]  /*17b0*/  @!UP1 UIADD3 UR47, UR31, UR27, URZ ;  /* 0x0000001b1f2f9290 */ /* 0x000fe4000fffe03f */
[----:B------:R-:W-:Y:S02]  /*17c0*/  @UP1 UIADD3 UR46, UR13, UR12, URZ ;  /* 0x0000000c0d2e1290 */ /* 0x000fe4000fffe03f */
[----:B------:R-:W-:Y:S02]  /*17d0*/  USHF.R.S32.HI UR54, URZ, 0x1f, UR51 ;  /* 0x0000001f3f367899 */ /* 0x000fe40008011433 */
[----:B------:R-:W-:Y:S02]  /*17e0*/  USEL UR52, UR26, URZ, UP4 ;  /* 0x0000003f1a347287 */ /* 0x000fe4000a000000 */
[----:B------:R-:W-:-:S02]  /*17f0*/  @UP0 UIADD3 UR43, UR11, UR9, URZ ;  /* 0x000000090b2b0290 */ /* 0x000fc4000fffe03f */
        /* <DEDUP_REMOVED lines=15> */
.L_x_284:
        /* <DEDUP_REMOVED lines=13> */
.L_x_285:
        /* <DEDUP_REMOVED lines=11> */
.L_x_286:
[----:B------:R-:W-:-:S04]  /*1a70*/  UIMAD UR9, UR45, UR61, UR57 ;  /* 0x0000003d2d0972a4 */ /* 0x000fc8000f8e0239 */
[----:B------:R-:W-:-:S12]  /*1a80*/  UIMAD UR9, UR9, UR59, URZ ;  /* 0x0000003b090972a4 */ /* 0x000fd8000f8e023f */
.L_x_287:
[----:B------:R-:W2:Y:S01]  /*1a90*/  LDL.64 R4, [R1+0x40] ;  /* 0x0000400001047983 */ /* 0x000ea20000100a00 */
[----:B------:R-:W-:Y:S01]  /*1aa0*/  ULDC.64 UR10, c[0x0][0x420] ;  /* 0x00010800000a7ab9 */ /* 0x000fe20000000a00 */
[----:B------:R-:W-:Y:S02]  /*1ab0*/  ULDC.64 UR12, c[0x0][0x428] ;  /* 0x00010a00000c7ab9 */ /* 0x000fe40000000a00 */
[----:B------:R1:W3:Y:S01]  /*1ac0*/  LDL.64 R12, [R1+0x40] ;  /* 0x00004000010c7983 */ /* 0x0002e20000100a00 */
[----:B------:R-:W-:Y:S01]  /*1ad0*/  IMAD.U32 R9, RZ, RZ, UR10 ;  /* 0x0000000aff097e24 */ /* 0x000fe2000f8e00ff */
[----:B------:R-:W-:Y:S01]  /*1ae0*/  USHF.R.S32.HI UR15, URZ, 0x1f, UR57 ;  /* 0x0000001f3f0f7899 */ /* 0x000fe20008011439 */
[----:B------:R-:W-:Y:S01]  /*1af0*/  BSSY B1, `(.L_x_283) ;  /* 0x0000770000017945 */ /* 0x000fe20003800000 */
[----:B------:R-:W4:Y:S01]  /*1b00*/  S2R R29, SR_TID.X ;  /* 0x00000000001d7919 */ /* 0x000f220000002100 */
[----:B------:R-:W-:Y:S01]  /*1b10*/  UIADD3 UR18, UR14, UR9, URZ ;  /* 0x000000090e127290 */ /* 0x000fe2000fffe03f */
[----:B------:R-:W-:Y:S01]  /*1b20*/  ULDC UR25, c[0x0][0x2dc] ;  /* 0x0000b70000197ab9 */ /* 0x000fe20000000800 */
[----:B------:R-:W5:Y:S01]  /*1b30*/  S2R R30, SR_TID.X ;  /* 0x00000000001e7919 */ /* 0x000f620000002100 */
[----:B------:R-:W-:-:S02]  /*1b40*/  UIMAD UR30, UR25, UR61, URZ ;  /* 0x0000003d191e72a4 */ /* 0x000fc4000f8e023f */
[----:B------:R-:W-:Y:S01]  /*1b50*/  UIADD3 UR20, UR14, UR20, URZ ;  /* 0x000000140e147290 */ /* 0x000fe2000fffe03f */
[----:B------:R-:W1:Y:S01]  /*1b60*/  S2R R11, SR_TID.X ;  /* 0x00000000000b7919 */ /* 0x000e620000002100 */
[----:B------:R-:W-:Y:S01]  /*1b70*/  UISETP.GE.AND UP2, UPT, UR34, 0x1, UPT ;  /* 0x000000012200788c */ /* 0x000fe2000bf46270 */
[----:B------:R-:W-:Y:S01]  /*1b80*/  ULDC.64 UR26, c[0x0][0x3e0] ;  /* 0x0000f800001a7ab9 */ /* 0x000fe20000000a00 */
[----:B------:R-:W1:Y:S01]  /*1b90*/  S2R R14, SR_TID.X ;  /* 0x00000000000e7919 */ /* 0x000e620000002100 */
[----:B------:R-:W-:Y:S01]  /*1ba0*/  ULDC.64 UR40, c[0x0][0x478] ;  /* 0x00011e0000287ab9 */ /* 0x000fe20000000a00 */
[----:B------:R-:W-:Y:S01]  /*1bb0*/  ULEA.HI.SX32 UR29, UR44, 0xffffffff, 0x1a ;  /* 0xffffffff2c1d7891 */ /* 0x000fe2000f8fd23f */
[----:B------:R-:W1:Y:S01]  /*1bc0*/  S2R R15, SR_TID.X ;  /* 0x00000000000f7919 */ /* 0x000e620000002100 */
[----:B----4-:R-:W-:-:S04]  /*1bd0*/  SHF.R.S32.HI R29, RZ, 0x1f, R29 ;  /* 0x0000001fff1d7819 */ /* 0x010fc8000001141d */
[----:B-----5:R-:W-:-:S04]  /*1be0*/  LEA.HI R29, R29, R30, RZ, 0x2 ;  /* 0x0000001e1d1d7211 */ /* 0x020fc800078f10ff */
[----:B------:R-:W-:-:S04]  /*1bf0*/  SHF.R.S32.HI R29, RZ, 0x2, R29 ;  /* 0x00000002ff1d7819 */ /* 0x000fc8000001141d */
[----:B------:R-:W-:Y:S02]  /*1c00*/  SHF.R.S32.HI R26, RZ, 0x1f, R29 ;  /* 0x0000001fff1a7819 */ /* 0x000fe4000001141d */
[----:B------:R-:W-:Y:S02]  /*1c10*/  IADD3 R2, P0, R29, UR14, RZ ;  /* 0x0000000e1d027c10 */ /* 0x000fe4000ff1e0ff */
[----:B-1----:R-:W-:-:S04]  /*1c20*/  SHF.R.S32.HI R14, RZ, 0x1f, R14 ;  /* 0x0000001fff0e7819 */ /* 0x002fc8000001140e */
[----:B------:R-:W-:-:S04]  /*1c30*/  LEA.HI R14, R14, R15, RZ, 0x5 ;  /* 0x0000000f0e0e7211 */ /* 0x000fc800078f28ff */
[----:B------:R-:W-:Y:S02]  /*1c40*/  SHF.R.S32.HI R14, RZ, 0x5, R14 ;  /* 0x00000005ff0e7819 */ /* 0x000fe4000001140e */
[----:B--2---:R-:W-:Y:S01]  /*1c50*/  IADD3.X R5, R26, UR19, RZ, P0, !PT ;  /* 0x000000131a057c10 */ /* 0x004fe200087fe4ff */
[----:B---3--:R-:W-:-:S04]  /*1c60*/  IMAD.MOV.U32 R12, RZ, RZ, R4 ;  /* 0x000000ffff0c7224 */ /* 0x008fc800078e0004 */
[----:B------:R-:W-:Y:S01]  /*1c70*/  IMAD R6, R5, UR38, RZ ;  /* 0x0000002605067c24 */ /* 0x000fe2000f8e02ff */
[----:B------:R-:W-:-:S03]  /*1c80*/  SHF.R.S32.HI R13, RZ, 0x1f, R12 ;  /* 0x0000001fff0d7819 */ /* 0x000fc6000001140c */
[----:B------:R-:W-:Y:S01]  /*1c90*/  IMAD R8, R2, UR39, R6 ;  /* 0x0000002702087c24 */ /* 0x000fe2000f8e0206 */
[----:B------:R-:W-:Y:S01]  /*1ca0*/  IADD3 R4, P0, R12, UR5, RZ ;  /* 0x000000050c047c10 */ /* 0x000fe2000ff1e0ff */
[----:B------:R-:W-:Y:S01]  /*1cb0*/  UIMAD UR5, UR19, UR10, URZ ;  /* 0x0000000a130572a4 */ /* 0x000fe2000f8e023f */
[----:B------:R-:W-:Y:S02]  /*1cc0*/  IMAD.WIDE.U32 R6, R2, UR38, R12 ;  /* 0x0000002602067c25 */ /* 0x000fe4000f8e000c */
[----:B------:R-:W-:Y:S01]  /*1cd0*/  IADD3.X R5, R13, UR47, RZ, P0, !PT ;  /* 0x0000002f0d057c10 */ /* 0x000fe200087fe4ff */
[----:B------:R-:W-:Y:S01]  /*1ce0*/  UIMAD UR5, UR14, UR11, UR5 ;  /* 0x0000000b0e0572a4 */ /* 0x000fe2000f8e0205 */
[----:B------:R1:W-:Y:S01]  /*1cf0*/  STL [R1+0x44], R13 ;  /* 0x0000440d01007387 */ /* 0x0003e20000100800 */
[----:B------:R-:W-:Y:S01]  /*1d00*/  IMAD.U32 R2, RZ, RZ, UR12 ;  /* 0x0000000cff027e24 */ /* 0x000fe2000f8e00ff */
[----:B------:R-:W-:Y:S01]  /*1d10*/  IADD3 R6, P0, R6, UR55, RZ ;  /* 0x0000003706067c10 */ /* 0x000fe2000ff1e0ff */
[----:B------:R-:W-:Y:S01]  /*1d20*/  IMAD.WIDE.U32 R4, R9, UR14, R4 ;  /* 0x0000000e09047c25 */ /* 0x000fe2000f8e0004 */
[----:B------:R-:W-:Y:S01]  /*1d30*/  ULDC.64 UR38, c[0x0][0x2b0] ;  /* 0x0000ac0000267ab9 */ /* 0x000fe20000000a00 */
[----:B------:R-:W-:Y:S01]  /*1d40*/  UIMAD.WIDE UR18, UR18, 0x4, UR40 ;  /* 0x00000004121278a5 */ /* 0x000fe2000f8e0228 */
[----:B------:R-:W-:Y:S01]  /*1d50*/  IADD3.X R7, R7, UR24, R8, P0, !PT ;  /* 0x0000001807077c10 */ /* 0x000fe200087fe408 */
[----:B------:R-:W-:Y:S01]  /*1d60*/  VIADD R5, R5, UR5 ;  /* 0x0000000505057c36 */ /* 0x000fe20008000000 */
[----:B------:R-:W-:Y:S01]  /*1d70*/  SHF.R.S32.HI R8, RZ, 0x1f, R11 ;  /* 0x0000001fff087819 */ /* 0x000fe2000001140b */
[----:B------:R-:W-:Y:S01]  /*1d80*/  UIMAD UR5, UR15, UR12, URZ ;  /* 0x0000000c0f0572a4 */ /* 0x000fe2000f8e023f */
[----:B------:R-:W-:-:S02]  /*1d90*/  IMAD.WIDE.U32 R4, R2, UR57, R4 ;  /* 0x0000003902047c25 */ /* 0x000fc4000f8e0004 */
[----:B------:R-:W-:Y:S01]  /*1da0*/  LEA.HI R2, R8, R11, RZ, 0x5 ;  /* 0x0000000b08027211 */ /* 0x000fe200078f28ff */
[----:B------:R-:W-:Y:S01]  /*1db0*/  UIMAD UR9, UR57, UR13, UR5 ;  /* 0x0000000d390972a4 */ /* 0x000fe2000f8e0205 */
[----:B------:R-:W-:Y:S02]  /*1dc0*/  ULDC.64 UR24, c[0x0][0x400] ;  /* 0x0001000000187ab9 */ /* 0x000fe40000000a00 */
[----:B------:R-:W-:Y:S01]  /*1dd0*/  ULDC.64 UR12, c[0x0][0x258] ;  /* 0x00009600000c7ab9 */ /* 0x000fe20000000a00 */
[----:B------:R-:W-:Y:S01]  /*1de0*/  LOP3.LUT R2, R2, 0xffffffe0, RZ, 0xc0, !PT ;  /* 0xffffffe002027812 */ /* 0x000fe200078ec0ff */
[----:B------:R-:W-:Y:S01]  /*1df0*/  UIMAD UR5, UR15, UR12, URZ ;  /* 0x0000000c0f0572a4 */ /* 0x000fe2000f8e023f */
[----:B------:R-:W-:Y:S01]  /*1e00*/  IMAD.U32 R8, RZ, RZ, UR12 ;  /* 0x0000000cff087e24 */ /* 0x000fe2000f8e00ff */
[----:B------:R-:W-:Y:S01]  /*1e10*/  USHF.L.U32 UR15, UR30, 0x6, URZ ;  /* 0x000000061e0f7899 */ /* 0x000fe2000800063f */
[----:B------:R-:W-:Y:S01]  /*1e20*/  VIADD R5, R5, UR9 ;  /* 0x0000000905057c36 */ /* 0x000fe20008000000 */
[----:B------:R-:W-:Y:S01]  /*1e30*/  UIMAD UR14, UR57, UR13, UR5 ;  /* 0x0000000d390e72a4 */ /* 0x000fe2000f8e0205 */
[----:B------:R-:W-:Y:S01]  /*1e40*/  IMAD.IADD R9, R11, 0x1, -R2 ;  /* 0x000000010b097824 */ /* 0x000fe200078e0a02 */
[----:B------:R-:W-:Y:S01]  /*1e50*/  USHF.R.S32.HI UR5, URZ, 0x1f, UR15 ;  /* 0x0000001f3f057899 */ /* 0x000fe2000801140f */
[----:B------:R-:W-:Y:S01]  /*1e60*/  IMAD R2, R26, UR10, RZ ;  /* 0x0000000a1a027c24 */ /* 0x000fe2000f8e02ff */
[----:B------:R-:W-:Y:S01]  /*1e70*/  ULDC.64 UR12, c[0x0][0x210] ;  /* 0x00008400000c7ab9 */ /* 0x000fe20000000a00 */
[----:B------:R-:W-:Y:S01]  /*1e80*/  IMAD.WIDE.U32 R6, R8, UR57, R6 ;  /* 0x0000003908067c25 */ /* 0x000fe2000f8e0006 */
[----:B------:R-:W-:-:S03]  /*1e90*/  UIADD3 UR9, UP1, UP0, UR32, UR15, UR51 ;  /* 0x0000000f20097290 */ /* 0x000fc6000f83e033 */
[----:B------:R-:W-:Y:S01]  /*1ea0*/  IMAD R8, R29, UR11, R2 ;  /* 0x0000000b1d087c24 */ /* 0x000fe2000f8e0202 */
[----:B------:R-:W-:Y:S01]  /*1eb0*/  LEA R242, P0, R6, UR12, 0x1 ;  /* 0x0000000c06f27c11 */ /* 0x000fe2000f8008ff */
[----:B------:R-:W-:Y:S01]  /*1ec0*/  VIADD R2, R7, UR14 ;  /* 0x0000000e07027c36 */ /* 0x000fe20008000000 */
[----:B------:R-:W-:Y:S01]  /*1ed0*/  UIADD3.X UR5, UR21, UR5, UR54, UP1, UP0 ;  /* 0x0000000515057290 */ /* 0x000fe20008fe0436 */
[----:B------:R-:W-:Y:S01]  /*1ee0*/  IMAD R7, R14, UR30, R9 ;  /* 0x0000001e0e077c24 */ /* 0x000fe2000f8e0209 */
[----:B------:R-:W-:Y:S01]  /*1ef0*/  UIADD3 UR9, UP1, UP0, UR52, UR9, UR56 ;  /* 0x0000000934097290 */ /* 0x000fe2000f83e038 */
[----:B------:R-:W-:Y:S01]  /*1f00*/  IMAD.WIDE.U32 R4, R29, UR10, R4 ;  /* 0x0000000a1d047c25 */ /* 0x000fe2000f8e0004 */
[----:B------:R-:W-:Y:S01]  /*1f10*/  LEA.HI.X R243, R6, UR13, R2, 0x1, P0 ;  /* 0x0000000d06f37c11 */ /* 0x000fe200080f0c02 */
[----:B------:R-:W-:Y:S01]  /*1f20*/  UIMAD.WIDE UR20, UR20, 0x4, UR38 ;  /* 0x00000004141478a5 */ /* 0x000fe2000f8e0226 */
[----:B------:R-:W-:Y:S01]  /*1f30*/  PLOP3.LUT P0, PT, PT, PT, UP2, 0x80, 0x0 ;  /* 0x000000000000781c */ /* 0x000fe20003f0f028 */
[----:B------:R-:W-:Y:S01]  /*1f40*/  UIADD3.X UR5, UR53, UR5, UR46, UP1, UP0 ;  /* 0x0000000535057290 */ /* 0x000fe20008fe042e */
[----:B------:R-:W-:Y:S01]  /*1f50*/  IADD3 R2, P2, R7, UR9, RZ ;  /* 0x0000000907027c10 */ /* 0x000fe2000ff5e0ff */
[----:B------:R-:W-:Y:S01]  /*1f60*/  IMAD.IADD R5, R5, 0x1, R8 ;  /* 0x0000000105057824 */ /* 0x000fe200078e0208 */
[----:B------:R-:W-:-:S02]  /*1f70*/  LEA R240, P3, R4, UR26, 0x1 ;  /* 0x0000001a04f07c11 */ /* 0x000fc4000f8608ff */
[----:B------:R-:W-:Y:S02]  /*1f80*/  LEA R25, P1, R2, UR24, 0x2 ;  /* 0x0000001802197c11 */ /* 0x000fe4000f8210ff */
[----:B------:R-:W-:Y:S02]  /*1f90*/  LEA.HI.X.SX32 R7, R7, UR5, 0x1, P2 ;  /* 0x0000000507077c11 */ /* 0x000fe400090f0eff */
        /* <DEDUP_REMOVED lines=29> */
[C---:B------:R-:W-:Y:S01]  /*2170*/  IMAD.WIDE.U32 R4, R0.reuse, UR12, R8 ;  /* 0x0000000c00047c25 */ /* 0x040fe2000f8e0008 */
[C---:B------:R-:W-:Y:S01]  /*2180*/  @!P2 IADD3 R14, P0, R29.reuse, 0x40, RZ ;  /* 0x000000401d0ea810 */ /* 0x040fe20007f1e0ff */
        /* <DEDUP_REMOVED lines=8> */
[----:B------:R-:W5:Y:S01]  /*2210*/  @!P3 LDC.64 R20, c[0x0][0x218] ;  /* 0x00008600ff14bb82 */ /* 0x000f620000000a00 */
[----:B------:R-:W-:Y:S01]  /*2220*/  @!P2 IMAD.MOV.U32 R9, RZ, RZ, R5 ;  /* 0x000000ffff09a224 */ /* 0x000fe200078e0005 */
[----:B------:R-:W-:Y:S01]  /*2230*/  ULEA.HI UR10, UR9, UR9, URZ, 0x1 ;  /* 0x00000009090a7291 */ /* 0x000fe2000f8f083f */
[----:B------:R-:W-:Y:S02]  /*2240*/  @!P2 IMAD.MOV.U32 R10, RZ, RZ, R6 ;  /* 0x000000ffff0aa224 */ /* 0x000fe400078e0006 */
[----:B------:R-:W-:Y:S01]  /*2250*/  @!P2 IMAD.MOV.U32 R11, RZ, RZ, R7 ;  /* 0x000000ffff0ba224 */ /* 0x000fe200078e0007 */
[----:B------:R-:W-:-:S04]  /*2260*/  ULOP3.LUT UR10, UR10, 0xfffffffe, URZ, 0xc0, !UPT ;  /* 0xfffffffe0a0a7892 */ /* 0x000fc8000f8ec03f */
[----:B------:R-:W-:-:S04]  /*2270*/  UIADD3 UR10, UR9, -UR10, URZ ;  /* 0x8000000a090a7290 */ /* 0x000fc8000fffe03f */
[----:B------:R-:W-:Y:S01]  /*2280*/  UISETP.NE.AND UP0, UPT, UR10, 0x1, UPT ;  /* 0x000000010a00788c */ /* 0x000fe2000bf05270 */
[----:B------:R-:W-:Y:S01]  /*2290*/  UMOV UR12, UR20 ;  /* 0x00000014000c7c82 */ /* 0x000fe20008000000 */
[----:B------:R-:W-:Y:S01]  /*22a0*/  UMOV UR11, UR21 ;  /* 0x00000015000b7c82 */ /* 0x000fe20008000000 */
[C---:B--2---:R-:W-:Y:S02]  /*22b0*/  VIADD R0, R27.reuse, 0x8 ;  /* 0x000000081b007836 */ /* 0x044fe40000000000 */
[----:B------:R-:W-:Y:S01]  /*22c0*/  VIADD R2, R27, 0x20 ;  /* 0x000000201b027836 */ /* 0x000fe20000000000 */
[----:B------:R-:W-:Y:S01]  /*22d0*/  STL [R1+0x4], R25 ;  /* 0x0000041901007387 */ /* 0x000fe20000100800 */
[----:B------:R-:W-:Y:S01]  /*22e0*/  UMOV UR14, UR18 ;  /* 0x00000012000e7c82 */ /* 0x000fe20008000000 */
[----:B------:R-:W-:Y:S01]  /*22f0*/  ISETP.GE.AND P6, PT, R0, UR5, PT ;  /* 0x0000000500007c0c */ /* 0x000fe2000bfc6270 */
[----:B------:R-:W-:Y:S01]  /*2300*/  @!P2 IMAD.X R0, RZ, RZ, R26, P0 ;  /* 0x000000ffff00a224 */ /* 0x000fe200000e061a */
[----:B------:R-:W-:Y:S01]  /*2310*/  @!P2 IADD3 R12, P0, R29, 0x40, RZ ;  /* 0x000000401d0ca810 */ /* 0x000fe20007f1e0ff */
[----:B------:R-:W-:Y:S01]  /*2320*/  UMOV UR13, UR19 ;  /* 0x00000013000d7c82 */ /* 0x000fe20008000000 */
[----:B------:R-:W-:Y:S01]  /*2330*/  CS2R R126, SRZ ;  /* 0x00000000007e7805 */ /* 0x000fe2000001ff00 */
[----:B------:R-:W-:Y:S01]  /*2340*/  @!P2 IMAD R0, R0, UR16, RZ ;  /* 0x000000100000ac24 */ /* 0x000fe2000f8e02ff */
[----:B------:R-:W-:-:S02]  /*2350*/  CS2R R124, SRZ ;  /* 0x00000000007c7805 */ /* 0x000fc4000001ff00 */
[----:B------:R-:W-:Y:S02]  /*2360*/  CS2R R130, SRZ ;  /* 0x0000000000827805 */ /* 0x000fe4000001ff00 */
[----:B------:R-:W-:Y:S01]  /*2370*/  CS2R R128, SRZ ;  /* 0x0000000000807805 */ /* 0x000fe2000001ff00 */
[----:B------:R-:W-:Y:S01]  /*2380*/  @!P2 IMAD R23, R14, UR17, R0 ;  /* 0x000000110e17ac24 */ /* 0x000fe2000f8e0200 */
[----:B------:R-:W-:Y:S01]  /*2390*/  CS2R R122, SRZ ;  /* 0x00000000007a7805 */ /* 0x000fe2000001ff00 */
[----:B------:R-:W-:Y:S01]  /*23a0*/  @!P2 IMAD.X R0, RZ, RZ, R26, P0 ;  /* 0x000000ffff00a224 */ /* 0x000fe200000e061a */
[----:B------:R-:W-:Y:S02]  /*23b0*/  PLOP3.LUT P0, PT, PT, PT, UP4, 0x80, 0x0 ;  /* 0x000000000000781c */ /* 0x000fe40003f0f048 */
[----:B------:R-:W-:Y:S02]  /*23c0*/  CS2R R120, SRZ ;  /* 0x0000000000787805 */ /* 0x000fe4000001ff00 */
[----:B------:R-:W-:Y:S01]  /*23d0*/  ISETP.GE.AND P5, PT, R2, UR5, PT ;  /* 0x0000000502007c0c */ /* 0x000fe2000bfa6270 */
[----:B------:R-:W-:Y:S01]  /*23e0*/  @!P3 IMAD R2, R26, UR16, RZ ;  /* 0x000000101a02bc24 */ /* 0x000fe2000f8e02ff */
[----:B------:R-:W-:Y:S01]  /*23f0*/  CS2R R118, SRZ ;  /* 0x0000000000767805 */ /* 0x000fe2000001ff00 */
[----:B------:R-:W-:Y:S01]  /*2400*/  @!P2 IMAD.WIDE.U32 R14, R14, UR16, R8 ;  /* 0x000000100e0eac25 */ /* 0x000fe2000f8e0008 */
[----:B------:R-:W-:-:S02]  /*2410*/  CS2R R116, SRZ ;  /* 0x0000000000747805 */ /* 0x000fc4000001ff00 */
[----:B------:R-:W-:Y:S02]  /*2420*/  CS2R R110, SRZ ;  /* 0x00000000006e7805 */ /* 0x000fe4000001ff00 */
[----:B------:R-:W-:Y:S01]  /*2430*/  CS2R R108, SRZ ;  /* 0x00000000006c7805 */ /* 0x000fe2000001ff00 */
[C---:B------:R-:W-:Y:S01]  /*2440*/  @!P3 IMAD R2, R29.reuse, UR17, R2 ;  /* 0x000000111d02bc24 */ /* 0x040fe2000f8e0202 */
[----:B------:R-:W-:Y:S01]  /*2450*/  CS2R R114, SRZ ;  /* 0x0000000000727805 */ /* 0x000fe2000001ff00 */
[----:B------:R-:W-:Y:S01]  /*2460*/  @!P3 IMAD.WIDE.U32 R8, R29, UR16, R4 ;  /* 0x000000101d08bc25 */ /* 0x000fe2000f8e0004 */
[----:B------:R-:W-:Y:S02]  /*2470*/  CS2R R112, SRZ ;  /* 0x0000000000707805 */ /* 0x000fe4000001ff00 */
[----:B------:R-:W-:Y:S02]  /*2480*/  CS2R R106, SRZ ;  /* 0x00000000006a7805 */ /* 0x000fe4000001ff00 */
[----:B------:R-:W-:Y:S01]  /*2490*/  CS2R R104, SRZ ;  /* 0x0000000000687805 */ /* 0x000fe2000001ff00 */
[----:B------:R-:W-:Y:S01]  /*24a0*/  @!P2 IMAD R0, R0, UR22, RZ ;  /* 0x000000160000ac24 */ /* 0x000fe2000f8e02ff */
[----:B------:R-:W-:Y:S01]  /*24b0*/  CS2R R102, SRZ ;  /* 0x0000000000667805 */ /* 0x000fe2000001ff00 */
[----:B------:R-:W-:Y:S01]  /*24c0*/  @!P3 IMAD.IADD R5, R9, 0x1, R2 ;  /* 0x000000010905b824 */ /* 0x000fe200078e0202 */
[----:B----4-:R-:W-:Y:S01]  /*24d0*/  @!P3 LEA R4, P1, R8, R16, 0x1 ;  /* 0x000000100804b211 */ /* 0x010fe200078208ff */
[----:B------:R-:W-:Y:S01]  /*24e0*/  @!P3 IMAD R2, R26, UR22, RZ ;  /* 0x000000161a02bc24 */ /* 0x000fe2000f8e02ff */
[----:B------:R-:W-:Y:S01]  /*24f0*/  CS2R R100, SRZ ;  /* 0x0000000000647805 */ /* 0x000fe2000001ff00 */
[C---:B------:R-:W-:Y:S01]  /*2500*/  @!P2 IMAD R22, R12.reuse, UR23, R0 ;  /* 0x000000170c16ac24 */ /* 0x040fe2000f8e0200 */
[----:B------:R-:W-:Y:S01]  /*2510*/  CS2R R94, SRZ ;  /* 0x00000000005e7805 */ /* 0x000fe2000001ff00 */
[----:B------:R-:W-:Y:S01]  /*2520*/  @!P2 IMAD.WIDE.U32 R12, R12, UR22, R10 ;  /* 0x000000160c0cac25 */ /* 0x000fe2000f8e000a */
[----:B------:R-:W-:-:S02]  /*2530*/  @!P3 LEA.HI.X R5, R8, R17, R5, 0x1, P1 ;  /* 0x000000110805b211 */ /* 0x000fc400008f0c05 */
[----:B------:R-:W-:Y:S02]  /*2540*/  CS2R R92, SRZ ;  /* 0x00000000005c7805 */ /* 0x000fe4000001ff00 */
[----:B------:R-:W-:Y:S01]  /*2550*/  CS2R R98, SRZ ;  /* 0x0000000000627805 */ /* 0x000fe2000001ff00 */
[C---:B------:R-:W-:Y:S01]  /*2560*/  @!P3 IMAD R2, R29.reuse, UR23, R2 ;  /* 0x000000171d02bc24 */ /* 0x040fe2000f8e0202 */
[----:B---3--:R-:W-:Y:S01]  /*2570*/  LEA R0, R28, UR4, 0x1 ;  /* 0x000000041c007c11 */ /* 0x008fe2000f8e08ff */
[----:B------:R-:W-:Y:S01]  /*2580*/  @P0 BAR.SYNC.DEFER_BLOCKING 0x0 ;  /* 0x0000000000000b1d */ /* 0x000fe20000010000 */
[----:B------:R-:W-:Y:S01]  /*2590*/  @!P3 IMAD.WIDE.U32 R10, R29, UR22, R6 ;  /* 0x000000161d0abc25 */ /* 0x000fe2000f8e0006 */
[----:B-1----:R-:W-:-:S03]  /*25a0*/  @!P2 LEA R8, P1, R14, R18, 0x1 ;  /* 0x000000120e08a211 */ /* 0x002fc600078208ff */
[----:B------:R-:W-:-:S03]  /*25b0*/  @!P2 IMAD.IADD R7, R15, 0x1, R23 ;  /* 0x000000010f07a824 */ /* 0x000fc600078e0217 */
[----:B------:R-:W1:Y:S01]  /*25c0*/  @!P2 LDC.64 R16, c[0x0][0x218] ;  /* 0x00008600ff10ab82 */ /* 0x000e620000000a00 */
[----:B------:R-:W-:Y:S01]  /*25d0*/  @!P3 IMAD.IADD R2, R11, 0x1, R2 ;  /* 0x000000010b02b824 */ /* 0x000fe200078e0202 */
[----:B-----5:R-:W-:Y:S02]  /*25e0*/  @!P3 LEA R6, P0, R10, R20, 0x1 ;  /* 0x000000140a06b211 */ /* 0x020fe400078008ff */
[----:B------:R-:W-:Y:S02]  /*25f0*/  CS2R R96, SRZ ;  /* 0x0000000000607805 */ /* 0x000fe4000001ff00 */
[----:B------:R-:W-:Y:S02]  /*2600*/  @!P2 LEA.HI.X R9, R14, R19, R7, 0x1, P1 ;  /* 0x000000130e09a211 */ /* 0x000fe400008f0c07 */
[----:B------:R-:W-:Y:S02]  /*2610*/  CS2R R90, SRZ ;  /* 0x00000000005a7805 */ /* 0x000fe4000001ff00 */
[----:B------:R-:W-:-:S02]  /*2620*/  ISETP.GE.AND P1, PT, R29, UR5, PT ;  /* 0x000000051d007c0c */ /* 0x000fc4000bf26270 */
[----:B------:R-:W-:Y:S02]  /*2630*/  CS2R R88, SRZ ;  /* 0x0000000000587805 */ /* 0x000fe4000001ff00 */
[----:B------:R-:W-:Y:S01]  /*2640*/  @!P3 LEA.HI.X R7, R10, R21, R2, 0x1, P0 ;  /* 0x000000150a07b211 */ /* 0x000fe200000f0c02 */
[----:B------:R-:W-:Y:S01]  /*2650*/  VIADD R2, R28, 0x1800 ;  /* 0x000018001c027836 */ /* 0x000fe20000000000 */
[----:B------:R-:W-:Y:S02]  /*2660*/  PLOP3.LUT P0, PT, PT, PT, UP0, 0x80, 0x0 ;  /* 0x000000000000781c */ /* 0x000fe40003f0f008 */
[----:B------:R-:W-:Y:S02]  /*2670*/  CS2R R86, SRZ ;  /* 0x0000000000567805 */ /* 0x000fe4000001ff00 */
[----:B------:R-:W-:Y:S02]  /*2680*/  CS2R R84, SRZ ;  /* 0x0000000000547805 */ /* 0x000fe4000001ff00 */
[----:B------:R-:W-:-:S02]  /*2690*/  CS2R R78, SRZ ;  /* 0x00000000004e7805 */ /* 0x000fc4000001ff00 */
[----:B------:R-:W-:Y:S02]  /*26a0*/  CS2R R76, SRZ ;  /* 0x00000000004c7805 */ /* 0x000fe4000001ff00 */
[----:B------:R-:W-:Y:S02]  /*26b0*/  CS2R R82, SRZ ;  /* 0x0000000000527805 */ /* 0x000fe4000001ff00 */
[----:B------:R-:W-:Y:S02]  /*26c0*/  CS2R R80, SRZ ;  /* 0x0000000000507805 */ /* 0x000fe4000001ff00 */
[----:B------:R-:W-:Y:S01]  /*26d0*/  CS2R R74, SRZ ;  /* 0x00000000004a7805 */ /* 0x000fe2000001ff00 */
[----:B------:R-:W-:Y:S01]  /*26e0*/  @P3 STS [R0+0xf000], RZ ;  /* 0x00f000ff00003388 */ /* 0x000fe20000000800 */
[----:B------:R-:W-:Y:S02]  /*26f0*/  CS2R R72, SRZ ;  /* 0x0000000000487805 */ /* 0x000fe4000001ff00 */
[----:B------:R-:W-:-:S02]  /*2700*/  CS2R R70, SRZ ;  /* 0x0000000000467805 */ /* 0x000fc4000001ff00 */
[----:B------:R-:W-:Y:S01]  /*2710*/  CS2R R68, SRZ ;  /* 0x0000000000447805 */ /* 0x000fe2000001ff00 */
[----:B------:R-:W-:Y:S01]  /*2720*/  @P3 STS [R0+0xf004], RZ ;  /* 0x00f004ff00003388 */ /* 0x000fe20000000800 */
[----:B------:R-:W-:Y:S02]  /*2730*/  CS2R R62, SRZ ;  /* 0x00000000003e7805 */ /* 0x000fe4000001ff00 */
[----:B------:R-:W-:Y:S02]  /*2740*/  CS2R R60, SRZ ;  /* 0x00000000003c7805 */ /* 0x000fe4000001ff00 */
[----:B------:R-:W-:Y:S01]  /*2750*/  CS2R R66, SRZ ;  /* 0x0000000000427805 */ /* 0x000fe2000001ff00 */
[----:B------:R-:W-:Y:S01]  /*2760*/  @P3 STS.64 [R0+0xf008], RZ ;  /* 0x00f008ff00003388 */ /* 0x000fe20000000a00 */
[----:B------:R-:W-:Y:S02]  /*2770*/  CS2R R64, SRZ ;  /* 0x0000000000407805 */ /* 0x000fe4000001ff00 */
[----:B------:R-:W-:-:S02]  /*2780*/  CS2R R58, SRZ ;  /* 0x00000000003a7805 */ /* 0x000fc4000001ff00 */
[----:B------:R-:W-:Y:S01]  /*2790*/  CS2R R56, SRZ ;  /* 0x0000000000387805 */ /* 0x000fe2000001ff00 */
[----:B------:R-:W-:Y:S01]  /*27a0*/  @P3 STS.128 [R0+0x11000], RZ ;  /* 0x011000ff00003388 */ /* 0x000fe20000000c00 */
[----:B------:R-:W-:Y:S02]  /*27b0*/  CS2R R54, SRZ ;  /* 0x0000000000367805 */ /* 0x000fe4000001ff00 */
[----:B------:R-:W-:Y:S02]  /*27c0*/  CS2R R52, SRZ ;  /* 0x0000000000347805 */ /* 0x000fe4000001ff00 */
[----:B------:R-:W-:Y:S01]  /*27d0*/  CS2R R46, SRZ ;  /* 0x00000000002e7805 */ /* 0x000fe2000001ff00 */
[----:B------:R-:W-:Y:S01]  /*27e0*/  @P3 STS.128 [R0+0x13000], RZ ;  /* 0x013000ff00003388 */ /* 0x000fe20000000c00 */
[----:B------:R-:W-:Y:S02]  /*27f0*/  CS2R R44, SRZ ;  /* 0x00000000002c7805 */ /* 0x000fe4000001ff00 */
[----:B------:R-:W-:-:S02]  /*2800*/  CS2R R50, SRZ ;  /* 0x0000000000327805 */ /* 0x000fc4000001ff00 */
[----:B------:R-:W-:Y:S01]  /*2810*/  CS2R R48, SRZ ;  /* 0x0000000000307805 */ /* 0x000fe2000001ff00 */
[----:B------:R-:W-:Y:S01]  /*2820*/  @!PT LDS RZ, [RZ] ;  /* 0x00000000fffff984 */ /* 0x000fe20000000800 */
[----:B------:R-:W-:Y:S01]  /*2830*/  @!PT LDS RZ, [RZ] ;  /* 0x00000000fffff984 */ /* 0x000fe20000000800 */
[----:B------:R-:W-:Y:S01]  /*2840*/  @!PT LDS RZ, [RZ] ;  /* 0x00000000fffff984 */ /* 0x000fe20000000800 */
[----:B------:R-:W-:Y:S01]  /*2850*/  @!P3 LDGSTS.E.BYPASS.LTC128B.128 [R0+0xf000], desc[UR6][R4.64] ;  /* 0x0f0000000400bfae */ /* 0x000fe2000b901d46 */
[----:B------:R-:W-:Y:S02]  /*2860*/  CS2R R42, SRZ ;  /* 0x00000000002a7805 */ /* 0x000fe4000001ff00 */
[----:B------:R-:W-:Y:S02]  /*2870*/  CS2R R40, SRZ ;  /* 0x0000000000287805 */ /* 0x000fe4000001ff00 */
[----:B------:R-:W-:Y:S01]  /*2880*/  CS2R R38, SRZ ;  /* 0x0000000000267805 */ /* 0x000fe2000001ff00 */
[----:B------:R-:W-:Y:S01]  /*2890*/  @!P3 LDGSTS.E.BYPASS.LTC128B.128 [R0+0x11000], desc[UR6][R4.64+0x40] ;  /* 0x110000400400bfae */ /* 0x000fe2000b901d46 */
[----:B------:R-:W-:Y:S01]  /*28a0*/  CS2R R36, SRZ ;  /* 0x0000000000247805 */ /* 0x000fe2000001ff00 */
[----:B------:R-:W-:Y:S02]  /*28b0*/  UIMAD UR34, UR30, 0x18, URZ ;  /* 0x000000181e2278a4 */ /* 0x000fe4000f8e023f */
[----:B------:R-:W-:Y:S01]  /*28c0*/  @!P3 LDGSTS.E.BYPASS.LTC128B.128 [R0+0x13000], desc[UR6][R4.64+0x80] ;  /* 0x130000800400bfae */ /* 0x000fe2000b901d46 */
[----:B------:R-:W-:-:S02]  /*28d0*/  USHF.L.U32 UR33, UR30, 0x5, URZ ;  /* 0x000000051e217899 */ /* 0x000fc4000800063f */
[----:B------:R-:W-:Y:S01]  /*28e0*/  UIMAD UR32, UR30, 0x28, URZ ;  /* 0x000000281e2078a4 */ /* 0x000fe2000f8e023f */
[----:B------:R-:W-:Y:S01]  /*28f0*/  @P2 STS.128 [R0+0x10000], RZ ;  /* 0x010000ff00002388 */ /* 0x000fe20000000c00 */
[----:B------:R-:W-:Y:S01]  /*2900*/  UIMAD UR31, UR30, 0x30, URZ ;  /* 0x000000301e1f78a4 */ /* 0x000fe2000f8e023f */
[----:B------:R-:W-:Y:S02]  /*2910*/  ULDC UR10, c[0x0][0x2ec] ;  /* 0x0000bb00000a7ab9 */ /* 0x000fe40000000800 */
        /* <DEDUP_REMOVED lines=8> */
[----:B------:R-:W0:Y:S04]  /*29a0*/  LDGDEPBAR ;  /* 0x00000000000079af */ /* 0x000e280000000000 */
[----:B------:R-:W-:Y:S04]  /*29b0*/  @P1 STS [R0+0x6000], RZ ;  /* 0x006000ff00001388 */ /* 0x000fe80000000800 */
[----:B------:R-:W-:Y:S04]  /*29c0*/  @P1 STS [R0+0x6004], RZ ;  /* 0x006004ff00001388 */ /* 0x000fe80000000800 */
[----:B------:R-:W-:Y:S04]  /*29d0*/  @P1 STS.64 [R0+0x6008], RZ ;  /* 0x006008ff00001388 */ /* 0x000fe80000000a00 */
[----:B------:R-:W-:Y:S01]  /*29e0*/  @P1 STS.128 [R0+0x7000], RZ ;  /* 0x007000ff00001388 */ /* 0x000fe20000000c00 */
[----:B--2---:R-:W-:-:S03]  /*29f0*/  SEL R8, R2, R28, !P0 ;  /* 0x0000001c02087207 */ /* 0x004fc60004000000 */
[----:B------:R-:W-:Y:S01]  /*2a00*/  @P1 STS.128 [R0+0x8000], RZ ;  /* 0x008000ff00001388 */ /* 0x000fe20000000c00 */
[----:B------:R-:W-:-:S03]  /*2a10*/  LEA R246, R8, UR4, 0x1 ;  /* 0x0000000408f67c11 */ /* 0x000fc6000f8e08ff */
[----:B------:R-:W-:Y:S01]  /*2a20*/  @!PT LDS RZ, [RZ] ;  /* 0x00000000fffff984 */ /* 0x000fe20000000800 */
[----:B------:R-:W-:Y:S01]  /*2a30*/  @!PT LDS RZ, [RZ] ;  /* 0x00000000fffff984 */ /* 0x000fe20000000800 */
[----:B------:R-:W-:Y:S01]  /*2a40*/  @!PT LDS RZ, [RZ] ;  /* 0x00000000fffff984 */ /* 0x000fe20000000800 */
[----:B------:R-:W-:Y:S01]  /*2a50*/  @!P1 LDGSTS.E.BYPASS.LTC128B.128 [R0+0x6000], desc[UR6][R240.64] ;  /* 0x06000000f0009fae */ /* 0x000fe2000b901d46 */
[----:B------:R-:W-:-:S03]  /*2a60*/  VIADD R2, R27, 0x28 ;  /* 0x000000281b027836 */ /* 0x000fc60000000000 */
[----:B------:R-:W-:Y:S01]  /*2a70*/  @!P1 LDGSTS.E.BYPASS.LTC128B.128 [R0+0x7000], desc[UR6][R240.64+0x40] ;  /* 0x07000040f0009fae */ /* 0x000fe2000b901d46 */
[----:B------:R-:W-:-:S03]  /*2a80*/  @!P2 IMAD.IADD R5, R13, 0x1, R22 ;  /* 0x000000010d05a824 */ /* 0x000fc600078e0216 */
[----:B------:R-:W-:Y:S01]  /*2a90*/  @!P1 LDGSTS.E.BYPASS.LTC128B.128 [R0+0x8000], desc[UR6][R240.64+0x80] ;  /* 0x08000080f0009fae */ /* 0x000fe2000b901d46 */
[----:B-1----:R-:W-:-:S03]  /*2aa0*/  @!P2 LEA R4, P4, R12, R16, 0x1 ;  /* 0x000000100c04a211 */ /* 0x002fc600078808ff */
        /* <DEDUP_REMOVED lines=12> */
[----:B------:R-:W-:Y:S01]  /*2b70*/  @!PT LDS RZ, [RZ] ;  /* 0x00000000fffff984 */ /* 0x000fe20000000800 */
[----:B------:R-:W-:Y:S01]  /*2b80*/  @!PT LDS RZ, [RZ] ;  /* 0x00000000fffff984 */ /* 0x000fe20000000800 */
[----:B------:R-:W-:Y:S01]  /*2b90*/  @!PT LDS RZ, [RZ] ;  /* 0x00000000fffff984 */ /* 0x000fe20000000800 */
[----:B------:R-:W-:Y:S04]  /*2ba0*/  @!P1 LDGSTS.E.BYPASS.LTC128B.128 [R246], desc[UR6][R242.64] ;  /* 0x00000000f2f69fae */ /* 0x000fe8000b901d46 */
[----:B------:R-:W-:Y:S01]  /*2bb0*/  @!P1 LDGSTS.E.BYPASS.LTC128B.128 [R246+0x1000], desc[UR6][R242.64+0x40] ;  /* 0x01000040f2f69fae */ /* 0x000fe2000b901d46 */
[----:B------:R-:W-:-:S03]  /*2bc0*/  @!P2 LEA.HI.X R5, R12, R17, R5, 0x1, P4 ;  /* 0x000000110c05a211 */ /* 0x000fc600020f0c05 */
[----:B------:R-:W-:Y:S01]  /*2bd0*/  @!P1 LDGSTS.E.BYPASS.LTC128B.128 [R246+0x2000], desc[UR6][R242.64+0x80] ;  /* 0x02000080f2f69fae */ /* 0x000fe2000b901d46 */
[----:B------:R-:W-:-:S03]  /*2be0*/  ISETP.GE.AND P1, PT, R2, UR5, PT ;  /* 0x0000000502007c0c */ /* 0x000fc6000bf26270 */
        /* <DEDUP_REMOVED lines=9> */
[----:B------:R-:W-:-:S03]  /*2c80*/  SHF.R.S32.HI R8, RZ, 0x1f, R27 ;  /* 0x0000001fff087819 */ /* 0x000fc6000001141b */
[----:B------:R-:W-:Y:S01]  /*2c90*/  @!P3 LDGSTS.E.BYPASS.LTC128B.128 [R0+0xb000], desc[UR6][R6.64+0x40] ;  /* 0x0b0000400600bfae */ /* 0x000fe2000b901d46 */
[----:B------:R-:W-:-:S03]  /*2ca0*/  ISETP.GE.AND P4, PT, R27, UR5, PT ;  /* 0x000000051b007c0c */ /* 0x000fc6000bf86270 */
        /* <DEDUP_REMOVED lines=8> */
[----:B------:R-:W-:Y:S04]  /*2d30*/  @!P2 LDGSTS.E.BYPASS.LTC128B.128 [R0+0xc000], desc[UR6][R4.64+0x40] ;  /* 0x0c0000400400afae */ /* 0x000fe8000b901d46 */
[----:B------:R3:W-:Y:S01]  /*2d40*/  @!P2 LDGSTS.E.BYPASS.LTC128B.128 [R0+0xe000], desc[UR6][R4.64+0x80] ;  /* 0x0e0000800400afae */ /* 0x0007e2000b901d46 */
[----:B-1----:R-:W-:-:S03]  /*2d50*/  IMAD.SHL.U32 R6, R27, 0x4, RZ ;  /* 0x000000041b067824 */ /* 0x002fc600078e00ff */
[----:B------:R-:W0:Y:S01]  /*2d60*/  LDGDEPBAR ;  /* 0x00000000000079af */ /* 0x000e220000000000 */
[----:B------:R-:W-:Y:S02]  /*2d70*/  IMAD.MOV.U32 R12, RZ, RZ, 0x7f800000 ;  /* 0x7f800000ff0c7424 */ /* 0x000fe400078e00ff */
[----:B------:R-:W-:Y:S02]  /*2d80*/  IMAD.MOV.U32 R11, RZ, RZ, 0x7f800000 ;  /* 0x7f800000ff0b7424 */ /* 0x000fe400078e00ff */
[----:B------:R-:W-:Y:S02]  /*2d90*/  IMAD.MOV.U32 R10, RZ, RZ, 0x7f800000 ;  /* 0x7f800000ff0a7424 */ /* 0x000fe400078e00ff */
[----:B------:R-:W-:Y:S01]  /*2da0*/  IMAD.MOV.U32 R9, RZ, RZ, 0x7f800000 ;  /* 0x7f800000ff097424 */ /* 0x000fe200078e00ff */
[----:B---3--:R-:W-:Y:S01]  /*2db0*/  IADD3 R4, P3, R6, UR12, RZ ;  /* 0x0000000c06047c10 */ /* 0x008fe2000ff7e0ff */
[----:B------:R-:W-:-:S04]  /*2dc0*/  DEPBAR.LE SB0, 0x1 ;  /* 0x000080400000791a */ /* 0x000fc80000000000 */
[----:B------:R-:W-:Y:S02]  /*2dd0*/  SHF.L.U64.HI R5, R27, 0x2, R8 ;  /* 0x000000021b057819 */ /* 0x000fe40000010208 */
[----:B--2---:R-:W-:Y:S02]  /*2de0*/  SHF.R.S32.HI R0, RZ, 0x1f, R2 ;  /* 0x0000001fff007819 */ /* 0x004fe40000011402 */
[C---:B------:R-:W-:Y:S02]  /*2df0*/  @!P1 LEA R6, P2, R2.reuse, UR12, 0x2 ;  /* 0x0000000c02069c11 */ /* 0x040fe4000f8410ff */
[----:B------:R-:W-:Y:S02]  /*2e00*/  IADD3.X R5, R5, UR11, RZ, P3, !PT ;  /* 0x0000000b05057c10 */ /* 0x000fe40009ffe4ff */
[----:B------:R-:W-:-:S03]  /*2e10*/  @!P1 LEA.HI.X R7, R2, UR11, R0, 0x2, P2 ;  /* 0x0000000b02079c11 */ /* 0x000fc600090f1400 */
[----:B------:R-:W2:Y:S04]  /*2e20*/  @!P4 LDG.E R12, desc[UR6][R4.64] ;  /* 0x00000006040cc981 */ /* 0x000ea8000c1e1900 */
[----:B------:R-:W3:Y:S04]  /*2e30*/  @!P6 LDG.E R11, desc[UR6][R4.64+0x20] ;  /* 0x00002006040be981 */ /* 0x000ee8000c1e1900 */
[----:B------:R1:W4:Y:S04]  /*2e40*/  @!P5 LDG.E R10, desc[UR6][R4.64+0x80] ;  /* 0x00008006040ad981 */ /* 0x000328000c1e1900 */
[----:B------:R-:W5:Y:S01]  /*2e50*/  @!P1 LDG.E R9, desc[UR6][R6.64] ;  /* 0x0000000606099981 */ /* 0x000f62000c1e1900 */
[----:B------:R-:W-:Y:S01]  /*2e60*/  BAR.SYNC.DEFER_BLOCKING 0x0 ;  /* 0x0000000000007b1d */ /* 0x000fe20000010000 */
[----:B------:R-:W-:-:S05]  /*2e70*/  UIADD3 UR5, UR28, 0x80, URZ ;  /* 0x000000801c057890 */ /* 0x000fca000fffe03f */
[----:B------:R-:W-:Y:S01]  /*2e80*/  STL [R1], R24 ;  /* 0x0000001801007387 */ /* 0x000fe20000100800 */
[----:B-1----:R-:W-:Y:S02]  /*2e90*/  IMAD R5, RZ, RZ, -UR15 ;  /* 0x8000000fff057e24 */ /* 0x002fe4000f8e02ff */
[----:B------:R-:W-:Y:S01]  /*2ea0*/  IMAD.SHL.U32 R4, R27, 0x4, RZ ;  /* 0x000000041b047824 */ /* 0x000fe200078e00ff */
[----:B------:R-:W1:Y:S04]  /*2eb0*/  LDSM.16.M88.4 R172, [R222+0xf000] ;  /* 0x00f00000deac783b */ /* 0x000e680000000200 */
        /* <DEDUP_REMOVED lines=11> */
[----:B------:R-:W-:Y:S04]  /*2f70*/  STL [R1+0x18], R5 ;  /* 0x0000180501007387 */ /* 0x000fe80000100800 */
[----:B------:R1:W-:Y:S01]  /*2f80*/  STL [R1+0x2c], R4 ;  /* 0x00002c0401007387 */ /* 0x0003e20000100800 */
[----:B------:R-:W-:-:S02]  /*2f90*/  USHF.L.U32 UR17, UR30, 0x4, URZ ;  /* 0x000000041e117899 */ /* 0x000fc4000800063f */
[----:B------:R-:W-:Y:S02]  /*2fa0*/  UISETP.GE.AND UP0, UPT, UR5, UR8, UPT ;  /* 0x000000080500728c */ /* 0x000fe4000bf06270 */
[----:B------:R-:W-:Y:S02]  /*2fb0*/  USHF.L.U32 UR16, UR30, 0x3, URZ ;  /* 0x000000031e107899 */ /* 0x000fe4000800063f */
[----:B------:R-:W-:Y:S02]  /*2fc0*/  UIADD3 UR5, UR17, 0x20, URZ ;  /* 0x0000002011057890 */ /* 0x000fe4000fffe03f */
[----:B------:R-:W-:Y:S02]  /*2fd0*/  UIADD3 UR23, UR17, 0x40, URZ ;  /* 0x0000004011177890 */ /* 0x000fe4000fffe03f */
[----:B------:R-:W-:Y:S02]  /*2fe0*/  UIADD3 UR5, UR16, UR5, URZ ;  /* 0x0000000510057290 */ /* 0x000fe4000fffe03f */
[----:B------:R-:W-:Y:S01]  /*2ff0*/  UIADD3 UR22, UR16, UR23, URZ ;  /* 0x0000001710167290 */ /* 0x000fe2000fffe03f */
[----:B-1----:R-:W-:Y:S01]  /*3000*/  SHF.L.U64.HI R4, R27, 0x2, R8 ;  /* 0x000000021b047819 */ /* 0x002fe20000010208 */
[----:B------:R-:W-:-:S02]  /*3010*/  VIADD R2, R230, 0x1800 ;  /* 0x00001800e6027836 */ /* 0x000fc40000000000 */
[----:B------:R-:W-:Y:S01]  /*3020*/  UIADD3 UR21, UR16, UR22, URZ ;  /* 0x0000001610157290 */ /* 0x000fe2000fffe03f */
[----:B------:R-:W-:Y:S01]  /*3030*/  VIADD R0, R229, 0x1800 ;  /* 0x00001800e5007836 */ /* 0x000fe20000000000 */
[----:B------:R-:W-:Y:S02]  /*3040*/  UIADD3 UR26, UR16, UR5, URZ ;  /* 0x00000005101a7290 */ /* 0x000fe4000fffe03f */
[----:B------:R-:W-:Y:S01]  /*3050*/  UIADD3 UR20, UR16, UR21, URZ ;  /* 0x0000001510147290 */ /* 0x000fe2000fffe03f */
[----:B------:R-:W-:Y:S01]  /*3060*/  SEL R2, R2, R230, !P0 ;  /* 0x000000e602027207 */ /* 0x000fe20004000000 */
[----:B------:R-:W-:Y:S01]  /*3070*/  UIADD3 UR24, UR16, UR26, URZ ;  /* 0x0000001a10187290 */ /* 0x000fe2000fffe03f */
[----:B------:R-:W-:Y:S01]  /*3080*/  SEL R0, R0, R229, !P0 ;  /* 0x000000e500007207 */ /* 0x000fe20004000000 */
[----:B------:R-:W-:Y:S01]  /*3090*/  UIADD3 UR25, UR17, 0x20, URZ ;  /* 0x0000002011197890 */ /* 0x000fe2000fffe03f */
[----:B------:R-:W-:Y:S01]  /*30a0*/  LEA R221, R2, UR4, 0x1 ;  /* 0x0000000402dd7c11 */ /* 0x000fe2000f8e08ff */
[----:B------:R-:W-:Y:S01]  /*30b0*/  UIADD3 UR19, UR16, UR20, URZ ;  /* 0x0000001410137290 */ /* 0x000fe2000fffe03f */
[----:B------:R-:W-:Y:S01]  /*30c0*/  LEA R220, R0, UR4, 0x1 ;  /* 0x0000000400dc7c11 */ /* 0x000fe2000f8e08ff */
[----:B------:R-:W-:-:S02]  /*30d0*/  UIADD3 UR18, UR16, UR24, URZ ;  /* 0x0000001810127290 */ /* 0x000fc4000fffe03f */
[----:B------:R-:W-:Y:S02]  /*30e0*/  UIMAD UR30, UR30, 0x38, URZ ;  /* 0x000000381e1e78a4 */ /* 0x000fe4000f8e023f */
[----:B------:R-:W-:Y:S02]  /*30f0*/  UIADD3 UR29, UR16, UR25, URZ ;  /* 0x00000019101d7290 */ /* 0x000fe4000fffe03f */
[----:B------:R-:W-:Y:S02]  /*3100*/  UIADD3 UR28, UR16, UR19, URZ ;  /* 0x00000013101c7290 */ /* 0x000fe4000fffe03f */
[----:B------:R-:W-:Y:S01]  /*3110*/  UIADD3 UR27, UR16, UR18, URZ ;  /* 0x00000012101b7290 */ /* 0x000fe2000fffe03f */
[----:B------:R-:W-:Y:S01]  /*3120*/  ULDC UR5, c[0x0][0x39c] ;  /* 0x0000e70000057ab9 */ /* 0x000fe20000000800 */
[----:B--2---:R1:W-:Y:S04]  /*3130*/  STL [R1+0x10], R12 ;  /* 0x0000100c01007387 */ /* 0x0043e80000100800 */
[----:B---3--:R1:W-:Y:S04]  /*3140*/  STL [R1+0x14], R11 ;  /* 0x0000140b01007387 */ /* 0x0083e80000100800 */
[----:B----4-:R1:W-:Y:S04]  /*3150*/  STL [R1+0x8], R10 ;  /* 0x0000080a01007387 */ /* 0x0103e80000100800 */
[----:B-----5:R1:W-:Y:S04]  /*3160*/  STL [R1+0xc], R9 ;  /* 0x00000c0901007387 */ /* 0x0203e80000100800 */
[----:B------:R1:W-:Y:S02]  /*3170*/  STL [R1+0x28], R4 ;  /* 0x0000280401007387 */ /* 0x0003e40000100800 */
.L_x_291:
[----:B------:R-:W0:Y:S01]  /*3180*/  LDGDEPBAR ;  /* 0x00000000000079af */ /* 0x000e220000000000 */
[----:B------:R-:W-:Y:S01]  /*3190*/  IADD3 R0, R228, R221, RZ ;  /* 0x000000dde4007210 */ /* 0x000fe20007ffe0ff */
[----:B------:R-:W-:Y:S01]  /*31a0*/  UISETP.GE.AND UP3, UPT, UR9, 0x1, UPT ;  /* 0x000000010900788c */ /* 0x000fe2000bf66270 */
[----:B------:R-:W-:Y:S05]  /*31b0*/  PLOP3.LUT P2, PT, PT, PT, UP0, 0x80, 0x0 ;  /* 0x000000000000781c */ /* 0x000fea0003f4f008 */
[----:B------:R-:W2:Y:S01]  /*31c0*/  LDL R232, [R1+0x38] ;  /* 0x0000380001e87983 */ /* 0x000ea20000100800 */
[----:B------:R-:W-:Y:S02]  /*31d0*/  PLOP3.LUT P1, PT, PT, PT, UP0, 0x80, 0x0 ;  /* 0x000000000000781c */ /* 0x000fe40003f2f008 */
[----:B------:R-:W-:Y:S01]  /*31e0*/  PLOP3.LUT P0, PT, PT, PT, UP0, 0x80, 0x0 ;  /* 0x000000000000781c */ /* 0x000fe20003f0f008 */
[----:B------:R-:W3:Y:S01]  /*31f0*/  LDL R2, [R1+0x10] ;  /* 0x0000100001027983 */ /* 0x000ee20000100800 */
[----:B------:R-:W-:Y:S02]  /*3200*/  PLOP3.LUT P4, PT, PT, PT, UP0, 0x80, 0x0 ;  /* 0x000000000000781c */ /* 0x000fe40003f8f008 */
[----:B------:R-:W-:Y:S01]  /*3210*/  PLOP3.LUT P5, PT, PT, PT, UP0, 0x80, 0x0 ;  /* 0x000000000000781c */ /* 0x000fe20003faf008 */
[----:B------:R-:W4:Y:S01]  /*3220*/  LDL R231, [R1+0x14] ;  /* 0x0000140001e77983 */ /* 0x000f220000100800 */
[----:B------:R-:W-:Y:S03]  /*3230*/  PLOP3.LUT P6, PT, PT, PT, UP0, 0x80, 0x0 ;  /* 0x000000000000781c */ /* 0x000fe60003fcf008 */
[----:B------:R-:W-:Y:S04]  /*3240*/  STL [R1+0xac], R58 ;  /* 0x0000ac3a01007387 */ /* 0x000fe80000100800 */
        /* <DEDUP_REMOVED lines=22> */
[----:B------:R-:W-:Y:S01]  /*33b0*/  STL [R1+0x50], R3 ;  /* 0x0000500301007387 */ /* 0x000fe20000100800 */
        /* <DEDUP_REMOVED lines=18> */
[----:B------:R-:W-:Y:S05]  /*34e0*/  LDSM.16.M88.4 R160, [R222+0xb400] ;  /* 0x00b40000dea0783b */ /* 0x000fea0000000200 */
[-C--:B------:R-:W-:Y:S03]  /*34f0*/  HMMA.16816.F32.BF16 R28, R28, R134.reuse, RZ ;  /* 0x000000861c1c723c */ /* 0x080fe600000418ff */
[----:B------:R-:W-:Y:S03]  /*3500*/  LDSM.16.M88.4 R164, [R0+0x1000] ;  /* 0x0010000000a4783b */ /* 0x000fe60000000200 */
[----:B------:R-:W-:Y:S05]  /*3510*/  HMMA.16816.F32.BF16 R32, R32, R134, RZ ;  /* 0x000000862020723c */ /* 0x000fea00000418ff */
[----:B------:R-:W2:Y:S01]  /*3520*/  LDSM.16.M88.4 R132, [R221+0x1800] ;  /* 0x00180000dd84783b */ /* 0x000ea20000000200 */
        /* <DEDUP_REMOVED lines=12> */
[-C--:B------:R-:W-:Y:S05]  /*35f0*/  HMMA.16816.F32.BF16 R4, R152, R156.reuse, R4 ;  /* 0x0000009c9804723c */ /* 0x080fea0000041804 */
[----:B------:R-:W4:Y:S01]  /*3600*/  LDSM.16.M88.4 R148, [R222+0xd000] ;  /* 0x00d00000de94783b */ /* 0x000f220000000200 */
[C---:B--2---:R-:W-:Y:S06]  /*3610*/  HMMA.16816.F32.BF16 R8, R132.reuse, R156, R8 ;  /* 0x0000009c8408723c */ /* 0x044fec0000041808 */
[-C--:B------:R-:W-:Y:S06]  /*3620*/  HMMA.16816.F32.BF16 R12, R132, R158.reuse, R12 ;  /* 0x0000009e840c723c */ /* 0x080fec000004180c */
[C---:B------:R-:W-:Y:S01]  /*3630*/  HMMA.16816.F32.BF16 R16, R152.reuse, R158, R16 ;  /* 0x0000009e9810723c */ /* 0x040fe20000041810 */
[----:B------:R-:W-:Y:S05]  /*3640*/  LDSM.16.M88.4 R156, [R0+0x2000] ;  /* 0x00200000009c783b */ /* 0x000fea0000000200 */
[-C--:B------:R-:W-:Y:S03]  /*3650*/  HMMA.16816.F32.BF16 R20, R152, R160.reuse, R20 ;  /* 0x000000a09814723c */ /* 0x080fe60000041814 */
[----:B---3--:R-:W-:Y:S03]  /*3660*/  FSETP.NEU.FTZ.AND P3, PT, R2, -INF , PT ;  /* 0xff8000000200780b */ /* 0x008fe60003f7d000 */
[C---:B------:R-:W-:Y:S06]  /*3670*/  HMMA.16816.F32.BF16 R24, R132.reuse, R160, R24 ;  /* 0x000000a08418723c */ /* 0x040fec0000041818 */
[-C--:B------:R-:W-:Y:S01]  /*3680*/  HMMA.16816.F32.BF16 R28, R132, R162.reuse, R28 ;  /* 0x000000a2841c723c */ /* 0x080fe2000004181c */
[----:B------:R-:W2:Y:S05]  /*3690*/  LDSM.16.M88.4 R132, [R221+0x2800] ;  /* 0x00280000dd84783b */ /* 0x000eaa0000000200 */
[----:B------:R-:W-:Y:S03]  /*36a0*/  HMMA.16816.F32.BF16 R32, R152, R162, R32 ;  /* 0x000000a29820723c */ /* 0x000fe60000041820 */
[----:B------:R-:W3:Y:S03]  /*36b0*/  LDSM.16.M88.4 R152, [R222+0xd400] ;  /* 0x00d40000de98783b */ /* 0x000ee60000000200 */
[-C--:B-1----:R-:W-:Y:S05]  /*36c0*/  HMMA.16816.F32.BF16 R4, R164, R168.reuse, R4 ;  /* 0x000000a8a404723c */ /* 0x082fea0000041804 */
[----:B------:R-:W1:Y:S01]  /*36d0*/  LDSM.16.M88.4 R160, [R223+0xd000] ;  /* 0x00d00000dfa0783b */ /* 0x000e620000000200 */
[C---:B----4-:R-:W-:Y:S06]  /*36e0*/  HMMA.16816.F32.BF16 R8, R136.reuse, R168, R8 ;  /* 0x000000a88808723c */ /* 0x050fec0000041808 */
        /* <DEDUP_REMOVED lines=11> */
[-C--:B------:R-:W-:Y:S06]  /*37a0*/  HMMA.16816.F32.BF16 R12, R132, R150.reuse, R12 ;  /* 0x00000096840c723c */ /* 0x080fec000004180c */
[C---:B------:R-:W-:Y:S06]  /*37b0*/  HMMA.16816.F32.BF16 R16, R144.reuse, R150, R16 ;  /* 0x000000969010723c */ /* 0x040fec0000041810 */
[-C--:B---3--:R-:W-:Y:S06]  /*37c0*/  HMMA.16816.F32.BF16 R20, R144, R152.reuse, R20 ;  /* 0x000000989014723c */ /* 0x088fec0000041814 */
[C---:B------:R-:W-:Y:S06]  /*37d0*/  HMMA.16816.F32.BF16 R24, R132.reuse, R152, R24 ;  /* 0x000000988418723c */ /* 0x040fec0000041818 */
[-C--:B------:R-:W-:Y:S06]  /*37e0*/  HMMA.16816.F32.BF16 R28, R132, R154.reuse, R28 ;  /* 0x0000009a841c723c */ /* 0x080fec000004181c */
[----:B------:R-:W-:Y:S06]  /*37f0*/  HMMA.16816.F32.BF16 R32, R144, R154, R32 ;  /* 0x0000009a9020723c */ /* 0x000fec0000041820 */
[-C--:B-1----:R-:W-:Y:S06]  /*3800*/  HMMA.16816.F32.BF16 R4, R156, R160.reuse, R4 ;  /* 0x000000a09c04723c */ /* 0x082fec0000041804 */
[C---:B------:R-:W-:Y:S06]  /*3810*/  HMMA.16816.F32.BF16 R8, R136.reuse, R160, R8 ;  /* 0x000000a08808723c */ /* 0x040fec0000041808 */
[-C--:B------:R-:W-:Y:S06]  /*3820*/  HMMA.16816.F32.BF16 R12, R136, R162.reuse, R12 ;  /* 0x000000a2880c723c */ /* 0x080fec000004180c */
[C---:B------:R-:W-:Y:S06]  /*3830*/  HMMA.16816.F32.BF16 R16, R156.reuse, R162, R16 ;  /* 0x000000a29c10723c */ /* 0x040fec0000041810 */
[----:B------:R-:W-:Y:S01]  /*3840*/  FMUL.FTZ R4, R4, UR5 ;  /* 0x0000000504047c20 */ /* 0x000fe20008410000 */
[----:B------:R-:W-:Y:S01]  /*3850*/  FMUL.FTZ R5, R5, UR5 ;  /* 0x0000000505057c20 */ /* 0x000fe20008410000 */
[----:B------:R-:W-:Y:S02]  /*3860*/  FMUL.FTZ R6, R6, UR5 ;  /* 0x0000000506067c20 */ /* 0x000fe40008410000 */
[----:B------:R-:W1:Y:S01]  /*3870*/  MUFU.TANH R57, R4 ;  /* 0x0000000400397308 */ /* 0x000e620000002400 */
[----:B------:R-:W-:Y:S01]  /*3880*/  FMUL.FTZ R7, R7, UR5 ;  /* 0x0000000507077c20 */ /* 0x000fe20008410000 */
[----:B------:R-:W-:Y:S01]  /*3890*/  FMUL.FTZ R11, R11, UR5 ;  /* 0x000000050b0b7c20 */ /* 0x000fe20008410000 */
[----:B------:R-:W-:Y:S01]  /*38a0*/  FMUL.FTZ R10, R10, UR5 ;  /* 0x000000050a0a7c20 */ /* 0x000fe20008410000 */
[----:B------:R-:W-:Y:S01]  /*38b0*/  FMUL.FTZ R8, R8, UR5 ;  /* 0x0000000508087c20 */ /* 0x000fe20008410000 */
[----:B------:R-:W-:Y:S05]  /*38c0*/  FMUL.FTZ R9, R9, UR5 ;  /* 0x0000000509097c20 */ /* 0x000fea0008410000 */
[----:B------:R2:W-:Y:S01]  /*38d0*/  MUFU.TANH R165, R10 ;  /* 0x0000000a00a57308 */ /* 0x0005e20000002400 */
[----:B------:R-:W-:Y:S01]  /*38e0*/  FMUL.FTZ R12, R12, UR5 ;  /* 0x000000050c0c7c20 */ /* 0x000fe20008410000 */
[----:B------:R-:W-:Y:S01]  /*38f0*/  FMUL.FTZ R13, R13, UR5 ;  /* 0x000000050d0d7c20 */ /* 0x000fe20008410000 */
[----:B------:R-:W-:Y:S01]  /*3900*/  FMUL.FTZ R14, R14, UR5 ;  /* 0x000000050e0e7c20 */ /* 0x000fe20008410000 */
[----:B------:R-:W-:Y:S01]  /*3910*/  FMUL.FTZ R15, R15, UR5 ;  /* 0x000000050f0f7c20 */ /* 0x000fe20008410000 */
[----:B------:R-:W-:Y:S01]  /*3920*/  FMUL.FTZ R18, R18, UR5 ;  /* 0x0000000512127c20 */ /* 0x000fe20008410000 */
[----:B------:R-:W-:Y:S04]  /*3930*/  FMUL.FTZ R19, R19, UR5 ;  /* 0x0000000513137c20 */ /* 0x000fe80008410000 */
[----:B------:R3:W-:Y:S01]  /*3940*/  MUFU.TANH R164, R11 ;  /* 0x0000000b00a47308 */ /* 0x0007e20000002400 */
[----:B------:R-:W-:Y:S01]  /*3950*/  FMUL.FTZ R16, R16, UR5 ;  /* 0x0000000510107c20 */ /* 0x000fe20008410000 */
[----:B------:R-:W-:Y:S08]  /*3960*/  FMUL.FTZ R17, R17, UR5 ;  /* 0x0000000511117c20 */ /* 0x000ff00008410000 */
[----:B------:R-:W1:Y:S01]  /*3970*/  MUFU.TANH R56, R5 ;  /* 0x0000000500387308 */ /* 0x000e620000002400 */
[----:B--2---:R-:W2:Y:S09]  /*3980*/  LDL R10, [R1+0xc] ;  /* 0x00000c00010a7983 */ /* 0x004eb20000100800 */
[----:B------:R-:W1:Y:S01]  /*3990*/  MUFU.TANH R47, R6 ;  /* 0x00000006002f7308 */ /* 0x000e620000002400 */
[----:B---3--:R-:W3:Y:S09]  /*39a0*/  LDL R11, [R1+0x8] ;  /* 0x00000800010b7983 */ /* 0x008ef20000100800 */
[----:B------:R1:W1:Y:S10]  /*39b0*/  MUFU.TANH R46, R7 ;  /* 0x00000007002e7308 */ /* 0x0002740000002400 */
[----:B------:R1:W-:Y:S10]  /*39c0*/  MUFU.TANH R153, R9 ;  /* 0x0000000900997308 */ /* 0x0003f40000002400 */
[----:B------:R1:W-:Y:S02]  /*39d0*/  MUFU.TANH R155, R8 ;  /* 0x00000008009b7308 */ /* 0x0003e40000002400 */
[----:B-1----:R-:W1:Y:S08]  /*39e0*/  LDSM.16.M88.4 R4, [R223+0xd400] ;  /* 0x00d40000df04783b */ /* 0x002e700000000200 */
[----:B------:R-:W-:Y:S01]  /*39f0*/  MUFU.TANH R151, R12 ;  /* 0x0000000c00977308 */ /* 0x000fe20000002400 */
[----:B------:R-:W-:Y:S04]  /*3a00*/  MOV R9, UR36 ;  /* 0x0000002400097c02 */ /* 0x000fe80008000f00 */
[----:B------:R-:W-:Y:S02]  /*3a10*/  @P1 LEA R9, R9, R232, 0x7 ;  /* 0x000000e809091211 */ /* 0x000fe400078e38ff */
[----:B------:R-:W-:Y:S03]  /*3a20*/  PLOP3.LUT P1, PT, PT, PT, UP0, 0x80, 0x0 ;  /* 0x000000000000781c */ /* 0x000fe60003f2f008 */
[----:B------:R-:W-:Y:S01]  /*3a30*/  MUFU.TANH R150, R13 ;  /* 0x0000000d00967308 */ /* 0x000fe20000002400 */
[C---:B------:R-:W-:Y:S01]  /*3a40*/  @P0 IADD3 R0, R9.reuse, 0x1, RZ ;  /* 0x0000000109000810 */ /* 0x040fe20007ffe0ff */
[----:B------:R-:W-:Y:S01]  /*3a50*/  FMUL.FTZ R8, R2, 1.4426950216293334961 ;  /* 0x3fb8aa3b02087820 */ /* 0x000fe20000410000 */
[----:B------:R-:W-:Y:S01]  /*3a60*/  PLOP3.LUT P0, PT, PT, PT, UP0, 0x80, 0x0 ;  /* 0x000000000000781c */ /* 0x000fe20003f0f008 */
[----:B------:R-:W-:Y:S01]  /*3a70*/  IMAD.MOV.U32 R2, RZ, RZ, R57 ;  /* 0x000000ffff027224 */ /* 0x000fe200078e0039 */
[----:B------:R-:W-:Y:S02]  /*3a80*/  @P4 ISETP.GE.AND P4, PT, R9, UR8, PT ;  /* 0x0000000809004c0c */ /* 0x000fe4000bf86270 */
[----:B------:R-:W-:Y:S03]  /*3a90*/  FSEL R8, R8, RZ, P3 ;  /* 0x000000ff08087208 */ /* 0x000fe60001800000 */
[----:B------:R-:W-:Y:S01]  /*3aa0*/  MUFU.TANH R161, R14 ;  /* 0x0000000e00a17308 */ /* 0x000fe20000002400 */
[----:B------:R-:W-:Y:S02]  /*3ab0*/  @P5 ISETP.GE.AND P5, PT, R0, UR8, PT ;  /* 0x0000000800005c0c */ /* 0x000fe4000bfa6270 */
[----:B------:R-:W-:Y:S02]  /*3ac0*/  MOV R0, R56 ;  /* 0x0000003800007202 */ /* 0x000fe40000000f00 */
[----:B------:R-:W-:Y:S02]  /*3ad0*/  @P1 FSEL R2, R57, -INF , !P4 ;  /* 0xff80000039021808 */ /* 0x000fe40006000000 */
[C---:B------:R-:W-:Y:S03]  /*3ae0*/  FSETP.NEU.FTZ.AND P3, PT, R231.reuse, -INF , PT ;  /* 0xff800000e700780b */ /* 0x040fe60003f7d000 */
[----:B------:R-:W1:Y:S01]  /*3af0*/  MUFU.TANH R160, R15 ;  /* 0x0000000f00a07308 */ /* 0x000e620000002400 */
[----:B------:R-:W-:Y:S01]  /*3b00*/  @P0 FSEL R0, R56, -INF , !P5 ;  /* 0xff80000038000808 */ /* 0x000fe20006800000 */
[--C-:B------:R-:W-:Y:S01]  /*3b10*/  FFMA.FTZ R2, R2, UR10, -R8.reuse ;  /* 0x0000000a02027c23 */ /* 0x100fe20008010808 */
[----:B------:R-:W-:Y:S02]  /*3b20*/  PLOP3.LUT P1, PT, PT, PT, UP0, 0x80, 0x0 ;  /* 0x000000000000781c */ /* 0x000fe40003f2f008 */
[----:B------:R-:W-:Y:S01]  /*3b30*/  PLOP3.LUT P0, PT, PT, PT, UP0, 0x80, 0x0 ;  /* 0x000000000000781c */ /* 0x000fe20003f0f008 */
[----:B------:R-:W-:Y:S04]  /*3b40*/  FFMA.FTZ R0, R0, UR10, -R8 ;  /* 0x0000000a00007c23 */ /* 0x000fe80008010808 */
[----:B------:R1:W-:Y:S02]  /*3b50*/  MUFU.EX2 R58, R2 ;  /* 0x00000002003a7308 */ /* 0x0003e40000000800 */
[-C--:B-1----:R-:W-:Y:S06]  /*3b60*/  HMMA.16816.F32.BF16 R20, R156, R4.reuse, R20 ;  /* 0x000000049c14723c */ /* 0x082fec0000041814 */
[C---:B------:R-:W-:Y:S02]  /*3b70*/  HMMA.16816.F32.BF16 R24, R136.reuse, R4, R24 ;  /* 0x000000048818723c */ /* 0x040fe40000041818 */
[----:B------:R1:W-:Y:S04]  /*3b80*/  MUFU.EX2 R55, R0 ;  /* 0x0000000000377308 */ /* 0x0003e80000000800 */
[-C--:B------:R-:W-:Y:S06]  /*3b90*/  HMMA.16816.F32.BF16 R28, R136, R6.reuse, R28 ;  /* 0x00000006881c723c */ /* 0x080fec000004181c */
[----:B------:R-:W4:Y:S01]  /*3ba0*/  MUFU.TANH R252, R16 ;  /* 0x0000001000fc7308 */ /* 0x000f220000002400 */
[----:B------:R-:W-:Y:S01]  /*3bb0*/  FMUL.FTZ R4, R231, 1.4426950216293334961 ;  /* 0x3fb8aa3be7047820 */ /* 0x000fe20000410000 */
[----:B------:R-:W-:Y:S01]  /*3bc0*/  MOV R2, R47 ;  /* 0x0000002f00027202 */ /* 0x000fe20000000f00 */
[----:B------:R-:W-:Y:S07]  /*3bd0*/  HMMA.16816.F32.BF16 R32, R156, R6, R32 ;  /* 0x000000069c20723c */ /* 0x000fee0000041820 */
[----:B------:R-:W-:Y:S01]  /*3be0*/  MUFU.TANH R251, R17 ;  /* 0x0000001100fb7308 */ /* 0x000fe20000002400 */
[----:B------:R-:W-:Y:S03]  /*3bf0*/  @P2 FSEL R2, R47, -INF , !P4 ;  /* 0xff8000002f022808 */ /* 0x000fe60006000000 */
[----:B------:R-:W-:Y:S01]  /*3c00*/  FMUL.FTZ R22, R22, UR5 ;  /* 0x0000000516167c20 */ /* 0x000fe20008410000 */
[----:B------:R-:W-:Y:S01]  /*3c10*/  FSEL R4, R4, RZ, P3 ;  /* 0x000000ff04047208 */ /* 0x000fe20001800000 */
[----:B------:R-:W-:Y:S01]  /*3c20*/  FMUL.FTZ R23, R23, UR5 ;  /* 0x0000000517177c20 */ /* 0x000fe20008410000 */
[----:B------:R-:W-:Y:S02]  /*3c30*/  PLOP3.LUT P2, PT, PT, PT, UP0, 0x80, 0x0 ;  /* 0x000000000000781c */ /* 0x000fe40003f4f008 */
[----:B------:R-:W-:Y:S01]  /*3c40*/  MOV R5, R46 ;  /* 0x0000002e00057202 */ /* 0x000fe20000000f00 */
[----:B------:R-:W4:Y:S01]  /*3c50*/  MUFU.TANH R41, R18 ;  /* 0x0000001200297308 */ /* 0x000f220000002400 */
[--C-:B-1----:R-:W-:Y:S01]  /*3c60*/  FFMA.FTZ R0, R2, UR10, -R4.reuse ;  /* 0x0000000a02007c23 */ /* 0x102fe20008010804 */
[----:B------:R-:W-:Y:S01]  /*3c70*/  @P1 FSEL R5, R46, -INF , !P5 ;  /* 0xff8000002e051808 */ /* 0x000fe20006800000 */
[----:B------:R-:W-:Y:S01]  /*3c80*/  FMUL.FTZ R20, R20, UR5 ;  /* 0x0000000514147c20 */ /* 0x000fe20008410000 */
[----:B------:R-:W-:Y:S01]  /*3c90*/  FMUL.FTZ R21, R21, UR5 ;  /* 0x0000000515157c20 */ /* 0x000fe20008410000 */
[----:B------:R-:W-:Y:S01]  /*3ca0*/  FMUL.FTZ R28, R28, UR5 ;  /* 0x000000051c1c7c20 */ /* 0x000fe20008410000 */
[----:B------:R-:W-:Y:S01]  /*3cb0*/  FMUL.FTZ R29, R29, UR5 ;  /* 0x000000051d1d7c20 */ /* 0x000fe20008410000 */
[----:B------:R-:W-:Y:S03]  /*3cc0*/  FMUL.FTZ R30, R30, UR5 ;  /* 0x000000051e1e7c20 */ /* 0x000fe60008410000 */
[----:B------:R1:W-:Y:S01]  /*3cd0*/  MUFU.EX2 R48, R0 ;  /* 0x0000000000307308 */ /* 0x0003e20000000800 */
[----:B------:R-:W-:Y:S01]  /*3ce0*/  PLOP3.LUT P1, PT, PT, PT, UP0, 0x80, 0x0 ;  /* 0x000000000000781c */ /* 0x000fe20003f2f008 */
[----:B------:R-:W-:Y:S01]  /*3cf0*/  FMUL.FTZ R31, R31, UR5 ;  /* 0x000000051f1f7c20 */ /* 0x000fe20008410000 */
[----:B------:R-:W-:Y:S01]  /*3d00*/  MOV R7, R160 ;  /* 0x000000a000077202 */ /* 0x000fe20000000f00 */
[----:B------:R-:W-:Y:S01]  /*3d10*/  FMUL.FTZ R32, R32, UR5 ;  /* 0x0000000520207c20 */ /* 0x000fe20008410000 */
[----:B------:R-:W-:Y:S01]  /*3d20*/  FMUL.FTZ R33, R33, UR5 ;  /* 0x0000000521217c20 */ /* 0x000fe20008410000 */
[----:B------:R-:W-:Y:S01]  /*3d30*/  FMUL.FTZ R34, R34, UR5 ;  /* 0x0000000522227c20 */ /* 0x000fe20008410000 */
[----:B------:R-:W-:Y:S03]  /*3d40*/  FMUL.FTZ R35, R35, UR5 ;  /* 0x0000000523237c20 */ /* 0x000fe60008410000 */
[----:B------:R-:W-:Y:S01]  /*3d50*/  MUFU.TANH R40, R19 ;  /* 0x0000001300287308 */ /* 0x000fe20000002400 */
[----:B------:R-:W-:Y:S01]  /*3d60*/  FMUL.FTZ R24, R24, UR5 ;  /* 0x0000000518187c20 */ /* 0x000fe20008410000 */
[----:B------:R-:W-:Y:S01]  /*3d70*/  FMUL.FTZ R25, R25, UR5 ;  /* 0x0000000519197c20 */ /* 0x000fe20008410000 */
[----:B------:R-:W-:Y:S01]  /*3d80*/  FMUL.FTZ R26, R26, UR5 ;  /* 0x000000051a1a7c20 */ /* 0x000fe20008410000 */
[----:B------:R-:W-:Y:S06]  /*3d90*/  FMUL.FTZ R27, R27, UR5 ;  /* 0x000000051b1b7c20 */ /* 0x000fec0008410000 */
[----:B------:R-:W4:Y:S01]  /*3da0*/  MUFU.TANH R249, R20 ;  /* 0x0000001400f97308 */ /* 0x000f220000002400 */
[----:B-1----:R-:W-:Y:S01]  /*3db0*/  FFMA.FTZ R0, R5, UR10, -R4 ;  /* 0x0000000a05007c23 */ /* 0x002fe20008010804 */
[----:B------:R-:W-:Y:S02]  /*3dc0*/  MOV R5, R153 ;  /* 0x0000009900057202 */ /* 0x000fe40000000f00 */
[----:B------:R-:W-:Y:S02]  /*3dd0*/  @P0 FSEL R5, R153, -INF , !P5 ;  /* 0xff80000099050808 */ /* 0x000fe40006800000 */
[----:B------:R-:W-:Y:S04]  /*3de0*/  PLOP3.LUT P0, PT, PT, PT, UP0, 0x80, 0x0 ;  /* 0x000000000000781c */ /* 0x000fe80003f0f008 */
[----:B------:R1:W-:Y:S10]  /*3df0*/  MUFU.EX2 R45, R0 ;  /* 0x00000000002d7308 */ /* 0x0003f40000000800 */
[----:B------:R-:W-:Y:S10]  /*3e00*/  MUFU.TANH R250, R21 ;  /* 0x0000001500fa7308 */ /* 0x000ff40000002400 */
[----:B------:R-:W4:Y:S01]  /*3e10*/  MUFU.TANH R36, R22 ;  /* 0x0000001600247308 */ /* 0x000f220000002400 */
[----:B-1----:R-:W-:Y:S01]  /*3e20*/  IMAD.MOV.U32 R0, RZ, RZ, R155 ;  /* 0x000000ffff007224 */ /* 0x002fe200078e009b */
[----:B------:R-:W-:Y:S02]  /*3e30*/  @P1 FSEL R0, R155, -INF , !P4 ;  /* 0xff8000009b001808 */ /* 0x000fe40006000000 */
[----:B------:R-:W-:Y:S06]  /*3e40*/  PLOP3.LUT P1, PT, PT, PT, UP0, 0x80, 0x0 ;  /* 0x000000000000781c */ /* 0x000fec0003f2f008 */
[----:B------:R-:W-:Y:S10]  /*3e50*/  MUFU.TANH R3, R23 ;  /* 0x0000001700037308 */ /* 0x000ff40000002400 */
[----:B------:R-:W1:Y:S10]  /*3e60*/  MUFU.TANH R147, R24 ;  /* 0x0000001800937308 */ /* 0x000e740000002400 */
[----:B------:R-:W-:Y:S10]  /*3e70*/  MUFU.TANH R146, R25 ;  /* 0x0000001900927308 */ /* 0x000ff40000002400 */
[----:B------:R-:W1:Y:S10]  /*3e80*/  MUFU.TANH R154, R26 ;  /* 0x0000001a009a7308 */ /* 0x000e740000002400 */
[----:B------:R-:W-:Y:S10]  /*3e90*/  MUFU.TANH R152, R27 ;  /* 0x0000001b00987308 */ /* 0x000ff40000002400 */
[----:B------:R-:W1:Y:S10]  /*3ea0*/  MUFU.TANH R145, R28 ;  /* 0x0000001c00917308 */ /* 0x000e740000002400 */
[----:B------:R-:W-:Y:S10]  /*3eb0*/  MUFU.TANH R144, R29 ;  /* 0x0000001d00907308 */ /* 0x000ff40000002400 */
[----:B-----5:R-:W1:Y:S10]  /*3ec0*/  MUFU.TANH R244, R32 ;  /* 0x0000002000f47308 */ /* 0x020e740000002400 */
[----:B------:R-:W-:Y:S10]  /*3ed0*/  MUFU.TANH R245, R33 ;  /* 0x0000002100f57308 */ /* 0x000ff40000002400 */
[----:B------:R-:W-:Y:S10]  /*3ee0*/  MUFU.TANH R248, R34 ;  /* 0x0000002200f87308 */ /* 0x000ff40000002400 */
[----:B------:R-:W-:Y:S10]  /*3ef0*/  MUFU.TANH R247, R35 ;  /* 0x0000002300f77308 */ /* 0x000ff40000002400 */
[----:B------:R-:W1:Y:S10]  /*3f00*/  MUFU.TANH R149, R30 ;  /* 0x0000001e00957308 */ /* 0x000e740000002400 */
[----:B------:R-:W-:Y:S01]  /*3f10*/  MUFU.TANH R148, R31 ;  /* 0x0000001f00947308 */ /* 0x000fe20000002400 */
[C---:B---3--:R-:W-:Y:S01]  /*3f20*/  FMUL.FTZ R2, R11.reuse, 1.4426950216293334961 ;  /* 0x3fb8aa3b0b027820 */ /* 0x048fe20000410000 */
[----:B------:R-:W-:Y:S01]  /*3f30*/  FSETP.NEU.FTZ.AND P3, PT, R11, -INF , PT ;  /* 0xff8000000b00780b */ /* 0x000fe20003f7d000 */
[----:B--2---:R-:W-:Y:S03]  /*3f40*/  FMUL.FTZ R11, R10, 1.4426950216293334961 ;  /* 0x3fb8aa3b0a0b7820 */ /* 0x004fe60000410000 */
[----:B------:R-:W-:Y:S02]  /*3f50*/  FSEL R2, R2, RZ, P3 ;  /* 0x000000ff02027208 */ /* 0x000fe40001800000 */
[----:B------:R-:W-:Y:S02]  /*3f60*/  FSETP.NEU.FTZ.AND P3, PT, R10, -INF , PT ;  /* 0xff8000000a00780b */ /* 0x000fe40003f7d000 */
[----:B------:R-:W-:Y:S01]  /*3f70*/  MOV R10, R165 ;  /* 0x000000a5000a7202 */ /* 0x000fe20000000f00 */
[--C-:B------:R-:W-:Y:S01]  /*3f80*/  FFMA.FTZ R0, R0, UR10, -R2.reuse ;  /* 0x0000000a00007c23 */ /* 0x100fe20008010802 */
[----:B------:R-:W-:Y:S01]  /*3f90*/  FFMA.FTZ R5, R5, UR10, -R2 ;  /* 0x0000000a05057c23 */ /* 0x000fe20008010802 */
[----:B------:R-:W-:Y:S02]  /*3fa0*/  @P2 FSEL R10, R165, -INF , !P4 ;  /* 0xff800000a50a2808 */ /* 0x000fe40006000000 */
[----:B------:R2:W-:Y:S01]  /*3fb0*/  MUFU.EX2 R231, R0 ;  /* 0x0000000000e77308 */ /* 0x0005e20000000800 */
[----:B------:R-:W-:Y:S02]  /*3fc0*/  PLOP3.LUT P2, PT, PT, PT, UP0, 0x80, 0x0 ;  /* 0x000000000000781c */ /* 0x000fe40003f4f008 */
[----:B------:R-:W-:Y:S07]  /*3fd0*/  PLOP3.LUT P4, PT, PT, PT, UP0, 0x80, 0x0 ;  /* 0x000000000000781c */ /* 0x000fee0003f8f008 */
[----:B------:R3:W-:Y:S01]  /*3fe0*/  MUFU.EX2 R171, R5 ;  /* 0x0000000500ab7308 */ /* 0x0007e20000000800 */
[----:B--2---:R-:W-:Y:S02]  /*3ff0*/  FSEL R0, R11, RZ, P3 ;  /* 0x000000ff0b007208 */ /* 0x004fe40001800000 */
[----:B------:R-:W-:Y:S02]  /*4000*/  MOV R11, R164 ;  /* 0x000000a4000b7202 */ /* 0x000fe40000000f00 */
[----:B------:R-:W-:Y:S02]  /*4010*/  @P1 FSEL R11, R164, -INF , !P5 ;  /* 0xff800000a40b1808 */ /* 0x000fe40006800000 */
[----:B------:R-:W-:Y:S01]  /*4020*/  PLOP3.LUT P1, PT, PT, PT, UP0, 0x80, 0x0 ;  /* 0x000000000000781c */ /* 0x000fe20003f2f008 */
[--C-:B---3--:R-:W-:Y:S01]  /*4030*/  FFMA.FTZ R5, R10, UR10, -R0.reuse ;  /* 0x0000000a0a057c23 */ /* 0x108fe20008010800 */
[----:B------:R-:W-:Y:S02]  /*4040*/  MOV R10, R151 ;  /* 0x00000097000a7202 */ /* 0x000fe40000000f00 */
[----:B------:R-:W-:Y:S01]  /*4050*/  PLOP3.LUT P3, PT, PT, PT, UP0, 0x80, 0x0 ;  /* 0x000000000000781c */ /* 0x000fe20003f6f008 */
[----:B------:R2:W-:Y:S01]  /*4060*/  MUFU.EX2 R235, R5 ;  /* 0x0000000500eb7308 */ /* 0x0005e20000000800 */
[----:B------:R-:W-:Y:S01]  /*4070*/  PLOP3.LUT P5, PT, PT, PT, UP0, 0x80, 0x0 ;  /* 0x000000000000781c */ /* 0x000fe20003faf008 */
[----:B--2---:R-:W-:Y:S08]  /*4080*/  FFMA.FTZ R5, R11, UR10, -R0 ;  /* 0x0000000a0b057c23 */ /* 0x004ff00008010800 */
[----:B------:R2:W-:Y:S02]  /*4090*/  MUFU.EX2 R234, R5 ;  /* 0x0000000500ea7308 */ /* 0x0005e40000000800 */
[----:B--2---:R-:W-:Y:S02]  /*40a0*/  @P2 IADD3 R5, R9, 0x8, RZ ;  /* 0x0000000809052810 */ /* 0x004fe40007ffe0ff */
[----:B------:R-:W-:Y:S02]  /*40b0*/  PLOP3.LUT P2, PT, PT, PT, UP0, 0x80, 0x0 ;  /* 0x000000000000781c */ /* 0x000fe40003f4f008 */
[----:B------:R-:W-:Y:S01]  /*40c0*/  @P4 ISETP.GE.AND P4, PT, R5, UR8, PT ;  /* 0x0000000805004c0c */ /* 0x000fe2000bf86270 */
[----:B------:R-:W-:Y:S01]  /*40d0*/  @P0 VIADD R5, R9, 0x9 ;  /* 0x0000000909050836 */ /* 0x000fe20000000000 */
[----:B------:R-:W-:Y:S02]  /*40e0*/  PLOP3.LUT P0, PT, PT, PT, UP0, 0x80, 0x0 ;  /* 0x000000000000781c */ /* 0x000fe40003f0f008 */
[----:B------:R-:W-:Y:S02]  /*40f0*/  @P1 FSEL R10, R151, -INF , !P4 ;  /* 0xff800000970a1808 */ /* 0x000fe40006000000 */
[----:B------:R-:W-:Y:S02]  /*4100*/  @P6 ISETP.GE.AND P6, PT, R5, UR8, PT ;  /* 0x0000000805006c0c */ /* 0x000fe4000bfc6270 */
[----:B------:R-:W-:Y:S01]  /*4110*/  MOV R5, R150 ;  /* 0x0000009600057202 */ /* 0x000fe20000000f00 */
[--C-:B------:R-:W-:Y:S01]  /*4120*/  FFMA.FTZ R6, R10, UR10, -R2.reuse ;  /* 0x0000000a0a067c23 */ /* 0x100fe20008010802 */
[----:B------:R-:W-:Y:S03]  /*4130*/  PLOP3.LUT P1, PT, PT, PT, UP0, 0x80, 0x0 ;  /* 0x000000000000781c */ /* 0x000fe60003f2f008 */
[----:B------:R2:W-:Y:S02]  /*4140*/  MUFU.EX2 R167, R6 ;  /* 0x0000000600a77308 */ /* 0x0005e40000000800 */
[----:B------:R-:W-:Y:S02]  /*4150*/  @P0 FSEL R5, R150, -INF , !P6 ;  /* 0xff80000096050808 */ /* 0x000fe40007000000 */
[----:B------:R-:W-:Y:S03]  /*4160*/  PLOP3.LUT P0, PT, PT, PT, UP0, 0x80, 0x0 ;  /* 0x000000000000781c */ /* 0x000fe60003f0f008 */
[----:B------:R-:W-:Y:S03]  /*4170*/  FFMA.FTZ R5, R5, UR10, -R2 ;  /* 0x0000000a05057c23 */ /* 0x000fe60008010802 */
[----:B------:R-:W-:Y:S01]  /*4180*/  @P1 FSEL R7, R160, -INF , !P6 ;  /* 0xff800000a0071808 */ /* 0x000fe20007000000 */
[----:B------:R3:W-:Y:S01]  /*4190*/  MUFU.EX2 R166, R5 ;  /* 0x0000000500a67308 */ /* 0x0007e20000000800 */
[----:B------:R-:W-:Y:S02]  /*41a0*/  PLOP3.LUT P1, PT, PT, PT, UP0, 0x80, 0x0 ;  /* 0x000000000000781c */ /* 0x000fe40003f2f008 */
[----:B--2---:R-:W-:Y:S02]  /*41b0*/  MOV R6, R161 ;  /* 0x000000a100067202 */ /* 0x004fe40000000f00 */
[----:B------:R-:W-:Y:S02]  /*41c0*/  @P2 FSEL R6, R161, -INF , !P4 ;  /* 0xff800000a1062808 */ /* 0x000fe40006000000 */
[----:B------:R-:W-:Y:S03]  /*41d0*/  PLOP3.LUT P2, PT, PT, PT, UP0, 0x80, 0x0 ;  /* 0x000000000000781c */ /* 0x000fe60003f4f008 */
[----:B---3--:R-:W-:Y:S01]  /*41e0*/  FFMA.FTZ R5, R6, UR10, -R0 ;  /* 0x0000000a06057c23 */ /* 0x008fe20008010800 */
[----:B----4-:R-:W-:Y:S01]  /*41f0*/  IMAD.MOV.U32 R6, RZ, RZ, R252 ;  /* 0x000000ffff067224 */ /* 0x010fe200078e00fc */
[----:B------:R-:W-:Y:S02]  /*4200*/  @P0 FSEL R6, R252, -INF , !P4 ;  /* 0xff800000fc060808 */ /* 0x000fe40006000000 */
[----:B------:R2:W-:Y:S01]  /*4210*/  MUFU.EX2 R233, R5 ;  /* 0x0000000500e97308 */ /* 0x0005e20000000800 */
[----:B------:R-:W-:Y:S02]  /*4220*/  PLOP3.LUT P0, PT, PT, PT, UP0, 0x80, 0x0 ;  /* 0x000000000000781c */ /* 0x000fe40003f0f008 */
[----:B------:R-:W-:Y:S07]  /*4230*/  FFMA.FTZ R6, R6, UR10, -R8 ;  /* 0x0000000a06067c23 */ /* 0x000fee0008010808 */
[----:B------:R3:W-:Y:S01]  /*4240*/  MUFU.EX2 R54, R6 ;  /* 0x0000000600367308 */ /* 0x0007e20000000800 */
[----:B--2---:R-:W-:Y:S01]  /*4250*/  FFMA.FTZ R5, R7, UR10, -R0 ;  /* 0x0000000a07057c23 */ /* 0x004fe20008010800 */
[----:B------:R-:W-:Y:S02]  /*4260*/  @P3 IADD3 R7, R9, 0x10, RZ ;  /* 0x0000001009073810 */ /* 0x000fe40007ffe0ff */
[----:B------:R-:W-:Y:S06]  /*4270*/  PLOP3.LUT P3, PT, PT, PT, UP0, 0x80, 0x0 ;  /* 0x000000000000781c */ /* 0x000fec0003f6f008 */
[----:B------:R2:W-:Y:S01]  /*4280*/  MUFU.EX2 R232, R5 ;  /* 0x0000000500e87308 */ /* 0x0005e20000000800 */
[----:B------:R-:W-:Y:S01]  /*4290*/  @P2 ISETP.GE.AND P2, PT, R7, UR8, PT ;  /* 0x0000000807002c0c */ /* 0x000fe2000bf46270 */
[----:B------:R-:W-:Y:S01]  /*42a0*/  @P5 VIADD R7, R9, 0x11 ;  /* 0x0000001109075836 */ /* 0x000fe20000000000 */
[----:B------:R-:W-:Y:S02]  /*42b0*/  PLOP3.LUT P5, PT, PT, PT, UP0, 0x80, 0x0 ;  /* 0x000000000000781c */ /* 0x000fe40003faf008 */
[----:B---3--:R-:W-:Y:S02]  /*42c0*/  MOV R6, R41 ;  /* 0x0000002900067202 */ /* 0x008fe40000000f00 */
[----:B------:R-:W-:Y:S02]  /*42d0*/  @P0 FSEL R6, R41, -INF , !P4 ;  /* 0xff80000029060808 */ /* 0x000fe40006000000 */
[----:B------:R-:W-:Y:S02]  /*42e0*/  PLOP3.LUT P0, PT, PT, PT, UP0, 0x80, 0x0 ;  /* 0x000000000000781c */ /* 0x000fe40003f0f008 */
[----:B------:R-:W-:Y:S01]  /*42f0*/  PLOP3.LUT P4, PT, PT, PT, UP0, 0x80, 0x0 ;  /* 0x000000000000781c */ /* 0x000fe20003f8f008 */
[----:B------:R-:W-:Y:S04]  /*4300*/  FFMA.FTZ R6, R6, UR10, -R4 ;  /* 0x0000000a06067c23 */ /* 0x000fe80008010804 */
[----:B------:R3:W-:Y:S01]  /*4310*/  MUFU.EX2 R44, R6 ;  /* 0x00000006002c7308 */ /* 0x0007e20000000800 */
[----:B--2---:R-:W-:Y:S02]  /*4320*/  MOV R5, R251 ;  /* 0x000000fb00057202 */ /* 0x004fe40000000f00 */
[----:B------:R-:W-:Y:S02]  /*4330*/  @P1 FSEL R5, R251, -INF , !P6 ;  /* 0xff800000fb051808 */ /* 0x000fe40007000000 */
[----:B------:R-:W-:Y:S03]  /*4340*/  PLOP3.LUT P1, PT, PT, PT, UP0, 0x80, 0x0 ;  /* 0x000000000000781c */ /* 0x000fe60003f2f008 */
[--C-:B------:R-:W-:Y:S01]  /*4350*/  FFMA.FTZ R5, R5, UR10, -R8.reuse ;  /* 0x0000000a05057c23 */ /* 0x100fe20008010808 */
[----:B------:R-:W-:Y:S02]  /*4360*/  @P4 ISETP.GE.AND P4, PT, R7, UR8, PT ;  /* 0x0000000807004c0c */ /* 0x000fe4000bf86270 */
[----:B------:R-:W-:Y:S01]  /*4370*/  @P5 IADD3 R7, R9, 0x18, RZ ;  /* 0x0000001809075810 */ /* 0x000fe20007ffe0ff */
[----:B------:R2:W-:Y:S01]  /*4380*/  MUFU.EX2 R53, R5 ;  /* 0x0000000500357308 */ /* 0x0005e20000000800 */
[----:B---3--:R-:W-:Y:S02]  /*4390*/  MOV R6, R249 ;  /* 0x000000f900067202 */ /* 0x008fe40000000f00 */
[----:B------:R-:W-:Y:S02]  /*43a0*/  @P0 FSEL R6, R249, -INF , !P2 ;  /* 0xff800000f9060808 */ /* 0x000fe40005000000 */
[----:B------:R-:W-:Y:S03]  /*43b0*/  PLOP3.LUT P0, PT, PT, PT, UP0, 0x80, 0x0 ;  /* 0x000000000000781c */ /* 0x000fe60003f0f008 */
[----:B------:R-:W-:Y:S04]  /*43c0*/  FFMA.FTZ R6, R6, UR10, -R8 ;  /* 0x0000000a06067c23 */ /* 0x000fe80008010808 */
[----:B------:R3:W-:Y:S01]  /*43d0*/  MUFU.EX2 R52, R6 ;  /* 0x0000000600347308 */ /* 0x0007e20000000800 */
[----:B--2---:R-:W-:Y:S02]  /*43e0*/  MOV R5, R40 ;  /* 0x0000002800057202 */ /* 0x004fe40000000f00 */
[----:B------:R-:W-:Y:S02]  /*43f0*/  @P1 FSEL R5, R40, -INF , !P6 ;  /* 0xff80000028051808 */ /* 0x000fe40007000000 */
[----:B------:R-:W-:Y:S02]  /*4400*/  PLOP3.LUT P1, PT, PT, PT, UP0, 0x80, 0x0 ;  /* 0x000000000000781c */ /* 0x000fe40003f2f008 */
[----:B------:R-:W-:Y:S01]  /*4410*/  PLOP3.LUT P6, PT, PT, PT, UP0, 0x80, 0x0 ;  /* 0x000000000000781c */ /* 0x000fe20003fcf008 */
[--C-:B------:R-:W-:Y:S04]  /*4420*/  FFMA.FTZ R5, R5, UR10, -R4.reuse ;  /* 0x0000000a05057c23 */ /* 0x100fe80008010804 */
[----:B------:R2:W4:Y:S01]  /*4430*/  MUFU.EX2 R43, R5 ;  /* 0x00000005002b7308 */ /* 0x0005220000000800 */
[----:B---3--:R-:W-:Y:S02]  /*4440*/  MOV R6, R36 ;  /* 0x0000002400067202 */ /* 0x008fe40000000f00 */
[----:B------:R-:W-:Y:S02]  /*4450*/  @P0 FSEL R6, R36, -INF , !P2 ;  /* 0xff80000024060808 */ /* 0x000fe40005000000 */
[----:B------:R-:W-:Y:S03]  /*4460*/  PLOP3.LUT P0, PT, PT, PT, UP0, 0x80, 0x0 ;  /* 0x000000000000781c */ /* 0x000fe60003f0f008 */
[----:B------:R-:W-:Y:S01]  /*4470*/  @P6 IADD3 R9, R9, 0x19, RZ ;  /* 0x0000001909096810 */ /* 0x000fe20007ffe0ff */
[----:B------:R-:W-:Y:S04]  /*4480*/  FFMA.FTZ R6, R6, UR10, -R4 ;  /* 0x0000000a06067c23 */ /* 0x000fe80008010804 */
[----:B------:R1:W-:Y:S01]  /*4490*/  MUFU.EX2 R42, R6 ;  /* 0x00000006002a7308 */ /* 0x0003e20000000800 */
[----:B--2---:R-:W-:Y:S02]  /*44a0*/  MOV R5, R250 ;  /* 0x000000fa00057202 */ /* 0x004fe40000000f00 */
[----:B------:R-:W-:Y:S02]  /*44b0*/  @P1 FSEL R5, R250, -INF , !P4 ;  /* 0xff800000fa051808 */ /* 0x000fe40006000000 */
[----:B------:R-:W-:Y:S03]  /*44c0*/  PLOP3.LUT P1, PT, PT, PT, UP0, 0x80, 0x0 ;  /* 0x000000000000781c */ /* 0x000fe60003f2f008 */
[----:B------:R-:W-:Y:S04]  /*44d0*/  FFMA.FTZ R5, R5, UR10, -R8 ;  /* 0x0000000a05057c23 */ /* 0x000fe80008010808 */
[----:B------:R2:W-:Y:S01]  /*44e0*/  MUFU.EX2 R51, R5 ;  /* 0x0000000500337308 */ /* 0x0005e20000000800 */
[----:B-1----:R-:W-:Y:S01]  /*44f0*/  IMAD.MOV.U32 R6, RZ, RZ, R147 ;  /* 0x000000ffff067224 */ /* 0x002fe200078e0093 */
[----:B------:R-:W-:Y:S02]  /*4500*/  @P3 FSEL R6, R147, -INF , !P2 ;  /* 0xff80000093063808 */ /* 0x000fe40005000000 */
[----:B------:R-:W-:Y:S03]  /*4510*/  PLOP3.LUT P3, PT, PT, PT, UP0, 0x80, 0x0 ;  /* 0x000000000000781c */ /* 0x000fe60003f6f008 */
[----:B------:R-:W-:Y:S04]  /*4520*/  FFMA.FTZ R6, R6, UR10, -R2 ;  /* 0x0000000a06067c23 */ /* 0x000fe80008010802 */
[----:B------:R1:W-:Y:S01]  /*4530*/  MUFU.EX2 R162, R6 ;  /* 0x0000000600a27308 */ /* 0x0003e20000000800 */
[----:B--2---:R-:W-:Y:S02]  /*4540*/  MOV R5, R3 ;  /* 0x0000000300057202 */ /* 0x004fe40000000f00 */
[----:B------:R-:W-:Y:S02]  /*4550*/  @P1 FSEL R5, R3, -INF , !P4 ;  /* 0xff80000003051808 */ /* 0x000fe40006000000 */
[----:B------:R-:W-:Y:S02]  /*4560*/  PLOP3.LUT P1, PT, PT, PT, UP0, 0x80, 0x0 ;  /* 0x000000000000781c */ /* 0x000fe40003f2f008 */
[----:B------:R-:W-:Y:S01]  /*4570*/  @P3 ISETP.GE.AND P3, PT, R7, UR8, PT ;  /* 0x0000000807003c0c */ /* 0x000fe2000bf66270 */
[----:B------:R-:W-:Y:S04]  /*4580*/  FFMA.FTZ R5, R5, UR10, -R4 ;  /* 0x0000000a05057c23 */ /* 0x000fe80008010804 */
[----:B------:R2:W-:Y:S01]  /*4590*/  MUFU.EX2 R39, R5 ;  /* 0x0000000500277308 */ /* 0x0005e20000000800 */
[----:B-1----:R-:W-:Y:S05]  /*45a0*/  MOV R6, R154 ;  /* 0x0000009a00067202 */ /* 0x002fea0000000f00 */
        /* <DEDUP_REMOVED lines=8> */
[----:B------:R-:W-:Y:S01]  /*4630*/  @P2 ISETP.GE.AND P2, PT, R9, UR8, PT ;  /* 0x0000000809002c0c */ /* 0x000fe2000bf46270 */
[--C-:B------:R-:W-:Y:S04]  /*4640*/  FFMA.FTZ R5, R5, UR10, -R2.reuse ;  /* 0x0000000a05057c23 */ /* 0x100fe80008010802 */
        /* <DEDUP_REMOVED lines=10> */
[----:B------:R-:W-:Y:S04]  /*46f0*/  FFMA.FTZ R5, R5, UR10, -R0 ;  /* 0x0000000a05057c23 */ /* 0x000fe80008010800 */
[----:B------:R2:W-:Y:S01]  /*4700*/  MUFU.EX2 R169, R5 ;  /* 0x0000000500a97308 */ /* 0x0005e20000000800 */
[----:B-1----:R-:W-:Y:S07]  /*4710*/  MOV R6, R244 ;  /* 0x000000f400067202 */ /* 0x002fee0000000f00 */
[----:B------:R-:W-:Y:S02]  /*4720*/  @P4 FSEL R6, R244, -INF , !P3 ;  /* 0xff800000f4064808 */ /* 0x000fe40005800000 */
[----:B------:R-:W-:Y:S02]  /*4730*/  PLOP3.LUT P4, PT, PT, PT, UP0, 0x80, 0x0 ;  /* 0x000000000000781c */ /* 0x000fe40003f8f008 */
[----:B--2---:R-:W-:Y:S02]  /*4740*/  MOV R5, R144 ;  /* 0x0000009000057202 */ /* 0x004fe40000000f00 */
[----:B------:R-:W-:Y:S02]  /*4750*/  @P0 FSEL R5, R144, -INF , !P2 ;  /* 0xff80000090050808 */ /* 0x000fe40005000000 */
[----:B------:R-:W-:Y:S03]  /*4760*/  PLOP3.LUT P0, PT, PT, PT, UP0, 0x80, 0x0 ;  /* 0x000000000000781c */ /* 0x000fe60003f0f008 */
[----:B------:R-:W-:Y:S01]  /*4770*/  FFMA.FTZ R2, R5, UR10, -R2 ;  /* 0x0000000a05027c23 */ /* 0x000fe20008010802 */
[----:B------:R-:W-:Y:S01]  /*4780*/  FFMA.FTZ R5, R6, UR10, -R8 ;  /* 0x0000000a06057c23 */ /* 0x000fe20008010808 */
[----:B------:R-:W-:Y:S02]  /*4790*/  MOV R6, R149 ;  /* 0x0000009500067202 */ /* 0x000fe40000000f00 */
[----:B------:R1:W-:Y:S01]  /*47a0*/  MUFU.EX2 R157, R2 ;  /* 0x00000002009d7308 */ /* 0x0003e20000000800 */
[----:B------:R-:W-:Y:S05]  /*47b0*/  @P4 FSEL R6, R149, -INF , !P3 ;  /* 0xff80000095064808 */ /* 0x000fea0005800000 */
[----:B------:R-:W-:Y:S04]  /*47c0*/  FFMA.FTZ R6, R6, UR10, -R0 ;  /* 0x0000000a06067c23 */ /* 0x000fe80008010800 */
[----:B------:R2:W-:Y:S10]  /*47d0*/  MUFU.EX2 R50, R5 ;  /* 0x0000000500327308 */ /* 0x0005f40000000800 */
[----:B------:R4:W-:Y:S01]  /*47e0*/  MUFU.EX2 R168, R6 ;  /* 0x0000000600a87308 */ /* 0x0009e20000000800 */
[----:B-1----:R-:W-:Y:S02]  /*47f0*/  MOV R2, R245 ;  /* 0x000000f500027202 */ /* 0x002fe40000000f00 */
[----:B------:R-:W-:Y:S02]  /*4800*/  @P0 FSEL R2, R245, -INF , !P2 ;  /* 0xff800000f5020808 */ /* 0x000fe40005000000 */
[----:B------:R-:W-:Y:S03]  /*4810*/  PLOP3.LUT P0, PT, PT, PT, UP0, 0x80, 0x0 ;  /* 0x000000000000781c */ /* 0x000fe60003f0f008 */
[----:B------:R-:W-:Y:S01]  /*4820*/  FFMA.FTZ R8, R2, UR10, -R8 ;  /* 0x0000000a02087c23 */ /* 0x000fe20008010808 */
[----:B--2---:R-:W-:Y:S01]  /*4830*/  IMAD.MOV.U32 R5, RZ, RZ, R248 ;  /* 0x000000ffff057224 */ /* 0x004fe200078e00f8 */
[----:B------:R-:W-:Y:S02]  /*4840*/  @P1 FSEL R5, R248, -INF , !P3 ;  /* 0xff800000f8051808 */ /* 0x000fe40005800000 */
[----:B------:R-:W-:Y:S01]  /*4850*/  MOV R2, R247 ;  /* 0x000000f700027202 */ /* 0x000fe20000000f00 */
[----:B------:R-:W-:Y:S01]  /*4860*/  MUFU.EX2 R49, R8 ;  /* 0x0000000800317308 */ /* 0x000fe20000000800 */
[----:B------:R-:W-:Y:S01]  /*4870*/  PLOP3.LUT P1, PT, PT, PT, UP0, 0x80, 0x0 ;  /* 0x000000000000781c */ /* 0x000fe20003f2f008 */
[--C-:B------:R-:W-:Y:S01]  /*4880*/  FFMA.FTZ R5, R5, UR10, -R4.reuse ;  /* 0x0000000a05057c23 */ /* 0x100fe20008010804 */
[----:B----4-:R-:W-:Y:S02]  /*4890*/  F2FP.BF16.F32.PACK_AB R6, R43, R44 ;  /* 0x0000002c2b06723e */ /* 0x010fe400000010ff */
[----:B------:R-:W-:Y:S05]  /*48a0*/  @P0 FSEL R2, R247, -INF , !P2 ;  /* 0xff800000f7020808 */ /* 0x000fea0005000000 */
[----:B------:R1:W-:Y:S01]  /*48b0*/  MUFU.EX2 R38, R5 ;  /* 0x0000000500267308 */ /* 0x0003e20000000800 */
[----:B------:R-:W-:Y:S01]  /*48c0*/  IADD3 R142, P0, R141, UR14, RZ ;  /* 0x0000000e8d8e7c10 */ /* 0x000fe2000ff1e0ff */
[----:B------:R-:W-:Y:S01]  /*48d0*/  FFMA.FTZ R4, R2, UR10, -R4 ;  /* 0x0000000a02047c23 */ /* 0x000fe20008010804 */
[----:B------:R-:W-:Y:S02]  /*48e0*/  F2FP.BF16.F32.PACK_AB R2, R55, R58 ;  /* 0x0000003a3702723e */ /* 0x000fe400000010ff */
[----:B------:R-:W-:Y:S05]  /*48f0*/  IADD3.X R143, R140, UR13, RZ, P0, !PT ;  /* 0x0000000d8c8f7c10 */ /* 0x000fea00087fe4ff */
[----:B------:R2:W3:Y:S01]  /*4900*/  MUFU.EX2 R37, R4 ;  /* 0x0000000400257308 */ /* 0x0004e20000000800 */
[----:B------:R4:W-:Y:S04]  /*4910*/  STS [R239+0x13000], R2 ;  /* 0x01300002ef007388 */ /* 0x0009e80000000800 */
[----:B------:R-:W3:Y:S01]  /*4920*/  LDG.E R141, desc[UR6][R142.64] ;  /* 0x000000068e8d7981 */ /* 0x000ee2000c1e1900 */
[----:B-1----:R-:W-:Y:S03]  /*4930*/  MOV R5, R148 ;  /* 0x0000009400057202 */ /* 0x002fe60000000f00 */
[----:B------:R-:W3:Y:S01]  /*4940*/  LDG.E R140, desc[UR6][R142.64+0x20] ;  /* 0x000020068e8c7981 */ /* 0x000ee2000c1e1900 */
[----:B------:R-:W-:Y:S02]  /*4950*/  @P1 FSEL R5, R148, -INF , !P2 ;  /* 0xff80000094051808 */ /* 0x000fe40005000000 */
[----:B------:R-:W-:Y:S03]  /*4960*/  PLOP3.LUT P1, PT, PT, PT, UP3, 0x80, 0x0 ;  /* 0x000000000000781c */ /* 0x000fe60003f2f038 */
[----:B------:R-:W-:Y:S01]  /*4970*/  FFMA.FTZ R0, R5, UR10, -R0 ;  /* 0x0000000a05007c23 */ /* 0x000fe20008010800 */
[----:B--2---:R-:W-:Y:S02]  /*4980*/  F2FP.BF16.F32.PACK_AB R4, R45, R48 ;  /* 0x000000302d04723e */ /* 0x004fe400000010ff */
[----:B------:R-:W-:Y:S01]  /*4990*/  F2FP.BF16.F32.PACK_AB R5, R171, R231 ;  /* 0x000000e7ab05723e */ /* 0x000fe200000010ff */
[----:B------:R3:W1:Y:S02]  /*49a0*/  MUFU.EX2 R163, R0 ;  /* 0x0000000000a37308 */ /* 0x0006640000000800 */
[----:B------:R2:W-:Y:S01]  /*49b0*/  STS [R239+0x13400], R4 ;  /* 0x01340004ef007388 */ /* 0x0005e20000000800 */
[----:B----4-:R-:W-:Y:S03]  /*49c0*/  F2FP.BF16.F32.PACK_AB R2, R53, R54 ;  /* 0x000000363502723e */ /* 0x010fe600000010ff */
[----:B------:R4:W-:Y:S04]  /*49d0*/  STS [R238+0x13400], R6 ;  /* 0x01340006ee007388 */ /* 0x0009e80000000800 */
[----:B------:R1:W-:Y:S04]  /*49e0*/  STS [R238+0x13000], R2 ;  /* 0x01300002ee007388 */ /* 0x0003e80000000800 */
[----:B------:R1:W-:Y:S01]  /*49f0*/  STS [R239+0x14000], R5 ;  /* 0x01400005ef007388 */ /* 0x0003e20000000800 */
[----:B---3--:R-:W-:Y:S02]  /*4a00*/  F2FP.BF16.F32.PACK_AB R0, R37, R38 ;  /* 0x000000262500723e */ /* 0x008fe400000010ff */
[----:B--2---:R-:W-:Y:S05]  /*4a10*/  F2FP.BF16.F32.PACK_AB R4, R234, R235 ;  /* 0x000000ebea04723e */ /* 0x004fea00000010ff */
[----:B------:R2:W-:Y:S01]  /*4a20*/  STS [R239+0x14400], R4 ;  /* 0x01440004ef007388 */ /* 0x0005e20000000800 */
[----:B----4-:R-:W-:Y:S02]  /*4a30*/  F2FP.BF16.F32.PACK_AB R6, R232, R233 ;  /* 0x000000e9e806723e */ /* 0x010fe400000010ff */
[----:B-1----:R-:W-:Y:S03]  /*4a40*/  F2FP.BF16.F32.PACK_AB R2, R166, R167 ;  /* 0x000000a7a602723e */ /* 0x002fe600000010ff */
[----:B------:R1:W-:Y:S01]  /*4a50*/  STS [R238+0x14400], R6 ;  /* 0x01440006ee007388 */ /* 0x0003e20000000800 */
[----:B------:R-:W-:Y:S03]  /*4a60*/  F2FP.BF16.F32.PACK_AB R5, R51, R52 ;  /* 0x000000343305723e */ /* 0x000fe600000010ff */
[----:B------:R3:W-:Y:S04]  /*4a70*/  STS [R238+0x14000], R2 ;  /* 0x01400002ee007388 */ /* 0x0007e80000000800 */
[----:B------:R4:W-:Y:S01]  /*4a80*/  STS [R237+0x13000], R5 ;  /* 0x01300005ed007388 */ /* 0x0009e20000000800 */
[----:B--2---:R-:W-:Y:S05]  /*4a90*/  F2FP.BF16.F32.PACK_AB R4, R39, R42 ;  /* 0x0000002a2704723e */ /* 0x004fea00000010ff */
[----:B------:R2:W-:Y:S01]  /*4aa0*/  STS [R237+0x13400], R4 ;  /* 0x01340004ed007388 */ /* 0x0005e20000000800 */
[----:B-1----:R-:W-:Y:S03]  /*4ab0*/  F2FP.BF16.F32.PACK_AB R6, R159, R162 ;  /* 0x000000a29f06723e */ /* 0x002fe600000010ff */
[----:B------:R1:W-:Y:S01]  /*4ac0*/  STS [R236+0x13400], R0 ;  /* 0x01340000ec007388 */ /* 0x0003e20000000800 */
[----:B---3--:R-:W-:Y:S02]  /*4ad0*/  F2FP.BF16.F32.PACK_AB R2, R49, R50 ;  /* 0x000000323102723e */ /* 0x008fe400000010ff */
[----:B----4-:R-:W-:Y:S03]  /*4ae0*/  F2FP.BF16.F32.PACK_AB R5, R169, R170 ;  /* 0x000000aaa905723e */ /* 0x010fe600000010ff */
[----:B------:R3:W-:Y:S04]  /*4af0*/  STS [R236+0x13000], R2 ;  /* 0x01300002ec007388 */ /* 0x0007e80000000800 */
[----:B------:R-:W-:Y:S04]  /*4b00*/  STS [R237+0x14000], R6 ;  /* 0x01400006ed007388 */ /* 0x000fe80000000800 */
[----:B------:R-:W-:Y:S01]  /*4b10*/  STS [R237+0x14400], R5 ;  /* 0x01440005ed007388 */ /* 0x000fe20000000800 */
[----:B--2---:R-:W-:Y:S02]  /*4b20*/  F2FP.BF16.F32.PACK_AB R4, R157, R158 ;  /* 0x0000009e9d04723e */ /* 0x004fe400000010ff */
[----:B-1----:R-:W-:Y:S03]  /*4b30*/  LEA R0, R230, UR4, 0x1 ;  /* 0x00000004e6007c11 */ /* 0x002fe6000f8e08ff */
[----:B------:R-:W-:Y:S01]  /*4b40*/  STS [R236+0x14000], R4 ;  /* 0x01400004ec007388 */ /* 0x000fe20000000800 */
[----:B---3--:R-:W-:Y:S05]  /*4b50*/  F2FP.BF16.F32.PACK_AB R2, R163, R168 ;  /* 0x000000a8a302723e */ /* 0x008fea00000010ff */
[----:B------:R1:W-:Y:S04]  /*4b60*/  STS [R236+0x14400], R2 ;  /* 0x01440002ec007388 */ /* 0x0003e80000000800 */
[----:B------:R-:W2:Y:S08]  /*4b70*/  LDSM.16.M88.4 R32, [R0+0x6000] ;  /* 0x006000000020783b */ /* 0x000eb00000000200 */
[----:B------:R-:W3:Y:S01]  /*4b80*/  LDSM.16.M88.4 R28, [R0+0x6800] ;  /* 0x00680000001c783b */ /* 0x000ee20000000200 */
[----:B-1----:R-:W-:Y:S07]  /*4b90*/  IADD3 R2, R0, R228, RZ ;  /* 0x000000e400027210 */ /* 0x002fee0007ffe0ff */
[----:B------:R-:W1:Y:S08]  /*4ba0*/  LDSM.16.M88.4 R132, [R2+0x6000] ;  /* 0x006000000284783b */ /* 0x000e700000000200 */
[----:B------:R-:W4:Y:S01]  /*4bb0*/  LDSM.16.M88.4 R136, [R2+0x6800] ;  /* 0x006800000288783b */ /* 0x000f220000000200 */
        /* <DEDUP_REMOVED lines=54> */
[C---:B------:R-:W-:Y:S01]  /*4f20*/  FADD.FTZ R4, -R141.reuse, R4 ;  /* 0x000000048d047221 */ /* 0x040fe20000010100 */
[-C--:B------:R-:W-:Y:S04]  /*4f30*/  HMMA.16816.F32.BF16 R20, R132, R216.reuse, R20 ;  /* 0x000000d88414723c */ /* 0x080fe80000041814 */
[----:B------:R-:W-:Y:S02]  /*4f40*/  FMUL.FTZ R156, R58, R4 ;  /* 0x000000043a9c7220 */ /* 0x000fe40000410000 */
[C---:B------:R-:W-:Y:S01]  /*4f50*/  HMMA.16816.F32.BF16 R24, R136.reuse, R216, R24 ;  /* 0x000000d88818723c */ /* 0x040fe20000041818 */
[----:B------:R2:W5:Y:S04]  /*4f60*/  LDL.LU R58, [R1+0xac] ;  /* 0x0000ac00013a7983 */ /* 0x0005680000300800 */
[----:B------:R-:W-:Y:S01]  /*4f70*/  FFMA.FTZ R4, -R56, R56, 1 ;  /* 0x3f80000038047423 */ /* 0x000fe20000010138 */
[-C--:B------:R-:W-:Y:S05]  /*4f80*/  HMMA.16816.F32.BF16 R28, R136, R218.reuse, R28 ;  /* 0x000000da881c723c */ /* 0x080fea000004181c */
[----:B------:R-:W-:Y:S01]  /*4f90*/  FMUL.FTZ R4, R4, UR5 ;  /* 0x0000000504047c20 */ /* 0x000fe20008410000 */
[----:B------:R-:W-:Y:S05]  /*4fa0*/  HMMA.16816.F32.BF16 R32, R132, R218, R32 ;  /* 0x000000da8420723c */ /* 0x000fea0000041820 */
[----:B------:R-:W-:Y:S01]  /*4fb0*/  FADD.FTZ R136, -R141, R5 ;  /* 0x000000058d887221 */ /* 0x000fe20000010100 */
[----:B------:R-:W-:Y:S01]  /*4fc0*/  FFMA.FTZ R5, -R57, R57, 1 ;  /* 0x3f80000039057423 */ /* 0x000fe20000010139 */
[----:B------:R-:W-:Y:S01]  /*4fd0*/  FADD.FTZ R16, -R141, R16 ;  /* 0x000000108d107221 */ /* 0x000fe20000010100 */
[----:B------:R2:W5:Y:S03]  /*4fe0*/  LDL.LU R57, [R1+0xa8] ;  /* 0x0000a80001397983 */ /* 0x0005660000300800 */
[----:B------:R-:W-:Y:S01]  /*4ff0*/  FMUL.FTZ R136, R55, R136 ;  /* 0x0000008837887220 */ /* 0x000fe20000410000 */
[----:B------:R2:W5:Y:S01]  /*5000*/  LDL.LU R56, [R1+0xa4] ;  /* 0x0000a40001387983 */ /* 0x0005620000300800 */
[----:B------:R-:W-:Y:S01]  /*5010*/  FMUL.FTZ R5, R5, UR5 ;  /* 0x0000000505057c20 */ /* 0x000fe20008410000 */
[----:B------:R-:W-:Y:S01]  /*5020*/  FMUL.FTZ R16, R54, R16 ;  /* 0x0000001036107220 */ /* 0x000fe20000410000 */
[----:B------:R-:W-:Y:S01]  /*5030*/  FMUL.FTZ R4, R136, R4 ;  /* 0x0000000488047220 */ /* 0x000fe20000410000 */
[----:B------:R2:W5:Y:S01]  /*5040*/  LDL.LU R55, [R1+0xa0] ;  /* 0x0000a00001377983 */ /* 0x0005620000300800 */
[----:B------:R-:W-:Y:S01]  /*5050*/  FMUL.FTZ R5, R156, R5 ;  /* 0x000000059c057220 */ /* 0x000fe20000410000 */
[C---:B------:R-:W-:Y:S01]  /*5060*/  FADD.FTZ R17, -R141.reuse, R17 ;  /* 0x000000118d117221 */ /* 0x040fe20000010100 */
[C---:B------:R-:W-:Y:S01]  /*5070*/  FADD.FTZ R133, -R141.reuse, R20 ;  /* 0x000000148d857221 */ /* 0x040fe20000010100 */
[----:B------:R2:W5:Y:S01]  /*5080*/  LDL.LU R54, [R1+0x9c] ;  /* 0x00009c0001367983 */ /* 0x0005620000300800 */
[----:B------:R-:W-:Y:S01]  /*5090*/  FADD.FTZ R21, -R141, R21 ;  /* 0x000000158d157221 */ /* 0x000fe20000010100 */
[----:B------:R-:W-:Y:S01]  /*50a0*/  F2FP.BF16.F32.PACK_AB R4, R4, R5 ;  /* 0x000000050404723e */ /* 0x000fe200000010ff */
[----:B------:R-:W-:Y:S01]  /*50b0*/  FFMA.FTZ R5, -R251, R251, 1 ;  /* 0x3f800000fb057423 */ /* 0x000fe200000101fb */
[----:B------:R-:W-:Y:S01]  /*50c0*/  FMUL.FTZ R20, R53, R17 ;  /* 0x0000001135147220 */ /* 0x000fe20000410000 */
[----:B------:R-:W-:Y:S01]  /*50d0*/  FMUL.FTZ R133, R52, R133 ;  /* 0x0000008534857220 */ /* 0x000fe20000410000 */
[----:B------:R2:W5:Y:S01]  /*50e0*/  LDL.LU R53, [R1+0x98] ;  /* 0x0000980001357983 */ /* 0x0005620000300800 */
[----:B------:R-:W-:Y:S01]  /*50f0*/  FMUL.FTZ R5, R5, UR5 ;  /* 0x0000000505057c20 */ /* 0x000fe20008410000 */
[----:B------:R-:W-:Y:S01]  /*5100*/  FFMA.FTZ R17, -R252, R252, 1 ;  /* 0x3f800000fc117423 */ /* 0x000fe200000101fc */
[----:B------:R-:W-:Y:S01]  /*5110*/  FMUL.FTZ R134, R51, R21 ;  /* 0x0000001533867220 */ /* 0x000fe20000410000 */
[----:B------:R2:W5:Y:S01]  /*5120*/  LDL.LU R52, [R1+0x94] ;  /* 0x0000940001347983 */ /* 0x0005620000300800 */
[----:B------:R-:W-:Y:S01]  /*5130*/  FMUL.FTZ R5, R20, R5 ;  /* 0x0000000514057220 */ /* 0x000fe20000410000 */
[----:B------:R-:W-:Y:S01]  /*5140*/  FFMA.FTZ R21, -R250, R250, 1 ;  /* 0x3f800000fa157423 */ /* 0x000fe200000101fa */
[----:B------:R-:W-:Y:S01]  /*5150*/  FADD.FTZ R20, -R141, R32 ;  /* 0x000000208d147221 */ /* 0x000fe20000010100 */
[----:B------:R2:W5:Y:S01]  /*5160*/  LDL.LU R51, [R1+0x90] ;  /* 0x0000900001337983 */ /* 0x0005620000300800 */
[----:B------:R-:W-:Y:S01]  /*5170*/  FMUL.FTZ R17, R17, UR5 ;  /* 0x0000000511117c20 */ /* 0x000fe20008410000 */
[----:B------:R-:W-:Y:S01]  /*5180*/  FMUL.FTZ R21, R21, UR5 ;  /* 0x0000000515157c20 */ /* 0x000fe20008410000 */
[----:B------:R-:W-:Y:S01]  /*5190*/  FFMA.FTZ R132, -R249, R249, 1 ;  /* 0x3f800000f9847423 */ /* 0x000fe200000101f9 */
[----:B------:R-:W-:Y:S01]  /*51a0*/  FMUL.FTZ R20, R50, R20 ;  /* 0x0000001432147220 */ /* 0x000fe20000410000 */
[----:B------:R-:W-:Y:S01]  /*51b0*/  FMUL.FTZ R17, R16, R17 ;  /* 0x0000001110117220 */ /* 0x000fe20000410000 */
[----:B------:R2:W5:Y:S01]  /*51c0*/  LDL.LU R50, [R1+0x8c] ;  /* 0x00008c0001327983 */ /* 0x0005620000300800 */
[----:B------:R-:W-:Y:S01]  /*51d0*/  FADD.FTZ R33, -R141, R33 ;  /* 0x000000218d217221 */ /* 0x000fe20000010100 */
[----:B------:R-:W-:Y:S01]  /*51e0*/  FFMA.FTZ R16, -R244, R244, 1 ;  /* 0x3f800000f4107423 */ /* 0x000fe200000101f4 */
[----:B------:R-:W-:Y:S01]  /*51f0*/  FMUL.FTZ R21, R134, R21 ;  /* 0x0000001586157220 */ /* 0x000fe20000410000 */
[----:B------:R-:W-:Y:S01]  /*5200*/  FMUL.FTZ R132, R132, UR5 ;  /* 0x0000000584847c20 */ /* 0x000fe20008410000 */
[----:B------:R-:W-:Y:S01]  /*5210*/  FMUL.FTZ R134, R49, R33 ;  /* 0x0000002131867220 */ /* 0x000fe20000410000 */
[----:B------:R-:W-:Y:S01]  /*5220*/  FADD.FTZ R6, -R140, R6 ;  /* 0x000000068c067221 */ /* 0x000fe20000010100 */
[----:B------:R2:W5:Y:S01]  /*5230*/  LDL.LU R49, [R1+0x88] ;  /* 0x0000880001317983 */ /* 0x0005620000300800 */
[----:B------:R-:W-:Y:S01]  /*5240*/  FMUL.FTZ R16, R16, UR5 ;  /* 0x0000000510107c20 */ /* 0x000fe20008410000 */
[----:B------:R-:W-:Y:S01]  /*5250*/  FMUL.FTZ R132, R133, R132 ;  /* 0x0000008485847220 */ /* 0x000fe20000410000 */
[----:B------:R-:W-:Y:S01]  /*5260*/  FMUL.FTZ R133, R48, R6 ;  /* 0x0000000630857220 */ /* 0x000fe20000410000 */
[----:B------:R-:W-:Y:S01]  /*5270*/  FADD.FTZ R33, -R140, R7 ;  /* 0x000000078c217221 */ /* 0x000fe20000010100 */
[----:B------:R2:W5:Y:S01]  /*5280*/  LDL.LU R48, [R1+0x84] ;  /* 0x0000840001307983 */ /* 0x0005620000300800 */
[----:B------:R-:W-:Y:S01]  /*5290*/  FMUL.FTZ R16, R20, R16 ;  /* 0x0000001014107220 */ /* 0x000fe20000410000 */
[----:B------:R-:W-:Y:S01]  /*52a0*/  FFMA.FTZ R7, -R47, R47, 1 ;  /* 0x3f8000002f077423 */ /* 0x000fe2000001012f */
[----:B------:R-:W-:Y:S01]  /*52b0*/  FFMA.FTZ R32, -R46, R46, 1 ;  /* 0x3f8000002e207423 */ /* 0x000fe2000001012e */
[----:B------:R2:W5:Y:S01]  /*52c0*/  LDL.LU R47, [R1+0x80] ;  /* 0x00008000012f7983 */ /* 0x0005620000300800 */
[----:B------:R-:W-:Y:S01]  /*52d0*/  FFMA.FTZ R20, -R245, R245, 1 ;  /* 0x3f800000f5147423 */ /* 0x000fe200000101f5 */
[----:B------:R-:W-:Y:S01]  /*52e0*/  FMUL.FTZ R33, R45, R33 ;  /* 0x000000212d217220 */ /* 0x000fe20000410000 */
[----:B------:R-:W-:Y:S01]  /*52f0*/  FMUL.FTZ R7, R7, UR5 ;  /* 0x0000000507077c20 */ /* 0x000fe20008410000 */
[----:B------:R2:W5:Y:S01]  /*5300*/  LDL.LU R46, [R1+0x7c] ;  /* 0x00007c00012e7983 */ /* 0x0005620000300800 */
[----:B------:R-:W-:Y:S01]  /*5310*/  FMUL.FTZ R32, R32, UR5 ;  /* 0x0000000520207c20 */ /* 0x000fe20008410000 */
[----:B------:R-:W-:Y:S01]  /*5320*/  FMUL.FTZ R20, R20, UR5 ;  /* 0x0000000514147c20 */ /* 0x000fe20008410000 */
[----:B------:R-:W-:Y:S01]  /*5330*/  F2FP.BF16.F32.PACK_AB R6, R5, R17 ;  /* 0x000000110506723e */ /* 0x000fe200000010ff */
[----:B------:R2:W5:Y:S01]  /*5340*/  LDL.LU R45, [R1+0x78] ;  /* 0x00007800012d7983 */ /* 0x0005620000300800 */
[----:B------:R-:W-:Y:S01]  /*5350*/  FMUL.FTZ R7, R133, R7 ;  /* 0x0000000785077220 */ /* 0x000fe20000410000 */
[----:B------:R-:W-:Y:S01]  /*5360*/  FMUL.FTZ R5, R33, R32 ;  /* 0x0000002021057220 */ /* 0x000fe20000410000 */
[----:B------:R-:W-:Y:S01]  /*5370*/  FMUL.FTZ R20, R134, R20 ;  /* 0x0000001486147220 */ /* 0x000fe20000410000 */
[C---:B------:R-:W-:Y:S01]  /*5380*/  FADD.FTZ R18, -R140.reuse, R18 ;  /* 0x000000128c127221 */ /* 0x040fe20000010100 */
[----:B------:R-:W-:Y:S01]  /*5390*/  FADD.FTZ R22, -R140, R22 ;  /* 0x000000168c167221 */ /* 0x000fe20000010100 */
[----:B------:R-:W-:Y:S01]  /*53a0*/  FFMA.FTZ R17, -R40, R40, 1 ;  /* 0x3f80000028117423 */ /* 0x000fe20000010128 */
[----:B------:R-:W-:Y:S01]  /*53b0*/  F2FP.BF16.F32.PACK_AB R5, R5, R7 ;  /* 0x000000070505723e */ /* 0x000fe200000010ff */
[----:B------:R-:W-:Y:S01]  /*53c0*/  FMUL.FTZ R7, R44, R18 ;  /* 0x000000122c077220 */ /* 0x000fe20000410000 */
[----:B------:R-:W-:Y:S01]  /*53d0*/  F2FP.BF16.F32.PACK_AB R20, R20, R16 ;  /* 0x000000101414723e */ /* 0x000fe200000010ff */
[----:B------:R2:W5:Y:S01]  /*53e0*/  LDL.LU R44, [R1+0x74] ;  /* 0x00007400012c7983 */ /* 0x0005620000300800 */
[----:B------:R-:W-:Y:S01]  /*53f0*/  FADD.FTZ R16, -R140, R19 ;  /* 0x000000138c107221 */ /* 0x000fe20000010100 */
[----:B------:R-:W-:Y:S01]  /*5400*/  FMUL.FTZ R33, R42, R22 ;  /* 0x000000162a217220 */ /* 0x000fe20000410000 */
[----:B------:R-:W-:Y:S01]  /*5410*/  FFMA.FTZ R18, -R41, R41, 1 ;  /* 0x3f80000029127423 */ /* 0x000fe20000010129 */
[----:B------:R-:W-:Y:S01]  /*5420*/  FADD.FTZ R23, -R140, R23 ;  /* 0x000000178c177221 */ /* 0x000fe20000010100 */
[----:B------:R-:W-:Y:S01]  /*5430*/  FMUL.FTZ R16, R43, R16 ;  /* 0x000000102b107220 */ /* 0x000fe20000410000 */
[----:B------:R-:W-:Y:S01]  /*5440*/  FFMA.FTZ R22, -R36, R36, 1 ;  /* 0x3f80000024167423 */ /* 0x000fe20000010124 */
[----:B------:R2:W5:Y:S01]  /*5450*/  LDL.LU R43, [R1+0x70] ;  /* 0x00007000012b7983 */ /* 0x0005620000300800 */
[----:B------:R-:W-:Y:S01]  /*5460*/  FFMA.FTZ R19, -R3, R3, 1 ;  /* 0x3f80000003137423 */ /* 0x000fe20000010103 */
[----:B------:R-:W-:Y:S01]  /*5470*/  F2FP.BF16.F32.PACK_AB R21, R21, R132 ;  /* 0x000000841515723e */ /* 0x000fe200000010ff */
[----:B------:R-:W-:Y:S01]  /*5480*/  FMUL.FTZ R132, R39, R23 ;  /* 0x0000001727847220 */ /* 0x000fe20000410000 */
[----:B------:R2:W5:Y:S01]  /*5490*/  LDL.LU R42, [R1+0x6c] ;  /* 0x00006c00012a7983 */ /* 0x0005620000300800 */
[C---:B------:R-:W-:Y:S01]  /*54a0*/  FADD.FTZ R34, -R140.reuse, R34 ;  /* 0x000000228c227221 */ /* 0x040fe20000010100 */
[----:B------:R-:W-:Y:S01]  /*54b0*/  FADD.FTZ R35, -R140, R35 ;  /* 0x000000238c237221 */ /* 0x000fe20000010100 */
[----:B------:R-:W-:Y:S01]  /*54c0*/  FMUL.FTZ R18, R18, UR5 ;  /* 0x0000000512127c20 */ /* 0x000fe20008410000 */
[----:B------:R2:W5:Y:S01]  /*54d0*/  LDL.LU R41, [R1+0x68] ;  /* 0x0000680001297983 */ /* 0x0005620000300800 */
[----:B------:R-:W-:Y:S01]  /*54e0*/  FMUL.FTZ R17, R17, UR5 ;  /* 0x0000000511117c20 */ /* 0x000fe20008410000 */
[----:B------:R-:W-:Y:S01]  /*54f0*/  FFMA.FTZ R32, -R248, R248, 1 ;  /* 0x3f800000f8207423 */ /* 0x000fe200000101f8 */
[----:B------:R-:W-:Y:S01]  /*5500*/  FMUL.FTZ R18, R7, R18 ;  /* 0x0000001207127220 */ /* 0x000fe20000410000 */
[----:B------:R2:W5:Y:S01]  /*5510*/  LDL.LU R40, [R1+0x64] ;  /* 0x0000640001287983 */ /* 0x0005620000300800 */
[----:B------:R-:W-:Y:S01]  /*5520*/  FMUL.FTZ R7, R38, R34 ;  /* 0x0000002226077220 */ /* 0x000fe20000410000 */
[----:B------:R-:W-:Y:S01]  /*5530*/  FMUL.FTZ R17, R16, R17 ;  /* 0x0000001110117220 */ /* 0x000fe20000410000 */
[----:B------:R-:W-:Y:S01]  /*5540*/  FMUL.FTZ R16, R37, R35 ;  /* 0x0000002325107220 */ /* 0x000fe20000410000 */
[----:B------:R2:W5:Y:S01]  /*5550*/  LDL.LU R39, [R1+0x60] ;  /* 0x0000600001277983 */ /* 0x0005620000300800 */
[----:B------:R-:W-:Y:S01]  /*5560*/  FFMA.FTZ R23, -R247, R247, 1 ;  /* 0x3f800000f7177423 */ /* 0x000fe200000101f7 */
[----:B------:R-:W-:Y:S01]  /*5570*/  FMUL.FTZ R22, R22, UR5 ;  /* 0x0000000516167c20 */ /* 0x000fe20008410000 */
[----:B------:R-:W-:Y:S01]  /*5580*/  FMUL.FTZ R19, R19, UR5 ;  /* 0x0000000513137c20 */ /* 0x000fe20008410000 */
[----:B------:R2:W5:Y:S01]  /*5590*/  LDL.LU R38, [R1+0x5c] ;  /* 0x00005c0001267983 */ /* 0x0005620000300800 */
[----:B------:R-:W-:Y:S01]  /*55a0*/  FMUL.FTZ R32, R32, UR5 ;  /* 0x0000000520207c20 */ /* 0x000fe20008410000 */
[----:B------:R-:W-:Y:S01]  /*55b0*/  FMUL.FTZ R23, R23, UR5 ;  /* 0x0000000517177c20 */ /* 0x000fe20008410000 */
[----:B------:R-:W-:Y:S01]  /*55c0*/  FMUL.FTZ R22, R33, R22 ;  /* 0x0000001621167220 */ /* 0x000fe20000410000 */
[----:B------:R2:W5:Y:S01]  /*55d0*/  LDL.LU R37, [R1+0x58] ;  /* 0x0000580001257983 */ /* 0x0005620000300800 */
[----:B------:R-:W-:Y:S01]  /*55e0*/  FMUL.FTZ R19, R132, R19 ;  /* 0x0000001384137220 */ /* 0x000fe20000410000 */
[----:B------:R-:W-:Y:S01]  /*55f0*/  FMUL.FTZ R32, R7, R32 ;  /* 0x0000002007207220 */ /* 0x000fe20000410000 */
[----:B------:R-:W-:Y:S01]  /*5600*/  FMUL.FTZ R23, R16, R23 ;  /* 0x0000001710177220 */ /* 0x000fe20000410000 */
[----:B------:R2:W5:Y:S04]  /*5610*/  LDL.LU R36, [R1+0x54] ;  /* 0x0000540001247983 */ /* 0x0005680000300800 */
[----:B------:R2:W5:Y:S01]  /*5620*/  LDL.LU R3, [R1+0x50] ;  /* 0x0000500001037983 */ /* 0x0005620000300800 */
[----:B------:R-:W-:Y:S05]  /*5630*/  @!P1 BRA `(.L_x_289) ;  /* 0x0000000000489947 */ /* 0x000fea0003800000 */
        /* <DEDUP_REMOVED lines=18> */
.L_x_289:
[----:B------:R3:W-:Y:S01]  /*5760*/  STS [R239+0xf000], R4 ;  /* 0x00f00004ef007388 */ /* 0x0007e20000000800 */
[C---:B-----5:R-:W-:Y:S01]  /*5770*/  FADD.FTZ R8, -R2.reuse, R8 ;  /* 0x0000000802087221 */ /* 0x060fe20000010100 */
[C---:B------:R-:W-:Y:S01]  /*5780*/  FADD.FTZ R9, -R2.reuse, R9 ;  /* 0x0000000902097221 */ /* 0x040fe20000010100 */
[----:B------:R-:W-:Y:S01]  /*5790*/  FFMA.FTZ R7, -R153, R153, 1 ;  /* 0x3f80000099077423 */ /* 0x000fe20000010199 */
[----:B------:R4:W-:Y:S01]  /*57a0*/  STS [R239+0xf400], R5 ;  /* 0x00f40005ef007388 */ /* 0x0009e20000000800 */
[C---:B------:R-:W-:Y:S01]  /*57b0*/  FADD.FTZ R25, -R2.reuse, R25 ;  /* 0x0000001902197221 */ /* 0x040fe20000010100 */
[C---:B------:R-:W-:Y:S01]  /*57c0*/  FADD.FTZ R29, -R2.reuse, R29 ;  /* 0x0000001d021d7221 */ /* 0x040fe20000010100 */
[C---:B------:R-:W-:Y:S01]  /*57d0*/  FADD.FTZ R13, -R2.reuse, R13 ;  /* 0x0000000d020d7221 */ /* 0x040fe20000010100 */
[----:B------:R2:W-:Y:S01]  /*57e0*/  STS [R238+0xf000], R6 ;  /* 0x00f00006ee007388 */ /* 0x0005e20000000800 */
[C---:B------:R-:W-:Y:S01]  /*57f0*/  FADD.FTZ R24, -R2.reuse, R24 ;  /* 0x0000001802187221 */ /* 0x040fe20000010100 */
[C---:B------:R-:W-:Y:S01]  /*5800*/  FADD.FTZ R28, -R2.reuse, R28 ;  /* 0x0000001c021c7221 */ /* 0x040fe20000010100 */
[----:B------:R-:W-:Y:S01]  /*5810*/  FADD.FTZ R12, -R2, R12 ;  /* 0x0000000c020c7221 */ /* 0x000fe20000010100 */
[----:B------:R-:W-:Y:S01]  /*5820*/  FMUL.FTZ R9, R171, R9 ;  /* 0x00000009ab097220 */ /* 0x000fe20000410000 */
[----:B------:R-:W-:Y:S01]  /*5830*/  FMUL.FTZ R7, R7, UR5 ;  /* 0x0000000507077c20 */ /* 0x000fe20008410000 */
[----:B------:R-:W-:Y:S01]  /*5840*/  FFMA.FTZ R2, -R144, R144, 1 ;  /* 0x3f80000090027423 */ /* 0x000fe20000010190 */
[----:B------:R-:W-:Y:S01]  /*5850*/  FMUL.FTZ R29, R157, R29 ;  /* 0x0000001d9d1d7220 */ /* 0x000fe20000410000 */
[----:B------:R-:W-:Y:S01]  /*5860*/  FMUL.FTZ R13, R166, R13 ;  /* 0x0000000da60d7220 */ /* 0x000fe20000410000 */
[----:B------:R-:W-:Y:S01]  /*5870*/  FMUL.FTZ R9, R9, R7 ;  /* 0x0000000709097220 */ /* 0x000fe20000410000 */
[----:B------:R-:W-:Y:S01]  /*5880*/  FMUL.FTZ R2, R2, UR5 ;  /* 0x0000000502027c20 */ /* 0x000fe20008410000 */
[----:B------:R-:W-:Y:S01]  /*5890*/  FMUL.FTZ R12, R167, R12 ;  /* 0x0000000ca70c7220 */ /* 0x000fe20000410000 */
[----:B------:R-:W-:Y:S01]  /*58a0*/  FFMA.FTZ R7, -R147, R147, 1 ;  /* 0x3f80000093077423 */ /* 0x000fe20000010193 */
[----:B------:R-:W-:Y:S01]  /*58b0*/  FMUL.FTZ R24, R162, R24 ;  /* 0x00000018a2187220 */ /* 0x000fe20000410000 */
[C---:B------:R-:W-:Y:S01]  /*58c0*/  FADD.FTZ R10, -R0.reuse, R10 ;  /* 0x0000000a000a7221 */ /* 0x040fe20000010100 */
[----:B------:R-:W-:Y:S01]  /*58d0*/  FADD.FTZ R15, -R0, R15 ;  /* 0x0000000f000f7221 */ /* 0x000fe20000010100 */
[----:B------:R-:W-:Y:S01]  /*58e0*/  FMUL.FTZ R7, R7, UR5 ;  /* 0x0000000507077c20 */ /* 0x000fe20008410000 */
[----:B---3--:R-:W-:Y:S01]  /*58f0*/  F2FP.BF16.F32.PACK_AB R4, R17, R18 ;  /* 0x000000121104723e */ /* 0x008fe200000010ff */
[----:B------:R-:W-:Y:S01]  /*5900*/  FMUL.FTZ R18, R231, R8 ;  /* 0x00000008e7127220 */ /* 0x000fe20000410000 */
[----:B------:R-:W-:Y:S01]  /*5910*/  FFMA.FTZ R8, -R155, R155, 1 ;  /* 0x3f8000009b087423 */ /* 0x000fe2000001019b */
[----:B------:R-:W-:Y:S01]  /*5920*/  FMUL.FTZ R24, R24, R7 ;  /* 0x0000000718187220 */ /* 0x000fe20000410000 */
[----:B----4-:R-:W-:Y:S01]  /*5930*/  FFMA.FTZ R5, -R150, R150, 1 ;  /* 0x3f80000096057423 */ /* 0x010fe20000010196 */
[----:B------:R3:W-:Y:S01]  /*5940*/  STS [R238+0xf400], R4 ;  /* 0x00f40004ee007388 */ /* 0x0007e20000000800 */
[----:B------:R-:W-:Y:S01]  /*5950*/  FMUL.FTZ R8, R8, UR5 ;  /* 0x0000000508087c20 */ /* 0x000fe20008410000 */
[----:B------:R-:W-:Y:S01]  /*5960*/  FMUL.FTZ R28, R158, R28 ;  /* 0x0000001c9e1c7220 */ /* 0x000fe20000410000 */
[----:B--2---:R-:W-:Y:S01]  /*5970*/  FFMA.FTZ R6, -R151, R151, 1 ;  /* 0x3f80000097067423 */ /* 0x004fe20000010197 */
[----:B------:R-:W-:Y:S01]  /*5980*/  FMUL.FTZ R5, R5, UR5 ;  /* 0x0000000505057c20 */ /* 0x000fe20008410000 */
[----:B------:R-:W-:Y:S01]  /*5990*/  FMUL.FTZ R18, R18, R8 ;  /* 0x0000000812127220 */ /* 0x000fe20000410000 */
[----:B------:R-:W-:Y:S01]  /*59a0*/  FMUL.FTZ R8, R29, R2 ;  /* 0x000000021d087220 */ /* 0x000fe20000410000 */
[----:B------:R-:W-:Y:S01]  /*59b0*/  FMUL.FTZ R6, R6, UR5 ;  /* 0x0000000506067c20 */ /* 0x000fe20008410000 */
[----:B------:R-:W-:Y:S01]  /*59c0*/  FMUL.FTZ R13, R13, R5 ;  /* 0x000000050d0d7220 */ /* 0x000fe20000410000 */
[----:B------:R-:W-:Y:S01]  /*59d0*/  FFMA.FTZ R5, -R145, R145, 1 ;  /* 0x3f80000091057423 */ /* 0x000fe20000010191 */
[----:B------:R-:W-:Y:S01]  /*59e0*/  F2FP.BF16.F32.PACK_AB R2, R9, R18 ;  /* 0x000000120902723e */ /* 0x000fe200000010ff */
[----:B------:R-:W-:Y:S01]  /*59f0*/  FMUL.FTZ R12, R12, R6 ;  /* 0x000000060c0c7220 */ /* 0x000fe20000410000 */
[----:B------:R-:W-:Y:S01]  /*5a00*/  FMUL.FTZ R15, R232, R15 ;  /* 0x0000000fe80f7220 */ /* 0x000fe20000410000 */
[----:B------:R-:W-:Y:S01]  /*5a10*/  FMUL.FTZ R5, R5, UR5 ;  /* 0x0000000505057c20 */ /* 0x000fe20008410000 */
[----:B------:R-:W-:Y:S01]  /*5a20*/  FADD.FTZ R11, -R0, R11 ;  /* 0x0000000b000b7221 */ /* 0x000fe20000010100 */
[----:B------:R2:W-:Y:S01]  /*5a30*/  STS [R239+0x10000], R2 ;  /* 0x01000002ef007388 */ /* 0x0005e20000000800 */
[----:B------:R-:W-:Y:S01]  /*5a40*/  F2FP.BF16.F32.PACK_AB R7, R13, R12 ;  /* 0x0000000c0d07723e */ /* 0x000fe200000010ff */
[----:B------:R-:W-:Y:S01]  /*5a50*/  FMUL.FTZ R12, R235, R10 ;  /* 0x0000000aeb0c7220 */ /* 0x000fe20000410000 */
[----:B------:R-:W-:Y:S01]  /*5a60*/  FFMA.FTZ R10, -R165, R165, 1 ;  /* 0x3f800000a50a7423 */ /* 0x000fe200000101a5 */
[----:B------:R-:W-:Y:S01]  /*5a70*/  FFMA.FTZ R9, -R164, R164, 1 ;  /* 0x3f800000a4097423 */ /* 0x000fe200000101a4 */
[----:B------:R-:W-:Y:S01]  /*5a80*/  FMUL.FTZ R28, R28, R5 ;  /* 0x000000051c1c7220 */ /* 0x000fe20000410000 */
[----:B------:R-:W-:Y:S01]  /*5a90*/  FMUL.FTZ R11, R234, R11 ;  /* 0x0000000bea0b7220 */ /* 0x000fe20000410000 */
[----:B------:R-:W-:Y:S01]  /*5aa0*/  FMUL.FTZ R10, R10, UR5 ;  /* 0x000000050a0a7c20 */ /* 0x000fe20008410000 */
[----:B------:R-:W-:Y:S01]  /*5ab0*/  FMUL.FTZ R9, R9, UR5 ;  /* 0x0000000509097c20 */ /* 0x000fe20008410000 */
[----:B------:R-:W-:Y:S01]  /*5ac0*/  FADD.FTZ R14, -R0, R14 ;  /* 0x0000000e000e7221 */ /* 0x000fe20000010100 */
[----:B---3--:R-:W-:Y:S01]  /*5ad0*/  FFMA.FTZ R4, -R160, R160, 1 ;  /* 0x3f800000a0047423 */ /* 0x008fe200000101a0 */
[----:B------:R-:W-:Y:S01]  /*5ae0*/  FFMA.FTZ R5, -R161, R161, 1 ;  /* 0x3f800000a1057423 */ /* 0x000fe200000101a1 */
[----:B------:R-:W-:Y:S01]  /*5af0*/  FADD.FTZ R30, -R0, R30 ;  /* 0x0000001e001e7221 */ /* 0x000fe20000010100 */
[----:B------:R-:W-:Y:S01]  /*5b00*/  FMUL.FTZ R12, R12, R10 ;  /* 0x0000000a0c0c7220 */ /* 0x000fe20000410000 */
[----:B------:R-:W-:Y:S01]  /*5b10*/  FMUL.FTZ R4, R4, UR5 ;  /* 0x0000000504047c20 */ /* 0x000fe20008410000 */
[----:B------:R-:W-:Y:S01]  /*5b20*/  FMUL.FTZ R11, R11, R9 ;  /* 0x000000090b0b7220 */ /* 0x000fe20000410000 */
[----:B------:R-:W-:Y:S01]  /*5b30*/  FMUL.FTZ R14, R233, R14 ;  /* 0x0000000ee90e7220 */ /* 0x000fe20000410000 */
[----:B------:R-:W-:Y:S01]  /*5b40*/  FMUL.FTZ R5, R5, UR5 ;  /* 0x0000000505057c20 */ /* 0x000fe20008410000 */
[----:B------:R-:W-:Y:S01]  /*5b50*/  FMUL.FTZ R15, R15, R4 ;  /* 0x000000040f0f7220 */ /* 0x000fe20000410000 */
[----:B------:R-:W-:Y:S01]  /*5b60*/  FFMA.FTZ R4, -R149, R149, 1 ;  /* 0x3f80000095047423 */ /* 0x000fe20000010195 */
[----:B------:R-:W-:Y:S01]  /*5b70*/  FMUL.FTZ R30, R168, R30 ;  /* 0x0000001ea81e7220 */ /* 0x000fe20000410000 */
[----:B------:R-:W-:Y:S01]  /*5b80*/  FMUL.FTZ R14, R14, R5 ;  /* 0x000000050e0e7220 */ /* 0x000fe20000410000 */
[----:B------:R-:W-:Y:S01]  /*5b90*/  FFMA.FTZ R9, -R154, R154, 1 ;  /* 0x3f8000009a097423 */ /* 0x000fe2000001019a */
[----:B------:R-:W-:Y:S01]  /*5ba0*/  FMUL.FTZ R4, R4, UR5 ;  /* 0x0000000504047c20 */ /* 0x000fe20008410000 */
[----:B------:R-:W-:Y:S01]  /*5bb0*/  FADD.FTZ R27, -R0, R27 ;  /* 0x0000001b001b7221 */ /* 0x000fe20000010100 */
[----:B------:R-:W-:Y:S01]  /*5bc0*/  FFMA.FTZ R5, -R152, R152, 1 ;  /* 0x3f80000098057423 */ /* 0x000fe20000010198 */
[----:B------:R-:W-:Y:S01]  /*5bd0*/  FFMA.FTZ R6, -R146, R146, 1 ;  /* 0x3f80000092067423 */ /* 0x000fe20000010192 */
[----:B------:R-:W-:Y:S01]  /*5be0*/  FMUL.FTZ R30, R30, R4 ;  /* 0x000000041e1e7220 */ /* 0x000fe20000410000 */
[----:B------:R-:W-:Y:S01]  /*5bf0*/  F2FP.BF16.F32.PACK_AB R4, R11, R12 ;  /* 0x0000000c0b04723e */ /* 0x000fe200000010ff */
[C---:B------:R-:W-:Y:S01]  /*5c00*/  FADD.FTZ R26, -R0.reuse, R26 ;  /* 0x0000001a001a7221 */ /* 0x040fe20000010100 */
[----:B--2---:R-:W-:Y:S01]  /*5c10*/  F2FP.BF16.F32.PACK_AB R2, R15, R14 ;  /* 0x0000000e0f02723e */ /* 0x004fe200000010ff */
[----:B------:R-:W-:Y:S01]  /*5c20*/  FADD.FTZ R31, -R0, R31 ;  /* 0x0000001f001f7221 */ /* 0x000fe20000010100 */
[----:B------:R-:W-:Y:S01]  /*5c30*/  FMUL.FTZ R10, R9, UR5 ;  /* 0x00000005090a7c20 */ /* 0x000fe20008410000 */
[----:B------:R-:W-:Y:S01]  /*5c40*/  STS [R239+0x10400], R4 ;  /* 0x01040004ef007388 */ /* 0x000fe20000000800 */
[----:B------:R-:W-:Y:S01]  /*5c50*/  FFMA.FTZ R0, -R148, R148, 1 ;  /* 0x3f80000094007423 */ /* 0x000fe20000010194 */
[----:B------:R-:W-:Y:S01]  /*5c60*/  FMUL.FTZ R25, R159, R25 ;  /* 0x000000199f197220 */ /* 0x000fe20000410000 */
[----:B------:R-:W-:Y:S01]  /*5c70*/  FMUL.FTZ R27, R169, R27 ;  /* 0x0000001ba91b7220 */ /* 0x000fe20000410000 */
[----:B------:R-:W-:Y:S01]  /*5c80*/  FMUL.FTZ R9, R5, UR5 ;  /* 0x0000000505097c20 */ /* 0x000fe20008410000 */
[----:B------:R-:W-:Y:S01]  /*5c90*/  FMUL.FTZ R6, R6, UR5 ;  /* 0x0000000506067c20 */ /* 0x000fe20008410000 */
[----:B------:R-:W-:Y:S01]  /*5ca0*/  FMUL.FTZ R26, R170, R26 ;  /* 0x0000001aaa1a7220 */ /* 0x000fe20000410000 */
[----:B------:R-:W-:Y:S01]  /*5cb0*/  F2FP.BF16.F32.PACK_AB R17, R19, R22 ;  /* 0x000000161311723e */ /* 0x000fe200000010ff */
[----:B------:R-:W-:Y:S01]  /*5cc0*/  STS [R238+0x10000], R7 ;  /* 0x01000007ee007388 */ /* 0x000fe20000000800 */
[----:B------:R-:W-:Y:S01]  /*5cd0*/  FMUL.FTZ R5, R0, UR5 ;  /* 0x0000000500057c20 */ /* 0x000fe20008410000 */
[----:B------:R-:W-:Y:S01]  /*5ce0*/  FMUL.FTZ R6, R25, R6 ;  /* 0x0000000619067220 */ /* 0x000fe20000410000 */
[----:B------:R-:W-:Y:S01]  /*5cf0*/  FMUL.FTZ R31, R163, R31 ;  /* 0x0000001fa31f7220 */ /* 0x000fe20000410000 */
[----:B------:R-:W-:Y:S01]  /*5d00*/  STS [R238+0x10400], R2 ;  /* 0x01040002ee007388 */ /* 0x000fe20000000800 */
[----:B------:R-:W-:Y:S01]  /*5d10*/  FMUL.FTZ R26, R26, R10 ;  /* 0x0000000a1a1a7220 */ /* 0x000fe20000410000 */
[----:B------:R-:W-:Y:S01]  /*5d20*/  FMUL.FTZ R0, R27, R9 ;  /* 0x000000091b007220 */ /* 0x000fe20000410000 */
[----:B------:R-:W-:Y:S01]  /*5d30*/  F2FP.BF16.F32.PACK_AB R16, R23, R32 ;  /* 0x000000201710723e */ /* 0x000fe200000010ff */
[----:B------:R-:W-:Y:S01]  /*5d40*/  STS [R237+0xf000], R21 ;  /* 0x00f00015ed007388 */ /* 0x000fe20000000800 */
[----:B------:R-:W-:Y:S01]  /*5d50*/  FMUL.FTZ R5, R31, R5 ;  /* 0x000000051f057220 */ /* 0x000fe20000410000 */
[----:B------:R-:W-:Y:S02]  /*5d60*/  F2FP.BF16.F32.PACK_AB R6, R6, R24 ;  /* 0x000000180606723e */ /* 0x000fe400000010ff */
[----:B------:R-:W-:Y:S01]  /*5d70*/  STS [R237+0xf400], R17 ;  /* 0x00f40011ed007388 */ /* 0x000fe20000000800 */
[----:B------:R-:W-:Y:S02]  /*5d80*/  F2FP.BF16.F32.PACK_AB R0, R0, R26 ;  /* 0x0000001a0000723e */ /* 0x000fe400000010ff */
[----:B------:R-:W-:Y:S01]  /*5d90*/  F2FP.BF16.F32.PACK_AB R8, R8, R28 ;  /* 0x0000001c0808723e */ /* 0x000fe200000010ff */
[----:B------:R-:W-:Y:S01]  /*5da0*/  STS [R236+0xf000], R20 ;  /* 0x00f00014ec007388 */ /* 0x000fe20000000800 */
[----:B------:R-:W-:Y:S03]  /*5db0*/  F2FP.BF16.F32.PACK_AB R5, R5, R30 ;  /* 0x0000001e0505723e */ /* 0x000fe600000010ff */
        /* <DEDUP_REMOVED lines=11> */
[----:B------:R-:W4:Y:S04]  /*5e70*/  LDL.LU R141, [R1] ;  /* 0x00000000018d7983 */ /* 0x000f280000300800 */
[----:B------:R-:W1:Y:S04]  /*5e80*/  LDSM.16.MT88.4 R20, [R0+0x8000] ;  /* 0x008000000014783b */ /* 0x000e680000004200 */
[----:B------:R-:W4:Y:S04]  /*5e90*/  LDL.LU R140, [R1+0x4] ;  /* 0x00000400018c7983 */ /* 0x000f280000300800 */
[----:B------:R-:W-:Y:S04]  /*5ea0*/  LDSM.16.MT88.4 R24, [R3+0x13800] ;  /* 0x013800000318783b */ /* 0x000fe80000004200 */
[----:B------:R-:W1:Y:S04]  /*5eb0*/  LDSM.16.MT88.4 R28, [R0+0x6400] ;  /* 0x00640000001c783b */ /* 0x000e680000004200 */
[----:B------:R-:W1:Y:S04]  /*5ec0*/  LDSM.16.MT88.4 R32, [R3+0x15800] ;  /* 0x015800000320783b */ /* 0x000e680000004200 */
[----:B------:R-:W1:Y:S01]  /*5ed0*/  LDSM.16.MT88.4 R132, [R0+0x7400] ;  /* 0x007400000084783b */ /* 0x000e620000004200 */
[-C--:B--2---:R-:W-:Y:S03]  /*5ee0*/  HMMA.16816.F32.BF16 R36, R4, R8.reuse, R36 ;  /* 0x000000080424723c */ /* 0x084fe60000041824 */
[----:B------:R2:W5:Y:S04]  /*5ef0*/  LDL R244, [R1+0x24] ;  /* 0x0000240001f47983 */ /* 0x0005680000100800 */
[----:B------:R-:W2:Y:S01]  /*5f00*/  LDSM.16.MT88.4 R136, [R0+0x8400] ;  /* 0x008400000088783b */ /* 0x000ea20000004200 */
        /* <DEDUP_REMOVED lines=15> */
[----:B------:R-:W3:Y:S01]  /*6000*/  LDSM.16.MT88.4 R20, [R0+0x8800] ;  /* 0x008800000014783b */ /* 0x000ee20000004200 */
        /* <DEDUP_REMOVED lines=10> */
[-C--:B--2---:R-:W-:Y:S06]  /*60b0*/  HMMA.16816.F32.BF16 R68, R24, R136.reuse, R68 ;  /* 0x000000881844723c */ /* 0x084fec0000041844 */
[C---:B------:R-:W-:Y:S06]  /*60c0*/  HMMA.16816.F32.BF16 R72, R32.reuse, R136, R72 ;  /* 0x000000882048723c */ /* 0x040fec0000041848 */
[-C--:B------:R-:W-:Y:S01]  /*60d0*/  HMMA.16816.F32.BF16 R76, R32, R138.reuse, R76 ;  /* 0x0000008a204c723c */ /* 0x080fe2000004184c */
[----:B------:R-:W2:Y:S05]  /*60e0*/  LDSM.16.MT88.4 R32, [R0+0x6c00] ;  /* 0x006c00000020783b */ /* 0x000eaa0000004200 */
        /* <DEDUP_REMOVED lines=12> */
[-C--:B---3--:R-:W-:Y:S06]  /*61b0*/  HMMA.16816.F32.BF16 R68, R4, R20.reuse, R68 ;  /* 0x000000140444723c */ /* 0x088fec0000041844 */
[C---:B------:R-:W-:Y:S06]  /*61c0*/  HMMA.16816.F32.BF16 R72, R12.reuse, R20, R72 ;  /* 0x000000140c48723c */ /* 0x040fec0000041848 */
[-C--:B------:R-:W-:Y:S06]  /*61d0*/  HMMA.16816.F32.BF16 R76, R12, R22.reuse, R76 ;  /* 0x000000160c4c723c */ /* 0x080fec000004184c */
[----:B------:R-:W-:Y:S06]  /*61e0*/  HMMA.16816.F32.BF16 R80, R4, R22, R80 ;  /* 0x000000160450723c */ /* 0x000fec0000041850 */
[-C--:B--2---:R-:W-:Y:S06]  /*61f0*/  HMMA.16816.F32.BF16 R36, R28, R32.reuse, R36 ;  /* 0x000000201c24723c */ /* 0x084fec0000041824 */
        /* <DEDUP_REMOVED lines=8> */
[C---:B------:R-:W-:Y:S05]  /*6280*/  HMMA.16816.F32.BF16 R72, R132.reuse, R136, R72 ;  /* 0x000000888448723c */ /* 0x040fea0000041848 */
[----:B------:R-:W-:Y:S01]  /*6290*/  MOV R161, R141 ;  /* 0x0000008d00a17202 */ /* 0x000fe20000000f00 */
[-C--:B------:R-:W-:Y:S05]  /*62a0*/  HMMA.16816.F32.BF16 R76, R132, R138.reuse, R76 ;  /* 0x0000008a844c723c */ /* 0x080fea000004184c */
[----:B------:R-:W-:Y:S01]  /*62b0*/  MOV R160, R140 ;  /* 0x0000008c00a07202 */ /* 0x000fe20000000f00 */
        /* <DEDUP_REMOVED lines=18> */
.L_x_290:
[----:B------:R-:W2:Y:S01]  /*63e0*/  LDL R168, [R1+0x30] ;  /* 0x0000300001a87983 */ /* 0x000ea20000100800 */
[----:B------:R-:W-:Y:S03]  /*63f0*/  ULOP3.LUT UR15, UR9, 0x1, URZ, 0xc0, !UPT ;  /* 0x00000001090f7892 */ /* 0x000fe6000f8ec03f */
[----:B------:R-:W3:Y:S01]  /*6400*/  LDL R167, [R1+0x34] ;  /* 0x0000340001a77983 */ /* 0x000ee20000100800 */
[----:B------:R-:W-:Y:S02]  /*6410*/  UISETP.NE.U32.AND UP1, UPT, UR15, 0x1, UPT ;  /* 0x000000010f00788c */ /* 0x000fe4000bf25070 */
[----:B------:R-:W-:Y:S01]  /*6420*/  UIADD3 UR15, UR9, -0x1, URZ ;  /* 0xffffffff090f7890 */ /* 0x000fe2000fffe03f */
[----:B------:R-:W-:Y:S04]  /*6430*/  LDSM.16.M88.4 R24, [R224] ;  /* 0x00000000e018783b */ /* 0x000fe80000000200 */
[----:B------:R-:W4:Y:S04]  /*6440*/  LDSM.16.MT88.4 R8, [R0+0x9000] ;  /* 0x009000000008783b */ /* 0x000f280000004200 */
[----:B------:R-:W3:Y:S04]  /*6450*/  LDL R162, [R1+0xc] ;  /* 0x00000c0001a27983 */ /* 0x000ee80000100800 */
[----:B------:R-:W3:Y:S04]  /*6460*/  LDL R163, [R1+0x8] ;  /* 0x0000080001a37983 */ /* 0x000ee80000100800 */
[----:B------:R-:W3:Y:S04]  /*6470*/  LDL R164, [R1+0x14] ;  /* 0x0000140001a47983 */ /* 0x000ee80000100800 */
[----:B------:R-:W1:Y:S04]  /*6480*/  LDSM.16.MT88.4 R16, [R0+0xb000] ;  /* 0x00b000000010783b */ /* 0x000e680000004200 */
[----:B------:R-:W3:Y:S04]  /*6490*/  LDL R165, [R1+0x10] ;  /* 0x0000100001a57983 */ /* 0x000ee80000100800 */
[----:B------:R-:W1:Y:S04]  /*64a0*/  LDSM.16.MT88.4 R28, [R0+0xd000] ;  /* 0x00d00000001c783b */ /* 0x000e680000004200 */
[----:B------:R-:W-:Y:S04]  /*64b0*/  LDSM.16.M88.4 R32, [R225] ;  /* 0x00000000e120783b */ /* 0x000fe80000000200 */
[----:B------:R-:W1:Y:S04]  /*64c0*/  LDSM.16.MT88.4 R132, [R0+0x9400] ;  /* 0x009400000084783b */ /* 0x000e680000004200 */
[----:B------:R-:W1:Y:S01]  /*64d0*/  LDSM.16.MT88.4 R136, [R0+0xb400] ;  /* 0x00b400000088783b */ /* 0x000e620000004200 */
[C---:B----4-:R-:W-:Y:S03]  /*64e0*/  HMMA.16816.F32.BF16 R4, R24.reuse, R8, RZ ;  /* 0x000000081804723c */ /* 0x050fe600000418ff */
[----:B------:R-:W4:Y:S04]  /*64f0*/  LDSM.16.MT88.4 R140, [R0+0xd400] ;  /* 0x00d40000008c783b */ /* 0x000f280000004200 */
[----:B------:R-:W-:Y:S01]  /*6500*/  LDSM.16.M88.4 R144, [R227] ;  /* 0x00000000e390783b */ /* 0x000fe20000000200 */
[C---:B------:R-:W-:Y:S03]  /*6510*/  HMMA.16816.F32.BF16 R8, R24.reuse, R10, RZ ;  /* 0x0000000a1808723c */ /* 0x040fe600000418ff */
[----:B------:R-:W4:Y:S04]  /*6520*/  LDSM.16.MT88.4 R148, [R0+0x9800] ;  /* 0x009800000094783b */ /* 0x000f280000004200 */
[----:B------:R-:W4:Y:S01]  /*6530*/  LDSM.16.MT88.4 R152, [R0+0xb800] ;  /* 0x00b800000098783b */ /* 0x000f220000004200 */
[C---:B-1----:R-:W-:Y:S03]  /*6540*/  HMMA.16816.F32.BF16 R12, R24.reuse, R16, RZ ;  /* 0x00000010180c723c */ /* 0x042fe600000418ff */
[----:B------:R-:W-:Y:S04]  /*6550*/  LDSM.16.MT88.4 R156, [R0+0xbc00] ;  /* 0x00bc0000009c783b */ /* 0x000fe80000004200 */
[----:B------:R-:W3:Y:S01]  /*6560*/  LDL R2, [R1+0x18] ;  /* 0x0000180001027983 */ /* 0x000ee20000100800 */
        /* <DEDUP_REMOVED lines=44> */
[C---:B------:R-:W-:Y:S06]  /*6830*/  HMMA.16816.F32.BF16 R4, R136.reuse, R144, R4 ;  /* 0x000000908804723c */ /* 0x040fec0000041804 */
[C---:B------:R-:W-:Y:S01]  /*6840*/  HMMA.16816.F32.BF16 R8, R136.reuse, R146, R8 ;  /* 0x000000928808723c */ /* 0x040fe20000041808 */
[----:B------:R-:W1:Y:S05]  /*6850*/  LDSM.16.MT88.4 R144, [R0+0xac00] ;  /* 0x00ac00000090783b */ /* 0x000e6a0000004200 */
[C---:B------:R-:W-:Y:S06]  /*6860*/  HMMA.16816.F32.BF16 R12, R136.reuse, R156, R12 ;  /* 0x0000009c880c723c */ /* 0x040fec000004180c */
        /* <DEDUP_REMOVED lines=12> */
[----:B------:R-:W-:Y:S06]  /*6930*/  HMMA.16816.F32.BF16 R24, R132, R30, R24 ;  /* 0x0000001e8418723c */ /* 0x000fec0000041818 */
[C---:B------:R-:W-:Y:S01]  /*6940*/  HMMA.16816.F32.BF16 R4, R140.reuse, R144, R4 ;  /* 0x000000908c04723c */ /* 0x040fe20000041804 */
[----:B------:R-:W-:Y:S04]  /*6950*/  IMAD.U32 R132, RZ, RZ, UR17 ;  /* 0x00000011ff847e24 */ /* 0x000fe8000f8e00ff */
[----:B--2---:R-:W-:Y:S01]  /*6960*/  @P1 IADD3 R30, P2, R168, UR12, RZ ;  /* 0x0000000ca81e1c10 */ /* 0x004fe2000ff5e0ff */
[C---:B------:R-:W-:Y:S01]  /*6970*/  HMMA.16816.F32.BF16 R8, R140.reuse, R146, R8 ;  /* 0x000000928c08723c */ /* 0x040fe20000041808 */
[----:B------:R-:W-:Y:S01]  /*6980*/  LDSM.16.MT88.4 R144, [R220+0x1c00] ;  /* 0x001c0000dc90783b */ /* 0x000fe20000004200 */
[----:B------:R-:W-:Y:S03]  /*6990*/  @UP3 UIADD3 UR12, UP2, UR12, -0x100, URZ ;  /* 0xffffff000c0c3890 */ /* 0x000fe6000ff5e03f */
[----:B---3--:R-:W-:Y:S01]  /*69a0*/  @P1 IADD3.X R31, R167, UR11, RZ, P2, !PT ;  /* 0x0000000ba71f1c10 */ /* 0x008fe200097fe4ff */
[C---:B------:R-:W-:Y:S01]  /*69b0*/  HMMA.16816.F32.BF16 R12, R140.reuse, R156, R12 ;  /* 0x0000009c8c0c723c */ /* 0x040fe2000004180c */
[----:B------:R-:W-:Y:S03]  /*69c0*/  @UP3 UIADD3.X UR11, UR11, -0x1, URZ, UP2, !UPT ;  /* 0xffffffff0b0b3890 */ /* 0x000fe600097fe43f */
[----:B------:R-:W2:Y:S02]  /*69d0*/  @P1 LDG.E R162, desc[UR6][R30.64+0xa0] ;  /* 0x0000a0061ea21981 */ /* 0x000ea4000c1e1900 */
[C---:B------:R-:W-:Y:S02]  /*69e0*/  HMMA.16816.F32.BF16 R16, R140.reuse, R158, R16 ;  /* 0x0000009e8c10723c */ /* 0x040fe40000041810 */
[----:B------:R-:W3:Y:S04]  /*69f0*/  @P1 LDG.E R163, desc[UR6][R30.64+0x80] ;  /* 0x000080061ea31981 */ /* 0x000ee8000c1e1900 */
[C---:B------:R-:W-:Y:S01]  /*6a00*/  HMMA.16816.F32.BF16 R20, R140.reuse, R32, R20 ;  /* 0x000000208c14723c */ /* 0x040fe20000041814 */
[----:B------:R-:W4:Y:S04]  /*6a10*/  @P1 LDG.E R164, desc[UR6][R30.64+0x20] ;  /* 0x000020061ea41981 */ /* 0x000f28000c1e1900 */
[----:B------:R1:W4:Y:S01]  /*6a20*/  @P1 LDG.E R165, desc[UR6][R30.64] ;  /* 0x000000061ea51981 */ /* 0x000322000c1e1900 */
[----:B------:R-:W-:Y:S03]  /*6a30*/  HMMA.16816.F32.BF16 R24, R140, R34, R24 ;  /* 0x000000228c18723c */ /* 0x000fe60000041818 */
[----:B------:R-:W-:Y:S04]  /*6a40*/  LDSM.16.MT88.4 R140, [R220+0x1800] ;  /* 0x00180000dc8c783b */ /* 0x000fe80000004200 */
[----:B------:R-:W-:Y:S04]  /*6a50*/  IMAD.U32 R34, RZ, RZ, UR34 ;  /* 0x00000022ff227e24 */ /* 0x000fe8000f8e00ff */
[----:B-1----:R-:W-:Y:S01]  /*6a60*/  IMAD.U32 R30, RZ, RZ, UR33 ;  /* 0x00000021ff1e7e24 */ /* 0x002fe2000f8e00ff */
[C---:B------:R-:W-:Y:S04]  /*6a70*/  LEA R166, P0, R2.reuse, R160, 0x2 ;  /* 0x000000a002a67211 */ /* 0x040fe800078010ff */
[----:B------:R-:W-:Y:S01]  /*6a80*/  LEA.HI.X.SX32 R28, R2, R161, 0x2, P0 ;  /* 0x000000a1021c7211 */ /* 0x000fe200000f16ff */
[----:B------:R-:W-:Y:S01]  /*6a90*/  STL [R1+0x4], R166 ;  /* 0x000004a601007387 */ /* 0x000fe20000100800 */
[----:B------:R-:W-:Y:S03]  /*6aa0*/  IMAD.U32 R2, RZ, RZ, UR16 ;  /* 0x00000010ff027e24 */ /* 0x000fe6000f8e00ff */
[----:B------:R1:W-:Y:S01]  /*6ab0*/  STL [R1], R28 ;  /* 0x0000001c01007387 */ /* 0x0003e20000100800 */
[----:B------:R-:W-:Y:S02]  /*6ac0*/  IMAD.MOV.U32 R29, RZ, RZ, R28 ;  /* 0x000000ffff1d7224 */ /* 0x000fe400078e001c */
[----:B-1----:R-:W-:Y:S05]  /*6ad0*/  IMAD.MOV.U32 R28, RZ, RZ, R166 ;  /* 0x000000ffff1c7224 */ /* 0x002fea00078e00a6 */
[-C--:B------:R-:W-:Y:S01]  /*6ae0*/  LEA R32, P0, R2, R28.reuse, 0x2 ;  /* 0x0000001c02207211 */ /* 0x080fe200078010ff */
[----:B------:R1:W-:Y:S01]  /*6af0*/  REDG.E.ADD.F32.FTZ.RN.STRONG.GPU desc[UR6][R28.64], R4 ;  /* 0x000000041c0079a6 */ /* 0x0003e2000c10f386 */
[-C--:B------:R-:W-:Y:S01]  /*6b00*/  LEA R34, P2, R34, R28.reuse, 0x2 ;  /* 0x0000001c22227211 */ /* 0x080fe200078410ff */
[----:B------:R-:W-:Y:S01]  /*6b10*/  IMAD.U32 R2, RZ, RZ, UR33 ;  /* 0x00000021ff027e24 */ /* 0x000fe2000f8e00ff */
[-C--:B------:R-:W-:Y:S01]  /*6b20*/  LEA.HI.X.SX32 R33, R0, R29.reuse, 0x2, P0 ;  /* 0x0000001d00217211 */ /* 0x080fe200000f16ff */
[----:B------:R-:W-:Y:S01]  /*6b30*/  IMAD.U32 R0, RZ, RZ, UR17 ;  /* 0x00000011ff007e24 */ /* 0x000fe2000f8e00ff */
[-C--:B------:R-:W-:Y:S03]  /*6b40*/  LEA R132, P0, R132, R28.reuse, 0x2 ;  /* 0x0000001c84847211 */ /* 0x080fe600078010ff */
[----:B------:R1:W-:Y:S01]  /*6b50*/  REDG.E.ADD.F32.FTZ.RN.STRONG.GPU desc[UR6][R32.64], R5 ;  /* 0x00000005200079a6 */ /* 0x0003e2000c10f386 */
[-C--:B------:R-:W-:Y:S01]  /*6b60*/  LEA.HI.X.SX32 R133, R0, R29.reuse, 0x2, P0 ;  /* 0x0000001d00857211 */ /* 0x080fe200000f16ff */
[----:B------:R-:W-:Y:S04]  /*6b70*/  IMAD.U32 R0, RZ, RZ, UR32 ;  /* 0x00000020ff007e24 */ /* 0x000fe8000f8e00ff */
[----:B------:R1:W-:Y:S04]  /*6b80*/  REDG.E.ADD.F32.FTZ.RN.STRONG.GPU desc[UR6][R132.64], R6 ;  /* 0x00000006840079a6 */ /* 0x0003e8000c10f386 */
[----:B------:R-:W-:Y:S01]  /*6b90*/  LDSM.16.MT88.4 R132, [R3+0x11800] ;  /* 0x011800000384783b */ /* 0x000fe20000004200 */
[----:B-1----:R-:W-:Y:S05]  /*6ba0*/  IMAD.U32 R4, RZ, RZ, UR32 ;  /* 0x00000020ff047e24 */ /* 0x002fea000f8e00ff */
[-C--:B------:R-:W-:Y:S01]  /*6bb0*/  LEA R4, P0, R4, R28.reuse, 0x2 ;  /* 0x0000001c04047211 */ /* 0x080fe200078010ff */
[----:B------:R-:W-:Y:S05]  /*6bc0*/  IMAD.U32 R5, RZ, RZ, UR34 ;  /* 0x00000022ff057e24 */ /* 0x000fea000f8e00ff */
[-C--:B------:R-:W-:Y:S01]  /*6bd0*/  LEA.HI.X.SX32 R35, R5, R29.reuse, 0x2, P2 ;  /* 0x0000001d05237211 */ /* 0x080fe200010f16ff */
[----:B------:R-:W-:Y:S01]  /*6be0*/  IMAD.U32 R6, RZ, RZ, UR25 ;  /* 0x00000019ff067e24 */ /* 0x000fe2000f8e00ff */
[-C--:B------:R-:W-:Y:S01]  /*6bf0*/  LEA.HI.X.SX32 R5, R0, R29.reuse, 0x2, P0 ;  /* 0x0000001d00057211 */ /* 0x080fe200000f16ff */
[----:B------:R-:W-:Y:S02]  /*6c00*/  IMAD.U32 R0, RZ, RZ, UR31 ;  /* 0x0000001fff007e24 */ /* 0x000fe4000f8e00ff */
[----:B------:R1:W-:Y:S02]  /*6c10*/  REDG.E.ADD.F32.FTZ.RN.STRONG.GPU desc[UR6][R34.64], R7 ;  /* 0x00000007220079a6 */ /* 0x0003e4000c10f386 */
[----:B-1----:R-:W-:Y:S02]  /*6c20*/  IMAD.U32 R7, RZ, RZ, UR25 ;  /* 0x00000019ff077e24 */ /* 0x002fe4000f8e00ff */
[----:B--2---:R-:W-:Y:S04]  /*6c30*/  @P1 STL [R1+0xc], R162 ;  /* 0x00000ca201001387 */ /* 0x004fe80000100800 */
[----:B---3--:R-:W-:Y:S04]  /*6c40*/  @P1 STL [R1+0x8], R163 ;  /* 0x000008a301001387 */ /* 0x008fe80000100800 */
[----:B----4-:R-:W-:Y:S04]  /*6c50*/  @P1 STL [R1+0x14], R164 ;  /* 0x000014a401001387 */ /* 0x010fe80000100800 */
[----:B------:R-:W-:Y:S01]  /*6c60*/  @P1 STL [R1+0x10], R165 ;  /* 0x000010a501001387 */ /* 0x000fe20000100800 */
[-C--:B------:R-:W-:Y:S04]  /*6c70*/  LEA R30, P1, R30, R28.reuse, 0x2 ;  /* 0x0000001c1e1e7211 */ /* 0x080fe800078210ff */
[-C--:B------:R-:W-:Y:S01]  /*6c80*/  LEA.HI.X.SX32 R31, R2, R29.reuse, 0x2, P1 ;  /* 0x0000001d021f7211 */ /* 0x080fe200008f16ff */
[----:B------:R-:W-:Y:S04]  /*6c90*/  IMAD.U32 R2, RZ, RZ, UR31 ;  /* 0x0000001fff027e24 */ /* 0x000fe8000f8e00ff */
[----:B------:R1:W-:Y:S04]  /*6ca0*/  REDG.E.ADD.F32.FTZ.RN.STRONG.GPU desc[UR6][R30.64], R8 ;  /* 0x000000081e0079a6 */ /* 0x0003e8000c10f386 */
[----:B------:R2:W-:Y:S01]  /*6cb0*/  REDG.E.ADD.F32.FTZ.RN.STRONG.GPU desc[UR6][R4.64], R9 ;  /* 0x00000009040079a6 */ /* 0x0005e2000c10f386 */
[----:B-1----:R-:W-:Y:S01]  /*6cc0*/  IMAD.U32 R8, RZ, RZ, UR30 ;  /* 0x0000001eff087e24 */ /* 0x002fe2000f8e00ff */
[-C--:B--2---:R-:W-:Y:S01]  /*6cd0*/  LEA R4, P1, R0, R28.reuse, 0x2 ;  /* 0x0000001c00047211 */ /* 0x084fe200078210ff */
        /* <DEDUP_REMOVED lines=313> */
.L_x_292:
        /* <DEDUP_REMOVED lines=20> */
.L_x_293:
[----:B------:R-:W2:Y:S01]  /*81b0*/  LDL.64 R4, [R1+0x40] ;  /* 0x0000400001047983 */ /* 0x000ea20000100a00 */
[----:B------:R-:W-:Y:S01]  /*81c0*/  USHF.R.S32.HI UR9, URZ, 0x1f, UR5 ;  /* 0x0000001f3f097899 */ /* 0x000fe20008011405 */
[----:B------:R-:W-:Y:S01]  /*81d0*/  IMAD.U32 R2, RZ, RZ, UR10 ;  /* 0x0000000aff027e24 */ /* 0x000fe2000f8e00ff */
[----:B------:R-:W-:Y:S01]  /*81e0*/  UIMAD UR8, UR36, -0x80, UR8 ;  /* 0xffffff80240878a4 */ /* 0x000fe2000f8e0208 */
[----:B------:R-:W-:Y:S01]  /*81f0*/  BAR.SYNC.DEFER_BLOCKING 0x0 ;  /* 0x0000000000007b1d */ /* 0x000fe20000010000 */
[----:B------:R-:W-:Y:S02]  /*8200*/  UIMAD UR15, UR9, UR10, URZ ;  /* 0x0000000a090f72a4 */ /* 0x000fe4000f8e023f */
[----:B------:R-:W-:Y:S02]  /*8210*/  USHF.R.S32.HI UR21, URZ, 0x1f, UR57 ;  /* 0x0000001f3f157899 */ /* 0x000fe40008011439 */
[----:B------:R-:W-:Y:S01]  /*8220*/  UIMAD UR15, UR5, UR11, UR15 ;  /* 0x0000000b050f72a4 */ /* 0x000fe2000f8e020f */
[----:B------:R-:W-:Y:S01]  /*8230*/  BSSY B0, `(.L_x_294) ;  /* 0x000002c000007945 */ /* 0x000fe20003800000 */
[----:B------:R-:W-:Y:S01]  /*8240*/  ULDC.64 UR16, c[0x0][0x468] ;  /* 0x00011a0000107ab9 */ /* 0x000fe20000000a00 */
[----:B------:R-:W1:Y:S01]  /*8250*/  S2R R26, SR_TID.X ;  /* 0x00000000001a7919 */ /* 0x000e620000002100 */
[----:B------:R-:W3:Y:S01]  /*8260*/  S2R R27, SR_TID.X ;  /* 0x00000000001b7919 */ /* 0x000ee20000002100 */
[----:B------:R4:W2:Y:S04]  /*8270*/  LDS.128 R36, [R0+0xa000] ;  /* 0x00a0000000247984 */ /* 0x0008a80000000c00 */
[----:B------:R4:W2:Y:S04]  /*8280*/  LDS.128 R32, [R0+0xc000] ;  /* 0x00c0000000207984 */ /* 0x0008a80000000c00 */
[----:B------:R4:W2:Y:S04]  /*8290*/  LDS.128 R28, [R0+0xe000] ;  /* 0x00e00000001c7984 */ /* 0x0008a80000000c00 */
[----:B------:R4:W2:Y:S04]  /*82a0*/  LDS.128 R48, [R0+0x10000] ;  /* 0x0100000000307984 */ /* 0x0008a80000000c00 */
[----:B------:R4:W2:Y:S01]  /*82b0*/  LDS.128 R44, [R0+0x12000] ;  /* 0x01200000002c7984 */ /* 0x0008a20000000c00 */
[----:B-1----:R-:W-:-:S03]  /*82c0*/  SHF.R.S32.HI R26, RZ, 0x1f, R26 ;  /* 0x0000001fff1a7819 */ /* 0x002fc6000001141a */
[----:B------:R4:W1:Y:S01]  /*82d0*/  LDS.128 R40, [R0+0x14000] ;  /* 0x0140000000287984 */ /* 0x0008620000000c00 */
[----:B---3--:R-:W-:-:S04]  /*82e0*/  LEA.HI R26, R26, R27, RZ, 0x2 ;  /* 0x0000001b1a1a7211 */ /* 0x008fc800078f10ff */
[----:B------:R-:W-:-:S04]  /*82f0*/  SHF.R.S32.HI R26, RZ, 0x2, R26 ;  /* 0x00000002ff1a7819 */ /* 0x000fc8000001141a */
[C---:B------:R-:W-:Y:S01]  /*8300*/  ISETP.GE.AND P2, PT, R26.reuse, UR8, PT ;  /* 0x000000081a007c0c */ /* 0x040fe2000bf46270 */
[----:B------:R-:W-:Y:S01]  /*8310*/  VIADD R8, R26, 0x40 ;  /* 0x000000401a087836 */ /* 0x000fe20000000000 */
[----:B------:R-:W-:-:S04]  /*8320*/  SHF.R.S32.HI R25, RZ, 0x1f, R26 ;  /* 0x0000001fff197819 */ /* 0x000fc8000001141a */
[----:B------:R-:W-:Y:S02]  /*8330*/  ISETP.GE.AND P1, PT, R8, UR8, PT ;  /* 0x0000000808007c0c */ /* 0x000fe4000bf26270 */
        /* <DEDUP_REMOVED lines=9> */
[----:B------:R-:W-:-:S04]  /*83d0*/  IMAD.WIDE.U32 R8, R2, UR57, R4 ;  /* 0x0000003902087c25 */ /* 0x000fc8000f8e0004 */
[----:B------:R-:W-:Y:S01]  /*83e0*/  VIADD R24, R9, UR17 ;  /* 0x0000001109187c36 */ /* 0x000fe20008000000 */
[----:B-1--4-:R-:W-:Y:S06]  /*83f0*/  @P2 BRA `(.L_x_295) ;  /* 0x00000000003c2947 */ /* 0x012fec0003800000 */
        /* <DEDUP_REMOVED lines=15> */
.L_x_295:
[----:B------:R-:W-:Y:S05]  /*84f0*/  BSYNC B0 ;  /* 0x0000000000007941 */ /* 0x000fea0003800000 */
.L_x_294:
        /* <DEDUP_REMOVED lines=16> */
.L_x_297:
[----:B------:R-:W-:Y:S05]  /*8600*/  BSYNC B0 ;  /* 0x0000000000007941 */ /* 0x000fea0003800000 */
.L_x_296:
[----:B------:R-:W-:Y:S01]  /*8610*/  IMAD.U32 R2, RZ, RZ, UR12 ;  /* 0x0000000cff027e24 */ /* 0x000fe2000f8e00ff */
[----:B------:R-:W-:Y:S01]  /*8620*/  UIMAD UR9, UR9, UR12, URZ ;  /* 0x0000000c090972a4 */ /* 0x000fe2000f8e023f */
[----:B-1----:R-:W1:Y:S01]  /*8630*/  LDS.128 R20, [R0+0xf000] ;  /* 0x00f0000000147984 */ /* 0x002e620000000c00 */
[----:B------:R-:W-:Y:S01]  /*8640*/  USHF.R.S32.HI UR10, URZ, 0x1f, UR57 ;  /* 0x0000001f3f0a7899 */ /* 0x000fe20008011439 */
[----:B------:R-:W-:Y:S01]  /*8650*/  IMAD.WIDE.U32 R6, R2, UR5, R6 ;  /* 0x0000000502067c25 */ /* 0x000fe2000f8e0006 */
[----:B------:R-:W-:Y:S01]  /*8660*/  UIMAD UR5, UR5, UR13, UR9 ;  /* 0x0000000d050572a4 */ /* 0x000fe2000f8e0209 */
[----:B------:R-:W3:Y:S01]  /*8670*/  LDS.128 R16, [R0+0x11000] ;  /* 0x0110000000107984 */ /* 0x000ee20000000c00 */
[----:B------:R-:W-:Y:S01]  /*8680*/  BSSY B0, `(.L_x_298) ;  /* 0x0000018000007945 */ /* 0x000fe20003800000 */
[----:B------:R-:W-:Y:S01]  /*8690*/  ULDC.64 UR8, c[0x0][0x470] ;  /* 0x00011c0000087ab9 */ /* 0x000fe20000000a00 */
[----:B------:R-:W-:Y:S01]  /*86a0*/  IADD3 R6, P0, R6, UR14, RZ ;  /* 0x0000000e06067c10 */ /* 0x000fe2000ff1e0ff */
[----:B------:R4:W1:Y:S02]  /*86b0*/  LDS.128 R12, [R0+0x13000] ;  /* 0x01300000000c7984 */ /* 0x0008640000000c00 */
        /* <DEDUP_REMOVED lines=20> */
.L_x_299:
[----:B------:R-:W-:Y:S05]  /*8800*/  BSYNC B0 ;  /* 0x0000000000007941 */ /* 0x000fea0003800000 */
.L_x_298:
        /* <DEDUP_REMOVED lines=15> */
.L_x_288:
        /* <DEDUP_REMOVED lines=23> */
.L_x_301:
        /* <DEDUP_REMOVED lines=21> */
.L_x_302:
[----:B------:R-:W2:Y:S01]  /*8bc0*/  LDL.64 R14, [R1+0x40] ;  /* 0x00004000010e7983 */ /* 0x000ea20000100a00 */
[----:B------:R-:W-:Y:S01]  /*8bd0*/  UIMAD UR5, UR19, UR10, URZ ;  /* 0x0000000a130572a4 */ /* 0x000fe2000f8e023f */
[----:B------:R-:W-:Y:S01]  /*8be0*/  IMAD.U32 R4, RZ, RZ, UR10 ;  /* 0x0000000aff047e24 */ /* 0x000fe2000f8e00ff */
[----:B------:R-:W-:Y:S01]  /*8bf0*/  UIMAD UR8, UR36, -0x80, UR8 ;  /* 0xffffff80240878a4 */ /* 0x000fe2000f8e0208 */
[----:B------:R-:W1:Y:S01]  /*8c00*/  S2R R11, SR_TID.X ;  /* 0x00000000000b7919 */ /* 0x000e620000002100 */
[----:B------:R-:W-:Y:S01]  /*8c10*/  UIMAD UR5, UR18, UR11, UR5 ;  /* 0x0000000b120572a4 */ /* 0x000fe2000f8e0205 */
[----:B------:R-:W-:Y:S01]  /*8c20*/  BSSY B0, `(.L_x_303) ;  /* 0x0000021000007945 */ /* 0x000fe20003800000 */
[----:B------:R-:W-:Y:S01]  /*8c30*/  USHF.R.S32.HI UR21, URZ, 0x1f, UR57 ;  /* 0x0000001f3f157899 */ /* 0x000fe20008011439 */
[----:B------:R-:W3:Y:S01]  /*8c40*/  S2R R12, SR_TID.X ;  /* 0x00000000000c7919 */ /* 0x000ee20000002100 */
[----:B------:R-:W-:Y:S02]  /*8c50*/  ULDC.64 UR14, c[0x0][0x468] ;  /* 0x00011a00000e7ab9 */ /* 0x000fe40000000a00 */
[----:B------:R-:W-:Y:S01]  /*8c60*/  IMAD.U32 R0, RZ, RZ, UR5 ;  /* 0x00000005ff007e24 */ /* 0x000fe2000f8e00ff */
[----:B------:R-:W-:-:S04]  /*8c70*/  UIMAD UR5, UR21, UR14, URZ ;  /* 0x0000000e150572a4 */ /* 0x000fc8000f8e023f */
[----:B------:R-:W-:Y:S01]  /*8c80*/  UIMAD UR15, UR57, UR15, UR5 ;  /* 0x0000000f390f72a4 */ /* 0x000fe2000f8e0205 */
[----:B-1----:R-:W-:-:S04]  /*8c90*/  SHF.R.S32.HI R11, RZ, 0x1f, R11 ;  /* 0x0000001fff0b7819 */ /* 0x002fc8000001140b */
[----:B---3--:R-:W-:-:S04]  /*8ca0*/  LEA.HI R11, R11, R12, RZ, 0x2 ;  /* 0x0000000c0b0b7211 */ /* 0x008fc800078f10ff */
[----:B------:R-:W-:-:S04]  /*8cb0*/  SHF.R.S32.HI R11, RZ, 0x2, R11 ;  /* 0x00000002ff0b7819 */ /* 0x000fc8000001140b */
[C---:B------:R-:W-:Y:S01]  /*8cc0*/  ISETP.GE.AND P2, PT, R11.reuse, UR8, PT ;  /* 0x000000080b007c0c */ /* 0x040fe2000bf46270 */
[----:B------:R-:W-:Y:S01]  /*8cd0*/  VIADD R2, R11, 0x40 ;  /* 0x000000400b027836 */ /* 0x000fe20000000000 */
[----:B------:R-:W-:-:S04]  /*8ce0*/  SHF.R.S32.HI R10, RZ, 0x1f, R11 ;  /* 0x0000001fff0a7819 */ /* 0x000fc8000001140b */
[----:B------:R-:W-:Y:S01]  /*8cf0*/  ISETP.GE.AND P1, PT, R2, UR8, PT ;  /* 0x0000000802007c0c */ /* 0x000fe2000bf26270 */
[----:B--2---:R-:W-:-:S03]  /*8d00*/  IMAD.WIDE.U32 R4, R4, UR18, R14 ;  /* 0x0000001204047c25 */ /* 0x004fc6000f8e000e */
[----:B------:R-:W-:-:S04]  /*8d10*/  IADD3 R6, P0, R4, UR9, RZ ;  /* 0x0000000904067c10 */ /* 0x000fc8000ff1e0ff */
[----:B------:R-:W-:Y:S01]  /*8d20*/  IADD3.X R7, R5, UR20, R0, P0, !PT ;  /* 0x0000001405077c10 */ /* 0x000fe200087fe400 */
[----:B------:R-:W-:-:S04]  /*8d30*/  IMAD.U32 R0, RZ, RZ, UR14 ;  /* 0x0000000eff007e24 */ /* 0x000fc8000f8e00ff */
        /* <DEDUP_REMOVED lines=15> */
.L_x_304:
[----:B------:R-:W-:Y:S05]  /*8e30*/  BSYNC B0 ;  /* 0x0000000000007941 */ /* 0x000fea0003800000 */
.L_x_303:
        /* <DEDUP_REMOVED lines=15> */
.L_x_306:
[----:B------:R-:W-:Y:S05]  /*8f30*/  BSYNC B0 ;  /* 0x0000000000007941 */ /* 0x000fea0003800000 */
.L_x_305:
        /* <DEDUP_REMOVED lines=28> */
.L_x_308:
[----:B------:R-:W-:Y:S05]  /*9100*/  BSYNC B0 ;  /* 0x0000000000007941 */ /* 0x000fea0003800000 */
.L_x_307:
        /* <DEDUP_REMOVED lines=14> */
.L_x_300:
[----:B------:R-:W-:Y:S05]  /*91f0*/  BSYNC B1 ;  /* 0x0000000000017941 */ /* 0x000fea0003800000 */
.L_x_283:
        /* <DEDUP_REMOVED lines=8> */
.L_x_309:
[----:B------:R-:W-:Y:S05]  /*9280*/  EXIT ;  /* 0x000000000000794d */ /* 0x000fea0003800000 */
.L_x_311:
        /* <DEDUP_REMOVED lines=15> */
.L_x_1287:


//--------------------- .text._ZN5flash44flash_bwd_dq_dk_dv_loop_seqk_parallel_kernelI23Flash_bwd_kernel_traitsILi96ELi64ELi128ELi8ELi2ELi4ELi4ELb1ELb0EN7cutlass10bfloat16_tE19Flash_kernel_traitsILi96ELi64ELi128ELi8ES3_EELb1ELb0ELb0ELb0ELb0ELb0ELb0EEEvNS_16Flash_bwd_paramsE --------------------------
	.section	.text._ZN5flash44flash_bwd_dq_dk_dv_loop_seqk_parallel_kernelI23Flash_bwd_kernel_traitsILi96ELi64ELi128ELi8ELi2ELi4ELi4ELb1ELb0EN7cutlass10bfloat16_tE19Flash_kernel_traitsILi96ELi64ELi128ELi8ES3_EELb1ELb0ELb0ELb0ELb0ELb0ELb0EEEvNS_16Flash_bwd_paramsE,"ax",@progbits
	.align	128
        .global         _ZN5flash44flash_bwd_dq_dk_dv_loop_seqk_parallel_kernelI23Flash_bwd_kernel_traitsILi96ELi64ELi128ELi8ELi2ELi4ELi4ELb1ELb0EN7cutlass10bfloat16_tE19Flash_kernel_traitsILi96ELi64ELi128ELi8ES3_EELb1ELb0ELb0ELb0ELb0ELb0ELb0EEEvNS_16Flash_bwd_paramsE
        .type           _ZN5flash44flash_bwd_dq_dk_dv_loop_seqk_parallel_kernelI23Flash_bwd_kernel_traitsILi96ELi64ELi128ELi8ELi2ELi4ELi4ELb1ELb0EN7cutlass10bfloat16_tE19Flash_kernel_traitsILi96ELi64ELi128ELi8ES3_EELb1ELb0ELb0ELb0ELb0ELb0ELb0EEEvNS_16Flash_bwd_paramsE,@function
        .size           _ZN5flash44flash_bwd_dq_dk_dv_loop_seqk_parallel_kernelI23Flash_bwd_kernel_traitsILi96ELi64ELi128ELi8ELi2ELi4ELi4ELb1ELb0EN7cutlass10bfloat16_tE19Flash_kernel_traitsILi96ELi64ELi128ELi8ES3_EELb1ELb0ELb0ELb0ELb0ELb0ELb0EEEvNS_16Flash_bwd_paramsE,(.L_x_1288 - _ZN5flash44flash_bwd_dq_dk_dv_loop_seqk_parallel_kernelI23Flash_bwd_kernel_traitsILi96ELi64ELi128ELi8ELi2ELi4ELi4ELb1ELb0EN7cutlass10bfloat16_tE19Flash_kernel_traitsILi96ELi64ELi128ELi8ES3_EELb1ELb0ELb0ELb0ELb0ELb0ELb0EEEvNS_16Flash_bwd_paramsE)
        .other          _ZN5flash44flash_bwd_dq_dk_dv_loop_seqk_parallel_kernelI23Flash_bwd_kernel_traitsILi96ELi64ELi128ELi8ELi2ELi4ELi4ELb1ELb0EN7cutlass10bfloat16_tE19Flash_kernel_traitsILi96ELi64ELi128ELi8ES3_EELb1ELb0ELb0ELb0ELb0ELb0ELb0EEEvNS_16Flash_bwd_paramsE,@"STO_CUDA_ENTRY STV_DEFAULT"
_ZN5flash44flash_bwd_dq_dk_dv_loop_seqk_parallel_kernelI23Flash_bwd_kernel_traitsILi96ELi64ELi128ELi8ELi2ELi4ELi4ELb1ELb0EN7cutlass10bfloat16_tE19Flash_kernel_traitsILi96ELi64ELi128ELi8ES3_EELb1ELb0ELb0ELb0ELb0ELb0ELb0EEEvNS_16Flash_bwd_paramsE:
.text._ZN5flash44flash_bwd_dq_dk_dv_loop_seqk_parallel_kernelI23Flash_bwd_kernel_traitsILi96ELi64ELi128ELi8ELi2ELi4ELi4ELb1ELb0EN7cutlass10bfloat16_tE19Flash_kernel_traitsILi96ELi64ELi128ELi8ES3_EELb1ELb0ELb0ELb0ELb0ELb0ELb0EEEvNS_16Flash_bwd_paramsE:
        /* <DEDUP_REMOVED lines=17> */
[----:B------:R-:W-:Y:S01]  /*0110*/  UMOV UR61, 0xffffd000 ;  /* 0xffffd000003d7882 */ /* 0x000fe20000000000 */
[----:B------:R-:W-:-:S04]  /*0120*/  IMAD.MOV.U32 R237, RZ, RZ, -0x10 ;  /* 0xfffffff0ffed7424 */ /* 0x000fc800078e00ff */
[----:B------:R-:W3:Y:S08]  /*0130*/  S2UR UR59, SR_CTAID.Z ;  /* 0x00000000003b79c3 */ /* 0x000ef00000002700 */
[----:B------:R-:W4:Y:S01]  /*0140*/  S2UR UR50, SR_CTAID.Y ;  /* 0x00000000003279c3 */ /* 0x000f220000002600 */
[----:B--2---:R-:W-:-:S04]  /*0150*/  ULEA UR4, UR4, UR5, 0x18 ;  /* 0x0000000504047291 */ /* 0x004fc8000f8ec03f */
[----:B------:R-:W-:Y:S01]  /*0160*/  UIADD3 UR5, UR4, 0xf000, URZ ;  /* 0x0000f00004057890 */ /* 0x000fe2000fffe03f */
        /* <DEDUP_REMOVED lines=9> */
[----:B------:R-:W-:Y:S01]  /*0200*/  LOP3.LUT R12, R5, 0xfffffffc, RZ, 0xc0, !PT ;  /* 0xfffffffc050c7812 */ /* 0x000fe200078ec0ff */
[----:B------:R-:W-:Y:S01]  /*0210*/  IMAD.IADD R10, R4, 0x1, -R6 ;  /* 0x00000001040a7824 */ /* 0x000fe200078e0a06 */
[----:B------:R-:W-:Y:S01]  /*0220*/  LOP3.LUT R11, R8, 0xfffffff0, RZ, 0xc0, !PT ;  /* 0xfffffff0080b7812 */ /* 0x000fe200078ec0ff */
[----:B------:R-:W-:Y:S01]  /*0230*/  IMAD.IADD R14, R4, 0x1, -R7 ;  /* 0x00000001040e7824 */ /* 0x000fe200078e0a07 */
[-C--:B------:R-:W-:Y:S01]  /*0240*/  LEA.HI R13, R0, R4.reuse, RZ, 0x6 ;  /* 0x00000004000d7211 */ /* 0x080fe200078f30ff */
[----:B------:R-:W-:Y:S01]  /*0250*/  IMAD.IADD R19, R4, 0x1, -R12 ;  /* 0x0000000104137824 */ /* 0x000fe200078e0a0c */
[----:B------:R-:W-:Y:S01]  /*0260*/  LEA.HI R16, R0, R4, RZ, 0x7 ;  /* 0x0000000400107211 */ /* 0x000fe200078f38ff */
[----:B------:R-:W-:Y:S01]  /*0270*/  IMAD.IADD R7, R4, 0x1, -R11 ;  /* 0x0000000104077824 */ /* 0x000fe200078e0a0b */
[----:B------:R-:W-:Y:S01]  /*0280*/  SHF.R.S32.HI R9, RZ, 0x2, R5 ;  /* 0x00000002ff097819 */ /* 0x000fe20000011405 */
[----:B------:R-:W-:Y:S01]  /*0290*/  IMAD.SHL.U32 R248, R19, 0x8, RZ ;  /* 0x0000000813f87824 */ /* 0x000fe200078e00ff */
[----:B------:R-:W-:-:S02]  /*02a0*/  SHF.R.S32.HI R0, RZ, 0x5, R2 ;  /* 0x00000005ff007819 */ /* 0x000fc40000011402 */
[----:B------:R-:W-:Y:S02]  /*02b0*/  SHF.R.S32.HI R3, RZ, 0x1f, R2 ;  /* 0x0000001fff037819 */ /* 0x000fe40000011402 */
[----:B------:R-:W-:Y:S02]  /*02c0*/  LEA.HI R6, R5, R9, RZ, 0x1 ;  /* 0x0000000905067211 */ /* 0x000fe400078f08ff */
[-C--:B------:R-:W-:Y:S02]  /*02d0*/  LEA.HI R4, R2, R0.reuse, RZ, 0x1 ;  /* 0x0000000002047211 */ /* 0x080fe400078f08ff */
[----:B------:R-:W-:Y:S02]  /*02e0*/  LEA.HI R2, R3, R0, RZ, 0x2 ;  /* 0x0000000003027211 */ /* 0x000fe400078f10ff */
[----:B------:R-:W-:Y:S02]  /*02f0*/  LOP3.LUT R3, R6, 0x7fffffe, RZ, 0xc0, !PT ;  /* 0x07fffffe06037812 */ /* 0x000fe400078ec0ff */
[----:B------:R-:W-:-:S02]  /*0300*/  SHF.R.S32.HI R11, RZ, 0x3, R17 ;  /* 0x00000003ff0b7819 */ /* 0x000fc40000011411 */
[----:B------:R-:W-:Y:S01]  /*0310*/  LOP3.LUT R2, R2, 0xfffffffc, RZ, 0xc0, !PT ;  /* 0xfffffffc02027812 */ /* 0x000fe200078ec0ff */
[----:B------:R-:W-:Y:S01]  /*0320*/  IMAD.IADD R3, R9, 0x1, -R3 ;  /* 0x0000000109037824 */ /* 0x000fe200078e0a03 */
[----:B------:R-:W-:Y:S01]  /*0330*/  LOP3.LUT R6, R4, 0xfffffffe, RZ, 0xc0, !PT ;  /* 0xfffffffe04067812 */ /* 0x000fe200078ec0ff */
[----:B------:R-:W-:Y:S01]  /*0340*/  IMAD.SHL.U32 R4, R11, 0x40, RZ ;  /* 0x000000400b047824 */ /* 0x000fe200078e00ff */
[----:B------:R-:W-:Y:S01]  /*0350*/  SHF.R.S32.HI R21, RZ, 0x6, R13 ;  /* 0x00000006ff157819 */ /* 0x000fe2000001140d */
[C---:B------:R-:W-:Y:S01]  /*0360*/  IMAD.IADD R15, R0.reuse, 0x1, -R2 ;  /* 0x00000001000f7824 */ /* 0x040fe200078e0a02 */
[----:B------:R-:W-:Y:S01]  /*0370*/  SHF.R.S32.HI R2, RZ, 0x1f, R5 ;  /* 0x0000001fff027819 */ /* 0x000fe20000011405 */
[C---:B------:R-:W-:Y:S01]  /*0380*/  IMAD.IADD R23, R0.reuse, 0x1, -R6 ;  /* 0x0000000100177824 */ /* 0x040fe200078e0a06 */
[----:B------:R-:W-:Y:S01]  /*0390*/  SHF.R.S32.HI R5, RZ, 0x4, R8 ;  /* 0x00000004ff057819 */ /* 0x000fe20000011408 */
[----:B------:R-:W-:Y:S01]  /*03a0*/  IMAD R12, R0, 0x8, R3 ;  /* 0x00000008000c7824 */ /* 0x000fe200078e0203 */
[----:B------:R-:W-:-:S02]  /*03b0*/  LOP3.LUT R0, R4, 0xc0, RZ, 0xc0, !PT ;  /* 0x000000c004007812 */ /* 0x000fc400078ec0ff */
[----:B------:R-:W-:Y:S01]  /*03c0*/  LEA.HI R3, R8, R5, RZ, 0x1 ;  /* 0x0000000508037211 */ /* 0x000fe200078f08ff */
[----:B------:R-:W-:Y:S01]  /*03d0*/  STL [R1+0x30], R23 ;  /* 0x0000301701007387 */ /* 0x000fe20000100800 */
[----:B------:R-:W-:Y:S02]  /*03e0*/  SHF.R.U32.HI R6, RZ, 0x3, R0 ;  /* 0x00000003ff067819 */ /* 0x000fe40000011600 */
[----:B------:R-:W-:Y:S02]  /*03f0*/  LOP3.LUT R4, R0, 0x18, R248, 0xf8, !PT ;  /* 0x0000001800047812 */ /* 0x000fe400078ef8f8 */
[----:B------:R-:W-:Y:S02]  /*0400*/  LEA.HI R2, R2, R9, RZ, 0x3 ;  /* 0x0000000902027211 */ /* 0x000fe400078f18ff */
[----:B------:R-:W-:Y:S02]  /*0410*/  LOP3.LUT R0, R3, 0xfffffffe, RZ, 0xc0, !PT ;  /* 0xfffffffe03007812 */ /* 0x000fe400078ec0ff */
[----:B------:R-:W-:-:S02]  /*0420*/  LOP3.LUT R3, R4, R6, RZ, 0x3c, !PT ;  /* 0x0000000604037212 */ /* 0x000fc400078e3cff */
[----:B------:R-:W-:Y:S01]  /*0430*/  LOP3.LUT R2, R2, 0xfffffff8, RZ, 0xc0, !PT ;  /* 0xfffffff802027812 */ /* 0x000fe200078ec0ff */
[----:B------:R-:W-:Y:S01]  /*0440*/  IMAD.IADD R11, R5, 0x1, -R0 ;  /* 0x00000001050b7824 */ /* 0x000fe200078e0a00 */
[----:B------:R-:W-:Y:S01]  /*0450*/  LEA.HI R0, R7, R7, RZ, 0x1 ;  /* 0x0000000707007211 */ /* 0x000fe200078f08ff */
[----:B------:R-:W-:Y:S01]  /*0460*/  IMAD.U32 R3, R12, 0x20, R3 ;  /* 0x000000200c037824 */ /* 0x000fe200078e0003 */
[----:B------:R-:W-:Y:S01]  /*0470*/  LEA.HI R6, R14, R14, RZ, 0x1 ;  /* 0x0000000e0e067211 */ /* 0x000fe200078f08ff */
[----:B------:R-:W-:Y:S01]  /*0480*/  IMAD.IADD R2, R9, 0x1, -R2 ;  /* 0x0000000109027824 */ /* 0x000fe200078e0a02 */
[----:B------:R-:W-:Y:S02]  /*0490*/  SHF.R.S32.HI R9, RZ, 0x1f, R7 ;  /* 0x0000001fff097819 */ /* 0x000fe40000011407 */
[----:B------:R1:W-:Y:S01]  /*04a0*/  STL [R1+0x1c], R3 ;  /* 0x00001c0301007387 */ /* 0x0003e20000100800 */
[--C-:B------:R-:W-:Y:S02]  /*04b0*/  SHF.R.S32.HI R5, RZ, 0x1, R0.reuse ;  /* 0x00000001ff057819 */ /* 0x100fe40000011400 */
[----:B------:R-:W-:Y:S01]  /*04c0*/  SHF.R.S32.HI R4, RZ, 0x1f, R0 ;  /* 0x0000001fff047819 */ /* 0x000fe20000011400 */
[----:B------:R2:W-:Y:S01]  /*04d0*/  STL [R1+0x2c], R21 ;  /* 0x00002c1501007387 */ /* 0x0005e20000100800 */
[----:B------:R-:W-:-:S02]  /*04e0*/  SHF.R.S32.HI R8, RZ, 0x1f, R10 ;  /* 0x0000001fff087819 */ /* 0x000fc4000001140a */
[----:B------:R-:W-:Y:S02]  /*04f0*/  LEA.HI R9, R9, R7, RZ, 0x3 ;  /* 0x0000000709097211 */ /* 0x000fe400078f18ff */
[----:B------:R-:W-:Y:S02]  /*0500*/  LEA.HI R4, R4, R5, RZ, 0x2 ;  /* 0x0000000504047211 */ /* 0x000fe400078f10ff */
[----:B------:R-:W-:Y:S02]  /*0510*/  LEA.HI R22, R8, R10, RZ, 0x2 ;  /* 0x0000000a08167211 */ /* 0x000fe400078f10ff */
[----:B------:R-:W-:Y:S02]  /*0520*/  LOP3.LUT R4, R4, 0xfffffffc, RZ, 0xc0, !PT ;  /* 0xfffffffc04047812 */ /* 0x000fe400078ec0ff */
[----:B------:R-:W-:Y:S02]  /*0530*/  LOP3.LUT R0, R0, 0x7fffffe, RZ, 0xc0, !PT ;  /* 0x07fffffe00007812 */ /* 0x000fe400078ec0ff */
[C---:B------:R-:W-:Y:S01]  /*0540*/  LOP3.LUT R8, R2.reuse, 0x1, RZ, 0xc0, !PT ;  /* 0x0000000102087812 */ /* 0x040fe200078ec0ff */
[----:B------:R-:W-:Y:S01]  /*0550*/  IMAD.IADD R18, R5, 0x1, -R4 ;  /* 0x0000000105127824 */ /* 0x000fe200078e0a04 */
[----:B------:R-:W-:Y:S01]  /*0560*/  LOP3.LUT P2, RZ, R2, 0x2, RZ, 0xc0, !PT ;  /* 0x0000000202ff7812 */ /* 0x000fe2000784c0ff */
[----:B------:R-:W-:Y:S01]  /*0570*/  IMAD.SHL.U32 R4, R14, 0x40, RZ ;  /* 0x000000400e047824 */ /* 0x000fe200078e00ff */
[----:B------:R-:W-:Y:S01]  /*0580*/  ISETP.NE.U32.AND P3, PT, R8, 0x1, PT ;  /* 0x000000010800780c */ /* 0x000fe20003f65070 */
[----:B------:R-:W-:Y:S01]  /*0590*/  IMAD.IADD R20, R7, 0x1, -R0 ;  /* 0x0000000107147824 */ /* 0x000fe200078e0a00 */
[----:B------:R-:W-:Y:S01]  /*05a0*/  SHF.R.S32.HI R12, RZ, 0x7, R16 ;  /* 0x00000007ff0c7819 */ /* 0x000fe20000011410 */
[----:B------:R-:W-:Y:S01]  /*05b0*/  IMAD.SHL.U32 R8, R19, 0x2, RZ ;  /* 0x0000000213087824 */ /* 0x000fe200078e00ff */
[----:B-1----:R-:W-:Y:S01]  /*05c0*/  LOP3.LUT R3, R6, 0x7fffffe, RZ, 0xc0, !PT ;  /* 0x07fffffe06037812 */ /* 0x002fe200078ec0ff */
[----:B------:R-:W-:Y:S01]  /*05d0*/  IMAD R0, R21, 0x4, R11 ;  /* 0x0000000415007824 */ /* 0x000fe200078e020b */
[----:B------:R-:W-:Y:S01]  /*05e0*/  SEL R237, R237, 0x10, !P3 ;  /* 0x00000010eded7807 */ /* 0x000fe20005800000 */
[----:B------:R-:W-:Y:S01]  /*05f0*/  IMAD.SHL.U32 R16, R21, 0x20, RZ ;  /* 0x0000002015107824 */ /* 0x000fe200078e00ff */
[----:B------:R-:W-:Y:S01]  /*0600*/  LOP3.LUT P0, RZ, R18, 0x2, RZ, 0xc0, !PT ;  /* 0x0000000212ff7812 */ /* 0x000fe2000780c0ff */
[----:B------:R-:W-:Y:S01]  /*0610*/  IMAD.IADD R10, R14, 0x1, -R3 ;  /* 0x000000010e0a7824 */ /* 0x000fe200078e0a03 */
[----:B------:R-:W-:-:S02]  /*0620*/  LOP3.LUT R3, R9, 0xfffffff8, RZ, 0xc0, !PT ;  /* 0xfffffff809037812 */ /* 0x000fc400078ec0ff */
[----:B------:R-:W-:Y:S01]  /*0630*/  LEA.HI R14, R2, R2, RZ, 0x1 ;  /* 0x00000002020e7211 */ /* 0x000fe200078f08ff */
[----:B------:R-:W-:Y:S02]  /*0640*/  IMAD R0, R0, 0x8, R10 ;  /* 0x0000000800007824 */ /* 0x000fe400078e020a */
[----:B------:R-:W-:Y:S01]  /*0650*/  IMAD.IADD R13, R7, 0x1, -R3 ;  /* 0x00000001070d7824 */ /* 0x000fe200078e0a03 */
[----:B------:R-:W-:Y:S01]  /*0660*/  SHF.R.S32.HI R3, RZ, 0x1, R6 ;  /* 0x00000001ff037819 */ /* 0x000fe20000011406 */
[----:B------:R-:W-:Y:S01]  /*0670*/  IMAD.SHL.U32 R6, R15, 0x10, RZ ;  /* 0x000000100f067824 */ /* 0x000fe200078e00ff */
[----:B------:R-:W-:Y:S02]  /*0680*/  LOP3.LUT R7, R4, 0x1c0, RZ, 0xc0, !PT ;  /* 0x000001c004077812 */ /* 0x000fe400078ec0ff */
[C---:B------:R-:W-:Y:S01]  /*0690*/  LOP3.LUT P4, RZ, R3.reuse, 0x2, RZ, 0xc0, !PT ;  /* 0x0000000203ff7812 */ /* 0x040fe2000788c0ff */
[----:B------:R-:W-:Y:S01]  /*06a0*/  IMAD.SHL.U32 R5, R3, 0x40, RZ ;  /* 0x0000004003057824 */ /* 0x000fe200078e00ff */
[----:B------:R-:W-:-:S02]  /*06b0*/  LOP3.LUT R3, R14, 0x3fffffe, RZ, 0xc0, !PT ;  /* 0x03fffffe0e037812 */ /* 0x000fc400078ec0ff */
[----:B------:R-:W-:Y:S02]  /*06c0*/  SHF.R.S32.HI R4, RZ, 0x3, R9 ;  /* 0x00000003ff047819 */ /* 0x000fe40000011409 */
[----:B------:R-:W-:Y:S01]  /*06d0*/  LOP3.LUT P6, RZ, R13, 0x4, RZ, 0xc0, !PT ;  /* 0x000000040dff7812 */ /* 0x000fe200078cc0ff */
[C---:B------:R-:W-:Y:S01]  /*06e0*/  IMAD.IADD R19, R2.reuse, 0x1, -R3 ;  /* 0x0000000102137824 */ /* 0x040fe200078e0a03 */
[----:B------:R-:W-:Y:S01]  /*06f0*/  LOP3.LUT R3, R5, 0xc0, RZ, 0xc0, !PT ;  /* 0x000000c005037812 */ /* 0x000fe200078ec0ff */
[----:B------:R-:W-:Y:S01]  /*0700*/  IMAD.SHL.U32 R2, R2, 0x40, RZ ;  /* 0x0000004002027824 */ /* 0x000fe200078e00ff */
[----:B------:R-:W-:Y:S01]  /*0710*/  LOP3.LUT R5, R7, 0x30, R6, 0xf8, !PT ;  /* 0x0000003007057812 */ /* 0x000fe200078ef806 */
[----:B--2---:R-:W-:Y:S01]  /*0720*/  IMAD R21, R4, 0x8, R20 ;  /* 0x0000000804157824 */ /* 0x004fe200078e0214 */
[--C-:B------:R-:W-:Y:S01]  /*0730*/  LOP3.LUT R9, R3, 0x8, R17.reuse, 0xf8, !PT ;  /* 0x0000000803097812 */ /* 0x100fe200078ef811 */
[C---:B------:R-:W-:Y:S01]  /*0740*/  IMAD R20, R15.reuse, 0x2, R4 ;  /* 0x000000020f147824 */ /* 0x040fe200078e0204 */
[----:B------:R-:W-:Y:S01]  /*0750*/  LOP3.LUT R2, R2, 0x1c0, RZ, 0xc0, !PT ;  /* 0x000001c002027812 */ /* 0x000fe200078ec0ff */
[----:B------:R-:W-:Y:S01]  /*0760*/  IMAD R15, R15, 0x200, R8 ;  /* 0x000002000f0f7824 */ /* 0x000fe200078e0208 */
[----:B------:R-:W-:-:S02]  /*0770*/  LOP3.LUT R10, R5, 0x8, R17, 0xf8, !PT ;  /* 0x00000008050a7812 */ /* 0x000fc400078ef811 */
[----:B------:R-:W-:Y:S01]  /*0780*/  SHF.R.U32.HI R5, RZ, 0x3, R3 ;  /* 0x00000003ff057819 */ /* 0x000fe20000011603 */
[----:B------:R-:W-:Y:S01]  /*0790*/  IMAD R3, R12, 0x1000, R8 ;  /* 0x000010000c037824 */ /* 0x000fe200078e0208 */
[----:B------:R-:W-:Y:S01]  /*07a0*/  LOP3.LUT R6, R2, 0x20, R16, 0xf8, !PT ;  /* 0x0000002002067812 */ /* 0x000fe200078ef810 */
[----:B------:R-:W-:Y:S01]  /*07b0*/  IMAD.SHL.U32 R8, R11, 0x10, RZ ;  /* 0x000000100b087824 */ /* 0x000fe200078e00ff */
[----:B------:R-:W-:Y:S01]  /*07c0*/  SHF.R.U32.HI R4, RZ, 0x3, R2 ;  /* 0x00000003ff047819 */ /* 0x000fe20000011602 */
[----:B------:R-:W-:Y:S01]  /*07d0*/  IMAD R3, R23, 0x400, R3 ;  /* 0x0000040017037824 */ /* 0x000fe200078e0203 */
[----:B------:R-:W-:Y:S01]  /*07e0*/  LOP3.LUT R2, R9, R5, RZ, 0x3c, !PT ;  /* 0x0000000509027212 */ /* 0x000fe200078e3cff */
[----:B------:R-:W-:Y:S01]  /*07f0*/  IMAD R15, R19, 0x20, R15 ;  /* 0x00000020130f7824 */ /* 0x000fe200078e020f */
[----:B------:R-:W-:Y:S02]  /*0800*/  SHF.R.U32.HI R7, RZ, 0x3, R7 ;  /* 0x00000003ff077819 */ /* 0x000fe40000011607 */
[----:B------:R-:W-:Y:S01]  /*0810*/  LOP3.LUT R4, R6, R4, RZ, 0x3c, !PT ;  /* 0x0000000406047212 */ /* 0x000fe200078e3cff */
[----:B------:R-:W-:Y:S01]  /*0820*/  IMAD.U32 R230, R0, 0x20, R2 ;  /* 0x0000002000e67824 */ /* 0x000fe200078e0002 */
[----:B------:R-:W-:Y:S01]  /*0830*/  LOP3.LUT R7, R10, R7, RZ, 0x3c, !PT ;  /* 0x000000070a077212 */ /* 0x000fe200078e3cff */
[----:B------:R-:W-:Y:S01]  /*0840*/  IMAD.SHL.U32 R0, R12, 0x8, RZ ;  /* 0x000000080c007824 */ /* 0x000fe200078e00ff */
[----:B------:R-:W-:Y:S01]  /*0850*/  LOP3.LUT P5, RZ, R13, 0x2, RZ, 0xc0, !PT ;  /* 0x000000020dff7812 */ /* 0x000fe200078ac0ff */
[C---:B------:R-:W-:Y:S01]  /*0860*/  IMAD.SHL.U32 R2, R11.reuse, 0x8, RZ ;  /* 0x000000080b027824 */ /* 0x040fe200078e00ff */
[----:B------:R-:W-:Y:S01]  /*0870*/  LEA R223, R230, UR5, 0x1 ;  /* 0x00000005e6df7c11 */ /* 0x000fe2000f8e08ff */
[----:B------:R-:W-:Y:S01]  /*0880*/  IMAD.IADD R238, R4, 0x1, R3 ;  /* 0x0000000104ee7824 */ /* 0x000fe200078e0203 */
[----:B------:R-:W-:Y:S01]  /*0890*/  LOP3.LUT R5, R0, 0x8, RZ, 0xc0, !PT ;  /* 0x0000000800057812 */ /* 0x000fe200078ec0ff */
[----:B------:R-:W-:Y:S01]  /*08a0*/  IMAD R4, R11, 0x200, R7 ;  /* 0x000002000b047824 */ /* 0x000fe200078e0207 */
[----:B------:R-:W-:Y:S01]  /*08b0*/  SHF.R.S32.HI R0, RZ, 0x1, R14 ;  /* 0x00000001ff007819 */ /* 0x000fe2000001140e */
[----:B------:R-:W-:Y:S01]  /*08c0*/  IMAD.SHL.U32 R3, R18, 0x40, RZ ;  /* 0x0000004012037824 */ /* 0x000fe200078e00ff */
[----:B------:R-:W-:Y:S01]  /*08d0*/  LOP3.LUT R7, R2, 0x8, RZ, 0xc0, !PT ;  /* 0x0000000802077812 */ /* 0x000fe200078ec0ff */
[----:B------:R-:W-:Y:S01]  /*08e0*/  IMAD.SHL.U32 R2, R13, 0x40, RZ ;  /* 0x000000400d027824 */ /* 0x000fe200078e00ff */
[C---:B------:R-:W-:Y:S01]  /*08f0*/  LOP3.LUT P1, RZ, R0.reuse, 0x2, RZ, 0xc0, !PT ;  /* 0x0000000200ff7812 */ /* 0x040fe2000782c0ff */
[----:B------:R-:W-:Y:S01]  /*0900*/  IMAD.SHL.U32 R0, R0, 0x40, RZ ;  /* 0x0000004000007824 */ /* 0x000fe200078e00ff */
[----:B------:R-:W-:-:S02]  /*0910*/  LOP3.LUT R3, R3, 0xc0, RZ, 0xc0, !PT ;  /* 0x000000c003037812 */ /* 0x000fc400078ec0ff */
[----:B------:R-:W-:Y:S02]  /*0920*/  LOP3.LUT R2, R2, 0x1c0, RZ, 0xc0, !PT ;  /* 0x000001c002027812 */ /* 0x000fe400078ec0ff */
[----:B------:R-:W-:Y:S02]  /*0930*/  LOP3.LUT R0, R0, 0xc0, RZ, 0xc0, !PT ;  /* 0x000000c000007812 */ /* 0x000fe400078ec0ff */
[----:B------:R-:W-:Y:S02]  /*0940*/  SHF.R.U32.HI R224, RZ, 0x3, R2 ;  /* 0x00000003ffe07819 */ /* 0x000fe40000011602 */
[----:B------:R-:W-:Y:S02]  /*0950*/  SHF.R.U32.HI R6, RZ, 0x3, R0 ;  /* 0x00000003ff067819 */ /* 0x000fe40000011600 */
[----:B------:R-:W-:Y:S02]  /*0960*/  LOP3.LUT R8, R5, 0x10, R8, 0xf8, !PT ;  /* 0x0000001005087812 */ /* 0x000fe400078ef808 */
[----:B------:R-:W-:Y:S01]  /*0970*/  LOP3.LUT R6, R6, R0, R5, 0x1e, !PT ;  /* 0x0000000006067212 */ /* 0x000fe200078e1e05 */
[----:B------:R-:W-:Y:S01]  /*0980*/  VIADD R5, R248, 0x20 ;  /* 0x00000020f8057836 */ /* 0x000fe20000000000 */
[----:B------:R-:W-:-:S02]  /*0990*/  SHF.R.U32.HI R0, RZ, 0x3, R3 ;  /* 0x00000003ff007819 */ /* 0x000fc40000011603 */
[--C-:B------:R-:W-:Y:S01]  /*09a0*/  LOP3.LUT R224, R224, R2, R7.reuse, 0x1e, !PT ;  /* 0x00000002e0e07212 */ /* 0x100fe200078e1e07 */
[----:B------:R-:W-:Y:S01]  /*09b0*/  IMAD.SHL.U32 R2, R21, 0x20, RZ ;  /* 0x0000002015027824 */ /* 0x000fe200078e00ff */
[----:B------:R-:W-:Y:S01]  /*09c0*/  LOP3.LUT R7, R0, R3, R7, 0x1e, !PT ;  /* 0x0000000300077212 */ /* 0x000fe200078e1e07 */
[----:B------:R-:W-:Y:S01]  /*09d0*/  IMAD.IADD R6, R6, 0x1, R15 ;  /* 0x0000000106067824 */ /* 0x000fe200078e020f */
[----:B------:R-:W-:Y:S01]  /*09e0*/  LOP3.LUT R3, R0, R8, R3, 0x1e, !PT ;  /* 0x0000000800037212 */ /* 0x000fe200078e1e03 */
[----:B------:R-:W-:Y:S01]  /*09f0*/  IMAD R231, R23, 0x200, R2 ;  /* 0x0000020017e77824 */ /* 0x000fe200078e0202 */
[----:B------:R-:W-:Y:S01]  /*0a00*/  SEL R0, R228, 0xffffffe0, !P4 ;  /* 0xffffffe0e4007807 */ /* 0x000fe20006000000 */
[----:B------:R1:W-:Y:S01]  /*0a10*/  STL [R1+0x8], R5 ;  /* 0x0000080501007387 */ /* 0x0003e20000100800 */
[----:B------:R-:W-:Y:S01]  /*0a20*/  IMAD.U32 R224, R20, 0x200, R224 ;  /* 0x0000020014e07824 */ /* 0x000fe200078e00e0 */
[----:B------:R-:W-:Y:S01]  /*0a30*/  LEA R238, R238, UR4, 0x1 ;  /* 0x00000004eeee7c11 */ /* 0x000fe2000f8e08ff */
[----:B------:R-:W-:Y:S01]  /*0a40*/  IMAD.IADD R229, R2, 0x1, R3 ;  /* 0x0000000102e57824 */ /* 0x000fe200078e0203 */
[----:B------:R-:W-:Y:S01]  /*0a50*/  SEL R225, R228, 0xffffffe0, !P5 ;  /* 0xffffffe0e4e17807 */ /* 0x000fe20006800000 */
[----:B------:R-:W-:Y:S01]  /*0a60*/  IMAD.IADD R223, R223, 0x1, R0 ;  /* 0x00000001dfdf7824 */ /* 0x000fe200078e0200 */
[----:B------:R-:W-:Y:S01]  /*0a70*/  LEA R224, R224, UR5, 0x1 ;  /* 0x00000005e0e07c11 */ /* 0x000fe2000f8e08ff */
[----:B------:R-:W-:Y:S01]  /*0a80*/  IMAD.U32 R0, RZ, RZ, UR6 ;  /* 0x00000006ff007e24 */ /* 0x000fe2000f8e00ff */
[----:B------:R-:W-:Y:S01]  /*0a90*/  USHF.R.S32.HI UR6, URZ, 0x1f, UR50 ;  /* 0x0000001f3f067899 */ /* 0x000fe20008011432 */
[----:B------:R-:W-:Y:S01]  /*0aa0*/  IMAD.U32 R0, RZ, RZ, UR7 ;  /* 0x00000007ff007e24 */ /* 0x000fe2000f8e00ff */
[----:B------:R-:W-:Y:S01]  /*0ab0*/  USHF.R.S32.HI UR7, URZ, 0x1f, UR59 ;  /* 0x0000001f3f077899 */ /* 0x000fe2000801143b */
[----:B------:R-:W-:Y:S01]  /*0ac0*/  VIADD R239, R238, 0x20 ;  /* 0x00000020eeef7836 */ /* 0x000fe20000000000 */
[----:B------:R-:W-:Y:S01]  /*0ad0*/  SEL R228, R228, 0xffffffe0, !P0 ;  /* 0xffffffe0e4e47807 */ /* 0x000fe20004000000 */
[----:B------:R-:W-:-:S02]  /*0ae0*/  @P2 VIADD R239, R238, 0xffffffe0 ;  /* 0xffffffe0eeef2836 */ /* 0x000fc40000000000 */
[----:B------:R-:W-:Y:S02]  /*0af0*/  IMAD.U32 R2, RZ, RZ, UR6 ;  /* 0x00000006ff027e24 */ /* 0x000fe4000f8e00ff */
[----:B------:R-:W-:Y:S01]  /*0b00*/  IMAD.U32 R0, RZ, RZ, UR7 ;  /* 0x00000007ff007e24 */ /* 0x000fe2000f8e00ff */
[----:B------:R-:W-:Y:S01]  /*0b10*/  SHF.R.S32.HI R0, RZ, 0x2, R22 ;  /* 0x00000002ff007819 */ /* 0x000fe20000011416 */
[----:B------:R-:W-:Y:S01]  /*0b20*/  IMAD.U32 R3, RZ, RZ, UR6 ;  /* 0x00000006ff037e24 */ /* 0x000fe2000f8e00ff */
[----:B------:R-:W-:Y:S01]  /*0b30*/  UIADD3 UR6, UR4, 0x9000, URZ ;  /* 0x0000900004067890 */ /* 0x000fe2000fffe03f */
[----:B------:R-:W-:Y:S02]  /*0b40*/  VIADD R3, R248, 0x40 ;  /* 0x00000040f8037836 */ /* 0x000fe40000000000 */
[----:B------:R-:W-:Y:S02]  /*0b50*/  IMAD R0, R23, 0x10, R0 ;  /* 0x0000001017007824 */ /* 0x000fe400078e0200 */
[----:B------:R-:W-:Y:S01]  /*0b60*/  IMAD.MOV.U32 R2, RZ, RZ, 0x40 ;  /* 0x00000040ff027424 */ /* 0x000fe200078e00ff */
[----:B-1----:R-:W-:Y:S01]  /*0b70*/  LEA R5, R6, UR6, 0x1 ;  /* 0x0000000606057c11 */ /* 0x002fe2000f8e08ff */
[----:B------:R1:W-:Y:S01]  /*0b80*/  STL [R1+0xc], R3 ;  /* 0x00000c0301007387 */ /* 0x0003e20000100800 */
[----:B------:R-:W-:-:S02]  /*0b90*/  IMAD.IADD R225, R224, 0x1, R225 ;  /* 0x00000001e0e17824 */ /* 0x000fc400078e02e1 */
[----:B------:R-:W-:Y:S01]  /*0ba0*/  IMAD.IADD R240, R238, 0x1, R237 ;  /* 0x00000001eef07824 */ /* 0x000fe200078e02ed */
[----:B------:R2:W-:Y:S01]  /*0bb0*/  STL [R1+0x4], R0 ;  /* 0x0000040001007387 */ /* 0x0005e20000100800 */
[----:B------:R-:W-:Y:S02]  /*0bc0*/  IMAD.IADD R237, R237, 0x1, R239 ;  /* 0x00000001eded7824 */ /* 0x000fe400078e02ef */
[----:B------:R-:W-:Y:S01]  /*0bd0*/  IMAD.IADD R231, R231, 0x1, R7 ;  /* 0x00000001e7e77824 */ /* 0x000fe200078e0207 */
[----:B------:R3:W-:Y:S01]  /*0be0*/  STL [R1+0x20], R5 ;  /* 0x0000200501007387 */ /* 0x0007e20000100800 */
[----:B------:R-:W-:Y:S01]  /*0bf0*/  IMAD.U32 R7, RZ, RZ, UR7 ;  /* 0x00000007ff077e24 */ /* 0x000fe2000f8e00ff */
[----:B------:R-:W-:Y:S01]  /*0c00*/  ULDC.64 UR6, c[0x0][0x208] ;  /* 0x0000820000067ab9 */ /* 0x000fe20000000a00 */
[----:B-1----:R-:W-:Y:S02]  /*0c10*/  LEA R3, R4, UR4, 0x1 ;  /* 0x0000000404037c11 */ /* 0x002fe4000f8e08ff */
[----:B--2---:R-:W-:Y:S01]  /*0c20*/  SEL R0, R2, 0xffffffc0, !P6 ;  /* 0xffffffc002007807 */ /* 0x004fe20007000000 */
[----:B------:R-:W-:-:S02]  /*0c30*/  VIADD R2, R5, 0x20 ;  /* 0x0000002005027836 */ /* 0x000fc40000000000 */
[----:B------:R-:W-:Y:S02]  /*0c40*/  @P1 VIADD R2, R5, 0xffffffe0 ;  /* 0xffffffe005021836 */ /* 0x000fe40000000000 */
[--C-:B------:R-:W-:Y:S02]  /*0c50*/  IMAD.IADD R227, R224, 0x1, R0.reuse ;  /* 0x00000001e0e37824 */ /* 0x100fe400078e0200 */
[----:B------:R-:W-:Y:S01]  /*0c60*/  IMAD.IADD R226, R225, 0x1, R0 ;  /* 0x00000001e1e27824 */ /* 0x000fe200078e0200 */
[----:B------:R3:W-:Y:S06]  /*0c70*/  STL [R1+0x24], R2 ;  /* 0x0000240201007387 */ /* 0x0007ec0000100800 */
.L_x_353:
        /* <DEDUP_REMOVED lines=16> */
[----:B-12---:R-:W-:Y:S01]  /*0d80*/  IMAD.U32 R4, RZ, RZ, UR8 ;  /* 0x00000008ff047e24 */ /* 0x006fe2000f8e00ff */
[----:B------:R-:W-:Y:S01]  /*0d90*/  UISETP.NE.U32.AND UP0, UPT, UR12, URZ, UPT ;  /* 0x0000003f0c00728c */ /* 0x000fe2000bf05070 */
[----:B------:R-:W-:Y:S01]  /*0da0*/  IMAD.U32 R6, RZ, RZ, UR10 ;  /* 0x0000000aff067e24 */ /* 0x000fe2000f8e00ff */
[----:B------:R-:W-:-:S02]  /*0db0*/  @UP4 UIADD3.X UR11, UR5, UR11, URZ, UP1, !UPT ;  /* 0x0000000b050b4290 */ /* 0x000fc40008ffe43f */
[----:B------:R-:W-:Y:S01]  /*0dc0*/  UIADD3.X UR14, UR5, UR13, URZ, UP2, !UPT ;  /* 0x0000000d050e7290 */ /* 0x000fe200097fe43f */
[----:B---3--:R-:W-:Y:S01]  /*0dd0*/  IMAD.U32 R5, RZ, RZ, UR9 ;  /* 0x00000009ff057e24 */ /* 0x008fe2000f8e00ff */
        /* <DEDUP_REMOVED lines=45> */
.L_x_312:
        /* <DEDUP_REMOVED lines=9> */
[----:B------:R-:W-:Y:S02]  /*1140*/  UISETP.NE.AND UP0, UPT, UR42, -0x1, UPT ;  /* 0xffffffff2a00788c */ /* 0x000fe4000bf05270 */
[----:B------:R-:W-:Y:S01]  /*1150*/  UISETP.NE.AND UP1, UPT, UR16, -0x1, UPT ;  /* 0xffffffff1000788c */ /* 0x000fe2000bf25270 */
[----:B------:R-:W-:Y:S02]  /*1160*/  ULDC.64 UR8, c[0x0][0x228] ;  /* 0x00008a0000087ab9 */ /* 0x000fe40000000a00 */
[----:B------:R-:W2:Y:S01]  /*1170*/  S2UR UR12, SR_CTAID.X ;  /* 0x00000000000c79c3 */ /* 0x000ea20000002500 */
[----:B------:R-:W-:Y:S02]  /*1180*/  UIMAD.WIDE.U32 UR18, UR50, UR8, URZ ;  /* 0x00000008321272a5 */ /* 0x000fe4000f8e003f */
[----:B------:R-:W-:-:S02]  /*1190*/  UIMAD UR8, UR58, UR8, URZ ;  /* 0x000000083a0872a4 */ /* 0x000fc4000f8e023f */
[----:B------:R-:W-:Y:S01]  /*11a0*/  UIADD3 UR14, UR31, 0x3f, URZ ;  /* 0x0000003f1f0e7890 */ /* 0x000fe2000fffe03f */
[----:B------:R-:W-:Y:S01]  /*11b0*/  ULDC.64 UR48, c[0x0][0x240] ;  /* 0x0000900000307ab9 */ /* 0x000fe20000000a00 */
[----:B------:R-:W-:Y:S01]  /*11c0*/  ULDC UR60, c[0x0][0x2d4] ;  /* 0x0000b500003c7ab9 */ /* 0x000fe20000000800 */
[----:B------:R-:W-:Y:S01]  /*11d0*/  USHF.L.U64.HI UR15, UR50, 0x7, UR58 ;  /* 0x00000007320f7899 */ /* 0x000fe2000801023a */
[----:B------:R-:W-:Y:S01]  /*11e0*/  ULDC.U8 UR25, c[0x0][0x480] ;  /* 0x0001200000197ab9 */ /* 0x000fe20000000000 */
[----:B------:R-:W-:Y:S01]  /*11f0*/  ULDC.U8 UR24, c[0x0][0x3d8] ;  /* 0x0000f60000187ab9 */ /* 0x000fe20000000000 */
[----:B------:R-:W-:Y:S02]  /*1200*/  USHF.R.S32.HI UR20, URZ, 0x1f, UR14 ;  /* 0x0000001f3f147899 */ /* 0x000fe4000801140e */
[----:B------:R-:W-:Y:S01]  /*1210*/  @UP0 UIADD3 UR17, UR41, UR42, URZ ;  /* 0x0000002a29110290 */ /* 0x000fe2000fffe03f */
[----:B-1----:R-:W-:Y:S01]  /*1220*/  IABS R6, R7 ;  /* 0x0000000700067213 */ /* 0x002fe20000000000 */
[----:B------:R-:W-:Y:S01]  /*1230*/  UIMAD UR22, UR50, UR9, UR8 ;  /* 0x00000009321672a4 */ /* 0x000fe2000f8e0208 */
[----:B------:R-:W-:Y:S01]  /*1240*/  ISETP.NE.AND P3, PT, R7, RZ, PT ;  /* 0x000000ff0700720c */ /* 0x000fe20003f65270 */
[----:B------:R-:W-:Y:S01]  /*1250*/  USHF.R.S32.HI UR30, URZ, 0x1f, UR60 ;  /* 0x0000001f3f1e7899 */ /* 0x000fe2000801143c */
[----:B------:R-:W1:Y:S01]  /*1260*/  I2F.RP R4, R6 ;  /* 0x0000000600047306 */ /* 0x000e620000209400 */
[----:B------:R-:W-:-:S02]  /*1270*/  UISETP.NE.AND UP4, UPT, UR25, URZ, UPT ;  /* 0x0000003f1900728c */ /* 0x000fc4000bf85270 */
[----:B------:R-:W-:Y:S02]  /*1280*/  UISETP.NE.AND UP3, UPT, UR24, URZ, UPT ;  /* 0x0000003f1800728c */ /* 0x000fe4000bf65270 */
[----:B--2---:R-:W-:Y:S01]  /*1290*/  UIMAD.WIDE.U32 UR26, UR12, UR10, URZ ;  /* 0x0000000a0c1a72a5 */ /* 0x004fe2000f8e003f */
[----:B------:R-:W-:Y:S01]  /*12a0*/  @!UP1 ULDC.64 UR8, c[0x0][0x418] ;  /* 0x0001060000089ab9 */ /* 0x000fe20000000a00 */
[----:B------:R-:W-:Y:S02]  /*12b0*/  @UP0 ULDC.64 UR24, c[0x0][0x248] ;  /* 0x0000920000180ab9 */ /* 0x000fe40000000a00 */
[----:B------:R-:W-:Y:S02]  /*12c0*/  UIMAD UR37, UR12, UR11, UR27 ;  /* 0x0000000b0c2572a4 */ /* 0x000fe4000f8e021b */
[----:B------:R-:W-:Y:S01]  /*12d0*/  USHF.L.U32 UR12, UR50, 0x7, URZ ;  /* 0x00000007320c7899 */ /* 0x000fe2000800063f */
[----:B------:R-:W-:Y:S01]  /*12e0*/  @UP1 ULDC.64 UR10, c[0x0][0x420] ;  /* 0x00010800000a1ab9 */ /* 0x000fe20000000a00 */
[----:B------:R-:W-:Y:S01]  /*12f0*/  USEL UR34, UR15, URZ, UP2 ;  /* 0x0000003f0f227287 */ /* 0x000fe20009000000 */
[----:B-1----:R-:W1:Y:S01]  /*1300*/  MUFU.RCP R4, R4 ;  /* 0x0000000400047308 */ /* 0x002e620000001000 */
[----:B------:R-:W-:-:S02]  /*1310*/  USEL UR29, UR12, URZ, UP2 ;  /* 0x0000003f0c1d7287 */ /* 0x000fc40009000000 */
[----:B------:R-:W-:Y:S02]  /*1320*/  UIMAD.WIDE.U32 UR12, UR16, UR48, URZ ;  /* 0x00000030100c72a5 */ /* 0x000fe4000f8e003f */
[----:B------:R-:W-:Y:S02]  /*1330*/  @UP1 UIMAD.WIDE.U32 UR46, UR16, UR10, URZ ;  /* 0x0000000a102e12a5 */ /* 0x000fe4000f8e003f */
[----:B------:R-:W-:Y:S02]  /*1340*/  ULEA.HI UR20, UR20, UR14, URZ, 0x6 ;  /* 0x0000000e14147291 */ /* 0x000fe4000f8f303f */
[----:B------:R-:W-:Y:S02]  /*1350*/  USEL UR57, UR18, UR12, !UP1 ;  /* 0x0000000c12397287 */ /* 0x000fe4000c800000 */
[----:B------:R-:W-:Y:S02]  /*1360*/  @!UP1 UIMAD UR10, UR58, UR8, URZ ;  /* 0x000000083a0a92a4 */ /* 0x000fe4000f8e023f */
[----:B------:R-:W-:-:S02]  /*1370*/  @UP0 UIMAD.WIDE.U32 UR14, UR17, UR24, URZ ;  /* 0x00000018110e02a5 */ /* 0x000fc4000f8e003f */
[----:B------:R-:W-:Y:S01]  /*1380*/  @UP0 UIMAD UR18, UR17, UR25, URZ ;  /* 0x00000019111202a4 */ /* 0x000fe2000f8e023f */
[----:B-1----:R-:W-:Y:S01]  /*1390*/  VIADD R4, R4, 0xffffffe ;  /* 0x0ffffffe04047836 */ /* 0x002fe20000000000 */
[----:B------:R-:W-:Y:S01]  /*13a0*/  UIMAD UR17, UR30, UR50, URZ ;  /* 0x000000321e1172a4 */ /* 0x000fe2000f8e023f */
[----:B------:R-:W-:Y:S02]  /*13b0*/  ULDC UR35, c[0x0][0x2dc] ;  /* 0x0000b70000237ab9 */ /* 0x000fe40000000800 */
[----:B------:R-:W1:Y:S01]  /*13c0*/  F2I.FTZ.U32.TRUNC.NTZ R5, R4 ;  /* 0x0000000400057305 */ /* 0x000e62000021f000 */
[----:B------:R-:W-:Y:S01]  /*13d0*/  ULDC UR44, c[0x0][0x270] ;  /* 0x00009c00002c7ab9 */ /* 0x000fe20000000800 */
[----:B------:R-:W-:Y:S02]  /*13e0*/  @UP1 UIMAD UR38, UR16, UR11, UR47 ;  /* 0x0000000b102612a4 */ /* 0x000fe4000f8e022f */
[----:B------:R-:W-:Y:S02]  /*13f0*/  @!UP1 UIMAD.WIDE.U32 UR32, UR50, UR8, URZ ;  /* 0x00000008322092a5 */ /* 0x000fe4000f8e003f */
[----:B------:R-:W-:-:S02]  /*1400*/  @!UP1 UIMAD UR28, UR50, UR9, UR10 ;  /* 0x00000009321c92a4 */ /* 0x000fc4000f8e020a */
[----:B------:R-:W-:Y:S02]  /*1410*/  UIMAD UR21, UR16, UR49, URZ ;  /* 0x00000031101572a4 */ /* 0x000fe4000f8e023f */
[----:B------:R-:W-:Y:S02]  /*1420*/  UIMAD.WIDE UR8, UR35, UR44, URZ ;  /* 0x0000002c230872a5 */ /* 0x000fe4000f8e023f */
[----:B------:R-:W-:Y:S02]  /*1430*/  UIMAD.WIDE.U32 UR10, UR50, UR60, URZ ;  /* 0x0000003c320a72a5 */ /* 0x000fe4000f8e003f */
[----:B------:R-:W-:Y:S01]  /*1440*/  UIMAD UR17, UR58, UR60, UR17 ;  /* 0x0000003c3a1172a4 */ /* 0x000fe2000f8e0211 */
[----:B-1----:R-:W-:Y:S01]  /*1450*/  IMAD.MOV R0, RZ, RZ, -R5 ;  /* 0x000000ffff007224 */ /* 0x002fe200078e0a05 */
[----:B------:R-:W-:Y:S01]  /*1460*/  UIMAD UR51, UR59, UR35, URZ ;  /* 0x000000233b3372a4 */ /* 0x000fe2000f8e023f */
[----:B------:R-:W-:Y:S01]  /*1470*/  IMAD.MOV.U32 R4, RZ, RZ, RZ ;  /* 0x000000ffff047224 */ /* 0x000fe200078e00ff */
[----:B------:R-:W-:Y:S01]  /*1480*/  UIADD3 UR22, UR19, UR22, URZ ;  /* 0x0000001613167290 */ /* 0x000fe2000fffe03f */
[----:B------:R-:W-:Y:S01]  /*1490*/  IMAD R0, R0, R6, RZ ;  /* 0x0000000600007224 */ /* 0x000fe200078e02ff */
[----:B------:R-:W-:-:S02]  /*14a0*/  @UP1 UIADD3 UR22, UR13, UR21, URZ ;  /* 0x000000150d161290 */ /* 0x000fc4000fffe03f */
[----:B------:R-:W-:Y:S01]  /*14b0*/  @UP0 UIADD3 UR35, UR15, UR18, URZ ;  /* 0x000000120f230290 */ /* 0x000fe2000fffe03f */
[----:B------:R-:W-:Y:S01]  /*14c0*/  IMAD.HI.U32 R0, R5, R0, R4 ;  /* 0x0000000005007227 */ /* 0x000fe200078e0004 */
[----:B------:R-:W-:Y:S01]  /*14d0*/  @UP0 UMOV UR30, UR14 ;  /* 0x0000000e001e0c82 */ /* 0x000fe20008000000 */
[----:B------:R-:W-:Y:S02]  /*14e0*/  UIMAD.WIDE.U32 UR12, UR8, UR10, URZ ;  /* 0x0000000a080c72a5 */ /* 0x000fe4000f8e003f */
[----:B------:R-:W-:Y:S02]  /*14f0*/  UIMAD UR15, UR9, UR10, URZ ;  /* 0x0000000a090f72a4 */ /* 0x000fe4000f8e023f */
[----:B------:R-:W-:Y:S01]  /*1500*/  IMAD.HI.U32 R0, R0, R2, RZ ;  /* 0x0000000200007227 */ /* 0x000fe200078e00ff */
[----:B------:R-:W-:Y:S02]  /*1510*/  UIADD3 UR14, UR11, UR17, URZ ;  /* 0x000000110b0e7290 */ /* 0x000fe4000fffe03f */
[----:B------:R-:W-:-:S02]  /*1520*/  UIMAD.WIDE.U32 UR10, UR8, UR16, URZ ;  /* 0x00000010080a72a5 */ /* 0x000fc4000f8e003f */
[----:B------:R-:W-:Y:S01]  /*1530*/  IADD3 R4, -R0, RZ, RZ ;  /* 0x000000ff00047210 */ /* 0x000fe20007ffe1ff */
[----:B------:R-:W-:Y:S01]  /*1540*/  ULDC UR40, c[0x0][0x2c4] ;  /* 0x0000b10000287ab9 */ /* 0x000fe20000000800 */
[----:B------:R-:W-:Y:S02]  /*1550*/  UIMAD UR14, UR8, UR14, UR15 ;  /* 0x0000000e080e72a4 */ /* 0x000fe4000f8e020f */
[----:B------:R-:W-:Y:S01]  /*1560*/  @UP3 UIMAD UR15, UR50, UR40, URZ ;  /* 0x00000028320f32a4 */ /* 0x000fe2000f8e023f */
[C---:B------:R-:W-:Y:S01]  /*1570*/  IMAD R2, R6.reuse, R4, R2 ;  /* 0x0000000406027224 */ /* 0x040fe200078e0202 */
[----:B------:R-:W-:Y:S02]  /*1580*/  USEL UR56, UR12, UR10, !UP1 ;  /* 0x0000000a0c387287 */ /* 0x000fe4000c800000 */
[----:B------:R-:W-:Y:S02]  /*1590*/  ULOP3.LUT UR12, UR20, 0xffffffc0, URZ, 0xc0, !UPT ;  /* 0xffffffc0140c7892 */ /* 0x000fe4000f8ec03f */
[----:B------:R-:W-:Y:S01]  /*15a0*/  ISETP.GT.U32.AND P1, PT, R6, R2, PT ;  /* 0x000000020600720c */ /* 0x000fe20003f24070 */
[----:B------:R-:W-:-:S02]  /*15b0*/  UIADD3 UR43, UR13, UR14, URZ ;  /* 0x0000000e0d2b7290 */ /* 0x000fc4000fffe03f */
[----:B------:R-:W-:Y:S02]  /*15c0*/  @UP3 USEL UR10, UR15, UR16, !UP1 ;  /* 0x000000100f0a3287 */ /* 0x000fe4000c800000 */
[----:B------:R-:W-:Y:S01]  /*15d0*/  UIADD3 UR13, UR12, -0x40, URZ ;  /* 0xffffffc00c0d7890 */ /* 0x000fe2000fffe03f */
[----:B------:R-:W-:Y:S01]  /*15e0*/  @UP3 ULDC UR17, c[0x0][0x2e4] ;  /* 0x0000b90000113ab9 */ /* 0x000fe20000000800 */
[----:B------:R-:W-:Y:S02]  /*15f0*/  @!UP3 UIMAD UR14, UR50, UR44, UR59 ;  /* 0x0000002c320eb2a4 */ /* 0x000fe4000f8e023b */
[----:B------:R-:W-:Y:S02]  /*1600*/  @UP3 UIMAD UR19, UR59, UR17, UR10 ;  /* 0x000000113b1332a4 */ /* 0x000fe4000f8e020a */
[----:B------:R-:W-:Y:S02]  /*1610*/  USHF.R.S32.HI UR18, URZ, 0x1f, UR13 ;  /* 0x0000001f3f127899 */ /* 0x000fe4000801140d */
[----:B------:R-:W-:Y:S01]  /*1620*/  @!P1 IMAD.IADD R2, R2, 0x1, -R6 ;  /* 0x0000000102029824 */ /* 0x000fe200078e0a06 */
[----:B------:R-:W-:Y:S01]  /*1630*/  UIADD3 UR10, UP2, UR13, UR29, URZ ;  /* 0x0000001d0d0a7290 */ /* 0x000fe2000ff5e03f */
[----:B------:R-:W-:Y:S01]  /*1640*/  @!P1 VIADD R0, R0, 0x1 ;  /* 0x0000000100009836 */ /* 0x000fe20000000000 */
[----:B------:R-:W-:Y:S01]  /*1650*/  UIMAD UR12, UR9, UR16, URZ ;  /* 0x00000010090c72a4 */ /* 0x000fe2000f8e023f */
[----:B------:R-:W-:Y:S01]  /*1660*/  PLOP3.LUT P1, PT, PT, PT, UP0, 0x80, 0x0 ;  /* 0x000000000000781c */ /* 0x000fe20003f2f008 */
[----:B------:R-:W-:Y:S01]  /*1670*/  UIADD3.X UR17, UR18, UR34, URZ, UP2, !UPT ;  /* 0x0000002212117290 */ /* 0x000fe200097fe43f */
[----:B------:R-:W-:Y:S01]  /*1680*/  ISETP.GE.U32.AND P0, PT, R2, R6, PT ;  /* 0x000000060200720c */ /* 0x000fe20003f06070 */
[----:B------:R-:W-:Y:S01]  /*1690*/  UIMAD UR9, UR9, UR10, URZ ;  /* 0x0000000a090972a4 */ /* 0x000fe2000f8e023f */
[----:B------:R-:W-:Y:S01]  /*16a0*/  LOP3.LUT R2, R7, UR59, RZ, 0x3c, !PT ;  /* 0x0000003b07027c12 */ /* 0x000fe2000f8e3cff */
[----:B------:R-:W-:-:S02]  /*16b0*/  @UP0 UIADD3 UR27, UR41, UR42, URZ ;  /* 0x0000002a291b0290 */ /* 0x000fc4000fffe03f */
[----:B------:R-:W-:Y:S01]  /*16c0*/  @!UP3 UIMAD UR19, UR14, UR40, URZ ;  /* 0x000000280e13b2a4 */ /* 0x000fe2000f8e023f */
[----:B------:R-:W-:Y:S01]  /*16d0*/  ISETP.GE.AND P2, PT, R2, RZ, PT ;  /* 0x000000ff0200720c */ /* 0x000fe20003f46270 */
[----:B------:R-:W-:Y:S01]  /*16e0*/  UIMAD.WIDE.U32 UR44, UR8, UR10, URZ ;  /* 0x0000000a082c72a5 */ /* 0x000fe2000f8e003f */
[----:B------:R-:W-:Y:S01]  /*16f0*/  @UP0 ULDC.64 UR14, c[0x0][0x250] ;  /* 0x00009400000e0ab9 */ /* 0x000fe20000000a00 */
[----:B------:R-:W-:Y:S02]  /*1700*/  UIMAD UR10, UR8, UR17, UR9 ;  /* 0x00000011080a72a4 */ /* 0x000fe4000f8e0209 */
[----:B------:R-:W-:Y:S02]  /*1710*/  @UP0 UIMAD.WIDE.U32 UR8, UR27, UR14, URZ ;  /* 0x0000000e1b0802a5 */ /* 0x000fe4000f8e003f */
[----:B------:R-:W-:Y:S01]  /*1720*/  @P0 IADD3 R0, R0, 0x1, RZ ;  /* 0x0000000100000810 */ /* 0x000fe20007ffe0ff */
[----:B------:R-:W-:Y:S01]  /*1730*/  @UP1 UIADD3 UR43, UR11, UR12, URZ ;  /* 0x0000000c0b2b1290 */ /* 0x000fe2000fffe03f */
[----:B------:R-:W-:Y:S01]  /*1740*/  PLOP3.LUT P0, PT, PT, PT, UP3, 0x80, 0x0 ;  /* 0x000000000000781c */ /* 0x000fe20003f0f038 */
[----:B------:R-:W-:-:S02]  /*1750*/  @UP0 UIMAD UR11, UR27, UR15, URZ ;  /* 0x0000000f1b0b02a4 */ /* 0x000fc4000f8e023f */
[----:B------:R-:W-:Y:S01]  /*1760*/  IMAD.MOV.U32 R14, RZ, RZ, R0 ;  /* 0x000000ffff0e7224 */ /* 0x000fe200078e0000 */
[----:B------:R-:W-:Y:S02]  /*1770*/  USEL UR53, UR37, URZ, UP4 ;  /* 0x0000003f25357287 */ /* 0x000fe4000a000000 */
[----:B------:R-:W-:Y:S02]  /*1780*/  USHF.R.S32.HI UR36, URZ, 0x1f, UR23 ;  /* 0x0000001f3f247899 */ /* 0x000fe40008011417 */
[----:B------:R-:W-:Y:S01]  /*1790*/  @!UP1 UIADD3 UR38, UR33, UR28, URZ ;  /* 0x0000001c21269290 */ /* 0x000fe2000fffe03f */
[----:B------:R-:W-:Y:S01]  /*17a0*/  @!P2 IADD3 R14, -R14, RZ, RZ ;  /* 0x000000ff0e0ea210 */ /* 0x000fe20007ffe1ff */
[----:B------:R-:W-:Y:S01]  /*17b0*/  USHF.R.S32.HI UR55, URZ, 0x1f, UR51 ;  /* 0x0000001f3f377899 */ /* 0x000fe20008011433 */
[----:B------:R-:W-:Y:S01]  /*17c0*/  @!P3 LOP3.LUT R14, RZ, R7, RZ, 0x33, !PT ;  /* 0x00000007ff0eb212 */ /* 0x000fe200078e33ff */
[----:B------:R-:W-:Y:S02]  /*17d0*/  USEL UR54, UR26, URZ, UP4 ;  /* 0x0000003f1a367287 */ /* 0x000fe4000a000000 */
[----:B------:R-:W-:-:S02]  /*17e0*/  @UP0 UIADD3 UR40, UR9, UR11, URZ ;  /* 0x0000000b09280290 */ /* 0x000fc4000fffe03f */
        /* <DEDUP_REMOVED lines=15> */
.L_x_314:
        /* <DEDUP_REMOVED lines=13> */
.L_x_315:
        /* <DEDUP_REMOVED lines=11> */
.L_x_316:
[----:B------:R-:W-:Y:S02]  /*1a60*/  ULDC UR9, c[0x0][0x270] ;  /* 0x00009c0000097ab9 */ /* 0x000fe40000000800 */
[----:B------:R-:W-:-:S04]  /*1a70*/  UIMAD UR10, UR50, UR9, UR59 ;  /* 0x00000009320a72a4 */ /* 0x000fc8000f8e023b */
[----:B------:R-:W-:-:S12]  /*1a80*/  UIMAD UR10, UR10, UR60, URZ ;  /* 0x0000003c0a0a72a4 */ /* 0x000fd8000f8e023f */
.L_x_317:
[----:B------:R-:W1:Y:S01]  /*1a90*/  S2R R18, SR_TID.X ;  /* 0x0000000000127919 */ /* 0x000e620000002100 */
[----:B------:R-:W-:Y:S01]  /*1aa0*/  SHF.R.S32.HI R249, RZ, 0x1f, R248 ;  /* 0x0000001ffff97819 */ /* 0x000fe200000114f8 */
[----:B------:R-:W-:Y:S01]  /*1ab0*/  UIADD3 UR17, UR13, UR10, URZ ;  /* 0x0000000a0d117290 */ /* 0x000fe2000fffe03f */
[----:B------:R-:W-:Y:S01]  /*1ac0*/  IADD3 R4, P0, R248, UR8, RZ ;  /* 0x00000008f8047c10 */ /* 0x000fe2000ff1e0ff */
[----:B------:R-:W-:Y:S01]  /*1ad0*/  ULDC.64 UR8, c[0x0][0x420] ;  /* 0x0001080000087ab9 */ /* 0x000fe20000000a00 */
[----:B------:R-:W-:Y:S01]  /*1ae0*/  USHF.R.S32.HI UR58, URZ, 0x1f, UR59 ;  /* 0x0000001f3f3a7899 */ /* 0x000fe2000801143b */
[----:B------:R-:W-:Y:S01]  /*1af0*/  IMAD.U32 R0, RZ, RZ, UR8 ;  /* 0x00000008ff007e24 */ /* 0x000fe2000f8e00ff */
[----:B------:R-:W-:Y:S01]  /*1b00*/  IADD3.X R5, R249, UR38, RZ, P0, !PT ;  /* 0x00000026f9057c10 */ /* 0x000fe200087fe4ff */
[----:B------:R-:W-:Y:S01]  /*1b10*/  UIMAD UR11, UR18, UR8, URZ ;  /* 0x00000008120b72a4 */ /* 0x000fe2000f8e023f */
[----:B------:R-:W-:Y:S01]  /*1b20*/  BSSY B1, `(.L_x_313) ;  /* 0x00008ab000017945 */ /* 0x000fe20003800000 */
[----:B------:R-:W-:Y:S01]  /*1b30*/  ULDC UR12, c[0x0][0x2dc] ;  /* 0x0000b700000c7ab9 */ /* 0x000fe20000000800 */
[----:B------:R-:W-:Y:S01]  /*1b40*/  ULDC UR16, c[0x0][0x270] ;  /* 0x00009c0000107ab9 */ /* 0x000fe20000000800 */
[----:B------:R-:W-:Y:S01]  /*1b50*/  IMAD.WIDE.U32 R4, R0, UR13, R4 ;  /* 0x0000000d00047c25 */ /* 0x000fe2000f8e0004 */
[----:B------:R-:W-:-:S02]  /*1b60*/  UIMAD UR11, UR13, UR9, UR11 ;  /* 0x000000090d0b72a4 */ /* 0x000fc4000f8e020b */
[----:B------:R-:W-:Y:S01]  /*1b70*/  UIMAD UR34, UR12, UR16, URZ ;  /* 0x000000100c2272a4 */ /* 0x000fe2000f8e023f */
[----:B------:R-:W-:Y:S01]  /*1b80*/  ULDC.64 UR26, c[0x0][0x478] ;  /* 0x00011e00001a7ab9 */ /* 0x000fe20000000a00 */
[----:B------:R-:W-:Y:S02]  /*1b90*/  ULEA.HI.SX32 UR38, UR20, 0xffffffff, 0x1a ;  /* 0xffffffff14267891 */ /* 0x000fe4000f8fd23f */
[----:B------:R-:W-:Y:S01]  /*1ba0*/  VIADD R5, R5, UR11 ;  /* 0x0000000b05057c36 */ /* 0x000fe20008000000 */
[----:B------:R-:W-:Y:S01]  /*1bb0*/  ULDC.64 UR10, c[0x0][0x428] ;  /* 0x00010a00000a7ab9 */ /* 0x000fe20000000a00 */
[----:B------:R-:W-:Y:S01]  /*1bc0*/  UIADD3 UR19, UR13, UR19, URZ ;  /* 0x000000130d137290 */ /* 0x000fe2000fffe03f */
[----:B------:R-:W-:Y:S01]  /*1bd0*/  IMAD.U32 R8, RZ, RZ, UR10 ;  /* 0x0000000aff087e24 */ /* 0x000fe2000f8e00ff */
[----:B------:R-:W-:Y:S02]  /*1be0*/  UIMAD UR12, UR58, UR10, URZ ;  /* 0x0000000a3a0c72a4 */ /* 0x000fe4000f8e023f */
[----:B------:R-:W-:Y:S01]  /*1bf0*/  UIMAD.WIDE UR20, UR17, 0x4, UR26 ;  /* 0x00000004111478a5 */ /* 0x000fe2000f8e021a */
[----:B------:R-:W-:Y:S01]  /*1c00*/  IMAD.WIDE.U32 R4, R8, UR59, R4 ;  /* 0x0000003b08047c25 */ /* 0x000fe2000f8e0004 */
[----:B------:R-:W-:-:S02]  /*1c10*/  UIMAD UR16, UR59, UR11, UR12 ;  /* 0x0000000b3b1072a4 */ /* 0x000fc4000f8e020c */
[----:B------:R-:W-:Y:S01]  /*1c20*/  UISETP.GE.AND UP2, UPT, UR31, 0x1, UPT ;  /* 0x000000011f00788c */ /* 0x000fe2000bf46270 */
[----:B------:R-:W-:Y:S01]  /*1c30*/  ULDC.64 UR10, c[0x0][0x258] ;  /* 0x00009600000a7ab9 */ /* 0x000fe20000000a00 */
[----:B-1----:R-:W-:Y:S01]  /*1c40*/  SHF.R.S32.HI R10, RZ, 0x1f, R18 ;  /* 0x0000001fff0a7819 */ /* 0x002fe20000011412 */
[----:B------:R-:W-:Y:S01]  /*1c50*/  UIMAD UR12, UR58, UR10, URZ ;  /* 0x0000000a3a0c72a4 */ /* 0x000fe2000f8e023f */
[----:B------:R-:W-:Y:S01]  /*1c60*/  VIADD R5, R5, UR16 ;  /* 0x0000001005057c36 */ /* 0x000fe20008000000 */
[----:B------:R-:W-:Y:S01]  /*1c70*/  ULDC.64 UR32, c[0x0][0x210] ;  /* 0x0000840000207ab9 */ /* 0x000fe20000000a00 */
[----:B------:R-:W-:Y:S01]  /*1c80*/  LEA.HI R2, R10, R18, RZ, 0x2 ;  /* 0x000000120a027211 */ /* 0x000fe200078f10ff */
[----:B------:R-:W-:Y:S01]  /*1c90*/  ULDC.64 UR28, c[0x0][0x3e0] ;  /* 0x0000f800001c7ab9 */ /* 0x000fe20000000a00 */
[----:B------:R-:W-:Y:S01]  /*1ca0*/  ULDC.64 UR26, c[0x0][0x400] ;  /* 0x00010000001a7ab9 */ /* 0x000fe20000000a00 */
[----:B------:R-:W-:Y:S01]  /*1cb0*/  ULDC.64 UR46, c[0x0][0x2b0] ;  /* 0x0000ac00002e7ab9 */ /* 0x000fe20000000a00 */
[----:B------:R-:W-:-:S04]  /*1cc0*/  SHF.R.S32.HI R2, RZ, 0x2, R2 ;  /* 0x00000002ff027819 */ /* 0x000fc80000011402 */
[----:B------:R-:W-:Y:S01]  /*1cd0*/  SHF.R.S32.HI R19, RZ, 0x1f, R2 ;  /* 0x0000001fff137819 */ /* 0x000fe20000011402 */
[C---:B------:R-:W-:Y:S01]  /*1ce0*/  IMAD.WIDE.U32 R4, R2.reuse, UR8, R4 ;  /* 0x0000000802047c25 */ /* 0x040fe2000f8e0004 */
[----:B------:R-:W-:-:S04]  /*1cf0*/  IADD3 R0, P0, R2, UR13, RZ ;  /* 0x0000000d02007c10 */ /* 0x000fc8000ff1e0ff */
[----:B------:R-:W-:Y:S01]  /*1d00*/  IADD3.X R6, R19, UR18, RZ, P0, !PT ;  /* 0x0000001213067c10 */ /* 0x000fe200087fe4ff */
[----:B------:R-:W-:Y:S01]  /*1d10*/  UIMAD UR18, UR59, UR11, UR12 ;  /* 0x0000000b3b1272a4 */ /* 0x000fe2000f8e020c */
[----:B------:R-:W-:-:S03]  /*1d20*/  LEA R244, P2, R4, UR28, 0x1 ;  /* 0x0000001c04f47c11 */ /* 0x000fc6000f8408ff */
[----:B------:R-:W-:Y:S02]  /*1d30*/  IMAD R9, R6, UR48, RZ ;  /* 0x0000003006097c24 */ /* 0x000fe4000f8e02ff */
[----:B------:R-:W-:-:S04]  /*1d40*/  IMAD.WIDE.U32 R6, R0, UR48, R248 ;  /* 0x0000003000067c25 */ /* 0x000fc8000f8e00f8 */
[----:B------:R-:W-:Y:S01]  /*1d50*/  IMAD R0, R0, UR49, R9 ;  /* 0x0000003100007c24 */ /* 0x000fe2000f8e0209 */
[----:B------:R-:W-:Y:S01]  /*1d60*/  IADD3 R6, P0, R6, UR57, RZ ;  /* 0x0000003906067c10 */ /* 0x000fe2000ff1e0ff */
[----:B------:R-:W-:-:S03]  /*1d70*/  IMAD R9, R19, UR8, RZ ;  /* 0x0000000813097c24 */ /* 0x000fc6000f8e02ff */
[----:B------:R-:W-:Y:S01]  /*1d80*/  IADD3.X R7, R7, UR22, R0, P0, !PT ;  /* 0x0000001607077c10 */ /* 0x000fe200087fe400 */
[----:B------:R-:W-:Y:S01]  /*1d90*/  USHF.L.U32 UR22, UR34, 0x6, URZ ;  /* 0x0000000622167899 */ /* 0x000fe2000800063f */
[----:B------:R-:W-:Y:S01]  /*1da0*/  LEA.HI R0, R10, R18, RZ, 0x5 ;  /* 0x000000120a007211 */ /* 0x000fe200078f28ff */
[----:B------:R-:W-:Y:S01]  /*1db0*/  IMAD R9, R2, UR9, R9 ;  /* 0x0000000902097c24 */ /* 0x000fe2000f8e0209 */
[----:B------:R-:W-:Y:S01]  /*1dc0*/  PLOP3.LUT P0, PT, PT, PT, UP2, 0x80, 0x0 ;  /* 0x000000000000781c */ /* 0x000fe20003f0f028 */
[----:B------:R-:W-:Y:S01]  /*1dd0*/  UIADD3 UR17, UP1, UP0, UR44, UR22, UR51 ;  /* 0x000000162c117290 */ /* 0x000fe2000f83e033 */
[----:B------:R-:W-:Y:S01]  /*1de0*/  LOP3.LUT R8, R0, 0xffffffe0, RZ, 0xc0, !PT ;  /* 0xffffffe000087812 */ /* 0x000fe200078ec0ff */
[----:B------:R-:W-:Y:S01]  /*1df0*/  USHF.R.S32.HI UR13, URZ, 0x1f, UR22 ;  /* 0x0000001f3f0d7899 */ /* 0x000fe20008011416 */
[----:B------:R-:W-:-:S03]  /*1e00*/  IMAD.IADD R5, R5, 0x1, R9 ;  /* 0x0000000105057824 */ /* 0x000fc600078e0209 */
[----:B------:R-:W-:Y:S01]  /*1e10*/  IMAD.IADD R18, R18, 0x1, -R8 ;  /* 0x0000000112127824 */ /* 0x000fe200078e0a08 */
[----:B------:R-:W-:Y:S01]  /*1e20*/  SHF.R.S32.HI R8, RZ, 0x5, R0 ;  /* 0x00000005ff087819 */ /* 0x000fe20000011400 */
[----:B------:R-:W-:Y:S01]  /*1e30*/  UIADD3.X UR11, UR52, UR13, UR55, UP1, UP0 ;  /* 0x0000000d340b7290 */ /* 0x000fe20008fe0437 */
[----:B------:R-:W-:Y:S01]  /*1e40*/  IMAD.U32 R0, RZ, RZ, UR10 ;  /* 0x0000000aff007e24 */ /* 0x000fe2000f8e00ff */
[----:B------:R-:W-:Y:S01]  /*1e50*/  UIADD3 UR12, UP1, UP0, UR54, UR17, UR56 ;  /* 0x00000011360c7290 */ /* 0x000fe2000f83e038 */
[----:B------:R-:W-:Y:S01]  /*1e60*/  LEA.HI.X R241, R4, UR29, R5, 0x1, P2 ;  /* 0x0000001d04f17c11 */ /* 0x000fe200090f0c05 */
[----:B------:R-:W-:Y:S01]  /*1e70*/  IMAD R8, R8, UR34, R18 ;  /* 0x0000002208087c24 */ /* 0x000fe2000f8e0212 */
[----:B------:R-:W-:Y:S01]  /*1e80*/  UIMAD.WIDE UR16, UR19, 0x4, UR46 ;  /* 0x00000004131078a5 */ /* 0x000fe2000f8e022e */
[----:B------:R-:W-:Y:S01]  /*1e90*/  IMAD.WIDE.U32 R6, R0, UR59, R6 ;  /* 0x0000003b00067c25 */ /* 0x000fe2000f8e0006 */
[----:B------:R-:W-:Y:S02]  /*1ea0*/  UIADD3.X UR10, UR53, UR11, UR43, UP1, UP0 ;  /* 0x0000000b350a7290 */ /* 0x000fe40008fe042b */
[----:B------:R-:W-:Y:S01]  /*1eb0*/  IADD3 R0, P1, R8, UR12, RZ ;  /* 0x0000000c08007c10 */ /* 0x000fe2000ff3e0ff */
[----:B------:R-:W-:Y:S01]  /*1ec0*/  VIADD R7, R7, UR18 ;  /* 0x0000001207077c36 */ /* 0x000fe20008000000 */
[----:B------:R-:W-:-:S02]  /*1ed0*/  LEA R243, P3, R6, UR32, 0x1 ;  /* 0x0000002006f37c11 */ /* 0x000fc4000f8608ff */
[----:B------:R-:W-:Y:S02]  /*1ee0*/  LEA.HI.X.SX32 R8, R8, UR10, 0x1, P1 ;  /* 0x0000000a08087c11 */ /* 0x000fe400088f0eff */
[----:B------:R-:W-:Y:S02]  /*1ef0*/  LEA R246, P1, R0, UR26, 0x2 ;  /* 0x0000001a00f67c11 */ /* 0x000fe4000f8210ff */
[----:B------:R-:W-:Y:S02]  /*1f00*/  LEA.HI.X R242, R6, UR33, R7, 0x1, P3 ;  /* 0x0000002106f27c11 */ /* 0x000fe400098f0c07 */
[----:B------:R-:W-:Y:S01]  /*1f10*/  LEA.HI.X R245, R0, UR27, R8, 0x2, P1 ;  /* 0x0000001b00f57c11 */ /* 0x000fe200088f1408 */
[----:B------:R-:W-:Y:S08]  /*1f20*/  @!P0 BRA `(.L_x_318) ;  /* 0x0000007c00348947 */ /* 0x000ff00003800000 */
        /* <DEDUP_REMOVED lines=12> */
[----:B------:R-:W-:Y:S01]  /*1ff0*/  UMOV UR8, UR38 ;  /* 0x0000002600087c82 */ /* 0x000fe20008000000 */
[----:B------:R-:W-:Y:S01]  /*2000*/  IADD3 R6, P0, R4, UR37, RZ ;  /* 0x0000002504067c10 */ /* 0x000fe2000ff1e0ff */
[----:B------:R-:W-:Y:S01]  /*2010*/  ULEA.HI UR11, UR8, UR8, URZ, 0x1 ;  /* 0x00000008080b7291 */ /* 0x000fe2000f8f083f */
[----:B------:R-:W-:Y:S01]  /*2020*/  ISETP.GE.AND P1, PT, R2, UR10, PT ;  /* 0x0000000a02007c0c */ /* 0x000fe2000bf26270 */
[----:B------:R-:W-:Y:S01]  /*2030*/  UIMAD UR9, UR8, -0x40, UR31 ;  /* 0xffffffc0080978a4 */ /* 0x000fe2000f8e021f */
[----:B------:R-:W-:Y:S01]  /*2040*/  IADD3.X R7, R5, UR40, R0, P0, !PT ;  /* 0x0000002805077c10 */ /* 0x000fe200087fe400 */
[----:B------:R-:W-:Y:S01]  /*2050*/  IMAD R0, R15, UR12, RZ ;  /* 0x0000000c0f007c24 */ /* 0x000fe2000f8e02ff */
[----:B------:R-:W-:Y:S01]  /*2060*/  PLOP3.LUT P0, PT, PT, PT, UP4, 0x80, 0x0 ;  /* 0x000000000000781c */ /* 0x000fe20003f0f048 */
[----:B------:R-:W-:Y:S01]  /*2070*/  ULOP3.LUT UR11, UR11, 0xfffffffe, URZ, 0xc0, !UPT ;  /* 0xfffffffe0b0b7892 */ /* 0x000fe2000f8ec03f */
[----:B------:R-:W-:Y:S01]  /*2080*/  BSSY B0, `(.L_x_319) ;  /* 0x0000036000007945 */ /* 0x000fe20003800000 */
[----:B------:R-:W-:-:S10]  /*2090*/  IMAD R4, R14, UR13, R0 ;  /* 0x0000000d0e047c24 */ /* 0x000fd4000f8e0200 */
[----:B------:R-:W-:Y:S01]  /*20a0*/  @P0 BAR.SYNC.DEFER_BLOCKING 0x0 ;  /* 0x0000000000000b1d */ /* 0x000fe20000010000 */
[----:B------:R-:W-:Y:S01]  /*20b0*/  UIADD3 UR11, UR8, -UR11, URZ ;  /* 0x8000000b080b7290 */ /* 0x000fe2000fffe03f */
[----:B------:R-:W-:Y:S01]  /*20c0*/  IMAD.WIDE.U32 R6, R14, UR12, R6 ;  /* 0x0000000c0e067c25 */ /* 0x000fe2000f8e0006 */
[----:B------:R-:W-:Y:S02]  /*20d0*/  ISETP.GE.AND P6, PT, R2, UR9, PT ;  /* 0x0000000902007c0c */ /* 0x000fe4000bfc6270 */
[----:B------:R-:W-:Y:S01]  /*20e0*/  UISETP.NE.AND UP0, UPT, UR11, 0x1, UPT ;  /* 0x000000010b00788c */ /* 0x000fe2000bf05270 */
        /* <DEDUP_REMOVED lines=47> */
.L_x_320:
[----:B------:R-:W-:Y:S05]  /*23e0*/  BSYNC B0 ;  /* 0x0000000000007941 */ /* 0x000fea0003800000 */
.L_x_319:
[----:B------:R3:W-:Y:S01]  /*23f0*/  @P4 STS.128 [R0+0x10000], RZ ;  /* 0x010000ff00004388 */ /* 0x0007e20000000c00 */
[----:B------:R-:W-:Y:S03]  /*2400*/  BSSY B0, `(.L_x_321) ;  /* 0x000002b000007945 */ /* 0x000fe60003800000 */
[----:B------:R3:W-:Y:S04]  /*2410*/  @P4 STS.128 [R0+0x12000], RZ ;  /* 0x012000ff00004388 */ /* 0x0007e80000000c00 */
[----:B------:R3:W-:Y:S01]  /*2420*/  @P4 STS.128 [R0+0x14000], RZ ;  /* 0x014000ff00004388 */ /* 0x0007e20000000c00 */
[----:B------:R-:W-:Y:S05]  /*2430*/  @P4 BRA `(.L_x_322) ;  /* 0x00000000009c4947 */ /* 0x000fea0003800000 */
[----:B------:R-:W5:Y:S01]  /*2440*/  LDL R4, [R1+0x8] ;  /* 0x0000080001047983 */ /* 0x000f620000100800 */
[----:B------:R-:W-:-:S03]  /*2450*/  ULDC UR10, c[0x0][0x2d0] ;  /* 0x0000b400000a7ab9 */ /* 0x000fc60000000800 */
[----:B----4-:R-:W4:Y:S01]  /*2460*/  LDL R11, [R1+0xc] ;  /* 0x00000c00010b7983 */ /* 0x010f220000100800 */
[----:B------:R-:W-:Y:S01]  /*2470*/  ISETP.GE.AND P5, PT, R248, UR10, PT ;  /* 0x0000000af8007c0c */ /* 0x000fe2000bfa6270 */
[----:B------:R-:W-:Y:S01]  /*2480*/  IMAD.MOV.U32 R5, RZ, RZ, R13 ;  /* 0x000000ffff057224 */ /* 0x000fe200078e000d */
[----:B------:R-:W-:-:S11]  /*2490*/  IADD3 R7, P0, R2, 0x40, RZ ;  /* 0x0000004002077810 */ /* 0x000fd60007f1e0ff */
[----:B--2---:R-:W2:Y:S01]  /*24a0*/  @!P5 LDC.64 R8, c[0x0][0x220] ;  /* 0x00008800ff08db82 */ /* 0x004ea20000000a00 */
[----:B------:R1:W-:Y:S01]  /*24b0*/  @P5 STS.128 [R0+0x10000], RZ ;  /* 0x010000ff00005388 */ /* 0x0003e20000000c00 */
[----:B-----5:R-:W-:Y:S01]  /*24c0*/  ISETP.GE.AND P3, PT, R4, UR10, PT ;  /* 0x0000000a04007c0c */ /* 0x020fe2000bf66270 */
[----:B------:R-:W-:Y:S01]  /*24d0*/  IMAD.X R4, RZ, RZ, R19, P0 ;  /* 0x000000ffff047224 */ /* 0x000fe200000e0613 */
[----:B----4-:R-:W-:-:S03]  /*24e0*/  ISETP.GE.AND P0, PT, R11, UR10, PT ;  /* 0x0000000a0b007c0c */ /* 0x010fc6000bf06270 */
[----:B------:R-:W-:Y:S02]  /*24f0*/  IMAD R10, R4, UR14, RZ ;  /* 0x0000000e040a7c24 */ /* 0x000fe4000f8e02ff */
[----:B------:R-:W-:Y:S02]  /*2500*/  IMAD.MOV.U32 R4, RZ, RZ, R6 ;  /* 0x000000ffff047224 */ /* 0x000fe400078e0006 */
[C---:B------:R-:W-:Y:S02]  /*2510*/  IMAD R10, R7.reuse, UR15, R10 ;  /* 0x0000000f070a7c24 */ /* 0x040fe4000f8e020a */
[----:B------:R-:W-:Y:S02]  /*2520*/  IMAD.WIDE.U32 R4, R7, UR14, R4 ;  /* 0x0000000e07047c25 */ /* 0x000fe4000f8e0004 */
[----:B------:R-:W4:Y:S02]  /*2530*/  @!P3 LDC.64 R16, c[0x0][0x220] ;  /* 0x00008800ff10bb82 */ /* 0x000f240000000a00 */
[----:B------:R-:W-:Y:S01]  /*2540*/  IMAD.IADD R10, R5, 0x1, R10 ;  /* 0x00000001050a7824 */ /* 0x000fe200078e020a */
[----:B--2---:R-:W-:-:S04]  /*2550*/  @!P5 LEA R8, P2, R4, R8, 0x1 ;  /* 0x000000080408d211 */ /* 0x004fc800078408ff */
[----:B------:R-:W-:-:S05]  /*2560*/  @!P5 LEA.HI.X R9, R4, R9, R10, 0x1, P2 ;  /* 0x000000090409d211 */ /* 0x000fca00010f0c0a */
[----:B------:R-:W-:Y:S01]  /*2570*/  @!PT LDS RZ, [RZ] ;  /* 0x00000000fffff984 */ /* 0x000fe20000000800 */
[----:B------:R-:W-:Y:S01]  /*2580*/  @!PT LDS RZ, [RZ] ;  /* 0x00000000fffff984 */ /* 0x000fe20000000800 */
[----:B------:R-:W-:Y:S01]  /*2590*/  @!PT LDS RZ, [RZ] ;  /* 0x00000000fffff984 */ /* 0x000fe20000000800 */
[----:B------:R1:W-:Y:S04]  /*25a0*/  @!P5 LDGSTS.E.BYPASS.LTC128B.128 [R0+0x10000], desc[UR6][R8.64] ;  /* 0x100000000800dfae */ /* 0x0003e8000b901d46 */
[----:B------:R1:W-:Y:S01]  /*25b0*/  @P3 STS.128 [R0+0x12000], RZ ;  /* 0x012000ff00003388 */ /* 0x0003e20000000c00 */
[----:B----4-:R-:W-:-:S04]  /*25c0*/  @!P3 LEA R6, P2, R4, R16, 0x1 ;  /* 0x000000100406b211 */ /* 0x010fc800078408ff */
        /* <DEDUP_REMOVED lines=14> */
.L_x_322:
[----:B------:R-:W-:Y:S05]  /*26b0*/  BSYNC B0 ;  /* 0x0000000000007941 */ /* 0x000fea0003800000 */
.L_x_321:
        /* <DEDUP_REMOVED lines=11> */
[----:B-1----:R-:W5:Y:S01]  /*2770*/  LDL R6, [R1+0x8] ;  /* 0x0000080001067983 */ /* 0x002f620000100800 */
[----:B------:R-:W-:-:S03]  /*2780*/  ULDC UR10, c[0x0][0x2d0] ;  /* 0x0000b400000a7ab9 */ /* 0x000fc60000000800 */
[----:B------:R-:W2:Y:S01]  /*2790*/  LDL R5, [R1+0xc] ;  /* 0x00000c0001057983 */ /* 0x000ea20000100800 */
[----:B------:R-:W-:-:S13]  /*27a0*/  ISETP.GE.AND P5, PT, R248, UR10, PT ;  /* 0x0000000af8007c0c */ /* 0x000fda000bfa6270 */
[----:B------:R-:W-:Y:S01]  /*27b0*/  @!P5 IMAD.MOV.U32 R7, RZ, RZ, R241 ;  /* 0x000000ffff07d224 */ /* 0x000fe200078e00f1 */
[----:B------:R1:W-:Y:S04]  /*27c0*/  @P5 STS [R0+0x6000], RZ ;  /* 0x006000ff00005388 */ /* 0x0003e80000000800 */
[----:B------:R1:W-:Y:S04]  /*27d0*/  @P5 STS [R0+0x6004], RZ ;  /* 0x006004ff00005388 */ /* 0x0003e80000000800 */
[----:B------:R1:W-:Y:S01]  /*27e0*/  @P5 STS.64 [R0+0x6008], RZ ;  /* 0x006008ff00005388 */ /* 0x0003e20000000a00 */
[----:B-----5:R-:W-:Y:S01]  /*27f0*/  ISETP.GE.AND P3, PT, R6, UR10, PT ;  /* 0x0000000a06007c0c */ /* 0x020fe2000bf66270 */
[----:B------:R-:W-:Y:S01]  /*2800*/  @!P5 IMAD.MOV.U32 R6, RZ, RZ, R244 ;  /* 0x000000ffff06d224 */ /* 0x000fe200078e00f4 */
[----:B--2---:R-:W-:-:S04]  /*2810*/  ISETP.GE.AND P2, PT, R5, UR10, PT ;  /* 0x0000000a05007c0c */ /* 0x004fc8000bf46270 */
        /* <DEDUP_REMOVED lines=19> */
.L_x_324:
[----:B------:R-:W-:Y:S05]  /*2950*/  BSYNC B0 ;  /* 0x0000000000007941 */ /* 0x000fea0003800000 */
.L_x_323:
        /* <DEDUP_REMOVED lines=16> */
.L_x_326:
[----:B-1----:R-:W5:Y:S01]  /*2a60*/  LDL R5, [R1+0x8] ;  /* 0x0000080001057983 */ /* 0x002f620000100800 */
[----:B------:R-:W-:-:S03]  /*2a70*/  ULDC UR10, c[0x0][0x2d0] ;  /* 0x0000b400000a7ab9 */ /* 0x000fc60000000800 */
[----:B------:R-:W2:Y:S01]  /*2a80*/  LDL R4, [R1+0xc] ;  /* 0x00000c0001047983 */ /* 0x000ea20000100800 */
[----:B------:R-:W-:-:S13]  /*2a90*/  ISETP.GE.AND P5, PT, R248, UR10, PT ;  /* 0x0000000af8007c0c */ /* 0x000fda000bfa6270 */
[----:B------:R-:W-:Y:S01]  /*2aa0*/  @!P5 IMAD.MOV.U32 R6, RZ, RZ, R243 ;  /* 0x000000ffff06d224 */ /* 0x000fe200078e00f3 */
        /* <DEDUP_REMOVED lines=32> */
.L_x_327:
[----:B------:R-:W-:Y:S05]  /*2cb0*/  BSYNC B0 ;  /* 0x0000000000007941 */ /* 0x000fea0003800000 */
.L_x_325:
[----:B------:R-:W2:Y:S01]  /*2cc0*/  LDL R17, [R1+0x4] ;  /* 0x0000040001117983 */ /* 0x000ea20000100800 */
[----:B-1----:R-:W-:Y:S01]  /*2cd0*/  IMAD.U32 R4, RZ, RZ, UR24 ;  /* 0x00000018ff047e24 */ /* 0x002fe2000f8e00ff */
[----:B------:R-:W-:Y:S01]  /*2ce0*/  UIMAD UR10, UR36, UR24, URZ ;  /* 0x00000018240a72a4 */ /* 0x000fe2000f8e023f */
[----:B------:R-:W-:Y:S01]  /*2cf0*/  BSSY B0, `(.L_x_328) ;  /* 0x0000041000007945 */ /* 0x000fe20003800000 */
[----:B------:R1:W-:Y:S01]  /*2d00*/  @P1 STS [R0+0x9000], RZ ;  /* 0x009000ff00001388 */ /* 0x0003e20000000800 */
[----:B------:R-:W-:Y:S01]  /*2d10*/  IMAD.WIDE.U32 R4, R4, UR23, R248 ;  /* 0x0000001704047c25 */ /* 0x000fe2000f8e00f8 */
[----:B------:R-:W-:Y:S02]  /*2d20*/  UIMAD UR10, UR23, UR25, UR10 ;  /* 0x00000019170a72a4 */ /* 0x000fe4000f8e020a */
[----:B------:R1:W-:Y:S01]  /*2d30*/  @P1 STS [R0+0x9004], RZ ;  /* 0x009004ff00001388 */ /* 0x0003e20000000800 */
[----:B------:R-:W-:-:S03]  /*2d40*/  IADD3 R6, P2, R4, UR30, RZ ;  /* 0x0000001e04067c10 */ /* 0x000fc6000ff5e0ff */
        /* <DEDUP_REMOVED lines=10> */
[C---:B--2-4-:R-:W-:Y:S01]  /*2df0*/  VIADD R8, R17.reuse, 0x8 ;  /* 0x0000000811087836 */ /* 0x054fe20000000000 */
        /* <DEDUP_REMOVED lines=48> */
.L_x_329:
[----:B------:R-:W-:Y:S05]  /*3100*/  BSYNC B0 ;  /* 0x0000000000007941 */ /* 0x000fea0003800000 */
.L_x_328:
[----:B------:R4:W-:Y:S01]  /*3110*/  @P4 STS.128 [R0+0xa000], RZ ;  /* 0x00a000ff00004388 */ /* 0x0009e20000000c00 */
[----:B------:R-:W-:Y:S03]  /*3120*/  BSSY B0, `(.L_x_330) ;  /* 0x000002a000007945 */ /* 0x000fe60003800000 */
[----:B------:R4:W-:Y:S04]  /*3130*/  @P4 STS.128 [R0+0xc000], RZ ;  /* 0x00c000ff00004388 */ /* 0x0009e80000000c00 */
[----:B------:R4:W-:Y:S01]  /*3140*/  @P4 STS.128 [R0+0xe000], RZ ;  /* 0x00e000ff00004388 */ /* 0x0009e20000000c00 */
[----:B------:R-:W-:Y:S05]  /*3150*/  @P4 BRA `(.L_x_331) ;  /* 0x0000000000984947 */ /* 0x000fea0003800000 */
[----:B-12---:R-:W2:Y:S01]  /*3160*/  LDL R8, [R1+0x8] ;  /* 0x0000080001087983 */ /* 0x006ea20000100800 */
[----:B------:R-:W-:-:S03]  /*3170*/  ULDC UR9, c[0x0][0x2d0] ;  /* 0x0000b40000097ab9 */ /* 0x000fc60000000800 */
[----:B------:R-:W5:Y:S01]  /*3180*/  LDL R12, [R1+0xc] ;  /* 0x00000c00010c7983 */ /* 0x000f620000100800 */
[----:B------:R-:W-:Y:S01]  /*3190*/  ISETP.GE.AND P4, PT, R248, UR9, PT ;  /* 0x00000009f8007c0c */ /* 0x000fe2000bf86270 */
[----:B------:R-:W-:Y:S01]  /*31a0*/  IMAD.MOV.U32 R5, RZ, RZ, R13 ;  /* 0x000000ffff057224 */ /* 0x000fe200078e000d */
[----:B------:R-:W-:-:S05]  /*31b0*/  IADD3 R2, P1, R2, 0x40, RZ ;  /* 0x0000004002027810 */ /* 0x000fca0007f3e0ff */
[----:B------:R-:W-:-:S04]  /*31c0*/  IMAD.X R4, RZ, RZ, R19, P1 ;  /* 0x000000ffff047224 */ /* 0x000fc800008e0613 */
[----:B------:R-:W-:Y:S02]  /*31d0*/  IMAD R7, R4, UR24, RZ ;  /* 0x0000001804077c24 */ /* 0x000fe4000f8e02ff */
[----:B------:R-:W1:Y:S01]  /*31e0*/  @!P4 LDC.64 R10, c[0x0][0x218] ;  /* 0x00008600ff0acb82 */ /* 0x000e620000000a00 */
[----:B------:R-:W-:Y:S01]  /*31f0*/  IMAD.MOV.U32 R4, RZ, RZ, R6 ;  /* 0x000000ffff047224 */ /* 0x000fe200078e0006 */
[----:B------:R1:W-:Y:S03]  /*3200*/  @P4 STS.128 [R0+0xa000], RZ ;  /* 0x00a000ff00004388 */ /* 0x0003e60000000c00 */
[----:B------:R-:W-:-:S04]  /*3210*/  IMAD.WIDE.U32 R4, R2, UR24, R4 ;  /* 0x0000001802047c25 */ /* 0x000fc8000f8e0004 */
        /* <DEDUP_REMOVED lines=8> */
[----:B--2---:R-:W-:Y:S02]  /*32a0*/  ISETP.GE.AND P3, PT, R8, UR9, PT ;  /* 0x0000000908007c0c */ /* 0x004fe4000bf66270 */
[----:B-----5:R-:W-:-:S11]  /*32b0*/  ISETP.GE.AND P2, PT, R12, UR9, PT ;  /* 0x000000090c007c0c */ /* 0x020fd6000bf46270 */
[----:B------:R-:W2:Y:S01]  /*32c0*/  @!P3 LDC.64 R8, c[0x0][0x218] ;  /* 0x00008600ff08bb82 */ /* 0x000ea20000000a00 */
[----:B------:R1:W-:Y:S07]  /*32d0*/  @P3 STS.128 [R0+0xc000], RZ ;  /* 0x00c000ff00003388 */ /* 0x0003ee0000000c00 */
[----:B------:R-:W5:Y:S01]  /*32e0*/  @!P2 LDC.64 R6, c[0x0][0x218] ;  /* 0x00008600ff06ab82 */ /* 0x000f620000000a00 */
[----:B--2---:R-:W-:-:S04]  /*32f0*/  @!P3 LEA R8, P1, R4, R8, 0x1 ;  /* 0x000000080408b211 */ /* 0x004fc800078208ff */
[C---:B------:R-:W-:Y:S02]  /*3300*/  @!P3 LEA.HI.X R9, R4.reuse, R9, R2, 0x1, P1 ;  /* 0x000000090409b211 */ /* 0x040fe400008f0c02 */
[----:B-----5:R-:W-:-:S03]  /*3310*/  @!P2 LEA R6, P1, R4, R6, 0x1 ;  /* 0x000000060406a211 */ /* 0x020fc600078208ff */
[----:B------:R-:W-:Y:S01]  /*3320*/  @!PT LDS RZ, [RZ] ;  /* 0x00000000fffff984 */ /* 0x000fe20000000800 */
[----:B------:R-:W-:Y:S01]  /*3330*/  @!PT LDS RZ, [RZ] ;  /* 0x00000000fffff984 */ /* 0x000fe20000000800 */
[----:B------:R-:W-:Y:S01]  /*3340*/  @!PT LDS RZ, [RZ] ;  /* 0x00000000fffff984 */ /* 0x000fe20000000800 */
[----:B------:R1:W-:Y:S01]  /*3350*/  @!P3 LDGSTS.E.BYPASS.LTC128B.128 [R0+0xc000], desc[UR6][R8.64+0x40] ;  /* 0x0c0000400800bfae */ /* 0x0003e2000b901d46 */
[----:B------:R-:W-:-:S03]  /*3360*/  @!P2 LEA.HI.X R7, R4, R7, R2, 0x1, P1 ;  /* 0x000000070407a211 */ /* 0x000fc600008f0c02 */
[----:B------:R1:W-:Y:S04]  /*3370*/  @P2 STS.128 [R0+0xe000], RZ ;  /* 0x00e000ff00002388 */ /* 0x0003e80000000c00 */
[----:B------:R-:W-:Y:S01]  /*3380*/  @!PT LDS RZ, [RZ] ;  /* 0x00000000fffff984 */ /* 0x000fe20000000800 */
[----:B------:R-:W-:Y:S01]  /*3390*/  @!PT LDS RZ, [RZ] ;  /* 0x00000000fffff984 */ /* 0x000fe20000000800 */
[----:B------:R-:W-:Y:S01]  /*33a0*/  @!PT LDS RZ, [RZ] ;  /* 0x00000000fffff984 */ /* 0x000fe20000000800 */
[----:B------:R1:W-:Y:S02]  /*33b0*/  @!P2 LDGSTS.E.BYPASS.LTC128B.128 [R0+0xe000], desc[UR6][R6.64+0x80] ;  /* 0x0e0000800600afae */ /* 0x0003e4000b901d46 */
.L_x_331:
[----:B------:R-:W-:Y:S05]  /*33c0*/  BSYNC B0 ;  /* 0x0000000000007941 */ /* 0x000fea0003800000 */
.L_x_330:
[----:B------:R-:W0:Y:S01]  /*33d0*/  LDGDEPBAR ;  /* 0x00000000000079af */ /* 0x000e220000000000 */
[----:B------:R-:W-:Y:S01]  /*33e0*/  ISETP.NE.AND P2, PT, R15, RZ, PT ;  /* 0x000000ff0f00720c */ /* 0x000fe20003f45270 */
[----:B------:R-:W-:Y:S01]  /*33f0*/  IMAD.MOV.U32 R4, RZ, RZ, 0x4 ;  /* 0x00000004ff047424 */ /* 0x000fe200078e00ff */
[----:B------:R-:W-:Y:S01]  /*3400*/  ISETP.NE.AND P1, PT, R16, RZ, PT ;  /* 0x000000ff1000720c */ /* 0x000fe20003f25270 */
[----:B-1----:R-:W-:Y:S01]  /*3410*/  IMAD.MOV.U32 R6, RZ, RZ, 0x4 ;  /* 0x00000004ff067424 */ /* 0x002fe200078e00ff */
[----:B--2---:R-:W1:Y:S01]  /*3420*/  LDC.64 R8, c[0x0][0x3b8] ;  /* 0x0000ee00ff087b82 */ /* 0x004e620000000a00 */
[----:B------:R-:W-:Y:S02]  /*3430*/  IMAD.MOV.U32 R251, RZ, RZ, 0x7f800000 ;  /* 0x7f800000fffb7424 */ /* 0x000fe400078e00ff */
[----:B------:R-:W-:Y:S02]  /*3440*/  IMAD.MOV.U32 R252, RZ, RZ, 0x7f800000 ;  /* 0x7f800000fffc7424 */ /* 0x000fe400078e00ff */
[----:B---34-:R-:W-:-:S02]  /*3450*/  IMAD.MOV.U32 R0, RZ, RZ, 0x7f800000 ;  /* 0x7f800000ff007424 */ /* 0x018fc400078e00ff */
[----:B------:R-:W-:Y:S01]  /*3460*/  IMAD.MOV.U32 R250, RZ, RZ, 0x7f800000 ;  /* 0x7f800000fffa7424 */ /* 0x000fe200078e00ff */
[----:B------:R-:W2:Y:S01]  /*3470*/  S2R R2, SR_TID.X ;  /* 0x0000000000027919 */ /* 0x000ea20000002100 */
[----:B------:R-:W-:Y:S01]  /*3480*/  IMAD.WIDE R4, R17, R4, UR16 ;  /* 0x0000001011047e25 */ /* 0x000fe2000f8e0204 */
[----:B------:R-:W-:Y:S01]  /*3490*/  ULDC UR9, c[0x0][0x270] ;  /* 0x00009c0000097ab9 */ /* 0x000fe20000000800 */
[----:B------:R-:W-:Y:S01]  /*34a0*/  ULDC UR40, c[0x0][0x2d0] ;  /* 0x0000b40000287ab9 */ /* 0x000fe20000000800 */
[----:B------:R-:W3:Y:S01]  /*34b0*/  S2R R10, SR_TID.X ;  /* 0x00000000000a7919 */ /* 0x000ee20000002100 */
[----:B------:R-:W-:Y:S01]  /*34c0*/  @!P5 IMAD.WIDE R6, R14, R6, UR16 ;  /* 0x000000100e06de25 */ /* 0x000fe2000f8e0206 */
[----:B------:R-:W-:Y:S01]  /*34d0*/  LEA R208, R230, UR4, 0x1 ;  /* 0x00000004e6d07c11 */ /* 0x000fe2000f8e08ff */
[----:B------:R-:W-:Y:S01]  /*34e0*/  USHF.L.U32 UR21, UR34, 0x4, URZ ;  /* 0x0000000422157899 */ /* 0x000fe2000800063f */
[----:B------:R-:W5:Y:S01]  /*34f0*/  @!P2 LDG.E R252, desc[UR6][R4.64] ;  /* 0x0000000604fca981 */ /* 0x000f62000c1e1900 */
[----:B------:R-:W-:Y:S01]  /*3500*/  USHF.L.U32 UR20, UR34, 0x3, URZ ;  /* 0x0000000322147899 */ /* 0x000fe2000800063f */
[----:B------:R-:W-:-:S04]  /*3510*/  DEPBAR.LE SB0, 0x1 ;  /* 0x000080400000791a */ /* 0x000fc80000000000 */
[----:B------:R-:W4:Y:S01]  /*3520*/  @!P1 LDG.E R0, desc[UR6][R4.64+0x20] ;  /* 0x0000200604009981 */ /* 0x000f22000c1e1900 */
[----:B------:R-:W-:Y:S02]  /*3530*/  VIADD R221, R231, 0x1800 ;  /* 0x00001800e7dd7836 */ /* 0x000fe40000000000 */
[----:B------:R-:W-:Y:S01]  /*3540*/  VIADD R220, R229, 0x1800 ;  /* 0x00001800e5dc7836 */ /* 0x000fe20000000000 */
[----:B------:R4:W5:Y:S01]  /*3550*/  @!P6 LDG.E R250, desc[UR6][R4.64+0x80] ;  /* 0x0000800604fae981 */ /* 0x000962000c1e1900 */
[----:B------:R-:W-:Y:S01]  /*3560*/  UIADD3 UR12, UR23, 0x80, URZ ;  /* 0x00000080170c7890 */ /* 0x000fe2000fffe03f */
[----:B------:R-:W-:Y:S01]  /*3570*/  IMAD.MOV.U32 R247, RZ, RZ, R236 ;  /* 0x000000fffff77224 */ /* 0x000fe200078e00ec */
[----:B------:R-:W-:Y:S01]  /*3580*/  CS2R R126, SRZ ;  /* 0x00000000007e7805 */ /* 0x000fe2000001ff00 */
[----:B------:R1:W5:Y:S01]  /*3590*/  @!P5 LDG.E R251, desc[UR6][R6.64] ;  /* 0x0000000606fbd981 */ /* 0x000362000c1e1900 */
[----:B------:R-:W-:Y:S01]  /*35a0*/  IMAD.SHL.U32 R222, R231, 0x2, RZ ;  /* 0x00000002e7de7824 */ /* 0x000fe200078e00ff */
[----:B------:R-:W-:-:S02]  /*35b0*/  CS2R R124, SRZ ;  /* 0x00000000007c7805 */ /* 0x000fc4000001ff00 */
[----:B------:R-:W-:Y:S01]  /*35c0*/  CS2R R130, SRZ ;  /* 0x0000000000827805 */ /* 0x000fe2000001ff00 */
[----:B------:R-:W-:Y:S01]  /*35d0*/  BAR.SYNC.DEFER_BLOCKING 0x0 ;  /* 0x0000000000007b1d */ /* 0x000fe20000010000 */
        /* <DEDUP_REMOVED lines=22> */
[----:B------:R-:W-:Y:S01]  /*3740*/  CS2R R76, SRZ ;  /* 0x00000000004c7805 */ /* 0x000fe2000001ff00 */
[----:B-1----:R-:W4:Y:S01]  /*3750*/  LDG.E.64 R4, desc[UR6][R8.64+0x8] ;  /* 0x0000080608047981 */ /* 0x002f22000c1e1b00 */
[----:B------:R-:W-:-:S02]  /*3760*/  CS2R R82, SRZ ;  /* 0x0000000000527805 */ /* 0x000fc4000001ff00 */
[----:B------:R-:W-:Y:S02]  /*3770*/  CS2R R80, SRZ ;  /* 0x0000000000507805 */ /* 0x000fe4000001ff00 */
[----:B------:R-:W-:Y:S01]  /*3780*/  CS2R R74, SRZ ;  /* 0x00000000004a7805 */ /* 0x000fe2000001ff00 */
[----:B------:R-:W4:Y:S01]  /*3790*/  LDG.E.64 R6, desc[UR6][R8.64] ;  /* 0x0000000608067981 */ /* 0x000f22000c1e1b00 */
[----:B------:R-:W-:Y:S01]  /*37a0*/  UIMAD UR9, UR50, UR9, UR59 ;  /* 0x00000009320972a4 */ /* 0x000fe2000f8e023b */
[----:B--2---:R-:W-:Y:S01]  /*37b0*/  SHF.R.S32.HI R2, RZ, 0x1f, R2 ;  /* 0x0000001fff027819 */ /* 0x004fe20000011402 */
[----:B------:R-:W-:Y:S01]  /*37c0*/  UIADD3 UR26, UR21, 0x40, URZ ;  /* 0x00000040151a7890 */ /* 0x000fe2000fffe03f */
[----:B------:R-:W1:Y:S01]  /*37d0*/  LDSM.16.M88.4 R172, [R208+0xf000] ;  /* 0x00f00000d0ac783b */ /* 0x000e620000000200 */
[----:B------:R-:W-:Y:S01]  /*37e0*/  USHF.L.U32 UR9, UR9, 0x5, URZ ;  /* 0x0000000509097899 */ /* 0x000fe2000800063f */
[----:B---3--:R-:W-:Y:S01]  /*37f0*/  LEA.HI R2, R2, R10, RZ, 0x6 ;  /* 0x0000000a02027211 */ /* 0x008fe200078f30ff */
[----:B------:R-:W-:Y:S01]  /*3800*/  UIADD3 UR25, UR20, UR26, URZ ;  /* 0x0000001a14197290 */ /* 0x000fe2000fffe03f */
[----:B------:R-:W2:Y:S01]  /*3810*/  LDSM.16.M88.4 R176, [R208+0xf400] ;  /* 0x00f40000d0b0783b */ /* 0x000ea20000000200 */
[----:B------:R-:W-:Y:S01]  /*3820*/  USHF.R.S32.HI UR11, URZ, 0x1f, UR9 ;  /* 0x0000001f3f0b7899 */ /* 0x000fe20008011409 */
[----:B------:R-:W-:Y:S01]  /*3830*/  SHF.R.S32.HI R2, RZ, 0x6, R2 ;  /* 0x00000006ff027819 */ /* 0x000fe20000011402 */
[----:B------:R-:W-:Y:S01]  /*3840*/  UIADD3 UR29, UR21, 0x20, URZ ;  /* 0x00000020151d7890 */ /* 0x000fe2000fffe03f */
[----:B------:R-:W3:Y:S01]  /*3850*/  LDSM.16.M88.4 R188, [R208+0x11000] ;  /* 0x01100000d0bc783b */ /* 0x000ee20000000200 */
[----:B------:R-:W-:Y:S01]  /*3860*/  UIADD3 UR24, UR20, UR25, URZ ;  /* 0x0000001914187290 */ /* 0x000fe2000fffe03f */
[----:B------:R-:W-:Y:S01]  /*3870*/  SEL R221, R221, R231, !P0 ;  /* 0x000000e7dddd7207 */ /* 0x000fe20004000000 */
[----:B------:R-:W-:Y:S01]  /*3880*/  UIADD3 UR28, UR20, UR29, URZ ;  /* 0x0000001d141c7290 */ /* 0x000fe2000fffe03f */
[----:B------:R-:W1:Y:S01]  /*3890*/  LDSM.16.M88.4 R192, [R208+0x11400] ;  /* 0x01140000d0c0783b */ /* 0x000e620000000200 */
[----:B------:R-:W-:Y:S01]  /*38a0*/  UIADD3 UR23, UR20, UR24, URZ ;  /* 0x0000001814177290 */ /* 0x000fe2000fffe03f */
[----:B------:R-:W-:Y:S01]  /*38b0*/  SEL R220, R220, R229, !P0 ;  /* 0x000000e5dcdc7207 */ /* 0x000fe20004000000 */
[----:B------:R-:W-:Y:S01]  /*38c0*/  UIADD3 UR27, UR20, UR28, URZ ;  /* 0x0000001c141b7290 */ /* 0x000fe2000fffe03f */
        /* <DEDUP_REMOVED lines=8> */
[----:B------:R-:W1:Y:S01]  /*3950*/  LDSM.16.M88.4 R180, [R223] ;  /* 0x00000000dfb4783b */ /* 0x000e620000000200 */
        /* <DEDUP_REMOVED lines=17> */
[----:B------:R-:W-:Y:S01]  /*3a70*/  LEA R221, R221, UR4, 0x1 ;  /* 0x00000004dddd7c11 */ /* 0x000fe2000f8e08ff */
[----:B------:R-:W-:Y:S01]  /*3a80*/  UIMAD UR38, UR34, 0x18, URZ ;  /* 0x00000018222678a4 */ /* 0x000fe2000f8e023f */
[----:B------:R-:W1:Y:S01]  /*3a90*/  LDSM.16.M88.4 R216, [R223+0x4400] ;  /* 0x00440000dfd8783b */ /* 0x000e620000000200 */
[----:B------:R-:W-:Y:S01]  /*3aa0*/  LEA R220, R220, UR4, 0x1 ;  /* 0x00000004dcdc7c11 */ /* 0x000fe2000f8e08ff */
[----:B------:R-:W-:Y:S02]  /*3ab0*/  USHF.L.U32 UR37, UR34, 0x5, URZ ;  /* 0x0000000522257899 */ /* 0x000fe4000800063f */
[----:B------:R-:W-:Y:S02]  /*3ac0*/  UIMAD UR36, UR34, 0x28, URZ ;  /* 0x00000028222478a4 */ /* 0x000fe4000f8e023f */
[----:B------:R-:W-:Y:S02]  /*3ad0*/  UIMAD UR35, UR34, 0x30, URZ ;  /* 0x00000030222378a4 */ /* 0x000fe4000f8e023f */
[----:B------:R-:W-:-:S02]  /*3ae0*/  UIMAD UR34, UR34, 0x38, URZ ;  /* 0x00000038222278a4 */ /* 0x000fc4000f8e023f */
[----:B------:R-:W-:Y:S02]  /*3af0*/  UIADD3 UR33, UR20, UR27, URZ ;  /* 0x0000001b14217290 */ /* 0x000fe4000fffe03f */
[----:B------:R-:W-:Y:S01]  /*3b00*/  UISETP.GE.AND UP0, UPT, UR12, UR5, UPT ;  /* 0x000000050c00728c */ /* 0x000fe2000bf06270 */
[----:B------:R-:W-:Y:S01]  /*3b10*/  ULDC.U8 UR14, c[0x0][0x388] ;  /* 0x0000e200000e7ab9 */ /* 0x000fe20000000000 */
[----:B------:R-:W-:Y:S01]  /*3b20*/  ULDC UR13, c[0x0][0x2ec] ;  /* 0x0000bb00000d7ab9 */ /* 0x000fe20000000800 */
[----:B----4-:R4:W-:Y:S02]  /*3b30*/  STL [R1], R0 ;  /* 0x0000000001007387 */ /* 0x0109e40000100800 */
[--C-:B----4-:R-:W-:Y:S02]  /*3b40*/  SHF.R.S32.HI R0, RZ, 0x1f, R18.reuse ;  /* 0x0000001fff007819 */ /* 0x110fe40000011412 */
[----:B------:R-:W-:Y:S01]  /*3b50*/  IADD3 R18, P2, P1, R4, UR9, R18 ;  /* 0x0000000904127c10 */ /* 0x000fe2000f95e012 */
[----:B------:R-:W-:Y:S01]  /*3b60*/  IMAD R4, RZ, RZ, -UR22 ;  /* 0x80000016ff047e24 */ /* 0x000fe2000f8e02ff */
[----:B------:R-:W-:-:S02]  /*3b70*/  UIADD3 UR22, UR20, UR23, URZ ;  /* 0x0000001714167290 */ /* 0x000fc4000fffe03f */
[----:B------:R-:W-:Y:S01]  /*3b80*/  IADD3.X R0, R5, UR11, R0, P2, P1 ;  /* 0x0000000b05007c10 */ /* 0x000fe200097e2400 */
[----:B------:R-:W-:Y:S01]  /*3b90*/  UIADD3 UR11, UR21, 0x20, URZ ;  /* 0x00000020150b7890 */ /* 0x000fe2000fffe03f */
[----:B------:R-:W-:Y:S01]  /*3ba0*/  R2UR UR9, R7 ;  /* 0x00000000070972ca */ /* 0x000fe200000e0000 */
[----:B------:R-:W-:Y:S01]  /*3bb0*/  UIADD3 UR31, UR20, UR22, URZ ;  /* 0x00000016141f7290 */ /* 0x000fe2000fffe03f */
[----:B------:R-:W-:Y:S01]  /*3bc0*/  R2UR UR10, R6 ;  /* 0x00000000060a72ca */ /* 0x000fe200000e0000 */
[----:B------:R4:W-:Y:S01]  /*3bd0*/  STL [R1+0x28], R0 ;  /* 0x0000280001007387 */ /* 0x0009e20000100800 */
[----:B------:R-:W-:-:S03]  /*3be0*/  UIADD3 UR11, UR20, UR11, URZ ;  /* 0x0000000b140b7290 */ /* 0x000fc6000fffe03f */
[----:B------:R2:W-:Y:S01]  /*3bf0*/  STL [R1+0x18], R4 ;  /* 0x0000180401007387 */ /* 0x0005e20000100800 */
[----:B------:R-:W-:-:S04]  /*3c00*/  UIADD3 UR11, UR20, UR11, URZ ;  /* 0x0000000b140b7290 */ /* 0x000fc8000fffe03f */
[----:B------:R-:W-:-:S04]  /*3c10*/  UIADD3 UR11, UR20, UR11, URZ ;  /* 0x0000000b140b7290 */ /* 0x000fc8000fffe03f */
[----:B------:R-:W-:-:S04]  /*3c20*/  UIADD3 UR30, UR20, UR11, URZ ;  /* 0x0000000b141e7290 */ /* 0x000fc8000fffe03f */
[----:B------:R-:W-:Y:S01]  /*3c30*/  UIADD3 UR32, UR20, UR30, URZ ;  /* 0x0000001e14207290 */ /* 0x000fe2000fffe03f */
[----:B----4-:R-:W-:Y:S02]  /*3c40*/  IMAD.SHL.U32 R0, R2, 0x20, RZ ;  /* 0x0000002002007824 */ /* 0x010fe400078e00ff */
[----:B--2---:R-:W-:-:S03]  /*3c50*/  IMAD.WIDE.U32 R4, R18, -0x2daee0ad, RZ ;  /* 0xd2511f5312047825 */ /* 0x004fc600078e00ff */
[----:B------:R2:W-:Y:S04]  /*3c60*/  STL [R1+0x34], R0 ;  /* 0x0000340001007387 */ /* 0x0005e80000100800 */
[----:B-1-3--:R2:W-:Y:S02]  /*3c70*/  STL.64 [R1+0x10], R4 ;  /* 0x0000100401007387 */ /* 0x00a5e40000100a00 */
.L_x_334:
[----:B------:R-:W0:Y:S01]  /*3c80*/  LDGDEPBAR ;  /* 0x00000000000079af */ /* 0x000e220000000000 */
[----:B--2---:R-:W-:Y:S01]  /*3c90*/  LEA R0, R230, UR4, 0x1 ;  /* 0x00000004e6007c11 */ /* 0x004fe2000f8e08ff */
[----:B------:R-:W-:Y:S01]  /*3ca0*/  IMAD.IADD R2, R228, 0x1, R221 ;  /* 0x00000001e4027824 */ /* 0x000fe200078e02dd */
[----:B------:R-:W-:Y:S05]  /*3cb0*/  PLOP3.LUT P0, PT, PT, PT, UP0, 0x80, 0x0 ;  /* 0x000000000000781c */ /* 0x000fea0003f0f008 */
[----:B------:R-:W2:Y:S01]  /*3cc0*/  LDL.64 R232, [R1+0x10] ;  /* 0x0000100001e87983 */ /* 0x000ea20000100a00 */
[----:B------:R-:W-:Y:S01]  /*3cd0*/  PLOP3.LUT P2, PT, PT, PT, UP0, 0x80, 0x0 ;  /* 0x000000000000781c */ /* 0x000fe20003f4f008 */
[----:B------:R-:W-:Y:S01]  /*3ce0*/  UIADD3 UR11, UR10, -0x61c88647, URZ ;  /* 0x9e3779b90a0b7890 */ /* 0x000fe2000fffe03f */
[----:B------:R-:W-:Y:S01]  /*3cf0*/  PLOP3.LUT P1, PT, PT, PT, UP0, 0x80, 0x0 ;  /* 0x000000000000781c */ /* 0x000fe20003f2f008 */
[----:B------:R-:W-:Y:S01]  /*3d00*/  UIADD3 UR12, UR10, 0x3c6ef372, URZ ;  /* 0x3c6ef3720a0c7890 */ /* 0x000fe2000fffe03f */
[----:B------:R-:W-:Y:S01]  /*3d10*/  PLOP3.LUT P4, PT, PT, PT, UP0, 0x80, 0x0 ;  /* 0x000000000000781c */ /* 0x000fe20003f8f008 */
[----:B------:R-:W3:Y:S01]  /*3d20*/  LDL R235, [R1+0x34] ;  /* 0x0000340001eb7983 */ /* 0x000ee20000100800 */
[----:B------:R-:W-:Y:S01]  /*3d30*/  PLOP3.LUT P5, PT, PT, PT, UP0, 0x80, 0x0 ;  /* 0x000000000000781c */ /* 0x000fe20003faf008 */
[----:B------:R-:W-:Y:S01]  /*3d40*/  UIADD3 UR15, UR9, -0x126145ec, URZ ;  /* 0xed9eba14090f7890 */ /* 0x000fe2000fffe03f */
        /* <DEDUP_REMOVED lines=24> */
[----:B------:R-:W-:Y:S03]  /*3ed0*/  LDSM.16.M88.4 R164, [R223+-0x4000] ;  /* 0xffc00000dfa4783b */ /* 0x000fe60000000200 */
        /* <DEDUP_REMOVED lines=13> */
[----:B------:R-:W1:Y:S03]  /*3fb0*/  LDSM.16.M88.4 R136, [R223+-0x3c00] ;  /* 0xffc40000df88783b */ /* 0x000e660000000200 */
        /* <DEDUP_REMOVED lines=11> */
[----:B------:R1:W2:Y:S03]  /*4070*/  LDSM.16.M88.4 R132, [R0+0xd400] ;  /* 0x00d400000084783b */ /* 0x0002a60000000200 */
[-C--:B-1----:R-:W-:Y:S05]  /*4080*/  HMMA.16816.F32.BF16 R4, R140, R164.reuse, R4 ;  /* 0x000000a48c04723c */ /* 0x082fea0000041804 */
[----:B------:R-:W1:Y:S01]  /*4090*/  LDSM.16.M88.4 R152, [R2+0x2000] ;  /* 0x002000000298783b */ /* 0x000e620000000200 */
[C---:B------:R-:W-:Y:S06]  /*40a0*/  HMMA.16816.F32.BF16 R8, R168.reuse, R164, R8 ;  /* 0x000000a4a808723c */ /* 0x040fec0000041808 */
[-C--:B------:R-:W-:Y:S01]  /*40b0*/  HMMA.16816.F32.BF16 R12, R168, R166.reuse, R12 ;  /* 0x000000a6a80c723c */ /* 0x080fe2000004180c */
[----:B------:R-:W3:Y:S01]  /*40c0*/  LDL R165, [R1+0x30] ;  /* 0x0000300001a57983 */ /* 0x000ee20000100800 */
[----:B------:R-:W1:Y:S01]  /*40d0*/  @P0 S2R R164, SR_TID.X ;  /* 0x0000000000a40919 */ /* 0x000e620000002100 */
[----:B------:R-:W-:Y:S03]  /*40e0*/  PLOP3.LUT P0, PT, PT, PT, UP0, 0x80, 0x0 ;  /* 0x000000000000781c */ /* 0x000fe60003f0f008 */
[C---:B------:R-:W-:Y:S01]  /*40f0*/  HMMA.16816.F32.BF16 R16, R140.reuse, R166, R16 ;  /* 0x000000a68c10723c */ /* 0x040fe20000041810 */
[----:B------:R-:W-:Y:S01]  /*4100*/  IMAD.U32 R0, RZ, RZ, UR39 ;  /* 0x00000027ff007e24 */ /* 0x000fe2000f8e00ff */
[----:B------:R-:W3:Y:S04]  /*4110*/  LDL R167, [R1+0x2c] ;  /* 0x00002c0001a77983 */ /* 0x000ee80000100800 */
[-C--:B------:R-:W-:Y:S06]  /*4120*/  HMMA.16816.F32.BF16 R20, R140, R136.reuse, R20 ;  /* 0x000000888c14723c */ /* 0x080fec0000041814 */
[C---:B------:R-:W-:Y:S06]  /*4130*/  HMMA.16816.F32.BF16 R24, R168.reuse, R136, R24 ;  /* 0x00000088a818723c */ /* 0x040fec0000041818 */
[-C--:B------:R-:W-:Y:S06]  /*4140*/  HMMA.16816.F32.BF16 R28, R168, R138.reuse, R28 ;  /* 0x0000008aa81c723c */ /* 0x080fec000004181c */
[----:B------:R-:W-:Y:S01]  /*4150*/  HMMA.16816.F32.BF16 R32, R140, R138, R32 ;  /* 0x0000008a8c20723c */ /* 0x000fe20000041820 */
[----:B------:R1:W4:Y:S05]  /*4160*/  LDSM.16.M88.4 R136, [R2+0x2800] ;  /* 0x002800000288783b */ /* 0x00032a0000000200 */
[-C--:B------:R-:W-:Y:S01]  /*4170*/  HMMA.16816.F32.BF16 R4, R144, R148.reuse, R4 ;  /* 0x000000949004723c */ /* 0x080fe20000041804 */
[----:B------:R-:W-:Y:S05]  /*4180*/  IMAD.U32 R140, RZ, RZ, UR39 ;  /* 0x00000027ff8c7e24 */ /* 0x000fea000f8e00ff */
[C---:B------:R-:W-:Y:S06]  /*4190*/  HMMA.16816.F32.BF16 R8, R156.reuse, R148, R8 ;  /* 0x000000949c08723c */ /* 0x040fec0000041808 */
[-C--:B------:R-:W-:Y:S06]  /*41a0*/  HMMA.16816.F32.BF16 R12, R156, R150.reuse, R12 ;  /* 0x000000969c0c723c */ /* 0x080fec000004180c */
[C---:B------:R-:W-:Y:S01]  /*41b0*/  HMMA.16816.F32.BF16 R16, R144.reuse, R150, R16 ;  /* 0x000000969010723c */ /* 0x040fe20000041810 */
[----:B-1----:R-:W-:Y:S05]  /*41c0*/  IMAD.U32 R2, RZ, RZ, UR8 ;  /* 0x00000008ff027e24 */ /* 0x002fea000f8e00ff */
[-C--:B--2---:R-:W-:Y:S06]  /*41d0*/  HMMA.16816.F32.BF16 R20, R144, R132.reuse, R20 ;  /* 0x000000849014723c */ /* 0x084fec0000041814 */
[C---:B------:R-:W-:Y:S06]  /*41e0*/  HMMA.16816.F32.BF16 R24, R156.reuse, R132, R24 ;  /* 0x000000849c18723c */ /* 0x040fec0000041818 */
[-C--:B------:R-:W-:Y:S05]  /*41f0*/  HMMA.16816.F32.BF16 R28, R156, R134.reuse, R28 ;  /* 0x000000869c1c723c */ /* 0x080fea000004181c */
[----:B------:R-:W-:Y:S01]  /*4200*/  @P2 IMAD.SHL.U32 R132, R164, 0x2, RZ ;  /* 0x00000002a4842824 */ /* 0x000fe200078e00ff */
[----:B------:R-:W-:Y:S01]  /*4210*/  PLOP3.LUT P2, PT, PT, PT, UP0, 0x80, 0x0 ;  /* 0x000000000000781c */ /* 0x000fe20003f4f008 */
[----:B------:R-:W2:Y:S01]  /*4220*/  LDL R164, [R1] ;  /* 0x0000000001a47983 */ /* 0x000ea20000100800 */
[----:B------:R-:W-:Y:S06]  /*4230*/  HMMA.16816.F32.BF16 R32, R144, R134, R32 ;  /* 0x000000869020723c */ /* 0x000fec0000041820 */
[-C--:B------:R-:W-:Y:S05]  /*4240*/  HMMA.16816.F32.BF16 R4, R152, R160.reuse, R4 ;  /* 0x000000a09804723c */ /* 0x080fea0000041804 */
[----:B----4-:R-:W-:Y:S01]  /*4250*/  LOP3.LUT R134, R234, UR10, RZ, 0x3c, !PT ;  /* 0x0000000aea867c12 */ /* 0x010fe2000f8e3cff */
[C---:B------:R-:W-:Y:S06]  /*4260*/  HMMA.16816.F32.BF16 R8, R136.reuse, R160, R8 ;  /* 0x000000a08808723c */ /* 0x040fec0000041808 */
[-C--:B------:R-:W-:Y:S06]  /*4270*/  HMMA.16816.F32.BF16 R12, R136, R162.reuse, R12 ;  /* 0x000000a2880c723c */ /* 0x080fec000004180c */
[C---:B------:R-:W-:Y:S05]  /*4280*/  HMMA.16816.F32.BF16 R16, R152.reuse, R162, R16 ;  /* 0x000000a29810723c */ /* 0x040fea0000041810 */
[----:B---3--:R-:W-:Y:S02]  /*4290*/  IMAD R2, R2, 0x4, R165 ;  /* 0x0000000402027824 */ /* 0x008fe400078e02a5 */
[----:B------:R-:W-:Y:S05]  /*42a0*/  IMAD R0, R0, 0x4, R167 ;  /* 0x0000000400007824 */ /* 0x000fea00078e02a7 */
[----:B------:R-:W-:Y:S02]  /*42b0*/  LOP3.LUT R135, R233, UR9, R0, 0x96, !PT ;  /* 0x00000009e9877c12 */ /* 0x000fe4000f8e9600 */
[----:B------:R-:W-:Y:S01]  /*42c0*/  @P1 LOP3.LUT R0, R235, 0x6, R132, 0xf8, !PT ;  /* 0x00000006eb001812 */ /* 0x000fe200078ef884 */
[----:B------:R-:W-:Y:S01]  /*42d0*/  IMAD.WIDE.U32 R132, R2, -0x326172a9, RZ ;  /* 0xcd9e8d5702847825 */ /* 0x000fe200078e00ff */
[----:B------:R-:W-:Y:S03]  /*42e0*/  PLOP3.LUT P1, PT, PT, PT, UP0, 0x80, 0x0 ;  /* 0x000000000000781c */ /* 0x000fe60003f2f008 */
[----:B------:R-:W-:Y:S01]  /*42f0*/  @P0 IMAD R0, R140, 0x80, R0 ;  /* 0x000000808c000824 */ /* 0x000fe200078e0200 */
[----:B------:R-:W-:Y:S01]  /*4300*/  PLOP3.LUT P0, PT, PT, PT, UP0, 0x80, 0x0 ;  /* 0x000000000000781c */ /* 0x000fe20003f0f008 */
[----:B------:R-:W-:Y:S01]  /*4310*/  IMAD.WIDE.U32 R146, R135, -0x326172a9, RZ ;  /* 0xcd9e8d5787927825 */ /* 0x000fe200078e00ff */
[-C--:B------:R-:W-:Y:S02]  /*4320*/  LOP3.LUT R140, R133, R134.reuse, RZ, 0x3c, !PT ;  /* 0x00000086858c7212 */ /* 0x080fe400078e3cff */
[----:B------:R-:W-:Y:S01]  /*4330*/  @P4 ISETP.GE.AND P4, PT, R0, UR5, PT ;  /* 0x0000000500004c0c */ /* 0x000fe2000bf86270 */
[----:B------:R-:W-:Y:S01]  /*4340*/  VIADD R2, R2, 0x2 ;  /* 0x0000000202027836 */ /* 0x000fe20000000000 */
[----:B------:R-:W-:Y:S02]  /*4350*/  LOP3.LUT R144, R147, UR11, R132, 0x96, !PT ;  /* 0x0000000b93907c12 */ /* 0x000fe4000f8e9684 */
[----:B------:R-:W-:Y:S01]  /*4360*/  @P6 FSEL R4, R4, -INF , !P4 ;  /* 0xff80000004046808 */ /* 0x000fe20006000000 */
[----:B------:R-:W-:Y:S01]  /*4370*/  IMAD.WIDE.U32 R132, R2, -0x326172a9, RZ ;  /* 0xcd9e8d5702847825 */ /* 0x000fe200078e00ff */
[----:B------:R-:W-:Y:S02]  /*4380*/  PLOP3.LUT P6, PT, PT, PT, UP0, 0x80, 0x0 ;  /* 0x000000000000781c */ /* 0x000fe40003fcf008 */
[----:B------:R-:W-:Y:S01]  /*4390*/  @P1 FSEL R8, R8, -INF , !P4 ;  /* 0xff80000008081808 */ /* 0x000fe20006000000 */
[----:B------:R-:W-:Y:S01]  /*43a0*/  IMAD.WIDE.U32 R144, R144, -0x2daee0ad, RZ ;  /* 0xd2511f5390907825 */ /* 0x000fe200078e00ff */
[----:B------:R-:W-:Y:S02]  /*43b0*/  @P0 FSEL R6, R6, -INF , !P4 ;  /* 0xff80000006060808 */ /* 0x000fe40006000000 */
[----:B------:R-:W-:Y:S01]  /*43c0*/  LOP3.LUT R135, R133, R134, RZ, 0x3c, !PT ;  /* 0x0000008685877212 */ /* 0x000fe200078e3cff */
[----:B------:R-:W-:Y:S01]  /*43d0*/  @P5 VIADD R134, R0, 0x1 ;  /* 0x0000000100865836 */ /* 0x000fe20000000000 */
[----:B------:R-:W-:Y:S02]  /*43e0*/  PLOP3.LUT P0, PT, PT, PT, UP0, 0x80, 0x0 ;  /* 0x000000000000781c */ /* 0x000fe40003f0f008 */
[----:B------:R-:W-:Y:S02]  /*43f0*/  PLOP3.LUT P5, PT, PT, PT, UP0, 0x80, 0x0 ;  /* 0x000000000000781c */ /* 0x000fe40003faf008 */
[----:B------:R-:W-:Y:S01]  /*4400*/  LOP3.LUT R142, R147, UR11, R132, 0x96, !PT ;  /* 0x0000000b938e7c12 */ /* 0x000fe2000f8e9684 */
[----:B------:R-:W-:Y:S01]  /*4410*/  UIADD3 UR11, UR9, 0x76cf5d0a, URZ ;  /* 0x76cf5d0a090b7890 */ /* 0x000fe2000fffe03f */
[----:B------:R-:W-:Y:S01]  /*4420*/  LOP3.LUT R147, R146, UR12, RZ, 0x3c, !PT ;  /* 0x0000000c92937c12 */ /* 0x000fe2000f8e3cff */
[----:B------:R-:W-:Y:S01]  /*4430*/  UIADD3 UR12, UR9, -0x4498517b, URZ ;  /* 0xbb67ae85090c7890 */ /* 0x000fe2000fffe03f */
[----:B------:R-:W-:Y:S01]  /*4440*/  @P2 ISETP.GE.AND P2, PT, R134, UR5, PT ;  /* 0x0000000586002c0c */ /* 0x000fe2000bf46270 */
[----:B------:R-:W-:Y:S01]  /*4450*/  IMAD.WIDE.U32 R142, R142, -0x2daee0ad, RZ ;  /* 0xd2511f538e8e7825 */ /* 0x000fe200078e00ff */
[----:B------:R-:W-:Y:S02]  /*4460*/  @P3 FSEL R10, R10, -INF , !P4 ;  /* 0xff8000000a0a3808 */ /* 0x000fe40006000000 */
[----:B------:R-:W-:Y:S01]  /*4470*/  PLOP3.LUT P1, PT, PT, PT, UP0, 0x80, 0x0 ;  /* 0x000000000000781c */ /* 0x000fe20003f2f008 */
[----:B------:R-:W-:Y:S01]  /*4480*/  IMAD.WIDE.U32 R132, R140, -0x2daee0ad, RZ ;  /* 0xd2511f538c847825 */ /* 0x000fe200078e00ff */
[----:B------:R-:W-:Y:S02]  /*4490*/  PLOP3.LUT P3, PT, PT, PT, UP0, 0x80, 0x0 ;  /* 0x000000000000781c */ /* 0x000fe40003f6f008 */
[----:B------:R-:W-:Y:S01]  /*44a0*/  @P0 FSEL R9, R9, -INF , !P2 ;  /* 0xff80000009090808 */ /* 0x000fe20005000000 */
[----:B-----5:R-:W-:Y:S01]  /*44b0*/  FMUL.FTZ R140, R252, 1.4426950216293334961 ;  /* 0x3fb8aa3bfc8c7820 */ /* 0x020fe20000410000 */
[----:B------:R-:W-:Y:S02]  /*44c0*/  PLOP3.LUT P0, PT, PT, PT, UP0, 0x80, 0x0 ;  /* 0x000000000000781c */ /* 0x000fe40003f0f008 */
[----:B------:R-:W-:Y:S02]  /*44d0*/  @P5 FSEL R5, R5, -INF , !P2 ;  /* 0xff80000005055808 */ /* 0x000fe40005000000 */
[----:B------:R-:W-:Y:S01]  /*44e0*/  LOP3.LUT R2, R232, UR12, RZ, 0x3c, !PT ;  /* 0x0000000ce8027c12 */ /* 0x000fe2000f8e3cff */
[----:B------:R-:W-:Y:S01]  /*44f0*/  UIADD3 UR12, UR10, -0x255992d5, URZ ;  /* 0xdaa66d2b0a0c7890 */ /* 0x000fe2000fffe03f */
[----:B------:R-:W-:Y:S02]  /*4500*/  PLOP3.LUT P4, PT, PT, PT, UP0, 0x80, 0x0 ;  /* 0x000000000000781c */ /* 0x000fe40003f8f008 */
[----:B------:R-:W-:Y:S01]  /*4510*/  PLOP3.LUT P5, PT, PT, PT, UP0, 0x80, 0x0 ;  /* 0x000000000000781c */ /* 0x000fe20003faf008 */
[----:B------:R-:W-:Y:S01]  /*4520*/  @P3 VIADD R141, R0, 0x8 ;  /* 0x00000008008d3836 */ /* 0x000fe20000000000 */
[----:B------:R-:W-:Y:S02]  /*4530*/  @P6 FSEL R7, R7, -INF , !P2 ;  /* 0xff80000007076808 */ /* 0x000fe40005000000 */
[----:B------:R-:W-:Y:S02]  /*4540*/  PLOP3.LUT P6, PT, PT, PT, UP0, 0x80, 0x0 ;  /* 0x000000000000781c */ /* 0x000fe40003fcf008 */
[----:B------:R-:W-:Y:S02]  /*4550*/  LOP3.LUT R146, R2, R133, RZ, 0x3c, !PT ;  /* 0x0000008502927212 */ /* 0x000fe400078e3cff */
[----:B------:R-:W-:Y:S01]  /*4560*/  LOP3.LUT R150, R145, UR11, R132, 0x96, !PT ;  /* 0x0000000b91967c12 */ /* 0x000fe2000f8e9684 */
[----:B------:R-:W-:Y:S01]  /*4570*/  IMAD.WIDE.U32 R132, R135, -0x2daee0ad, RZ ;  /* 0xd2511f5387847825 */ /* 0x000fe200078e00ff */
[----:B------:R-:W-:Y:S02]  /*4580*/  @P1 FSEL R11, R11, -INF , !P2 ;  /* 0xff8000000b0b1808 */ /* 0x000fe40005000000 */
[----:B------:R-:W-:Y:S01]  /*4590*/  PLOP3.LUT P2, PT, PT, PT, UP0, 0x80, 0x0 ;  /* 0x000000000000781c */ /* 0x000fe20003f4f008 */
[C---:B------:R-:W-:Y:S01]  /*45a0*/  @P4 VIADD R135, R0.reuse, 0x9 ;  /* 0x0000000900874836 */ /* 0x040fe20000000000 */
[----:B------:R-:W-:Y:S01]  /*45b0*/  PLOP3.LUT P1, PT, PT, PT, UP0, 0x80, 0x0 ;  /* 0x000000000000781c */ /* 0x000fe20003f2f008 */
[----:B------:R-:W-:Y:S01]  /*45c0*/  @P5 VIADD R134, R0, 0x10 ;  /* 0x0000001000865836 */ /* 0x000fe20000000000 */
[----:B------:R-:W-:Y:S01]  /*45d0*/  PLOP3.LUT P3, PT, PT, PT, UP0, 0x80, 0x0 ;  /* 0x000000000000781c */ /* 0x000fe20003f6f008 */
[----:B------:R-:W-:Y:S01]  /*45e0*/  IMAD.WIDE.U32 R150, R150, -0x326172a9, RZ ;  /* 0xcd9e8d5796967825 */ /* 0x000fe200078e00ff */
[----:B------:R-:W-:Y:S01]  /*45f0*/  LOP3.LUT R148, R143, UR11, R132, 0x96, !PT ;  /* 0x0000000b8f947c12 */ /* 0x000fe2000f8e9684 */
[----:B------:R-:W-:Y:S01]  /*4600*/  UIADD3 UR11, UR9, 0x32370b8f, URZ ;  /* 0x32370b8f090b7890 */ /* 0x000fe2000fffe03f */
[----:B------:R-:W-:Y:S01]  /*4610*/  LOP3.LUT R133, R2, R133, RZ, 0x3c, !PT ;  /* 0x0000008502857212 */ /* 0x000fe200078e3cff */
[----:B------:R-:W-:Y:S01]  /*4620*/  @P0 VIADD R132, R0, 0x18 ;  /* 0x0000001800840836 */ /* 0x000fe20000000000 */
[----:B------:R-:W-:Y:S01]  /*4630*/  FSETP.NEU.FTZ.AND P0, PT, R252, -INF , PT ;  /* 0xff800000fc00780b */ /* 0x000fe20003f1d000 */
[----:B------:R-:W-:Y:S01]  /*4640*/  @P6 VIADD R2, R0, 0x11 ;  /* 0x0000001100026836 */ /* 0x000fe20000000000 */
[----:B------:R-:W-:Y:S01]  /*4650*/  PLOP3.LUT P4, PT, PT, PT, UP0, 0x80, 0x0 ;  /* 0x000000000000781c */ /* 0x000fe20003f8f008 */
[----:B------:R-:W-:Y:S01]  /*4660*/  IMAD.WIDE.U32 R148, R148, -0x326172a9, RZ ;  /* 0xcd9e8d5794947825 */ /* 0x000fe200078e00ff */
[----:B------:R-:W-:Y:S02]  /*4670*/  @P2 ISETP.GE.AND P2, PT, R141, UR5, PT ;  /* 0x000000058d002c0c */ /* 0x000fe4000bf46270 */
[----:B------:R-:W-:Y:S02]  /*4680*/  PLOP3.LUT P5, PT, PT, PT, UP0, 0x80, 0x0 ;  /* 0x000000000000781c */ /* 0x000fe40003faf008 */
[----:B------:R-:W-:Y:S02]  /*4690*/  PLOP3.LUT P6, PT, PT, PT, UP0, 0x80, 0x0 ;  /* 0x000000000000781c */ /* 0x000fe40003fcf008 */
[----:B------:R-:W-:Y:S02]  /*46a0*/  FSEL R140, R140, RZ, P0 ;  /* 0x000000ff8c8c7208 */ /* 0x000fe40000000000 */
[----:B------:R-:W-:Y:S02]  /*46b0*/  PLOP3.LUT P0, PT, PT, PT, UP0, 0x80, 0x0 ;  /* 0x000000000000781c */ /* 0x000fe40003f0f008 */
[----:B------:R-:W-:Y:S01]  /*46c0*/  @P1 ISETP.GE.AND P1, PT, R135, UR5, PT ;  /* 0x0000000587001c0c */ /* 0x000fe2000bf26270 */
[----:B------:R-:W-:Y:S01]  /*46d0*/  FFMA.FTZ R170, R4, UR13, -R140 ;  /* 0x0000000d04aa7c23 */ /* 0x000fe2000801088c */
[----:B------:R-:W-:Y:S01]  /*46e0*/  @P3 ISETP.GE.AND P3, PT, R134, UR5, PT ;  /* 0x0000000586003c0c */ /* 0x000fe2000bf66270 */
[----:B------:R-:W-:Y:S01]  /*46f0*/  IMAD.WIDE.U32 R134, R146, -0x326172a9, RZ ;  /* 0xcd9e8d5792867825 */ /* 0x000fe200078e00ff */
[----:B------:R-:W-:Y:S02]  /*4700*/  @P4 ISETP.GE.AND P4, PT, R2, UR5, PT ;  /* 0x0000000502004c0c */ /* 0x000fe4000bf86270 */
[----:B------:R-:W-:Y:S01]  /*4710*/  @P5 ISETP.GE.AND P5, PT, R132, UR5, PT ;  /* 0x0000000584005c0c */ /* 0x000fe2000bfa6270 */
[----:B------:R-:W-:Y:S01]  /*4720*/  @P6 VIADD R2, R0, 0x19 ;  /* 0x0000001900026836 */ /* 0x000fe20000000000 */
[----:B------:R-:W-:Y:S01]  /*4730*/  LOP3.LUT R0, R147, R135, RZ, 0x3c, !PT ;  /* 0x0000008793007212 */ /* 0x000fe200078e3cff */
[----:B------:R-:W-:Y:S01]  /*4740*/  IMAD.WIDE.U32 R132, R133, -0x326172a9, RZ ;  /* 0xcd9e8d5785847825 */ /* 0x000fe200078e00ff */
[----:B------:R-:W-:Y:S01]  /*4750*/  LOP3.LUT R158, R151, UR12, R134, 0x96, !PT ;  /* 0x0000000c979e7c12 */ /* 0x000fe2000f8e9686 */
[----:B------:R-:W-:Y:S01]  /*4760*/  MUFU.EX2 R170, R170 ;  /* 0x000000aa00aa7308 */ /* 0x000fe20000000800 */
[----:B------:R-:W-:Y:S01]  /*4770*/  @P0 FSEL R12, R12, -INF , !P2 ;  /* 0xff8000000c0c0808 */ /* 0x000fe20005000000 */
[----:B------:R-:W-:Y:S01]  /*4780*/  FFMA.FTZ R5, R5, UR13, -R140 ;  /* 0x0000000d05057c23 */ /* 0x000fe2000801088c */
[----:B------:R-:W-:Y:S01]  /*4790*/  PLOP3.LUT P0, PT, PT, PT, UP0, 0x80, 0x0 ;  /* 0x000000000000781c */ /* 0x000fe20003f0f008 */
[----:B------:R-:W-:Y:S01]  /*47a0*/  IMAD.WIDE.U32 R158, R158, -0x2daee0ad, RZ ;  /* 0xd2511f539e9e7825 */ /* 0x000fe200078e00ff */
[----:B------:R-:W-:Y:S02]  /*47b0*/  PLOP3.LUT P6, PT, PT, PT, UP0, 0x80, 0x0 ;  /* 0x000000000000781c */ /* 0x000fe40003fcf008 */
[----:B------:R-:W-:Y:S03]  /*47c0*/  LOP3.LUT R146, R147, R133, RZ, 0x3c, !PT ;  /* 0x0000008593927212 */ /* 0x000fe600078e3cff */
[----:B------:R-:W-:Y:S01]  /*47d0*/  MUFU.EX2 R169, R5 ;  /* 0x0000000500a97308 */ /* 0x000fe20000000800 */
[----:B------:R-:W-:Y:S01]  /*47e0*/  LOP3.LUT R156, R149, UR12, R132, 0x96, !PT ;  /* 0x0000000c959c7c12 */ /* 0x000fe2000f8e9684 */
[----:B------:R-:W-:Y:S04]  /*47f0*/  IMAD.WIDE.U32 R132, R0, -0x2daee0ad, RZ ;  /* 0xd2511f5300847825 */ /* 0x000fe800078e00ff */
[----:B--2---:R-:W-:Y:S01]  /*4800*/  FMUL.FTZ R0, R164, 1.4426950216293334961 ;  /* 0x3fb8aa3ba4007820 */ /* 0x004fe20000410000 */
[----:B------:R-:W-:Y:S01]  /*4810*/  UIADD3 UR12, UR10, 0x78dde6e4, URZ ;  /* 0x78dde6e40a0c7890 */ /* 0x000fe2000fffe03f */
[----:B------:R-:W-:Y:S01]  /*4820*/  IMAD.WIDE.U32 R146, R146, -0x2daee0ad, RZ ;  /* 0xd2511f5392927825 */ /* 0x000fe200078e00ff */
[----:B------:R-:W-:Y:S02]  /*4830*/  LOP3.LUT R143, R133, UR11, R144, 0x96, !PT ;  /* 0x0000000b858f7c12 */ /* 0x000fe4000f8e9690 */
[----:B------:R-:W-:Y:S01]  /*4840*/  LOP3.LUT R160, R159, UR15, R132, 0x96, !PT ;  /* 0x0000000f9fa07c12 */ /* 0x000fe2000f8e9684 */
[----:B------:R-:W-:Y:S01]  /*4850*/  IMAD.WIDE.U32 R156, R156, -0x2daee0ad, RZ ;  /* 0xd2511f539c9c7825 */ /* 0x000fe200078e00ff */
[----:B------:R-:W-:Y:S01]  /*4860*/  LOP3.LUT R144, R147, UR11, R142, 0x96, !PT ;  /* 0x0000000b93907c12 */ /* 0x000fe2000f8e968e */
[----:B------:R-:W1:Y:S01]  /*4870*/  LDSM.16.M88.4 R132, [R223+-0x1c00] ;  /* 0xffe40000df84783b */ /* 0x000e620000000200 */
[----:B------:R-:W-:Y:S01]  /*4880*/  @P0 FSEL R16, R16, -INF , !P2 ;  /* 0xff80000010100808 */ /* 0x000fe20005000000 */
[----:B------:R-:W-:Y:S01]  /*4890*/  IMAD.WIDE.U32 R142, R143, -0x326172a9, RZ ;  /* 0xcd9e8d578f8e7825 */ /* 0x000fe200078e00ff */
[----:B------:R-:W-:Y:S01]  /*48a0*/  PLOP3.LUT P0, PT, PT, PT, UP0, 0x80, 0x0 ;  /* 0x000000000000781c */ /* 0x000fe20003f0f008 */
[----:B------:R-:W-:Y:S01]  /*48b0*/  UIADD3 UR11, UR10, 0x1715609d, URZ ;  /* 0x1715609d0a0b7890 */ /* 0x000fe2000fffe03f */
[----:B------:R-:W-:Y:S01]  /*48c0*/  @P6 FSEL R14, R14, -INF , !P2 ;  /* 0xff8000000e0e6808 */ /* 0x000fe20005000000 */
[----:B------:R-:W-:Y:S01]  /*48d0*/  FFMA.FTZ R16, R16, UR13, -R140 ;  /* 0x0000000d10107c23 */ /* 0x000fe2000801088c */
[----:B------:R-:W-:Y:S01]  /*48e0*/  LOP3.LUT R150, R143, UR12, R150, 0x96, !PT ;  /* 0x0000000c8f967c12 */ /* 0x000fe2000f8e9696 */
[----:B------:R-:W-:Y:S01]  /*48f0*/  IMAD.WIDE.U32 R144, R144, -0x326172a9, RZ ;  /* 0xcd9e8d5790907825 */ /* 0x000fe200078e00ff */
[----:B------:R-:W-:Y:S01]  /*4900*/  PLOP3.LUT P6, PT, PT, PT, UP0, 0x80, 0x0 ;  /* 0x000000000000781c */ /* 0x000fe20003fcf008 */
[----:B------:R-:W-:Y:S01]  /*4910*/  MUFU.EX2 R163, R16 ;  /* 0x0000001000a37308 */ /* 0x000fe20000000800 */
[----:B------:R-:W-:Y:S01]  /*4920*/  LOP3.LUT R149, R157, UR15, R146, 0x96, !PT ;  /* 0x0000000f9d957c12 */ /* 0x000fe2000f8e9692 */
[----:B------:R-:W-:Y:S01]  /*4930*/  IMAD.WIDE.U32 R160, R160, -0x326172a9, RZ ;  /* 0xcd9e8d57a0a07825 */ /* 0x000fe200078e00ff */
[----:B------:R-:W-:Y:S01]  /*4940*/  LOP3.LUT R146, R145, UR12, R148, 0x96, !PT ;  /* 0x0000000c91927c12 */ /* 0x000fe2000f8e9694 */
[----:B------:R-:W-:Y:S02]  /*4950*/  UIADD3 UR12, UR9, -0x56f99767, URZ ;  /* 0xa9066899090c7890 */ /* 0x000fe4000fffe03f */
[----:B------:R-:W-:Y:S01]  /*4960*/  @P0 FSEL R18, R18, -INF , !P2 ;  /* 0xff80000012120808 */ /* 0x000fe20005000000 */
[----:B------:R-:W-:Y:S01]  /*4970*/  IMAD.WIDE.U32 R148, R149, -0x326172a9, RZ ;  /* 0xcd9e8d5795947825 */ /* 0x000fe200078e00ff */
[----:B------:R-:W-:Y:S02]  /*4980*/  LOP3.LUT R143, R161, UR11, R142, 0x96, !PT ;  /* 0x0000000ba18f7c12 */ /* 0x000fe4000f8e968e */
[----:B------:R-:W-:Y:S01]  /*4990*/  FSETP.NEU.FTZ.AND P2, PT, R164, -INF , PT ;  /* 0xff800000a400780b */ /* 0x000fe20003f5d000 */
[----:B------:R-:W-:Y:S01]  /*49a0*/  IMAD.WIDE.U32 R146, R146, -0x2daee0ad, RZ ;  /* 0xd2511f5392927825 */ /* 0x000fe200078e00ff */
[----:B------:R-:W-:Y:S02]  /*49b0*/  @P6 ISETP.GE.AND P6, PT, R2, UR5, PT ;  /* 0x0000000502006c0c */ /* 0x000fe4000bfc6270 */
[C---:B------:R-:W-:Y:S01]  /*49c0*/  FSETP.NEU.FTZ.AND P0, PT, R250.reuse, -INF , PT ;  /* 0xff800000fa00780b */ /* 0x040fe20003f1d000 */
[----:B------:R-:W-:Y:S01]  /*49d0*/  FMUL.FTZ R2, R250, 1.4426950216293334961 ;  /* 0x3fb8aa3bfa027820 */ /* 0x000fe20000410000 */
[----:B------:R-:W-:Y:S01]  /*49e0*/  FSEL R4, R0, RZ, P2 ;  /* 0x000000ff00047208 */ /* 0x000fe20001000000 */
[C---:B------:R-:W-:Y:S01]  /*49f0*/  FMUL.FTZ R0, R251.reuse, 1.4426950216293334961 ;  /* 0x3fb8aa3bfb007820 */ /* 0x040fe20000410000 */
[----:B------:R-:W-:Y:S02]  /*4a00*/  PLOP3.LUT P2, PT, PT, PT, UP0, 0x80, 0x0 ;  /* 0x000000000000781c */ /* 0x000fe40003f4f008 */
[----:B------:R-:W-:Y:S01]  /*4a10*/  FSEL R2, R2, RZ, P0 ;  /* 0x000000ff02027208 */ /* 0x000fe20000000000 */
[--C-:B------:R-:W-:Y:S01]  /*4a20*/  FFMA.FTZ R6, R6, UR13, -R4.reuse ;  /* 0x0000000d06067c23 */ /* 0x100fe20008010804 */
[----:B------:R-:W-:Y:S01]  /*4a30*/  FSETP.NEU.FTZ.AND P0, PT, R251, -INF , PT ;  /* 0xff800000fb00780b */ /* 0x000fe20003f1d000 */
[----:B------:R-:W-:Y:S01]  /*4a40*/  FFMA.FTZ R233, R7, UR13, -R4 ;  /* 0x0000000d07e97c23 */ /* 0x000fe20008010804 */
[----:B------:R-:W-:Y:S01]  /*4a50*/  LOP3.LUT R142, R149, UR11, R144, 0x96, !PT ;  /* 0x0000000b958e7c12 */ /* 0x000fe2000f8e9690 */
[--C-:B------:R-:W-:Y:S01]  /*4a60*/  FFMA.FTZ R8, R8, UR13, -R2.reuse ;  /* 0x0000000d08087c23 */ /* 0x100fe20008010802 */
[----:B------:R-:W-:Y:S01]  /*4a70*/  FSEL R0, R0, RZ, P0 ;  /* 0x000000ff00007208 */ /* 0x000fe20000000000 */
[--C-:B------:R-:W-:Y:S01]  /*4a80*/  FFMA.FTZ R12, R12, UR13, -R2.reuse ;  /* 0x0000000d0c0c7c23 */ /* 0x100fe20008010802 */
[----:B------:R-:W-:Y:S01]  /*4a90*/  PLOP3.LUT P0, PT, PT, PT, UP0, 0x80, 0x0 ;  /* 0x000000000000781c */ /* 0x000fe20003f0f008 */
[----:B------:R-:W-:Y:S01]  /*4aa0*/  FFMA.FTZ R9, R9, UR13, -R2 ;  /* 0x0000000d09097c23 */ /* 0x000fe20008010802 */
[----:B------:R-:W-:Y:S01]  /*4ab0*/  LOP3.LUT R156, R147, UR12, R156, 0x96, !PT ;  /* 0x0000000c939c7c12 */ /* 0x000fe2000f8e969c */
[-C--:B-1----:R-:W-:Y:S01]  /*4ac0*/  HMMA.16816.F32.BF16 R20, R152, R132.reuse, R20 ;  /* 0x000000849814723c */ /* 0x082fe20000041814 */
[----:B------:R-:W-:Y:S01]  /*4ad0*/  UIADD3 UR11, UR9, 0x646e171e, URZ ;  /* 0x646e171e090b7890 */ /* 0x000fe2000fffe03f */
[----:B------:R1:W-:Y:S01]  /*4ae0*/  MUFU.EX2 R234, R6 ;  /* 0x0000000600ea7308 */ /* 0x0003e20000000800 */
[----:B------:R-:W-:Y:S01]  /*4af0*/  @P2 FSEL R13, R13, -INF , !P1 ;  /* 0xff8000000d0d2808 */ /* 0x000fe20004800000 */
[--C-:B------:R-:W-:Y:S01]  /*4b00*/  FFMA.FTZ R10, R10, UR13, -R0.reuse ;  /* 0x0000000d0a0a7c23 */ /* 0x100fe20008010800 */
[----:B------:R-:W-:Y:S01]  /*4b10*/  PLOP3.LUT P2, PT, PT, PT, UP0, 0x80, 0x0 ;  /* 0x000000000000781c */ /* 0x000fe20003f4f008 */
[C---:B------:R-:W-:Y:S06]  /*4b20*/  HMMA.16816.F32.BF16 R24, R136.reuse, R132, R24 ;  /* 0x000000848818723c */ /* 0x040fec0000041818 */
[----:B------:R2:W-:Y:S01]  /*4b30*/  MUFU.EX2 R232, R8 ;  /* 0x0000000800e87308 */ /* 0x0005e20000000800 */
[----:B------:R-:W-:Y:S01]  /*4b40*/  @P0 FSEL R15, R15, -INF , !P1 ;  /* 0xff8000000f0f0808 */ /* 0x000fe20004800000 */
[-C--:B------:R-:W-:Y:S01]  /*4b50*/  HMMA.16816.F32.BF16 R28, R136, R134.reuse, R28 ;  /* 0x00000086881c723c */ /* 0x080fe2000004181c */
[----:B------:R-:W-:Y:S02]  /*4b60*/  PLOP3.LUT P0, PT, PT, PT, UP0, 0x80, 0x0 ;  /* 0x000000000000781c */ /* 0x000fe40003f0f008 */
[----:B------:R-:W-:Y:S01]  /*4b70*/  FFMA.FTZ R11, R11, UR13, -R0 ;  /* 0x0000000d0b0b7c23 */ /* 0x000fe20008010800 */
[----:B------:R-:W-:Y:S02]  /*4b80*/  @P2 FSEL R17, R17, -INF , !P1 ;  /* 0xff80000011112808 */ /* 0x000fe40004800000 */
[----:B------:R-:W-:Y:S01]  /*4b90*/  HMMA.16816.F32.BF16 R32, R152, R134, R32 ;  /* 0x000000869820723c */ /* 0x000fe20000041820 */
[----:B------:R-:W-:Y:S01]  /*4ba0*/  PLOP3.LUT P2, PT, PT, PT, UP0, 0x80, 0x0 ;  /* 0x000000000000781c */ /* 0x000fe20003f4f008 */
[----:B------:R3:W-:Y:S03]  /*4bb0*/  MUFU.EX2 R235, R10 ;  /* 0x0000000a00eb7308 */ /* 0x0007e60000000800 */
[----:B-1----:R-:W-:Y:S06]  /*4bc0*/  IMAD.WIDE.U32 R6, R143, -0x2daee0ad, RZ ;  /* 0xd2511f538f067825 */ /* 0x002fec00078e00ff */
[----:B------:R-:W-:Y:S01]  /*4bd0*/  FFMA.FTZ R13, R13, UR13, -R2 ;  /* 0x0000000d0d0d7c23 */ /* 0x000fe20008010802 */
[----:B------:R-:W-:Y:S01]  /*4be0*/  @P0 FSEL R19, R19, -INF , !P1 ;  /* 0xff80000013130808 */ /* 0x000fe20004800000 */
[--C-:B------:R-:W-:Y:S01]  /*4bf0*/  FFMA.FTZ R14, R14, UR13, -R0.reuse ;  /* 0x0000000d0e0e7c23 */ /* 0x100fe20008010800 */
[----:B------:R-:W-:Y:S01]  /*4c00*/  PLOP3.LUT P0, PT, PT, PT, UP0, 0x80, 0x0 ;  /* 0x000000000000781c */ /* 0x000fe20003f0f008 */
[----:B------:R1:W-:Y:S01]  /*4c10*/  MUFU.EX2 R168, R11 ;  /* 0x0000000b00a87308 */ /* 0x0003e20000000800 */
[----:B------:R-:W-:Y:S01]  /*4c20*/  PLOP3.LUT P1, PT, PT, PT, UP0, 0x80, 0x0 ;  /* 0x000000000000781c */ /* 0x000fe20003f2f008 */
[----:B------:R-:W-:Y:S01]  /*4c30*/  IMAD.WIDE.U32 R142, R142, -0x2daee0ad, RZ ;  /* 0xd2511f538e8e7825 */ /* 0x000fe200078e00ff */
[----:B------:R-:W-:Y:S02]  /*4c40*/  LOP3.LUT R132, R6, 0xff, RZ, 0xc0, !PT ;  /* 0x000000ff06847812 */ /* 0x000fe400078ec0ff */
[----:B------:R-:W-:Y:S01]  /*4c50*/  @P2 FSEL R20, R20, -INF , !P3 ;  /* 0xff80000014142808 */ /* 0x000fe20005800000 */
[----:B------:R-:W-:Y:S01]  /*4c60*/  FFMA.FTZ R15, R15, UR13, -R0 ;  /* 0x0000000d0f0f7c23 */ /* 0x000fe20008010800 */
[----:B------:R-:W-:Y:S01]  /*4c70*/  LOP3.LUT R141, R143, UR11, R146, 0x96, !PT ;  /* 0x0000000b8f8d7c12 */ /* 0x000fe2000f8e9692 */
[----:B------:R-:W-:Y:S01]  /*4c80*/  FFMA.FTZ R17, R17, UR13, -R140 ;  /* 0x0000000d11117c23 */ /* 0x000fe2000801088c */
[----:B------:R-:W-:Y:S01]  /*4c90*/  PLOP3.LUT P2, PT, PT, PT, UP0, 0x80, 0x0 ;  /* 0x000000000000781c */ /* 0x000fe20003f4f008 */
[----:B------:R-:W-:Y:S01]  /*4ca0*/  FFMA.FTZ R18, R18, UR13, -R4 ;  /* 0x0000000d12127c23 */ /* 0x000fe20008010804 */
[----:B------:R-:W-:Y:S01]  /*4cb0*/  SHF.R.U32.HI R5, RZ, 0x18, R6 ;  /* 0x00000018ff057819 */ /* 0x000fe20000011606 */
[----:B------:R-:W-:Y:S01]  /*4cc0*/  FFMA.FTZ R19, R19, UR13, -R4 ;  /* 0x0000000d13137c23 */ /* 0x000fe20008010804 */
[----:B------:R-:W-:Y:S01]  /*4cd0*/  @P0 FSEL R22, R22, -INF , !P3 ;  /* 0xff80000016160808 */ /* 0x000fe20005800000 */
[----:B------:R-:W-:Y:S01]  /*4ce0*/  FFMA.FTZ R20, R20, UR13, -R140 ;  /* 0x0000000d14147c23 */ /* 0x000fe2000801088c */
[----:B------:R-:W-:Y:S01]  /*4cf0*/  PLOP3.LUT P0, PT, PT, PT, UP0, 0x80, 0x0 ;  /* 0x000000000000781c */ /* 0x000fe20003f0f008 */
[----:B------:R4:W-:Y:S01]  /*4d00*/  MUFU.EX2 R167, R12 ;  /* 0x0000000c00a77308 */ /* 0x0009e20000000800 */
[----:B------:R-:W-:Y:S01]  /*4d10*/  @P1 FSEL R24, R24, -INF , !P3 ;  /* 0xff80000018181808 */ /* 0x000fe20005800000 */
[----:B------:R-:W-:Y:S01]  /*4d20*/  FFMA.FTZ R22, R22, UR13, -R4 ;  /* 0x0000000d16167c23 */ /* 0x000fe20008010804 */
[----:B------:R-:W-:Y:S01]  /*4d30*/  PLOP3.LUT P1, PT, PT, PT, UP0, 0x80, 0x0 ;  /* 0x000000000000781c */ /* 0x000fe20003f2f008 */
[----:B------:R-:W-:Y:S01]  /*4d40*/  IMAD.WIDE.U32 R144, R150, -0x2daee0ad, RZ ;  /* 0xd2511f5396907825 */ /* 0x000fe200078e00ff */
[----:B------:R-:W-:Y:S02]  /*4d50*/  SHF.R.U32.HI R147, RZ, 0x10, R6 ;  /* 0x00000010ff937819 */ /* 0x000fe40000011606 */
[----:B------:R-:W-:Y:S01]  /*4d60*/  @P2 FSEL R26, R26, -INF , !P3 ;  /* 0xff8000001a1a2808 */ /* 0x000fe20005800000 */
[----:B------:R-:W-:Y:S01]  /*4d70*/  FFMA.FTZ R24, R24, UR13, -R2 ;  /* 0x0000000d18187c23 */ /* 0x000fe20008010802 */
[----:B------:R-:W-:Y:S01]  /*4d80*/  PLOP3.LUT P2, PT, PT, PT, UP0, 0x80, 0x0 ;  /* 0x000000000000781c */ /* 0x000fe20003f4f008 */
[----:B------:R4:W-:Y:S01]  /*4d90*/  MUFU.EX2 R165, R13 ;  /* 0x0000000d00a57308 */ /* 0x0009e20000000800 */
[----:B------:R-:W-:Y:S01]  /*4da0*/  LOP3.LUT R158, R145, UR12, R158, 0x96, !PT ;  /* 0x0000000c919e7c12 */ /* 0x000fe2000f8e969e */
[----:B------:R-:W-:Y:S01]  /*4db0*/  FFMA.FTZ R26, R26, UR13, -R0 ;  /* 0x0000000d1a1a7c23 */ /* 0x000fe20008010800 */
[----:B------:R-:W-:Y:S02]  /*4dc0*/  @P0 FSEL R21, R21, -INF , !P4 ;  /* 0xff80000015150808 */ /* 0x000fe40006000000 */
[----:B------:R-:W-:Y:S02]  /*4dd0*/  PLOP3.LUT P0, PT, PT, PT, UP0, 0x80, 0x0 ;  /* 0x000000000000781c */ /* 0x000fe40003f0f008 */
[----:B------:R-:W-:Y:S01]  /*4de0*/  @P1 FSEL R23, R23, -INF , !P4 ;  /* 0xff80000017171808 */ /* 0x000fe20006000000 */
[----:B------:R-:W-:Y:S01]  /*4df0*/  FFMA.FTZ R21, R21, UR13, -R140 ;  /* 0x0000000d15157c23 */ /* 0x000fe2000801088c */
[----:B------:R-:W-:Y:S01]  /*4e00*/  PLOP3.LUT P1, PT, PT, PT, UP0, 0x80, 0x0 ;  /* 0x000000000000781c */ /* 0x000fe20003f2f008 */
[----:B------:R4:W-:Y:S01]  /*4e10*/  MUFU.EX2 R171, R9 ;  /* 0x0000000900ab7308 */ /* 0x0009e20000000800 */
[----:B------:R-:W-:Y:S01]  /*4e20*/  PLOP3.LUT P3, PT, PT, PT, UP0, 0x80, 0x0 ;  /* 0x000000000000781c */ /* 0x000fe20003f6f008 */
[----:B------:R-:W-:Y:S01]  /*4e30*/  FFMA.FTZ R23, R23, UR13, -R4 ;  /* 0x0000000d17177c23 */ /* 0x000fe20008010804 */
[----:B------:R-:W-:Y:S02]  /*4e40*/  @P2 FSEL R25, R25, -INF , !P4 ;  /* 0xff80000019192808 */ /* 0x000fe40006000000 */
[----:B------:R-:W-:Y:S02]  /*4e50*/  PLOP3.LUT P2, PT, PT, PT, UP0, 0x80, 0x0 ;  /* 0x000000000000781c */ /* 0x000fe40003f4f008 */
[----:B------:R-:W-:Y:S01]  /*4e60*/  LOP3.LUT R144, R7, UR11, R144, 0x96, !PT ;  /* 0x0000000b07907c12 */ /* 0x000fe2000f8e9690 */
[----:B------:R-:W-:Y:S01]  /*4e70*/  UIADD3 UR11, UR10, -0x4ab325aa, URZ ;  /* 0xb54cda560a0b7890 */ /* 0x000fe2000fffe03f */
[----:B------:R-:W-:Y:S01]  /*4e80*/  @P0 FSEL R28, R28, -INF , !P5 ;  /* 0xff8000001c1c0808 */ /* 0x000fe20006800000 */
[----:B------:R-:W4:Y:S01]  /*4e90*/  MUFU.EX2 R233, R233 ;  /* 0x000000e900e97308 */ /* 0x000f220000000800 */
[----:B------:R-:W-:Y:S01]  /*4ea0*/  PLOP3.LUT P0, PT, PT, PT, UP0, 0x80, 0x0 ;  /* 0x000000000000781c */ /* 0x000fe20003f0f008 */
[--C-:B------:R-:W-:Y:S01]  /*4eb0*/  FFMA.FTZ R25, R25, UR13, -R2.reuse ;  /* 0x0000000d19197c23 */ /* 0x100fe20008010802 */
[----:B------:R-:W-:Y:S01]  /*4ec0*/  @P1 FSEL R30, R30, -INF , !P5 ;  /* 0xff8000001e1e1808 */ /* 0x000fe20006800000 */
[----:B------:R-:W-:Y:S01]  /*4ed0*/  FFMA.FTZ R28, R28, UR13, -R2 ;  /* 0x0000000d1c1c7c23 */ /* 0x000fe20008010802 */
[----:B------:R-:W-:Y:S02]  /*4ee0*/  PLOP3.LUT P1, PT, PT, PT, UP0, 0x80, 0x0 ;  /* 0x000000000000781c */ /* 0x000fe40003f2f008 */
[----:B------:R-:W-:Y:S01]  /*4ef0*/  LOP3.LUT R145, R6, 0xffff, RZ, 0xc0, !PT ;  /* 0x0000ffff06917812 */ /* 0x000fe200078ec0ff */
[----:B------:R-:W-:Y:S01]  /*4f00*/  IMAD.WIDE.U32 R6, R158, -0x326172a9, RZ ;  /* 0xcd9e8d579e067825 */ /* 0x000fe200078e00ff */
[----:B------:R-:W-:Y:S01]  /*4f10*/  @P2 FSEL R32, R32, -INF , !P5 ;  /* 0xff80000020202808 */ /* 0x000fe20006800000 */
[----:B------:R-:W4:Y:S01]  /*4f20*/  MUFU.EX2 R166, R14 ;  /* 0x0000000e00a67308 */ /* 0x000f220000000800 */
[----:B------:R-:W-:Y:S01]  /*4f30*/  PLOP3.LUT P2, PT, PT, PT, UP0, 0x80, 0x0 ;  /* 0x000000000000781c */ /* 0x000fe20003f4f008 */
[----:B------:R-:W-:Y:S01]  /*4f40*/  FFMA.FTZ R30, R30, UR13, -R0 ;  /* 0x0000000d1e1e7c23 */ /* 0x000fe20008010800 */
[----:B------:R-:W-:Y:S01]  /*4f50*/  LOP3.LUT R133, R6, 0xffff, RZ, 0xc0, !PT ;  /* 0x0000ffff06857812 */ /* 0x000fe200078ec0ff */
[----:B------:R-:W-:Y:S01]  /*4f60*/  FFMA.FTZ R32, R32, UR13, -R140 ;  /* 0x0000000d20207c23 */ /* 0x000fe2000801088c */
[----:B------:R-:W-:Y:S02]  /*4f70*/  LOP3.LUT R135, R6, 0xff, RZ, 0xc0, !PT ;  /* 0x000000ff06877812 */ /* 0x000fe400078ec0ff */
[--C-:B------:R-:W-:Y:S03]  /*4f80*/  SHF.R.U32.HI R136, RZ, 0x18, R6.reuse ;  /* 0x00000018ff887819 */ /* 0x100fe60000011606 */
[----:B------:R-:W4:Y:S01]  /*4f90*/  MUFU.EX2 R164, R15 ;  /* 0x0000000f00a47308 */ /* 0x000f220000000800 */
[----:B------:R-:W-:Y:S02]  /*4fa0*/  SHF.R.U32.HI R134, RZ, 0x10, R6 ;  /* 0x00000010ff867819 */ /* 0x000fe40000011606 */
[----:B--2---:R-:W-:Y:S01]  /*4fb0*/  LOP3.LUT R8, R7, UR11, R160, 0x96, !PT ;  /* 0x0000000b07087c12 */ /* 0x004fe2000f8e96a0 */
[----:B------:R-:W-:Y:S01]  /*4fc0*/  IMAD.WIDE.U32 R6, R156, -0x326172a9, RZ ;  /* 0xcd9e8d579c067825 */ /* 0x000fe200078e00ff */
[----:B------:R-:W-:Y:S02]  /*4fd0*/  @P3 FSEL R27, R27, -INF , !P4 ;  /* 0xff8000001b1b3808 */ /* 0x000fe40006000000 */
[----:B------:R-:W-:Y:S03]  /*4fe0*/  @P0 FSEL R34, R34, -INF , !P5 ;  /* 0xff80000022220808 */ /* 0x000fe60006800000 */
[----:B------:R-:W2:Y:S01]  /*4ff0*/  MUFU.EX2 R158, R17 ;  /* 0x00000011009e7308 */ /* 0x000ea20000000800 */
[----:B------:R-:W-:Y:S01]  /*5000*/  @P1 FSEL R29, R29, -INF , !P6 ;  /* 0xff8000001d1d1808 */ /* 0x000fe20007000000 */
[----:B------:R-:W-:Y:S01]  /*5010*/  FFMA.FTZ R27, R27, UR13, -R0 ;  /* 0x0000000d1b1b7c23 */ /* 0x000fe20008010800 */
[----:B------:R-:W-:Y:S01]  /*5020*/  PLOP3.LUT P0, PT, PT, PT, UP0, 0x80, 0x0 ;  /* 0x000000000000781c */ /* 0x000fe20003f0f008 */
[----:B------:R-:W-:Y:S01]  /*5030*/  FFMA.FTZ R34, R34, UR13, -R4 ;  /* 0x0000000d22227c23 */ /* 0x000fe20008010804 */
[----:B------:R-:W-:Y:S01]  /*5040*/  ISETP.LE.U32.AND P3, PT, R5, UR14, PT ;  /* 0x0000000e05007c0c */ /* 0x000fe2000bf63070 */
[----:B------:R-:W-:Y:S01]  /*5050*/  FFMA.FTZ R2, R29, UR13, -R2 ;  /* 0x0000000d1d027c23 */ /* 0x000fe20008010802 */
[----:B------:R-:W-:Y:S03]  /*5060*/  LOP3.LUT R5, R7, UR11, R148, 0x96, !PT ;  /* 0x0000000b07057c12 */ /* 0x000fe6000f8e9694 */
[----:B------:R-:W-:Y:S01]  /*5070*/  MUFU.EX2 R162, R18 ;  /* 0x0000001200a27308 */ /* 0x000fe20000000800 */
[----:B------:R-:W-:Y:S02]  /*5080*/  PLOP3.LUT P1, PT, PT, PT, UP0, 0x80, 0x0 ;  /* 0x000000000000781c */ /* 0x000fe40003f2f008 */
[C---:B---3--:R-:W-:Y:S02]  /*5090*/  LOP3.LUT R10, R6.reuse, 0xffff, RZ, 0xc0, !PT ;  /* 0x0000ffff060a7812 */ /* 0x048fe400078ec0ff */
[----:B-1----:R-:W-:Y:S02]  /*50a0*/  LOP3.LUT R11, R6, 0xff, RZ, 0xc0, !PT ;  /* 0x000000ff060b7812 */ /* 0x002fe400078ec0ff */
[--C-:B----4-:R-:W-:Y:S03]  /*50b0*/  SHF.R.U32.HI R12, RZ, 0x10, R6.reuse ;  /* 0x00000010ff0c7819 */ /* 0x110fe60000011606 */
[----:B------:R-:W1:Y:S01]  /*50c0*/  MUFU.EX2 R161, R19 ;  /* 0x0000001300a17308 */ /* 0x000e620000000800 */
[----:B------:R-:W-:Y:S02]  /*50d0*/  SHF.R.U32.HI R13, RZ, 0x18, R6 ;  /* 0x00000018ff0d7819 */ /* 0x000fe40000011606 */
[C---:B------:R-:W-:Y:S02]  /*50e0*/  LOP3.LUT R9, R8.reuse, 0xff, RZ, 0xc0, !PT ;  /* 0x000000ff08097812 */ /* 0x040fe400078ec0ff */
[--C-:B------:R-:W-:Y:S02]  /*50f0*/  SHF.R.U32.HI R6, RZ, 0x18, R8.reuse ;  /* 0x00000018ff067819 */ /* 0x100fe40000011608 */
[----:B------:R-:W-:Y:S03]  /*5100*/  SHF.R.U32.HI R7, RZ, 0x10, R8 ;  /* 0x00000010ff077819 */ /* 0x000fe60000011608 */
[----:B------:R-:W-:Y:S01]  /*5110*/  MUFU.EX2 R150, R2 ;  /* 0x0000000200967308 */ /* 0x000fe20000000800 */
[----:B------:R-:W-:Y:S02]  /*5120*/  LOP3.LUT R8, R8, 0xffff, RZ, 0xc0, !PT ;  /* 0x0000ffff08087812 */ /* 0x000fe400078ec0ff */
[----:B------:R-:W-:Y:S02]  /*5130*/  @P2 FSEL R31, R31, -INF , !P6 ;  /* 0xff8000001f1f2808 */ /* 0x000fe40007000000 */
[----:B------:R-:W-:Y:S02]  /*5140*/  ISETP.LE.U32.AND P2, PT, R6, UR14, PT ;  /* 0x0000000e06007c0c */ /* 0x000fe4000bf43070 */
[----:B------:R-:W-:Y:S03]  /*5150*/  SHF.R.U32.HI R6, RZ, 0x8, R8 ;  /* 0x00000008ff067819 */ /* 0x000fe60000011608 */
[----:B------:R-:W-:Y:S01]  /*5160*/  MUFU.EX2 R151, R21 ;  /* 0x0000001500977308 */ /* 0x000fe20000000800 */
[----:B------:R-:W-:Y:S01]  /*5170*/  LOP3.LUT R7, R7, 0xff, RZ, 0xc0, !PT ;  /* 0x000000ff07077812 */ /* 0x000fe200078ec0ff */
[----:B------:R-:W-:Y:S01]  /*5180*/  FFMA.FTZ R0, R31, UR13, -R0 ;  /* 0x0000000d1f007c23 */ /* 0x000fe20008010800 */
[----:B------:R-:W-:Y:S02]  /*5190*/  LOP3.LUT R6, R6, 0xffff, RZ, 0xc0, !PT ;  /* 0x0000ffff06067812 */ /* 0x000fe400078ec0ff */
[----:B------:R-:W-:Y:S02]  /*51a0*/  @P0 FSEL R33, R33, -INF , !P6 ;  /* 0xff80000021210808 */ /* 0x000fe40007000000 */
[----:B------:R-:W-:Y:S03]  /*51b0*/  @P1 FSEL R35, R35, -INF , !P6 ;  /* 0xff80000023231808 */ /* 0x000fe60007000000 */
[----:B------:R-:W-:Y:S01]  /*51c0*/  MUFU.EX2 R155, R22 ;  /* 0x00000016009b7308 */ /* 0x000fe20000000800 */
[----:B------:R-:W-:Y:S01]  /*51d0*/  ISETP.LE.U32.AND P0, PT, R7, UR14, PT ;  /* 0x0000000e07007c0c */ /* 0x000fe2000bf03070 */
[----:B------:R-:W-:Y:S01]  /*51e0*/  @!P2 FADD.FTZ R233, -R233, -RZ ;  /* 0x800000ffe9e9a221 */ /* 0x000fe20000010100 */
[----:B------:R-:W-:Y:S01]  /*51f0*/  ISETP.LE.U32.AND P6, PT, R6, UR14, PT ;  /* 0x0000000e06007c0c */ /* 0x000fe2000bfc3070 */
[----:B------:R-:W-:Y:S01]  /*5200*/  FFMA.FTZ R140, R33, UR13, -R140 ;  /* 0x0000000d218c7c23 */ /* 0x000fe2000801088c */
[----:B------:R-:W-:Y:S01]  /*5210*/  LOP3.LUT R7, R5, 0xff, RZ, 0xc0, !PT ;  /* 0x000000ff05077812 */ /* 0x000fe200078ec0ff */
[----:B------:R-:W-:Y:S01]  /*5220*/  FFMA.FTZ R4, R35, UR13, -R4 ;  /* 0x0000000d23047c23 */ /* 0x000fe20008010804 */
[----:B------:R-:W-:Y:S03]  /*5230*/  LOP3.LUT R6, R5, 0xffff, RZ, 0xc0, !PT ;  /* 0x0000ffff05067812 */ /* 0x000fe600078ec0ff */
[----:B------:R-:W-:Y:S01]  /*5240*/  MUFU.EX2 R157, R25 ;  /* 0x00000019009d7308 */ /* 0x000fe20000000800 */
[----:B------:R-:W-:Y:S02]  /*5250*/  ISETP.LE.U32.AND P1, PT, R7, UR14, PT ;  /* 0x0000000e07007c0c */ /* 0x000fe4000bf23070 */
[--C-:B------:R-:W-:Y:S02]  /*5260*/  SHF.R.U32.HI R8, RZ, 0x10, R5.reuse ;  /* 0x00000010ff087819 */ /* 0x100fe40000011605 */
[----:B------:R-:W-:Y:S01]  /*5270*/  SHF.R.U32.HI R7, RZ, 0x18, R5 ;  /* 0x00000018ff077819 */ /* 0x000fe20000011605 */
[----:B------:R-:W-:Y:S01]  /*5280*/  @!P0 FADD.FTZ R234, -R234, -RZ ;  /* 0x800000ffeaea8221 */ /* 0x000fe20000010100 */
[----:B------:R-:W-:Y:S01]  /*5290*/  ISETP.LE.U32.AND P5, PT, R9, UR14, PT ;  /* 0x0000000e09007c0c */ /* 0x000fe2000bfa3070 */
[----:B------:R-:W-:Y:S01]  /*52a0*/  @!P6 FADD.FTZ R169, -R169, -RZ ;  /* 0x800000ffa9a9e221 */ /* 0x000fe20000010100 */
[----:B------:R-:W-:Y:S01]  /*52b0*/  SHF.R.U32.HI R5, RZ, 0x8, R6 ;  /* 0x00000008ff057819 */ /* 0x000fe20000011606 */
[----:B------:R-:W-:Y:S01]  /*52c0*/  MUFU.EX2 R160, R26 ;  /* 0x0000001a00a07308 */ /* 0x000fe20000000800 */
[----:B------:R-:W-:Y:S02]  /*52d0*/  LOP3.LUT R6, R8, 0xff, RZ, 0xc0, !PT ;  /* 0x000000ff08067812 */ /* 0x000fe400078ec0ff */
[----:B------:R-:W-:Y:S01]  /*52e0*/  LOP3.LUT R5, R5, 0xffff, RZ, 0xc0, !PT ;  /* 0x0000ffff05057812 */ /* 0x000fe200078ec0ff */
[----:B------:R-:W-:Y:S01]  /*52f0*/  @!P1 FADD.FTZ R232, -R232, -RZ ;  /* 0x800000ffe8e89221 */ /* 0x000fe20000010100 */
[----:B------:R-:W-:Y:S02]  /*5300*/  ISETP.LE.U32.AND P0, PT, R6, UR14, PT ;  /* 0x0000000e06007c0c */ /* 0x000fe4000bf03070 */
[----:B------:R-:W-:Y:S03]  /*5310*/  ISETP.LE.U32.AND P6, PT, R5, UR14, PT ;  /* 0x0000000e05007c0c */ /* 0x000fe6000bfc3070 */
[----:B------:R-:W3:Y:S01]  /*5320*/  MUFU.EX2 R152, R20 ;  /* 0x0000001400987308 */ /* 0x000ee20000000800 */
[----:B------:R-:W-:Y:S01]  /*5330*/  ISETP.LE.U32.AND P2, PT, R11, UR14, PT ;  /* 0x0000000e0b007c0c */ /* 0x000fe2000bf43070 */
[----:B------:R-:W-:Y:S01]  /*5340*/  @!P5 FADD.FTZ R170, -R170, -RZ ;  /* 0x800000ffaaaad221 */ /* 0x000fe20000010100 */
[----:B------:R-:W-:Y:S02]  /*5350*/  ISETP.LE.U32.AND P5, PT, R7, UR14, PT ;  /* 0x0000000e07007c0c */ /* 0x000fe4000bfa3070 */
[----:B------:R-:W-:Y:S02]  /*5360*/  LOP3.LUT R6, R12, 0xff, RZ, 0xc0, !PT ;  /* 0x000000ff0c067812 */ /* 0x000fe400078ec0ff */
[----:B------:R-:W-:Y:S03]  /*5370*/  SHF.R.U32.HI R5, RZ, 0x8, R10 ;  /* 0x00000008ff057819 */ /* 0x000fe6000001160a */
[----:B------:R-:W-:Y:S01]  /*5380*/  MUFU.EX2 R148, R32 ;  /* 0x0000002000947308 */ /* 0x000fe20000000800 */
[----:B------:R-:W-:Y:S01]  /*5390*/  SHF.R.U32.HI R7, RZ, 0x10, R141 ;  /* 0x00000010ff077819 */ /* 0x000fe2000001168d */
[----:B------:R-:W-:Y:S01]  /*53a0*/  @!P0 FADD.FTZ R235, -R235, -RZ ;  /* 0x800000ffebeb8221 */ /* 0x000fe20000010100 */
[----:B------:R-:W-:Y:S01]  /*53b0*/  LOP3.LUT R5, R5, 0xffff, RZ, 0xc0, !PT ;  /* 0x0000ffff05057812 */ /* 0x000fe200078ec0ff */
[----:B------:R-:W-:Y:S01]  /*53c0*/  @!P6 FADD.FTZ R171, -R171, -RZ ;  /* 0x800000ffababe221 */ /* 0x000fe20000010100 */
[----:B------:R-:W-:Y:S01]  /*53d0*/  ISETP.LE.U32.AND P6, PT, R6, UR14, PT ;  /* 0x0000000e06007c0c */ /* 0x000fe2000bfc3070 */
[----:B------:R-:W-:Y:S01]  /*53e0*/  @!P2 FADD.FTZ R167, -R167, -RZ ;  /* 0x800000ffa7a7a221 */ /* 0x000fe20000010100 */
[----:B------:R-:W-:Y:S01]  /*53f0*/  ISETP.LE.U32.AND P1, PT, R5, UR14, PT ;  /* 0x0000000e05007c0c */ /* 0x000fe2000bf23070 */
[----:B------:R-:W-:Y:S01]  /*5400*/  @!P5 FADD.FTZ R168, -R168, -RZ ;  /* 0x800000ffa8a8d221 */ /* 0x000fe20000010100 */
[----:B------:R-:W-:Y:S01]  /*5410*/  SHF.R.U32.HI R5, RZ, 0x8, R133 ;  /* 0x00000008ff057819 */ /* 0x000fe20000011685 */
[----:B------:R4:W-:Y:S01]  /*5420*/  MUFU.EX2 R146, R140 ;  /* 0x0000008c00927308 */ /* 0x0009e20000000800 */
[----:B------:R-:W-:Y:S02]  /*5430*/  ISETP.LE.U32.AND P5, PT, R13, UR14, PT ;  /* 0x0000000e0d007c0c */ /* 0x000fe4000bfa3070 */
[----:B------:R-:W-:Y:S02]  /*5440*/  ISETP.LE.U32.AND P2, PT, R135, UR14, PT ;  /* 0x0000000e87007c0c */ /* 0x000fe4000bf43070 */
[----:B------:R-:W-:Y:S02]  /*5450*/  LOP3.LUT R5, R5, 0xffff, RZ, 0xc0, !PT ;  /* 0x0000ffff05057812 */ /* 0x000fe400078ec0ff */
[----:B------:R-:W-:Y:S01]  /*5460*/  LOP3.LUT R6, R134, 0xff, RZ, 0xc0, !PT ;  /* 0x000000ff86067812 */ /* 0x000fe200078ec0ff */
[----:B------:R-:W-:Y:S01]  /*5470*/  @!P6 FADD.FTZ R166, -R166, -RZ ;  /* 0x800000ffa6a6e221 */ /* 0x000fe20000010100 */
[----:B------:R-:W-:Y:S01]  /*5480*/  ISETP.LE.U32.AND P6, PT, R5, UR14, PT ;  /* 0x0000000e05007c0c */ /* 0x000fe2000bfc3070 */
[----:B------:R-:W-:Y:S01]  /*5490*/  @!P1 FADD.FTZ R165, -R165, -RZ ;  /* 0x800000ffa5a59221 */ /* 0x000fe20000010100 */
[----:B------:R-:W-:Y:S01]  /*54a0*/  LOP3.LUT R5, R144, 0xff, RZ, 0xc0, !PT ;  /* 0x000000ff90057812 */ /* 0x000fe200078ec0ff */
[----:B------:R-:W3:Y:S01]  /*54b0*/  MUFU.EX2 R154, R23 ;  /* 0x00000017009a7308 */ /* 0x000ee20000000800 */
[----:B------:R-:W-:Y:S01]  /*54c0*/  ISETP.LE.U32.AND P1, PT, R136, UR14, PT ;  /* 0x0000000e88007c0c */ /* 0x000fe2000bf23070 */
[----:B------:R-:W-:Y:S01]  /*54d0*/  @!P5 FADD.FTZ R164, -R164, -RZ ;  /* 0x800000ffa4a4d221 */ /* 0x000fe20000010100 */
[----:B------:R-:W-:Y:S01]  /*54e0*/  ISETP.LE.U32.AND P5, PT, R6, UR14, PT ;  /* 0x0000000e06007c0c */ /* 0x000fe2000bfa3070 */
[----:B------:R-:W-:Y:S01]  /*54f0*/  @!P2 FADD.FTZ R163, -R163, -RZ ;  /* 0x800000ffa3a3a221 */ /* 0x000fe20000010100 */
[----:B------:R-:W-:Y:S01]  /*5500*/  LOP3.LUT R6, R144, 0xffff, RZ, 0xc0, !PT ;  /* 0x0000ffff90067812 */ /* 0x000fe200078ec0ff */
[----:B----4-:R-:W-:Y:S01]  /*5510*/  IMAD.U32 R140, RZ, RZ, UR19 ;  /* 0x00000013ff8c7e24 */ /* 0x010fe2000f8e00ff */
[----:B------:R-:W-:Y:S03]  /*5520*/  ISETP.LE.U32.AND P2, PT, R5, UR14, PT ;  /* 0x0000000e05007c0c */ /* 0x000fe6000bf43070 */
[----:B------:R-:W-:Y:S01]  /*5530*/  MUFU.EX2 R159, R24 ;  /* 0x00000018009f7308 */ /* 0x000fe20000000800 */
[----:B------:R-:W-:Y:S01]  /*5540*/  SHF.R.U32.HI R5, RZ, 0x18, R144 ;  /* 0x00000018ff057819 */ /* 0x000fe20000011690 */
[----:B--2---:R-:W-:Y:S01]  /*5550*/  @!P6 FADD.FTZ R158, -R158, -RZ ;  /* 0x800000ff9e9ee221 */ /* 0x004fe20000010100 */
[----:B------:R-:W-:Y:S02]  /*5560*/  SHF.R.U32.HI R6, RZ, 0x8, R6 ;  /* 0x00000008ff067819 */ /* 0x000fe40000011606 */
[----:B------:R-:W-:Y:S01]  /*5570*/  SHF.R.U32.HI R144, RZ, 0x10, R144 ;  /* 0x00000010ff907819 */ /* 0x000fe20000011690 */
[----:B-1----:R-:W-:Y:S01]  /*5580*/  @!P1 FADD.FTZ R161, -R161, -RZ ;  /* 0x800000ffa1a19221 */ /* 0x002fe20000010100 */
[----:B------:R-:W-:Y:S01]  /*5590*/  ISETP.LE.U32.AND P6, PT, R5, UR14, PT ;  /* 0x0000000e05007c0c */ /* 0x000fe2000bfc3070 */
[----:B------:R-:W-:Y:S01]  /*55a0*/  @!P5 FADD.FTZ R162, -R162, -RZ ;  /* 0x800000ffa2a2d221 */ /* 0x000fe20000010100 */
[----:B------:R-:W-:Y:S01]  /*55b0*/  LOP3.LUT R5, R6, 0xffff, RZ, 0xc0, !PT ;  /* 0x0000ffff06057812 */ /* 0x000fe200078ec0ff */
[----:B------:R-:W-:Y:S01]  /*55c0*/  MUFU.EX2 R156, R27 ;  /* 0x0000001b009c7308 */ /* 0x000fe20000000800 */
[----:B------:R-:W-:Y:S01]  /*55d0*/  LOP3.LUT R6, R144, 0xff, RZ, 0xc0, !PT ;  /* 0x000000ff90067812 */ /* 0x000fe200078ec0ff */
[----:B---3--:R-:W-:Y:S01]  /*55e0*/  @!P2 FADD.FTZ R152, -R152, -RZ ;  /* 0x800000ff9898a221 */ /* 0x008fe20000010100 */
[----:B------:R-:W-:Y:S02]  /*55f0*/  ISETP.LE.U32.AND P5, PT, R5, UR14, PT ;  /* 0x0000000e05007c0c */ /* 0x000fe4000bfa3070 */
[----:B------:R-:W-:Y:S02]  /*5600*/  ISETP.LE.U32.AND P1, PT, R6, UR14, PT ;  /* 0x0000000e06007c0c */ /* 0x000fe4000bf23070 */
[----:B------:R-:W-:Y:S03]  /*5610*/  LOP3.LUT R5, R141, 0xffff, RZ, 0xc0, !PT ;  /* 0x0000ffff8d057812 */ /* 0x000fe600078ec0ff */
[----:B------:R-:W-:Y:S01]  /*5620*/  MUFU.EX2 R144, R0 ;  /* 0x0000000000907308 */ /* 0x000fe20000000800 */
[----:B------:R-:W-:Y:S01]  /*5630*/  LOP3.LUT R2, R7, 0xff, RZ, 0xc0, !PT ;  /* 0x000000ff07027812 */ /* 0x000fe200078ec0ff */
[----:B------:R-:W-:Y:S01]  /*5640*/  @!P6 FADD.FTZ R154, -R154, -RZ ;  /* 0x800000ff9a9ae221 */ /* 0x000fe20000010100 */
[----:B------:R-:W-:Y:S02]  /*5650*/  SHF.R.U32.HI R5, RZ, 0x8, R5 ;  /* 0x00000008ff057819 */ /* 0x000fe40000011605 */
[----:B------:R-:W-:Y:S02]  /*5660*/  ISETP.LE.U32.AND P4, PT, R132, UR14, PT ;  /* 0x0000000e84007c0c */ /* 0x000fe4000bf83070 */
[----:B------:R-:W-:Y:S01]  /*5670*/  LOP3.LUT R5, R5, 0xffff, RZ, 0xc0, !PT ;  /* 0x0000ffff05057812 */ /* 0x000fe200078ec0ff */
[----:B------:R-:W-:Y:S01]  /*5680*/  @!P5 FADD.FTZ R151, -R151, -RZ ;  /* 0x800000ff9797d221 */ /* 0x000fe20000010100 */
[----:B------:R-:W-:Y:S01]  /*5690*/  LOP3.LUT R137, R142, 0xff, RZ, 0xc0, !PT ;  /* 0x000000ff8e897812 */ /* 0x000fe200078ec0ff */
[----:B------:R-:W-:Y:S01]  /*56a0*/  @!P1 FADD.FTZ R155, -R155, -RZ ;  /* 0x800000ff9b9b9221 */ /* 0x000fe20000010100 */
[----:B------:R-:W-:Y:S01]  /*56b0*/  ISETP.LE.U32.AND P5, PT, R5, UR14, PT ;  /* 0x0000000e05007c0c */ /* 0x000fe2000bfa3070 */
[----:B------:R-:W-:Y:S01]  /*56c0*/  MUFU.EX2 R153, R28 ;  /* 0x0000001c00997308 */ /* 0x000fe20000000800 */
[----:B------:R-:W-:Y:S02]  /*56d0*/  ISETP.LE.U32.AND P1, PT, R2, UR14, PT ;  /* 0x0000000e02007c0c */ /* 0x000fe4000bf23070 */
[----:B------:R-:W-:Y:S02]  /*56e0*/  SHF.R.U32.HI R2, RZ, 0x8, R145 ;  /* 0x00000008ff027819 */ /* 0x000fe40000011691 */
[--C-:B------:R-:W-:Y:S01]  /*56f0*/  SHF.R.U32.HI R138, RZ, 0x18, R142.reuse ;  /* 0x00000018ff8a7819 */ /* 0x100fe2000001168e */
[----:B------:R-:W-:Y:S01]  /*5700*/  @!P4 FADD.FTZ R148, -R148, -RZ ;  /* 0x800000ff9494c221 */ /* 0x000fe20000010100 */
[----:B------:R-:W-:Y:S03]  /*5710*/  SHF.R.U32.HI R139, RZ, 0x10, R142 ;  /* 0x00000010ff8b7819 */ /* 0x000fe6000001168e */
[----:B------:R-:W1:Y:S01]  /*5720*/  MUFU.EX2 R145, R4 ;  /* 0x0000000400917308 */ /* 0x000e620000000800 */
[----:B------:R-:W-:Y:S02]  /*5730*/  LOP3.LUT R5, R147, 0xff, RZ, 0xc0, !PT ;  /* 0x000000ff93057812 */ /* 0x000fe400078ec0ff */
[----:B------:R-:W-:Y:S01]  /*5740*/  LOP3.LUT R2, R2, 0xffff, RZ, 0xc0, !PT ;  /* 0x0000ffff02027812 */ /* 0x000fe200078ec0ff */
[----:B------:R-:W-:Y:S01]  /*5750*/  @!P5 FADD.FTZ R157, -R157, -RZ ;  /* 0x800000ff9d9dd221 */ /* 0x000fe20000010100 */
[----:B------:R-:W-:Y:S01]  /*5760*/  LOP3.LUT R142, R142, 0xffff, RZ, 0xc0, !PT ;  /* 0x0000ffff8e8e7812 */ /* 0x000fe200078ec0ff */
[----:B------:R-:W-:Y:S01]  /*5770*/  @!P1 FADD.FTZ R160, -R160, -RZ ;  /* 0x800000ffa0a09221 */ /* 0x000fe20000010100 */
[----:B------:R-:W-:Y:S03]  /*5780*/  ISETP.LE.U32.AND P1, PT, R5, UR14, PT ;  /* 0x0000000e05007c0c */ /* 0x000fe6000bf23070 */
[----:B------:R-:W2:Y:S01]  /*5790*/  MUFU.EX2 R147, R34 ;  /* 0x0000002200937308 */ /* 0x000ea20000000800 */
[----:B------:R-:W-:Y:S02]  /*57a0*/  LOP3.LUT R6, R141, 0xff, RZ, 0xc0, !PT ;  /* 0x000000ff8d067812 */ /* 0x000fe400078ec0ff */
[----:B------:R-:W-:Y:S02]  /*57b0*/  ISETP.LE.U32.AND P5, PT, R2, UR14, PT ;  /* 0x0000000e02007c0c */ /* 0x000fe4000bfa3070 */
[----:B------:R-:W-:Y:S02]  /*57c0*/  LOP3.LUT R5, R139, 0xff, RZ, 0xc0, !PT ;  /* 0x000000ff8b057812 */ /* 0x000fe400078ec0ff */
[----:B------:R-:W-:Y:S03]  /*57d0*/  SHF.R.U32.HI R2, RZ, 0x8, R142 ;  /* 0x00000008ff027819 */ /* 0x000fe6000001168e */
[----:B------:R-:W3:Y:S01]  /*57e0*/  MUFU.EX2 R149, R30 ;  /* 0x0000001e00957308 */ /* 0x000ee20000000800 */
[----:B------:R-:W-:Y:S01]  /*57f0*/  ISETP.LE.U32.AND P2, PT, R6, UR14, PT ;  /* 0x0000000e06007c0c */ /* 0x000fe2000bf43070 */
[----:B-1----:R-:W-:Y:S01]  /*5800*/  @!P3 FADD.FTZ R145, -R145, -RZ ;  /* 0x800000ff9191b221 */ /* 0x002fe20000010100 */
[----:B------:R-:W-:Y:S02]  /*5810*/  LOP3.LUT R6, R2, 0xffff, RZ, 0xc0, !PT ;  /* 0x0000ffff02067812 */ /* 0x000fe400078ec0ff */
[----:B------:R-:W-:Y:S02]  /*5820*/  ISETP.LE.U32.AND P4, PT, R5, UR14, PT ;  /* 0x0000000e05007c0c */ /* 0x000fe4000bf83070 */
[----:B------:R-:W-:Y:S01]  /*5830*/  F2FP.RELU.BF16.F32.PACK_AB R2, R233, R234 ;  /* 0x000000eae902723e */ /* 0x000fe200000018ff */
[----:B------:R-:W-:Y:S01]  /*5840*/  @!P5 FADD.FTZ R146, -R146, -RZ ;  /* 0x800000ff9292d221 */ /* 0x000fe20000010100 */
[----:B------:R-:W-:Y:S01]  /*5850*/  F2FP.RELU.BF16.F32.PACK_AB R5, R169, R170 ;  /* 0x000000aaa905723e */ /* 0x000fe200000018ff */
[----:B--2---:R-:W-:Y:S01]  /*5860*/  @!P1 FADD.FTZ R147, -R147, -RZ ;  /* 0x800000ff93939221 */ /* 0x004fe20000010100 */
[----:B------:R-:W-:Y:S01]  /*5870*/  ISETP.LE.U32.AND P5, PT, R6, UR14, PT ;  /* 0x0000000e06007c0c */ /* 0x000fe2000bfa3070 */
[----:B------:R1:W-:Y:S01]  /*5880*/  STS [R238+0x13400], R2 ;  /* 0x01340002ee007388 */ /* 0x0003e20000000800 */
[----:B------:R-:W-:Y:S01]  /*5890*/  F2FP.RELU.BF16.F32.PACK_AB R6, R171, R232 ;  /* 0x000000e8ab06723e */ /* 0x000fe200000018ff */
[----:B------:R-:W-:Y:S01]  /*58a0*/  @!P2 FADD.FTZ R159, -R159, -RZ ;  /* 0x800000ff9f9fa221 */ /* 0x000fe20000010100 */
[----:B------:R-:W-:Y:S01]  /*58b0*/  F2FP.RELU.BF16.F32.PACK_AB R4, R168, R235 ;  /* 0x000000eba804723e */ /* 0x000fe200000018ff */
[----:B------:R2:W-:Y:S01]  /*58c0*/  STS [R238+0x13000], R5 ;  /* 0x01300005ee007388 */ /* 0x0005e20000000800 */
[----:B------:R-:W-:Y:S01]  /*58d0*/  SHF.R.U32.HI R141, RZ, 0x18, R141 ;  /* 0x00000018ff8d7819 */ /* 0x000fe2000001168d */
[----:B---3--:R-:W-:Y:S01]  /*58e0*/  @!P4 FADD.FTZ R149, -R149, -RZ ;  /* 0x800000ff9595c221 */ /* 0x008fe20000010100 */
[----:B------:R-:W-:Y:S02]  /*58f0*/  ISETP.LE.U32.AND P0, PT, R137, UR14, PT ;  /* 0x0000000e89007c0c */ /* 0x000fe4000bf03070 */
[----:B------:R-:W-:Y:S01]  /*5900*/  ISETP.LE.U32.AND P2, PT, R141, UR14, PT ;  /* 0x0000000e8d007c0c */ /* 0x000fe2000bf43070 */
[----:B------:R-:W-:Y:S01]  /*5910*/  IMAD.U32 R141, RZ, RZ, UR18 ;  /* 0x00000012ff8d7e24 */ /* 0x000fe2000f8e00ff */
[----:B------:R-:W-:Y:S01]  /*5920*/  F2FP.RELU.BF16.F32.PACK_AB R0, R146, R148 ;  /* 0x000000949200723e */ /* 0x000fe200000018ff */
[----:B------:R-:W-:Y:S01]  /*5930*/  @!P5 FADD.FTZ R150, -R150, -RZ ;  /* 0x800000ff9696d221 */ /* 0x000fe20000010100 */
[----:B------:R-:W-:Y:S02]  /*5940*/  ISETP.LE.U32.AND P6, PT, R138, UR14, PT ;  /* 0x0000000e8a007c0c */ /* 0x000fe4000bfc3070 */
[----:B------:R-:W-:Y:S02]  /*5950*/  FSETP.GE.FTZ.AND P4, PT, R163, RZ, PT ;  /* 0x000000ffa300720b */ /* 0x000fe40003f96000 */
[----:B------:R-:W-:Y:S02]  /*5960*/  FSETP.GE.FTZ.AND P1, PT, R151, RZ, PT ;  /* 0x000000ff9700720b */ /* 0x000fe40003f36000 */
[----:B------:R-:W-:Y:S01]  /*5970*/  FSETP.GE.FTZ.AND P3, PT, R158, RZ, PT ;  /* 0x000000ff9e00720b */ /* 0x000fe20003f76000 */
[----:B------:R-:W-:Y:S02]  /*5980*/  @!P0 FADD.FTZ R153, -R153, -RZ ;  /* 0x800000ff99998221 */ /* 0x000fe40000010100 */
[----:B------:R-:W-:Y:S01]  /*5990*/  @!P2 FADD.FTZ R156, -R156, -RZ ;  /* 0x800000ff9c9ca221 */ /* 0x000fe20000010100 */
[----:B------:R-:W-:Y:S02]  /*59a0*/  FSETP.GE.FTZ.AND P2, PT, R152, RZ, PT ;  /* 0x000000ff9800720b */ /* 0x000fe40003f56000 */
[----:B-1----:R-:W-:Y:S01]  /*59b0*/  F2FP.RELU.BF16.F32.PACK_AB R2, R161, R162 ;  /* 0x000000a2a102723e */ /* 0x002fe200000018ff */
[----:B------:R-:W-:Y:S01]  /*59c0*/  @!P6 FADD.FTZ R144, -R144, -RZ ;  /* 0x800000ff9090e221 */ /* 0x000fe20000010100 */
[----:B--2---:R-:W-:Y:S03]  /*59d0*/  F2FP.RELU.BF16.F32.PACK_AB R5, R158, R163 ;  /* 0x000000a39e05723e */ /* 0x004fe600000018ff */
[----:B------:R1:W-:Y:S04]  /*59e0*/  STS [R240+0x13400], R2 ;  /* 0x01340002f0007388 */ /* 0x0003e80000000800 */
[----:B------:R2:W-:Y:S04]  /*59f0*/  STS [R240+0x13000], R5 ;  /* 0x01300005f0007388 */ /* 0x0005e80000000800 */
[----:B------:R3:W-:Y:S04]  /*5a00*/  STS [R238+0x14000], R6 ;  /* 0x01400006ee007388 */ /* 0x0007e80000000800 */
[----:B------:R4:W-:Y:S01]  /*5a10*/  STS [R238+0x14400], R4 ;  /* 0x01440004ee007388 */ /* 0x0009e20000000800 */
[----:B-1----:R-:W-:Y:S02]  /*5a20*/  F2FP.RELU.BF16.F32.PACK_AB R2, R154, R155 ;  /* 0x0000009b9a02723e */ /* 0x002fe400000018ff */
[----:B--2---:R-:W-:Y:S02]  /*5a30*/  F2FP.RELU.BF16.F32.PACK_AB R5, R164, R166 ;  /* 0x000000a6a405723e */ /* 0x004fe400000018ff */
[----:B---3--:R-:W-:Y:S03]  /*5a40*/  F2FP.RELU.BF16.F32.PACK_AB R6, R165, R167 ;  /* 0x000000a7a506723e */ /* 0x008fe600000018ff */
[----:B------:R1:W-:Y:S01]  /*5a50*/  STS [R240+0x14400], R5 ;  /* 0x01440005f0007388 */ /* 0x0003e20000000800 */
[----:B----4-:R-:W-:Y:S03]  /*5a60*/  F2FP.RELU.BF16.F32.PACK_AB R4, R151, R152 ;  /* 0x000000989704723e */ /* 0x010fe600000018ff */
[----:B------:R2:W-:Y:S04]  /*5a70*/  STS [R240+0x14000], R6 ;  /* 0x01400006f0007388 */ /* 0x0005e80000000800 */
[----:B------:R3:W-:Y:S04]  /*5a80*/  STS [R239+0x13000], R4 ;  /* 0x01300004ef007388 */ /* 0x0007e80000000800 */
[----:B------:R4:W-:Y:S04]  /*5a90*/  STS [R239+0x13400], R2 ;  /* 0x01340002ef007388 */ /* 0x0009e80000000800 */
[----:B------:R4:W-:Y:S01]  /*5aa0*/  STS [R237+0x13000], R0 ;  /* 0x01300000ed007388 */ /* 0x0009e20000000800 */
[----:B-1----:R-:W-:Y:S02]  /*5ab0*/  F2FP.RELU.BF16.F32.PACK_AB R5, R156, R160 ;  /* 0x000000a09c05723e */ /* 0x002fe400000018ff */
[----:B--2---:R-:W-:Y:S02]  /*5ac0*/  F2FP.RELU.BF16.F32.PACK_AB R6, R157, R159 ;  /* 0x0000009f9d06723e */ /* 0x004fe400000018ff */
[----:B---3--:R-:W-:Y:S02]  /*5ad0*/  F2FP.RELU.BF16.F32.PACK_AB R4, R145, R147 ;  /* 0x000000939104723e */ /* 0x008fe400000018ff */
[----:B----4-:R-:W-:Y:S03]  /*5ae0*/  F2FP.RELU.BF16.F32.PACK_AB R2, R150, R153 ;  /* 0x000000999602723e */ /* 0x010fe600000018ff */
[----:B------:R-:W-:Y:S01]  /*5af0*/  STS [R237+0x13400], R4 ;  /* 0x01340004ed007388 */ /* 0x000fe20000000800 */
[----:B------:R-:W-:Y:S03]  /*5b00*/  F2FP.RELU.BF16.F32.PACK_AB R0, R144, R149 ;  /* 0x000000959000723e */ /* 0x000fe600000018ff */
[----:B------:R-:W-:Y:S04]  /*5b10*/  STS [R239+0x14000], R6 ;  /* 0x01400006ef007388 */ /* 0x000fe80000000800 */
[----:B------:R-:W-:Y:S04]  /*5b20*/  STS [R239+0x14400], R5 ;  /* 0x01440005ef007388 */ /* 0x000fe80000000800 */
[----:B------:R1:W-:Y:S04]  /*5b30*/  STS [R237+0x14000], R2 ;  /* 0x01400002ed007388 */ /* 0x0003e80000000800 */
[----:B------:R2:W-:Y:S04]  /*5b40*/  STS [R237+0x14400], R0 ;  /* 0x01440000ed007388 */ /* 0x0005e80000000800 */
[----:B------:R-:W3:Y:S08]  /*5b50*/  LDSM.16.M88.4 R32, [R222+UR4+0x6000] ;  /* 0x00600004de20783b */ /* 0x000ef00008000200 */
[----:B------:R-:W4:Y:S08]  /*5b60*/  LDSM.16.M88.4 R28, [R222+UR4+0x6800] ;  /* 0x00680004de1c783b */ /* 0x000f300008000200 */
[----:B-1----:R-:W4:Y:S01]  /*5b70*/  LDL R2, [R1+0x4] ;  /* 0x0000040001027983 */ /* 0x002f220000100800 */
[----:B--2---:R-:W-:Y:S05]  /*5b80*/  IMAD.U32 R0, RZ, RZ, UR4 ;  /* 0x00000004ff007e24 */ /* 0x004fea000f8e00ff */
[----:B------:R-:W-:Y:S05]  /*5b90*/  IADD3 R0, R222, 0x6000, R0 ;  /* 0x00006000de007810 */ /* 0x000fea0007ffe000 */
[----:B------:R-:W-:Y:S05]  /*5ba0*/  IMAD.IADD R0, R0, 0x1, R228 ;  /* 0x0000000100007824 */ /* 0x000fea00078e02e4 */
[----:B------:R-:W1:Y:S01]  /*5bb0*/  LDSM.16.M88.4 R132, [R0] ;  /* 0x000000000084783b */ /* 0x000e620000000200 */
[-C--:B---3--:R-:W-:Y:S07]  /*5bc0*/  HMMA.16816.F32.BF16 R4, R32, R172.reuse, RZ ;  /* 0x000000ac2004723c */ /* 0x088fee00000418ff */
[----:B------:R-:W2:Y:S01]  /*5bd0*/  LDSM.16.M88.4 R136, [R0+0x800] ;  /* 0x000800000088783b */ /* 0x000ea20000000200 */
[C---:B----4-:R-:W-:Y:S06]  /*5be0*/  HMMA.16816.F32.BF16 R8, R28.reuse, R172, RZ ;  /* 0x000000ac1c08723c */ /* 0x050fec00000418ff */
        /* <DEDUP_REMOVED lines=35> */
[----:B------:R-:W2:Y:S02]  /*5e20*/  LDSM.16.M88.4 R132, [R222+UR4+0x8800] ;  /* 0x00880004de84783b */ /* 0x000ea40008000200 */
[C---:B------:R-:W-:Y:S06]  /*5e30*/  LEA R142, P0, R2.reuse, R140, 0x2 ;  /* 0x0000008c028e7211 */ /* 0x040fec00078010ff */
[----:B------:R-:W-:Y:S02]  /*5e40*/  LEA.HI.X.SX32 R143, R2, R141, 0x2, P0 ;  /* 0x0000008d028f7211 */ /* 0x000fe400000f16ff */
[----:B------:R-:W-:Y:S01]  /*5e50*/  FSETP.GE.FTZ.AND P0, PT, R170, RZ, PT ;  /* 0x000000ffaa00720b */ /* 0x000fe20003f16000 */
[-C--:B-1----:R-:W-:Y:S02]  /*5e60*/  HMMA.16816.F32.BF16 R4, R136, R204.reuse, R4 ;  /* 0x000000cc8804723c */ /* 0x082fe40000041804 */
[----:B------:R-:W3:Y:S04]  /*5e70*/  LDG.E R140, desc[UR6][R142.64] ;  /* 0x000000068e8c7981 */ /* 0x000ee8000c1e1900 */
        /* <DEDUP_REMOVED lines=15> */
[-C--:B------:R-:W-:Y:S06]  /*5f70*/  HMMA.16816.F32.BF16 R28, R136, R218.reuse, R28 ;  /* 0x000000da881c723c */ /* 0x080fec000004181c */
[----:B------:R-:W-:Y:S05]  /*5f80*/  HMMA.16816.F32.BF16 R32, R132, R218, R32 ;  /* 0x000000da8420723c */ /* 0x000fea0000041820 */
[C---:B---3--:R-:W-:Y:S01]  /*5f90*/  FADD.FTZ R2, -R140.reuse, R4 ;  /* 0x000000048c027221 */ /* 0x048fe20000010100 */
[C---:B------:R-:W-:Y:S01]  /*5fa0*/  FADD.FTZ R0, -R140.reuse, R5 ;  /* 0x000000058c007221 */ /* 0x040fe20000010100 */
[----:B------:R-:W2:Y:S01]  /*5fb0*/  LDG.E R4, desc[UR6][R142.64+0x20] ;  /* 0x000020068e047981 */ /* 0x000ea2000c1e1900 */
[C---:B------:R-:W-:Y:S03]  /*5fc0*/  FADD.FTZ R16, -R140.reuse, R16 ;  /* 0x000000108c107221 */ /* 0x040fe60000010100 */
[----:B------:R-:W-:Y:S01]  /*5fd0*/  FADD.FTZ R21, -R140, R21 ;  /* 0x000000158c157221 */ /* 0x000fe20000010100 */
[-C--:B------:R-:W-:Y:S01]  /*5fe0*/  FSEL R2, R2, R140.reuse, P0 ;  /* 0x0000008c02027208 */ /* 0x080fe20000000000 */
[C---:B------:R-:W-:Y:S01]  /*5ff0*/  FADD.FTZ R17, -R140.reuse, R17 ;  /* 0x000000118c117221 */ /* 0x040fe20000010100 */
[----:B------:R-:W-:Y:S01]  /*6000*/  FSETP.GE.FTZ.AND P0, PT, R169, RZ, PT ;  /* 0x000000ffa900720b */ /* 0x000fe20003f16000 */
[----:B------:R-:W-:Y:S01]  /*6010*/  FADD.FTZ R5, -R140, R20 ;  /* 0x000000148c057221 */ /* 0x000fe20000010100 */
[----:B------:R-:W-:Y:S01]  /*6020*/  FSEL R16, R16, R140, P4 ;  /* 0x0000008c10107208 */ /* 0x000fe20002000000 */
[----:B------:R-:W-:Y:S01]  /*6030*/  FMUL.FTZ R170, R170, R2 ;  /* 0x00000002aaaa7220 */ /* 0x000fe20000410000 */
[----:B------:R-:W-:Y:S01]  /*6040*/  FSEL R0, R0, R140, P0 ;  /* 0x0000008c00007208 */ /* 0x000fe20000000000 */
[----:B------:R1:W5:Y:S01]  /*6050*/  LDG.E R2, desc[UR6][R142.64+0x80] ;  /* 0x000080068e027981 */ /* 0x000362000c1e1900 */
[----:B------:R-:W-:Y:S01]  /*6060*/  FSETP.GE.FTZ.AND P0, PT, R146, RZ, PT ;  /* 0x000000ff9200720b */ /* 0x000fe20003f16000 */
[----:B------:R-:W-:Y:S01]  /*6070*/  FMUL.FTZ R163, R163, R16 ;  /* 0x00000010a3a37220 */ /* 0x000fe20000410000 */
[----:B------:R-:W-:Y:S01]  /*6080*/  FSEL R21, R21, R140, P1 ;  /* 0x0000008c15157208 */ /* 0x000fe20000800000 */
[----:B------:R-:W-:Y:S01]  /*6090*/  FMUL.FTZ R169, R169, R0 ;  /* 0x00000000a9a97220 */ /* 0x000fe20000410000 */
[----:B------:R-:W-:Y:S01]  /*60a0*/  FSETP.GE.FTZ.AND P1, PT, R148, RZ, PT ;  /* 0x000000ff9400720b */ /* 0x000fe20003f36000 */
[----:B------:R1:W5:Y:S01]  /*60b0*/  LDG.E R0, desc[UR6][R142.64+0xa0] ;  /* 0x0000a0068e007981 */ /* 0x000362000c1e1900 */
[----:B------:R-:W-:Y:S01]  /*60c0*/  FSEL R17, R17, R140, P3 ;  /* 0x0000008c11117208 */ /* 0x000fe20001800000 */
[----:B------:R-:W-:Y:S01]  /*60d0*/  FADD.FTZ R32, -R140, R32 ;  /* 0x000000208c207221 */ /* 0x000fe20000010100 */
[----:B------:R-:W-:Y:S01]  /*60e0*/  F2FP.BF16.F32.PACK_AB R16, R169, R170 ;  /* 0x000000aaa910723e */ /* 0x000fe200000010ff */
[----:B------:R-:W-:Y:S01]  /*60f0*/  FMUL.FTZ R21, R151, R21 ;  /* 0x0000001597157220 */ /* 0x000fe20000410000 */
[-C--:B------:R-:W-:Y:S01]  /*6100*/  FSEL R5, R5, R140.reuse, P2 ;  /* 0x0000008c05057208 */ /* 0x080fe20001000000 */
[----:B------:R1:W5:Y:S01]  /*6110*/  LDL R170, [R1+0x8] ;  /* 0x0000080001aa7983 */ /* 0x0003620000100800 */
[----:B------:R-:W-:Y:S01]  /*6120*/  FSEL R32, R32, R140, P1 ;  /* 0x0000008c20207208 */ /* 0x000fe20000800000 */
[----:B------:R-:W-:Y:S01]  /*6130*/  @P0 FADD.FTZ R140, -R140, R33 ;  /* 0x000000218c8c0221 */ /* 0x000fe20000010100 */
[----:B------:R-:W-:Y:S01]  /*6140*/  PLOP3.LUT P0, PT, PT, PT, UP3, 0x80, 0x0 ;  /* 0x000000000000781c */ /* 0x000fe20003f0f038 */
[----:B------:R1:W5:Y:S01]  /*6150*/  LDL R169, [R1+0xc] ;  /* 0x00000c0001a97983 */ /* 0x0003620000100800 */
[----:B------:R-:W-:Y:S01]  /*6160*/  FSETP.GE.FTZ.AND P2, PT, R234, RZ, PT ;  /* 0x000000ffea00720b */ /* 0x000fe20003f56000 */
[----:B------:R-:W-:Y:S01]  /*6170*/  FMUL.FTZ R17, R158, R17 ;  /* 0x000000119e117220 */ /* 0x000fe20000410000 */
[----:B------:R-:W-:Y:S01]  /*6180*/  FSETP.GE.FTZ.AND P1, PT, R233, RZ, PT ;  /* 0x000000ffe900720b */ /* 0x000fe20003f36000 */
[----:B------:R-:W-:Y:S01]  /*6190*/  FMUL.FTZ R152, R152, R5 ;  /* 0x0000000598987220 */ /* 0x000fe20000410000 */
[----:B------:R-:W-:Y:S01]  /*61a0*/  FMUL.FTZ R148, R148, R32 ;  /* 0x0000002094947220 */ /* 0x000fe20000410000 */
[----:B------:R-:W-:Y:S01]  /*61b0*/  FMUL.FTZ R140, R146, R140 ;  /* 0x0000008c928c7220 */ /* 0x000fe20000410000 */
[----:B------:R-:W-:Y:S02]  /*61c0*/  F2FP.BF16.F32.PACK_AB R17, R17, R163 ;  /* 0x000000a31111723e */ /* 0x000fe400000010ff */
[----:B------:R-:W-:Y:S01]  /*61d0*/  F2FP.BF16.F32.PACK_AB R21, R21, R152 ;  /* 0x000000981515723e */ /* 0x000fe200000010ff */
[C---:B--2---:R-:W-:Y:S01]  /*61e0*/  FADD.FTZ R6, -R4.reuse, R6 ;  /* 0x0000000604067221 */ /* 0x044fe20000010100 */
[----:B------:R-:W-:Y:S04]  /*61f0*/  FADD.FTZ R7, -R4, R7 ;  /* 0x0000000704077221 */ /* 0x000fe80000010100 */
[-C--:B------:R-:W-:Y:S02]  /*6200*/  FSEL R132, R6, R4.reuse, P2 ;  /* 0x0000000406847208 */ /* 0x080fe40001000000 */
[----:B------:R-:W-:Y:S01]  /*6210*/  FSEL R33, R7, R4, P1 ;  /* 0x0000000407217208 */ /* 0x000fe20000800000 */
        /* <DEDUP_REMOVED lines=18> */
[----:B------:R-:W-:Y:S04]  /*6340*/  SHF.R.S32.HI R6, RZ, 0x1f, R5 ;  /* 0x0000001fff067819 */ /* 0x000fe80000011405 */
[----:B------:R-:W-:Y:S02]  /*6350*/  LEA.HI.X R242, R5, R242, R6, 0x1, P4 ;  /* 0x000000f205f27211 */ /* 0x000fe400020f0c06 */
[----:B------:R-:W-:Y:S02]  /*6360*/  IADD3 R5, R247, UR11, RZ ;  /* 0x0000000bf7057c10 */ /* 0x000fe4000fffe0ff */
[----:B------:R-:W-:Y:S01]  /*6370*/  @!P3 MOV R6, R243 ;  /* 0x000000f30006b202 */ /* 0x000fe20000000f00 */
[----:B------:R-:W-:Y:S01]  /*6380*/  @!P3 IMAD.MOV.U32 R7, RZ, RZ, R242 ;  /* 0x000000ffff07b224 */ /* 0x000fe200078e00f2 */
[----:B------:R-:W-:Y:S04]  /*6390*/  MOV R247, R5 ;  /* 0x0000000500f77202 */ /* 0x000fe80000000f00 */
[----:B------:R-:W-:Y:S01]  /*63a0*/  @!PT LDS RZ, [RZ] ;  /* 0x00000000fffff984 */ /* 0x000fe20000000800 */
[----:B------:R-:W-:Y:S01]  /*63b0*/  @!PT LDS RZ, [RZ] ;  /* 0x00000000fffff984 */ /* 0x000fe20000000800 */
[----:B------:R-:W-:Y:S01]  /*63c0*/  @!PT LDS RZ, [RZ] ;  /* 0x00000000fffff984 */ /* 0x000fe20000000800 */
[----:B------:R1:W-:Y:S04]  /*63d0*/  @!P3 LDGSTS.E.BYPASS.LTC128B.128 [R5], desc[UR6][R6.64] ;  /* 0x000000000605bfae */ /* 0x0003e8000b901d46 */
[----:B------:R2:W-:Y:S04]  /*63e0*/  @P2 STS [R236+0x1000], RZ ;  /* 0x001000ffec002388 */ /* 0x0005e80000000800 */
[----:B------:R2:W-:Y:S04]  /*63f0*/  @P2 STS [R236+0x1004], RZ ;  /* 0x001004ffec002388 */ /* 0x0005e80000000800 */
[----:B------:R2:W-:Y:S04]  /*6400*/  @P2 STS [R236+0x1008], RZ ;  /* 0x001008ffec002388 */ /* 0x0005e80000000800 */
[----:B------:R2:W-:Y:S01]  /*6410*/  @P2 STS [R236+0x100c], RZ ;  /* 0x00100cffec002388 */ /* 0x0005e20000000800 */
[--C-:B-1----:R-:W-:Y:S01]  /*6420*/  @!P2 IMAD.MOV.U32 R6, RZ, RZ, R243.reuse ;  /* 0x000000ffff06a224 */ /* 0x102fe200078e00f3 */
[-C--:B------:R-:W-:Y:S05]  /*6430*/  @!P2 MOV R7, R242.reuse ;  /* 0x000000f20007a202 */ /* 0x080fea0000000f00 */
        /* <DEDUP_REMOVED lines=8> */
[----:B-1----:R-:W-:Y:S01]  /*64c0*/  @!P1 IMAD.MOV.U32 R6, RZ, RZ, R243 ;  /* 0x000000ffff069224 */ /* 0x002fe200078e00f3 */
[----:B------:R-:W-:Y:S05]  /*64d0*/  @!P1 MOV R7, R242 ;  /* 0x000000f200079202 */ /* 0x000fea0000000f00 */
[----:B------:R-:W-:Y:S01]  /*64e0*/  @!PT LDS RZ, [RZ] ;  /* 0x00000000fffff984 */ /* 0x000fe20000000800 */
[----:B------:R-:W-:Y:S01]  /*64f0*/  @!PT LDS RZ, [RZ] ;  /* 0x00000000fffff984 */ /* 0x000fe20000000800 */
[----:B------:R-:W-:Y:S01]  /*6500*/  @!PT LDS RZ, [RZ] ;  /* 0x00000000fffff984 */ /* 0x000fe20000000800 */
[----:B------:R2:W-:Y:S04]  /*6510*/  @!P1 LDGSTS.E.BYPASS.LTC128B.128 [R32+0x2000], desc[UR6][R6.64+0x80] ;  /* 0x0200008006209fae */ /* 0x0005e8000b901d46 */
[----:B------:R-:W0:Y:S02]  /*6520*/  LDGDEPBAR ;  /* 0x00000000000079af */ /* 0x000e240000000000 */
.L_x_332:
[----:B------:R1:W-:Y:S01]  /*6530*/  STS [R238+0xf000], R16 ;  /* 0x00f00010ee007388 */ /* 0x0003e20000000800 */
[----:B--2---:R-:W-:Y:S01]  /*6540*/  FADD.FTZ R6, -R4, R19 ;  /* 0x0000001304067221 */ /* 0x004fe20000010100 */
[----:B------:R-:W-:Y:S01]  /*6550*/  FSETP.GE.FTZ.AND P4, PT, R161, RZ, PT ;  /* 0x000000ffa100720b */ /* 0x000fe20003f96000 */
[----:B------:R-:W-:Y:S01]  /*6560*/  FMUL.FTZ R132, R234, R132 ;  /* 0x00000084ea847220 */ /* 0x000fe20000410000 */
[----:B------:R-:W-:Y:S01]  /*6570*/  FMUL.FTZ R33, R233, R33 ;  /* 0x00000021e9217220 */ /* 0x000fe20000410000 */
        /* <DEDUP_REMOVED lines=14> */
[----:B------:R-:W-:Y:S01]  /*6660*/  FMUL.FTZ R162, R162, R5 ;  /* 0x00000005a2a27220 */ /* 0x000fe20000410000 */
[----:B------:R-:W-:Y:S01]  /*6670*/  FSEL R5, R22, R4, P3 ;  /* 0x0000000416057208 */ /* 0x000fe20001800000 */
[----:B------:R-:W-:Y:S01]  /*6680*/  FADD.FTZ R11, -R0, R11 ;  /* 0x0000000b000b7221 */ /* 0x000fe20000010100 */
[----:B------:R-:W-:Y:S01]  /*6690*/  FSETP.GE.FTZ.AND P3, PT, R232, RZ, PT ;  /* 0x000000ffe800720b */ /* 0x000fe20003f76000 */
[----:B------:R-:W-:Y:S01]  /*66a0*/  STS [R240+0xf000], R17 ;  /* 0x00f00011f0007388 */ /* 0x000fe20000000800 */
[----:B------:R-:W-:Y:S01]  /*66b0*/  FSETP.GE.FTZ.AND P4, PT, R159, RZ, PT ;  /* 0x000000ff9f00720b */ /* 0x000fe20003f96000 */
[----:B------:R-:W-:Y:S01]  /*66c0*/  FMUL.FTZ R155, R155, R5 ;  /* 0x000000059b9b7220 */ /* 0x000fe20000410000 */
[----:B-1----:R-:W-:Y:S01]  /*66d0*/  FADD.FTZ R16, -R4, R23 ;  /* 0x0000001704107221 */ /* 0x002fe20000010100 */
[----:B------:R-:W-:Y:S01]  /*66e0*/  F2FP.BF16.F32.PACK_AB R5, R161, R162 ;  /* 0x000000a2a105723e */ /* 0x000fe200000010ff */
[----:B------:R-:W-:Y:S01]  /*66f0*/  FADD.FTZ R26, -R0, R26 ;  /* 0x0000001a001a7221 */ /* 0x000fe20000010100 */
[----:B------:R-:W-:Y:S01]  /*6700*/  FSETP.GE.FTZ.AND P5, PT, R164, RZ, PT ;  /* 0x000000ffa400720b */ /* 0x000fe20003fb6000 */
[----:B------:R-:W-:Y:S01]  /*6710*/  FADD.FTZ R30, -R0, R30 ;  /* 0x0000001e001e7221 */ /* 0x000fe20000010100 */
[----:B------:R-:W-:Y:S01]  /*6720*/  FSEL R16, R16, R4, P2 ;  /* 0x0000000410107208 */ /* 0x000fe20001000000 */
[----:B------:R1:W-:Y:S01]  /*6730*/  STS [R240+0xf400], R5 ;  /* 0x00f40005f0007388 */ /* 0x0003e20000000800 */
[----:B------:R-:W-:Y:S01]  /*6740*/  FSETP.GE.FTZ.AND P2, PT, R147, RZ, PT ;  /* 0x000000ff9300720b */ /* 0x000fe20003f56000 */
[----:B------:R-:W-:Y:S01]  /*6750*/  IMAD.MOV.U32 R161, RZ, RZ, R245 ;  /* 0x000000ffffa17224 */ /* 0x000fe200078e00f5 */
[----:B------:R-:W-:Y:S01]  /*6760*/  F2FP.BF16.F32.PACK_AB R20, R140, R148 ;  /* 0x000000948c14723e */ /* 0x000fe200000010ff */
[----:B------:R-:W-:Y:S01]  /*6770*/  FMUL.FTZ R16, R154, R16 ;  /* 0x000000109a107220 */ /* 0x000fe20000410000 */
[----:B------:R-:W-:Y:S01]  /*6780*/  FSEL R7, R7, R4, P2 ;  /* 0x0000000407077208 */ /* 0x000fe20001000000 */
[----:B------:R-:W-:Y:S01]  /*6790*/  @P1 FADD.FTZ R4, -R4, R35 ;  /* 0x0000002304041221 */ /* 0x000fe20000010100 */
[----:B------:R-:W-:Y:S01]  /*67a0*/  FSETP.GE.FTZ.AND P1, PT, R167, RZ, PT ;  /* 0x000000ffa700720b */ /* 0x000fe20003f36000 */
[----:B------:R3:W5:Y:S01]  /*67b0*/  LDL R163, [R1+0x1c] ;  /* 0x00001c0001a37983 */ /* 0x0007620000100800 */
[----:B------:R-:W-:Y:S01]  /*67c0*/  FSETP.GE.FTZ.AND P2, PT, R171, RZ, PT ;  /* 0x000000ffab00720b */ /* 0x000fe20003f56000 */
[----:B------:R-:W-:Y:S01]  /*67d0*/  FMUL.FTZ R145, R145, R4 ;  /* 0x0000000491917220 */ /* 0x000fe20000410000 */
[C---:B------:R-:W-:Y:S01]  /*67e0*/  FADD.FTZ R4, -R2.reuse, R12 ;  /* 0x0000000c02047221 */ /* 0x040fe20000010100 */
[C---:B--2---:R-:W-:Y:S01]  /*67f0*/  FADD.FTZ R6, -R2.reuse, R9 ;  /* 0x0000000902067221 */ /* 0x044fe20000010100 */
[----:B------:R-:W-:Y:S01]  /*6800*/  FMUL.FTZ R147, R147, R7 ;  /* 0x0000000793937220 */ /* 0x000fe20000410000 */
[----:B------:R-:W-:Y:S01]  /*6810*/  FADD.FTZ R7, -R2, R8 ;  /* 0x0000000802077221 */ /* 0x000fe20000010100 */
[----:B------:R-:W-:Y:S02]  /*6820*/  F2FP.BF16.F32.PACK_AB R16, R16, R155 ;  /* 0x0000009b1010723e */ /* 0x000fe400000010ff */
[-C--:B------:R-:W-:Y:S02]  /*6830*/  FSEL R4, R4, R2.reuse, P1 ;  /* 0x0000000204047208 */ /* 0x080fe40000800000 */
[----:B------:R-:W-:Y:S02]  /*6840*/  FSEL R6, R6, R2, P2 ;  /* 0x0000000206067208 */ /* 0x000fe40001000000 */
[----:B------:R-:W-:Y:S01]  /*6850*/  FSETP.GE.FTZ.AND P2, PT, R165, RZ, PT ;  /* 0x000000ffa500720b */ /* 0x000fe20003f56000 */
[----:B------:R-:W-:Y:S01]  /*6860*/  FMUL.FTZ R167, R167, R4 ;  /* 0x00000004a7a77220 */ /* 0x000fe20000410000 */
[----:B------:R-:W-:Y:S01]  /*6870*/  FSETP.GE.FTZ.AND P1, PT, R150, RZ, PT ;  /* 0x000000ff9600720b */ /* 0x000fe20003f36000 */
[C---:B------:R-:W-:Y:S01]  /*6880*/  FADD.FTZ R4, -R2.reuse, R28 ;  /* 0x0000001c02047221 */ /* 0x040fe20000010100 */
[----:B------:R-:W-:Y:S01]  /*6890*/  FSEL R7, R7, R2, P3 ;  /* 0x0000000207077208 */ /* 0x000fe20001800000 */
[----:B-1----:R-:W-:Y:S01]  /*68a0*/  FMUL.FTZ R5, R171, R6 ;  /* 0x00000006ab057220 */ /* 0x002fe20000410000 */
[-C--:B------:R-:W-:Y:S01]  /*68b0*/  FSEL R13, R13, R2.reuse, P2 ;  /* 0x000000020d0d7208 */ /* 0x080fe20001000000 */
[----:B------:R-:W-:Y:S01]  /*68c0*/  FADD.FTZ R6, -R2, R25 ;  /* 0x0000001902067221 */ /* 0x000fe20000010100 */
[----:B------:R-:W-:Y:S01]  /*68d0*/  FSETP.GE.FTZ.AND P2, PT, R153, RZ, PT ;  /* 0x000000ff9900720b */ /* 0x000fe20003f56000 */
[----:B------:R-:W-:Y:S01]  /*68e0*/  FMUL.FTZ R232, R232, R7 ;  /* 0x00000007e8e87220 */ /* 0x000fe20000410000 */
[----:B------:R-:W-:Y:S01]  /*68f0*/  FADD.FTZ R7, -R2, R24 ;  /* 0x0000001802077221 */ /* 0x000fe20000010100 */
[----:B------:R-:W-:Y:S01]  /*6900*/  FSETP.GE.FTZ.AND P3, PT, R157, RZ, PT ;  /* 0x000000ff9d00720b */ /* 0x000fe20003f76000 */
[----:B------:R-:W-:Y:S01]  /*6910*/  FMUL.FTZ R13, R165, R13 ;  /* 0x0000000da50d7220 */ /* 0x000fe20000410000 */
[-C--:B------:R-:W-:Y:S02]  /*6920*/  FSEL R4, R4, R2.reuse, P2 ;  /* 0x0000000204047208 */ /* 0x080fe40001000000 */
[----:B------:R-:W-:Y:S02]  /*6930*/  FSETP.GE.FTZ.AND P2, PT, R235, RZ, PT ;  /* 0x000000ffeb00720b */ /* 0x000fe40003f56000 */
[----:B------:R-:W-:Y:S01]  /*6940*/  FSEL R7, R7, R2, P4 ;  /* 0x0000000207077208 */ /* 0x000fe20002000000 */
[----:B------:R-:W-:Y:S01]  /*6950*/  FMUL.FTZ R153, R153, R4 ;  /* 0x0000000499997220 */ /* 0x000fe20000410000 */
[----:B------:R-:W-:Y:S01]  /*6960*/  FSEL R6, R6, R2, P3 ;  /* 0x0000000206067208 */ /* 0x000fe20001800000 */
[----:B------:R-:W-:Y:S01]  /*6970*/  @P1 FADD.FTZ R2, -R2, R29 ;  /* 0x0000001d02021221 */ /* 0x000fe20000010100 */
[----:B------:R-:W-:Y:S01]  /*6980*/  FSEL R4, R10, R0, P2 ;  /* 0x000000000a047208 */ /* 0x000fe20001000000 */
[----:B------:R-:W-:Y:S01]  /*6990*/  FADD.FTZ R10, -R0, R15 ;  /* 0x0000000f000a7221 */ /* 0x000fe20000010100 */
[----:B------:R-:W-:Y:S01]  /*69a0*/  FSETP.GE.FTZ.AND P1, PT, R168, RZ, PT ;  /* 0x000000ffa800720b */ /* 0x000fe20003f36000 */
[----:B------:R-:W-:Y:S01]  /*69b0*/  FMUL.FTZ R8, R150, R2 ;  /* 0x0000000296087220 */ /* 0x000fe20000410000 */
[----:B------:R-:W-:Y:S01]  /*69c0*/  FADD.FTZ R2, -R0, R14 ;  /* 0x0000000e00027221 */ /* 0x000fe20000010100 */
[----:B------:R-:W-:Y:S01]  /*69d0*/  FMUL.FTZ R12, R235, R4 ;  /* 0x00000004eb0c7220 */ /* 0x000fe20000410000 */
[----:B------:R-:W-:Y:S01]  /*69e0*/  FSETP.GE.FTZ.AND P2, PT, R166, RZ, PT ;  /* 0x000000ffa600720b */ /* 0x000fe20003f56000 */
[----:B------:R-:W-:Y:S01]  /*69f0*/  FADD.FTZ R4, -R0, R27 ;  /* 0x0000001b00047221 */ /* 0x000fe20000010100 */
[----:B------:R-:W-:Y:S01]  /*6a00*/  F2FP.BF16.F32.PACK_AB R5, R5, R232 ;  /* 0x000000e80505723e */ /* 0x000fe200000010ff */
[----:B------:R-:W-:Y:S01]  /*6a10*/  FMUL.FTZ R159, R159, R7 ;  /* 0x000000079f9f7220 */ /* 0x000fe20000410000 */
[----:B------:R-:W-:Y:S01]  /*6a20*/  FSEL R11, R11, R0, P1 ;  /* 0x000000000b0b7208 */ /* 0x000fe20000800000 */
[----:B------:R-:W-:Y:S01]  /*6a30*/  FMUL.FTZ R6, R157, R6 ;  /* 0x000000069d067220 */ /* 0x000fe20000410000 */
[----:B------:R-:W-:Y:S01]  /*6a40*/  FSETP.GE.FTZ.AND P3, PT, R156, RZ, PT ;  /* 0x000000ff9c00720b */ /* 0x000fe20003f76000 */
[----:B------:R1:W-:Y:S01]  /*6a50*/  STS [R238+0x10000], R5 ;  /* 0x01000005ee007388 */ /* 0x0003e20000000800 */
[-C--:B------:R-:W-:Y:S01]  /*6a60*/  FSEL R2, R2, R0.reuse, P2 ;  /* 0x0000000002027208 */ /* 0x080fe20001000000 */
[----:B------:R-:W-:Y:S01]  /*6a70*/  FMUL.FTZ R11, R168, R11 ;  /* 0x0000000ba80b7220 */ /* 0x000fe20000410000 */
[----:B------:R-:W-:Y:S02]  /*6a80*/  FSEL R10, R10, R0, P5 ;  /* 0x000000000a0a7208 */ /* 0x000fe40002800000 */
[----:B------:R-:W-:Y:S01]  /*6a90*/  FSETP.GE.FTZ.AND P4, PT, R160, RZ, PT ;  /* 0x000000ffa000720b */ /* 0x000fe20003f96000 */
[----:B------:R-:W-:Y:S01]  /*6aa0*/  FMUL.FTZ R166, R166, R2 ;  /* 0x00000002a6a67220 */ /* 0x000fe20000410000 */
[----:B------:R-:W-:Y:S01]  /*6ab0*/  FSEL R4, R4, R0, P3 ;  /* 0x0000000004047208 */ /* 0x000fe20001800000 */
[----:B------:R-:W-:Y:S01]  /*6ac0*/  FMUL.FTZ R164, R164, R10 ;  /* 0x0000000aa4a47220 */ /* 0x000fe20000410000 */
[----:B------:R-:W-:Y:S02]  /*6ad0*/  FSEL R2, R26, R0, P4 ;  /* 0x000000001a027208 */ /* 0x000fe40002000000 */
        /* <DEDUP_REMOVED lines=18> */
[----:B------:R-:W-:Y:S01]  /*6c00*/  F2FP.BF16.F32.PACK_AB R0, R156, R160 ;  /* 0x000000a09c00723e */ /* 0x000fe200000010ff */
[----:B------:R-:W-:Y:S03]  /*6c10*/  IMAD.MOV.U32 R160, RZ, RZ, R246 ;  /* 0x000000ffffa07224 */ /* 0x000fe600078e00f6 */
[----:B------:R-:W-:Y:S01]  /*6c20*/  STS [R239+0xf400], R16 ;  /* 0x00f40010ef007388 */ /* 0x000fe20000000800 */
[----:B-1----:R-:W-:Y:S04]  /*6c30*/  F2FP.BF16.F32.PACK_AB R5, R144, R149 ;  /* 0x000000959005723e */ /* 0x002fe800000010ff */
[----:B------:R-:W-:Y:S05]  /*6c40*/  STS [R237+0xf000], R20 ;  /* 0x00f00014ed007388 */ /* 0x000fea0000000800 */
[----:B------:R-:W-:Y:S05]  /*6c50*/  STS [R237+0xf400], R9 ;  /* 0x00f40009ed007388 */ /* 0x000fea0000000800 */
[----:B------:R-:W-:Y:S05]  /*6c60*/  STS [R239+0x10000], R6 ;  /* 0x01000006ef007388 */ /* 0x000fea0000000800 */
[----:B------:R1:W-:Y:S05]  /*6c70*/  STS [R239+0x10400], R0 ;  /* 0x01040000ef007388 */ /* 0x0003ea0000000800 */
[----:B------:R-:W-:Y:S05]  /*6c80*/  STS [R237+0x10000], R8 ;  /* 0x01000008ed007388 */ /* 0x000fea0000000800 */
[----:B------:R-:W-:Y:S01]  /*6c90*/  STS [R237+0x10400], R5 ;  /* 0x01040005ed007388 */ /* 0x000fe20000000800 */
[----:B------:R-:W-:Y:S01]  /*6ca0*/  BAR.SYNC.DEFER_BLOCKING 0x0 ;  /* 0x0000000000007b1d */ /* 0x000fe20000010000 */
[----:B-1----:R-:W-:Y:S05]  /*6cb0*/  LEA R0, R229, UR4, 0x1 ;  /* 0x00000004e5007c11 */ /* 0x002fea000f8e08ff */
[----:B------:R-:W-:Y:S05]  /*6cc0*/  LDSM.16.MT88.4 R4, [R3+0x13000] ;  /* 0x013000000304783b */ /* 0x000fea0000004200 */
[----:B------:R-:W1:Y:S05]  /*6cd0*/  LDSM.16.MT88.4 R8, [R0+0x6000] ;  /* 0x006000000008783b */ /* 0x000e6a0000004200 */
[----:B------:R-:W2:Y:S05]  /*6ce0*/  LDSM.16.MT88.4 R12, [R3+0x15000] ;  /* 0x01500000030c783b */ /* 0x000eaa0000004200 */
[----:B------:R-:W4:Y:S05]  /*6cf0*/  LDSM.16.MT88.4 R16, [R0+0x7000] ;  /* 0x007000000010783b */ /* 0x000f2a0000004200 */
[----:B------:R-:W3:Y:S05]  /*6d00*/  LDSM.16.MT88.4 R20, [R0+0x8000] ;  /* 0x008000000014783b */ /* 0x000eea0000004200 */
[----:B------:R-:W-:Y:S05]  /*6d10*/  LDSM.16.MT88.4 R24, [R3+0x13800] ;  /* 0x013800000318783b */ /* 0x000fea0000004200 */
[----:B------:R-:W3:Y:S05]  /*6d20*/  LDSM.16.MT88.4 R28, [R0+0x6400] ;  /* 0x00640000001c783b */ /* 0x000eea0000004200 */
[----:B------:R-:W3:Y:S05]  /*6d30*/  LDSM.16.MT88.4 R32, [R3+0x15800] ;  /* 0x015800000320783b */ /* 0x000eea0000004200 */
[----:B------:R-:W3:Y:S01]  /*6d40*/  LDSM.16.MT88.4 R132, [R0+0x7400] ;  /* 0x007400000084783b */ /* 0x000ee20000004200 */
[-C--:B-1----:R-:W-:Y:S04]  /*6d50*/  HMMA.16816.F32.BF16 R36, R4, R8.reuse, R36 ;  /* 0x000000080424723c */ /* 0x082fe80000041824 */
[----:B------:R-:W1:Y:S02]  /*6d60*/  LDSM.16.MT88.4 R136, [R0+0x8400] ;  /* 0x008400000088783b */ /* 0x000e640000004200 */
[C---:B--2---:R-:W-:Y:S06]  /*6d70*/  HMMA.16816.F32.BF16 R40, R12.reuse, R8, R40 ;  /* 0x000000080c28723c */ /* 0x044fec0000041828 */
        /* <DEDUP_REMOVED lines=13> */
[----:B------:R-:W2:Y:S05]  /*6e50*/  LDSM.16.MT88.4 R4, [R3+0x14000] ;  /* 0x014000000304783b */ /* 0x000eaa0000004200 */
[-C--:B------:R-:W-:Y:S01]  /*6e60*/  HMMA.16816.F32.BF16 R36, R24, R28.reuse, R36 ;  /* 0x0000001c1824723c */ /* 0x080fe20000041824 */
[----:B------:R-:W3:Y:S05]  /*6e70*/  LDSM.16.MT88.4 R20, [R0+0x8800] ;  /* 0x008800000014783b */ /* 0x000eea0000004200 */
        /* <DEDUP_REMOVED lines=9> */
[-C--:B-1----:R-:W-:Y:S06]  /*6f10*/  HMMA.16816.F32.BF16 R68, R24, R136.reuse, R68 ;  /* 0x000000881844723c */ /* 0x082fec0000041844 */
[C---:B------:R-:W-:Y:S06]  /*6f20*/  HMMA.16816.F32.BF16 R72, R32.reuse, R136, R72 ;  /* 0x000000882048723c */ /* 0x040fec0000041848 */
[-C--:B------:R-:W-:Y:S01]  /*6f30*/  HMMA.16816.F32.BF16 R76, R32, R138.reuse, R76 ;  /* 0x0000008a204c723c */ /* 0x080fe2000004184c */
[----:B------:R-:W1:Y:S05]  /*6f40*/  LDSM.16.MT88.4 R32, [R0+0x6c00] ;  /* 0x006c00000020783b */ /* 0x000e6a0000004200 */
[----:B------:R-:W-:Y:S01]  /*6f50*/  HMMA.16816.F32.BF16 R80, R24, R138, R80 ;  /* 0x0000008a1850723c */ /* 0x000fe20000041850 */
[----:B------:R-:W4:Y:S05]  /*6f60*/  LDSM.16.MT88.4 R24, [R0+0x7c00] ;  /* 0x007c00000018783b */ /* 0x000f2a0000004200 */
[-C--:B--2---:R-:W-:Y:S01]  /*6f70*/  HMMA.16816.F32.BF16 R36, R4, R8.reuse, R36 ;  /* 0x000000080424723c */ /* 0x084fe20000041824 */
[----:B------:R-:W2:Y:S05]  /*6f80*/  LDSM.16.MT88.4 R136, [R0+0x8c00] ;  /* 0x008c00000088783b */ /* 0x000eaa0000004200 */
        /* <DEDUP_REMOVED lines=16> */
[-C--:B----4-:R-:W-:Y:S06]  /*7090*/  HMMA.16816.F32.BF16 R52, R28, R24.reuse, R52 ;  /* 0x000000181c34723c */ /* 0x090fec0000041834 */
        /* <DEDUP_REMOVED lines=43> */
.L_x_333:
[----:B------:R-:W3:Y:S01]  /*7350*/  LDL R162, [R1+0x4] ;  /* 0x0000040001a27983 */ /* 0x000ee20000100800 */
[----:B------:R-:W-:Y:S02]  /*7360*/  ULOP3.LUT UR11, UR8, 0x1, URZ, 0xc0, !UPT ;  /* 0x00000001080b7892 */ /* 0x000fe4000f8ec03f */
[----:B------:R-:W-:Y:S01]  /*7370*/  @UP3 UIADD3 UR12, UP2, UR16, -0x100, URZ ;  /* 0xffffff00100c3890 */ /* 0x000fe2000ff5e03f */
[----:B------:R-:W-:Y:S01]  /*7380*/  LDSM.16.M88.4 R24, [R224] ;  /* 0x00000000e018783b */ /* 0x000fe20000000200 */
[----:B------:R-:W-:Y:S02]  /*7390*/  UISETP.NE.U32.AND UP1, UPT, UR11, 0x1, UPT ;  /* 0x000000010b00788c */ /* 0x000fe4000bf25070 */
[----:B------:R-:W-:Y:S01]  /*73a0*/  UIADD3 UR15, UR8, -0x1, URZ ;  /* 0xffffffff080f7890 */ /* 0x000fe2000fffe03f */
[----:B--2---:R-:W1:Y:S01]  /*73b0*/  LDSM.16.MT88.4 R8, [R0+0x9000] ;  /* 0x009000000008783b */ /* 0x004e620000004200 */
[----:B------:R-:W-:Y:S03]  /*73c0*/  @UP3 UIADD3.X UR11, UR17, -0x1, URZ, UP2, !UPT ;  /* 0xffffffff110b3890 */ /* 0x000fe600097fe43f */
[----:B------:R-:W2:Y:S04]  /*73d0*/  LDL R2, [R1] ;  /* 0x0000000001027983 */ /* 0x000ea80000100800 */
[----:B------:R-:W4:Y:S04]  /*73e0*/  LDSM.16.MT88.4 R16, [R0+0xb000] ;  /* 0x00b000000010783b */ /* 0x000f280000004200 */
[----:B------:R-:W4:Y:S04]  /*73f0*/  LDSM.16.MT88.4 R28, [R0+0xd000] ;  /* 0x00d00000001c783b */ /* 0x000f280000004200 */
[----:B------:R-:W-:Y:S04]  /*7400*/  LDSM.16.M88.4 R32, [R225] ;  /* 0x00000000e120783b */ /* 0x000fe80000000200 */
[----:B------:R-:W4:Y:S04]  /*7410*/  LDSM.16.MT88.4 R132, [R0+0x9400] ;  /* 0x009400000084783b */ /* 0x000f280000004200 */
[----:B------:R-:W4:Y:S04]  /*7420*/  LDSM.16.MT88.4 R136, [R0+0xb400] ;  /* 0x00b400000088783b */ /* 0x000f280000004200 */
[----:B------:R-:W4:Y:S04]  /*7430*/  LDSM.16.MT88.4 R140, [R0+0xd400] ;  /* 0x00d40000008c783b */ /* 0x000f280000004200 */
[----:B------:R-:W-:Y:S04]  /*7440*/  LDSM.16.M88.4 R144, [R227] ;  /* 0x00000000e390783b */ /* 0x000fe80000000200 */
[----:B------:R-:W4:Y:S01]  /*7450*/  LDSM.16.MT88.4 R148, [R0+0x9800] ;  /* 0x009800000094783b */ /* 0x000f220000004200 */
[C---:B-1----:R-:W-:Y:S03]  /*7460*/  HMMA.16816.F32.BF16 R4, R24.reuse, R8, RZ ;  /* 0x000000081804723c */ /* 0x042fe600000418ff */
[----:B------:R-:W1:Y:S04]  /*7470*/  LDSM.16.MT88.4 R152, [R0+0xb800] ;  /* 0x00b800000098783b */ /* 0x000e680000004200 */
[----:B------:R-:W-:Y:S01]  /*7480*/  LDSM.16.MT88.4 R156, [R0+0x9c00] ;  /* 0x009c0000009c783b */ /* 0x000fe20000004200 */
[C---:B------:R-:W-:Y:S03]  /*7490*/  HMMA.16816.F32.BF16 R8, R24.reuse, R10, RZ ;  /* 0x0000000a1808723c */ /* 0x040fe600000418ff */
[----:B------:R-:W2:Y:S03]  /*74a0*/  LDL R164, [R1+0x18] ;  /* 0x0000180001a47983 */ /* 0x000ea60000100800 */
[C---:B----4-:R-:W-:Y:S06]  /*74b0*/  HMMA.16816.F32.BF16 R12, R24.reuse, R16, RZ ;  /* 0x00000010180c723c */ /* 0x050fec00000418ff */
[C---:B------:R-:W-:Y:S06]  /*74c0*/  HMMA.16816.F32.BF16 R16, R24.reuse, R18, RZ ;  /* 0x000000121810723c */ /* 0x040fec00000418ff */
[C---:B------:R-:W-:Y:S06]  /*74d0*/  HMMA.16816.F32.BF16 R20, R24.reuse, R28, RZ ;  /* 0x0000001c1814723c */ /* 0x040fec00000418ff */
[----:B------:R-:W-:Y:S01]  /*74e0*/  HMMA.16816.F32.BF16 R24, R24, R30, RZ ;  /* 0x0000001e1818723c */ /* 0x000fe200000418ff */
[----:B------:R-:W4:Y:S05]  /*74f0*/  LDSM.16.MT88.4 R28, [R0+0xd800] ;  /* 0x00d80000001c783b */ /* 0x000f2a0000004200 */
[C---:B------:R-:W-:Y:S06]  /*7500*/  HMMA.16816.F32.BF16 R4, R32.reuse, R132, R4 ;  /* 0x000000842004723c */ /* 0x040fec0000041804 */
[C---:B------:R-:W-:Y:S01]  /*7510*/  HMMA.16816.F32.BF16 R8, R32.reuse, R134, R8 ;  /* 0x000000862008723c */ /* 0x040fe20000041808 */
[----:B------:R-:W4:Y:S05]  /*7520*/  LDSM.16.M88.4 R132, [R226] ;  /* 0x00000000e284783b */ /* 0x000f2a0000000200 */
[C---:B------:R-:W-:Y:S06]  /*7530*/  HMMA.16816.F32.BF16 R12, R32.reuse, R136, R12 ;  /* 0x00000088200c723c */ /* 0x040fec000004180c */
[C---:B------:R-:W-:Y:S01]  /*7540*/  HMMA.16816.F32.BF16 R16, R32.reuse, R138, R16 ;  /* 0x0000008a2010723c */ /* 0x040fe20000041810 */
[----:B------:R-:W4:Y:S05]  /*7550*/  LDSM.16.MT88.4 R136, [R0+0xbc00] ;  /* 0x00bc00000088783b */ /* 0x000f2a0000004200 */
        /* <DEDUP_REMOVED lines=39> */
[----:B------:R-:W3:Y:S05]  /*77d0*/  LDSM.16.MT88.4 R136, [R0+0xcc00] ;  /* 0x00cc00000088783b */ /* 0x000eea0000004200 */
[C---:B------:R-:W-:Y:S06]  /*77e0*/  HMMA.16816.F32.BF16 R20, R144.reuse, R32, R20 ;  /* 0x000000209014723c */ /* 0x040fec0000041814 */
[----:B------:R-:W-:Y:S01]  /*77f0*/  HMMA.16816.F32.BF16 R24, R144, R34, R24 ;  /* 0x000000229018723c */ /* 0x000fe20000041818 */
[----:B------:R4:W2:Y:S04]  /*7800*/  LDSM.16.MT88.4 R32, [R0+0xec00] ;  /* 0x00ec00000020783b */ /* 0x0008a80000004200 */
[----:B------:R-:W-:Y:S01]  /*7810*/  LDSM.16.MT88.4 R144, [R220+0x1c00] ;  /* 0x001c0000dc90783b */ /* 0x000fe20000004200 */
[C---:B------:R-:W-:Y:S06]  /*7820*/  HMMA.16816.F32.BF16 R4, R132.reuse, R148, R4 ;  /* 0x000000948404723c */ /* 0x040fec0000041804 */
[C---:B------:R-:W-:Y:S06]  /*7830*/  HMMA.16816.F32.BF16 R8, R132.reuse, R150, R8 ;  /* 0x000000968408723c */ /* 0x040fec0000041808 */
[C---:B-1----:R-:W-:Y:S06]  /*7840*/  HMMA.16816.F32.BF16 R12, R132.reuse, R152, R12 ;  /* 0x00000098840c723c */ /* 0x042fec000004180c */
[C---:B------:R-:W-:Y:S01]  /*7850*/  HMMA.16816.F32.BF16 R16, R132.reuse, R154, R16 ;  /* 0x0000009a8410723c */ /* 0x040fe20000041810 */
[----:B----4-:R-:W-:Y:S05]  /*7860*/  IMAD.U32 R0, RZ, RZ, UR20 ;  /* 0x00000014ff007e24 */ /* 0x010fea000f8e00ff */
[C---:B------:R-:W-:Y:S06]  /*7870*/  HMMA.16816.F32.BF16 R20, R132.reuse, R28, R20 ;  /* 0x0000001c8414723c */ /* 0x040fec0000041814 */
[----:B------:R-:W-:Y:S06]  /*7880*/  HMMA.16816.F32.BF16 R24, R132, R30, R24 ;  /* 0x0000001e8418723c */ /* 0x000fec0000041818 */
[C---:B------:R-:W-:Y:S01]  /*7890*/  HMMA.16816.F32.BF16 R4, R140.reuse, R156, R4 ;  /* 0x0000009c8c04723c */ /* 0x040fe20000041804 */
[----:B------:R-:W-:Y:S04]  /*78a0*/  IMAD.U32 R132, RZ, RZ, UR20 ;  /* 0x00000014ff847e24 */ /* 0x000fe8000f8e00ff */
[----:B---3--:R-:W-:Y:S01]  /*78b0*/  @P0 VIADD R30, R162, 0xffffffc0 ;  /* 0xffffffc0a21e0836 */ /* 0x008fe20000000000 */
[C---:B------:R-:W-:Y:S01]  /*78c0*/  HMMA.16816.F32.BF16 R8, R140.reuse, R158, R8 ;  /* 0x0000009e8c08723c */ /* 0x040fe20000041808 */
[----:B------:R-:W-:Y:S04]  /*78d0*/  IMAD.MOV.U32 R162, RZ, RZ, 0x4 ;  /* 0x00000004ffa27424 */ /* 0x000fe800078e00ff */
[----:B------:R-:W-:Y:S01]  /*78e0*/  @P0 IMAD.WIDE R30, R30, R162, UR16 ;  /* 0x000000101e1e0e25 */ /* 0x000fe2000f8e02a2 */
[C---:B------:R-:W-:Y:S01]  /*78f0*/  HMMA.16816.F32.BF16 R12, R140.reuse, R136, R12 ;  /* 0x000000888c0c723c */ /* 0x040fe2000004180c */
[----:B------:R-:W-:Y:S01]  /*7900*/  @UP3 UMOV UR16, UR12 ;  /* 0x0000000c00103c82 */ /* 0x000fe20008000000 */
[----:B------:R-:W-:Y:S02]  /*7910*/  @UP3 UMOV UR17, UR11 ;  /* 0x0000000b00113c82 */ /* 0x000fe40008000000 */
[----:B--2---:R-:W2:Y:S02]  /*7920*/  @P0 LDG.E R2, desc[UR6][R30.64+0x20] ;  /* 0x000020061e020981 */ /* 0x004ea4000c1e1900 */
[C---:B------:R-:W-:Y:S02]  /*7930*/  HMMA.16816.F32.BF16 R16, R140.reuse, R138, R16 ;  /* 0x0000008a8c10723c */ /* 0x040fe40000041810 */
[----:B------:R-:W5:Y:S04]  /*7940*/  @P0 LDG.E R252, desc[UR6][R30.64] ;  /* 0x000000061efc0981 */ /* 0x000f68000c1e1900 */
[C---:B------:R-:W-:Y:S01]  /*7950*/  HMMA.16816.F32.BF16 R20, R140.reuse, R32, R20 ;  /* 0x000000208c14723c */ /* 0x040fe20000041814 */
[----:B------:R-:W5:Y:S04]  /*7960*/  @P0 LDG.E R250, desc[UR6][R30.64+0x80] ;  /* 0x000080061efa0981 */ /* 0x000f68000c1e1900 */
[----:B------:R1:W5:Y:S01]  /*7970*/  @P0 LDG.E R251, desc[UR6][R30.64+0xa0] ;  /* 0x0000a0061efb0981 */ /* 0x000362000c1e1900 */
[----:B------:R-:W-:Y:S01]  /*7980*/  HMMA.16816.F32.BF16 R24, R140, R34, R24 ;  /* 0x000000228c18723c */ /* 0x000fe20000041818 */
[----:B------:R-:W-:Y:S02]  /*7990*/  IMAD.U32 R32, RZ, RZ, UR38 ;  /* 0x00000026ff207e24 */ /* 0x000fe4000f8e00ff */
[----:B------:R-:W-:Y:S04]  /*79a0*/  LDSM.16.MT88.4 R136, [R220+0x2400] ;  /* 0x00240000dc88783b */ /* 0x000fe80000004200 */
[----:B------:R-:W-:Y:S01]  /*79b0*/  LDSM.16.MT88.4 R140, [R220+0x1800] ;  /* 0x00180000dc8c783b */ /* 0x000fe20000004200 */
[----:B-1----:R-:W-:Y:S03]  /*79c0*/  IMAD.U32 R30, RZ, RZ, UR37 ;  /* 0x00000025ff1e7e24 */ /* 0x002fe6000f8e00ff */
[C---:B------:R-:W-:Y:S04]  /*79d0*/  LEA R246, P1, R164.reuse, R160, 0x2 ;  /* 0x000000a0a4f67211 */ /* 0x040fe800078210ff */
[----:B------:R-:W-:Y:S01]  /*79e0*/  LEA.HI.X.SX32 R245, R164, R161, 0x2, P1 ;  /* 0x000000a1a4f57211 */ /* 0x000fe200008f16ff */
[----:B------:R-:W-:Y:S04]  /*79f0*/  IMAD.MOV.U32 R28, RZ, RZ, R246 ;  /* 0x000000ffff1c7224 */ /* 0x000fe800078e00f6 */
[----:B------:R-:W-:Y:S01]  /*7a00*/  IMAD.MOV.U32 R29, RZ, RZ, R245 ;  /* 0x000000ffff1d7224 */ /* 0x000fe200078e00f5 */
[-C--:B------:R-:W-:Y:S02]  /*7a10*/  LEA R132, P1, R132, R28.reuse, 0x2 ;  /* 0x0000001c84847211 */ /* 0x080fe400078210ff */
[-C--:B------:R-:W-:Y:S02]  /*7a20*/  LEA R32, P2, R32, R28.reuse, 0x2 ;  /* 0x0000001c20207211 */ /* 0x080fe400078410ff */
[-C--:B------:R-:W-:Y:S01]  /*7a30*/  LEA.HI.X.SX32 R133, R0, R29.reuse, 0x2, P1 ;  /* 0x0000001d00857211 */ /* 0x080fe200008f16ff */
[----:B------:R1:W-:Y:S01]  /*7a40*/  REDG.E.ADD.F32.FTZ.RN.STRONG.GPU desc[UR6][R28.64], R4 ;  /* 0x000000041c0079a6 */ /* 0x0003e2000c10f386 */
[----:B------:R-:W-:Y:S01]  /*7a50*/  IMAD.U32 R0, RZ, RZ, UR21 ;  /* 0x00000015ff007e24 */ /* 0x000fe2000f8e00ff */
[-C--:B------:R-:W-:Y:S02]  /*7a60*/  LEA R30, P1, R30, R28.reuse, 0x2 ;  /* 0x0000001c1e1e7211 */ /* 0x080fe400078210ff */
[----:B------:R3:W-:Y:S01]  /*7a70*/  REDG.E.ADD.F32.FTZ.RN.STRONG.GPU desc[UR6][R132.64], R5 ;  /* 0x00000005840079a6 */ /* 0x0007e2000c10f386 */
[----:B-1----:R-:W-:Y:S02]  /*7a80*/  IMAD.U32 R4, RZ, RZ, UR36 ;  /* 0x00000024ff047e24 */ /* 0x002fe4000f8e00ff */
[----:B---3--:R-:W-:Y:S05]  /*7a90*/  IMAD.U32 R5, RZ, RZ, UR38 ;  /* 0x00000026ff057e24 */ /* 0x008fea000f8e00ff */
[-C--:B------:R-:W-:Y:S01]  /*7aa0*/  LEA.HI.X.SX32 R33, R5, R29.reuse, 0x2, P2 ;  /* 0x0000001d05217211 */ /* 0x080fe200010f16ff */
[----:B--2---:R1:W-:Y:S02]  /*7ab0*/  @P0 STL [R1], R2 ;  /* 0x0000000201000387 */ /* 0x0043e40000100800 */
[----:B-1----:R-:W-:Y:S05]  /*7ac0*/  IMAD.U32 R2, RZ, RZ, UR21 ;  /* 0x00000015ff027e24 */ /* 0x002fea000f8e00ff */
[-C--:B------:R-:W-:Y:S01]  /*7ad0*/  LEA R34, P0, R2, R28.reuse, 0x2 ;  /* 0x0000001c02227211 */ /* 0x080fe200078010ff */
[----:B------:R-:W-:Y:S03]  /*7ae0*/  IMAD.U32 R2, RZ, RZ, UR37 ;  /* 0x00000025ff027e24 */ /* 0x000fe6000f8e00ff */
[-C--:B------:R-:W-:Y:S01]  /*7af0*/  LEA.HI.X.SX32 R35, R0, R29.reuse, 0x2, P0 ;  /* 0x0000001d00237211 */ /* 0x080fe200000f16ff */
[----:B------:R-:W-:Y:S01]  /*7b00*/  IMAD.U32 R0, RZ, RZ, UR36 ;  /* 0x00000024ff007e24 */ /* 0x000fe2000f8e00ff */
[-C--:B------:R-:W-:Y:S02]  /*7b10*/  LEA R4, P0, R4, R28.reuse, 0x2 ;  /* 0x0000001c04047211 */ /* 0x080fe400078010ff */
[-C--:B------:R-:W-:Y:S01]  /*7b20*/  LEA.HI.X.SX32 R31, R2, R29.reuse, 0x2, P1 ;  /* 0x0000001d021f7211 */ /* 0x080fe200008f16ff */
[----:B------:R1:W-:Y:S01]  /*7b30*/  REDG.E.ADD.F32.FTZ.RN.STRONG.GPU desc[UR6][R34.64], R6 ;  /* 0x00000006220079a6 */ /* 0x0003e2000c10f386 */
[-C--:B------:R-:W-:Y:S01]  /*7b40*/  LEA.HI.X.SX32 R5, R0, R29.reuse, 0x2, P0 ;  /* 0x0000001d00057211 */ /* 0x080fe200000f16ff */
[----:B------:R-:W-:Y:S02]  /*7b50*/  IMAD.U32 R0, RZ, RZ, UR35 ;  /* 0x00000023ff007e24 */ /* 0x000fe4000f8e00ff */
[----:B------:R2:W-:Y:S01]  /*7b60*/  REDG.E.ADD.F32.FTZ.RN.STRONG.GPU desc[UR6][R32.64], R7 ;  /* 0x00000007200079a6 */ /* 0x0005e2000c10f386 */
[----:B------:R-:W-:Y:S03]  /*7b70*/  IMAD.U32 R2, RZ, RZ, UR35 ;  /* 0x00000023ff027e24 */ /* 0x000fe6000f8e00ff */
[----:B------:R3:W-:Y:S04]  /*7b80*/  REDG.E.ADD.F32.FTZ.RN.STRONG.GPU desc[UR6][R30.64], R8 ;  /* 0x000000081e0079a6 */ /* 0x0007e8000c10f386 */
[----:B------:R4:W-:Y:S04]  /*7b90*/  REDG.E.ADD.F32.FTZ.RN.STRONG.GPU desc[UR6][R4.64], R9 ;  /* 0x00000009040079a6 */ /* 0x0009e8000c10f386 */
[----:B------:R-:W-:Y:S01]  /*7ba0*/  LDSM.16.MT88.4 R32, [R3+0xf800] ;  /* 0x00f800000320783b */ /* 0x000fe20000004200 */
[----:B-1----:R-:W-:Y:S02]  /*7bb0*/  IMAD.U32 R6, RZ, RZ, UR29 ;  /* 0x0000001dff067e24 */ /* 0x002fe4000f8e00ff */
[----:B--2---:R-:W-:Y:S01]  /*7bc0*/  IMAD.U32 R7, RZ, RZ, UR29 ;  /* 0x0000001dff077e24 */ /* 0x004fe2000f8e00ff */
[----:B---3--:R-:W-:Y:S02]  /*7bd0*/  MOV R8, UR34 ;  /* 0x0000002200087c02 */ /* 0x008fe40008000f00 */
[-C--:B----4-:R-:W-:Y:S01]  /*7be0*/  LEA R4, P1, R0, R28.reuse, 0x2 ;  /* 0x0000001c00047211 */ /* 0x090fe200078210ff */
        /* <DEDUP_REMOVED lines=363> */
.L_x_335:
[----:B------:R-:W-:Y:S01]  /*92a0*/  @UP0 UIADD3 UR13, UR41, UR42, URZ ;  /* 0x0000002a290d0290 */ /* 0x000fe2000fffe03f */
[----:B--2--5:R-:W-:Y:S01]  /*92b0*/  LEA R0, R163, UR4, 0x1 ;  /* 0x00000004a3007c11 */ /* 0x024fe2000f8e08ff */
        /* <DEDUP_REMOVED lines=18> */
.L_x_336:
        /* <DEDUP_REMOVED lines=53> */
.L_x_338:
[----:B------:R-:W-:Y:S05]  /*9730*/  BSYNC B0 ;  /* 0x0000000000007941 */ /* 0x000fea0003800000 */
.L_x_337:
        /* <DEDUP_REMOVED lines=19> */
.L_x_340:
[----:B------:R-:W-:Y:S05]  /*9870*/  BSYNC B0 ;  /* 0x0000000000007941 */ /* 0x000fea0003800000 */
.L_x_339:
[----:B-12---:R-:W-:Y:S01]  /*9880*/  IMAD.U32 R4, RZ, RZ, UR8 ;  /* 0x00000008ff047e24 */ /* 0x006fe2000f8e00ff */
[----:B------:R-:W-:Y:S01]  /*9890*/  UIMAD UR13, UR13, UR8, URZ ;  /* 0x000000080d0d72a4 */ /* 0x000fe2000f8e023f */
[----:B------:R-:W1:Y:S01]  /*98a0*/  LDS.128 R20, [R0+0xf000] ;  /* 0x00f0000000147984 */ /* 0x000e620000000c00 */
[----:B------:R-:W-:Y:S01]  /*98b0*/  USHF.R.S32.HI UR5, URZ, 0x1f, UR59 ;  /* 0x0000001f3f057899 */ /* 0x000fe2000801143b */
[----:B------:R-:W-:Y:S01]  /*98c0*/  IMAD.WIDE.U32 R6, R4, UR12, R6 ;  /* 0x0000000c04067c25 */ /* 0x000fe2000f8e0006 */
[----:B------:R-:W-:Y:S01]  /*98d0*/  UIMAD UR12, UR12, UR9, UR13 ;  /* 0x000000090c0c72a4 */ /* 0x000fe2000f8e020d */
[----:B------:R-:W2:Y:S01]  /*98e0*/  LDS.128 R16, [R0+0x11000] ;  /* 0x0110000000107984 */ /* 0x000ea20000000c00 */
[----:B------:R-:W-:Y:S01]  /*98f0*/  ULDC.64 UR10, c[0x0][0x470] ;  /* 0x00011c00000a7ab9 */ /* 0x000fe20000000a00 */
[----:B------:R-:W-:Y:S01]  /*9900*/  BSSY B0, `(.L_x_341) ;  /* 0x000001b000007945 */ /* 0x000fe20003800000 */
[----:B------:R-:W-:Y:S01]  /*9910*/  IADD3 R6, P0, R6, UR14, RZ ;  /* 0x0000000e06067c10 */ /* 0x000fe2000ff1e0ff */
[----:B------:R5:W1:Y:S01]  /*9920*/  LDS.128 R12, [R0+0x13000] ;  /* 0x01300000000c7984 */ /* 0x000a620000000c00 */
[----:B------:R-:W-:-:S04]  /*9930*/  UIMAD UR5, UR5, UR10, URZ ;  /* 0x0000000a050572a4 */ /* 0x000fc8000f8e023f */
[----:B------:R-:W-:Y:S01]  /*9940*/  UIMAD UR11, UR59, UR11, UR5 ;  /* 0x0000000b3b0b72a4 */ /* 0x000fe2000f8e0205 */
[----:B-----5:R-:W-:-:S05]  /*9950*/  IMAD.U32 R0, RZ, RZ, UR12 ;  /* 0x0000000cff007e24 */ /* 0x020fca000f8e00ff */
[----:B------:R-:W-:Y:S02]  /*9960*/  IADD3.X R7, R7, UR18, R0, P0, !PT ;  /* 0x0000001207077c10 */ /* 0x000fe400087fe400 */
        /* <DEDUP_REMOVED lines=20> */
.L_x_342:
[----:B------:R-:W-:Y:S05]  /*9ab0*/  BSYNC B0 ;  /* 0x0000000000007941 */ /* 0x000fea0003800000 */
.L_x_341:
        /* <DEDUP_REMOVED lines=20> */
.L_x_318:
[----:B------:R-:W-:Y:S01]  /*9c00*/  UISETP.NE.AND UP0, UPT, UR42, -0x1, UPT ;  /* 0xffffffff2a00788c */ /* 0x000fe2000bf05270 */
[----:B------:R-:W1:Y:S01]  /*9c10*/  S2R R2, SR_TID.X ;  /* 0x0000000000027919 */ /* 0x000e620000002100 */
        /* <DEDUP_REMOVED lines=22> */
.L_x_344:
[----:B------:R-:W-:Y:S01]  /*9d80*/  @UP0 UIADD3 UR14, UR41, UR42, URZ ;  /* 0x0000002a290e0290 */ /* 0x000fe2000fffe03f */
[----:B-1----:R-:W-:Y:S01]  /*9d90*/  SHF.R.S32.HI R0, RZ, 0x1f, R2 ;  /* 0x0000001fff007819 */ /* 0x002fe20000011402 */
        /* <DEDUP_REMOVED lines=18> */
.L_x_345:
[----:B------:R1:W5:Y:S04]  /*9ec0*/  LDL R12, [R1+0xc] ;  /* 0x00000c00010c7983 */ /* 0x0003680000100800 */
[----:B------:R1:W5:Y:S01]  /*9ed0*/  LDL R13, [R1+0x8] ;  /* 0x00000800010d7983 */ /* 0x0003620000100800 */
[----:B------:R-:W-:Y:S01]  /*9ee0*/  UIMAD UR13, UR18, UR8, URZ ;  /* 0x00000008120d72a4 */ /* 0x000fe2000f8e023f */
[----:B------:R-:W-:Y:S01]  /*9ef0*/  IMAD.U32 R4, RZ, RZ, UR8 ;  /* 0x00000008ff047e24 */ /* 0x000fe2000f8e00ff */
        /* <DEDUP_REMOVED lines=10> */
[----:B------:R-:W-:Y:S01]  /*9fa0*/  UIMAD UR13, UR21, UR14, URZ ;  /* 0x0000000e150d72a4 */ /* 0x000fe2000f8e023f */
[C---:B------:R-:W-:Y:S01]  /*9fb0*/  ISETP.GE.AND P4, PT, R0.reuse, UR5, PT ;  /* 0x0000000500007c0c */ /* 0x040fe2000bf86270 */
[----:B------:R-:W-:Y:S01]  /*9fc0*/  VIADD R4, R0, 0x40 ;  /* 0x0000004000047836 */ /* 0x000fe20000000000 */
[----:B------:R-:W-:Y:S01]  /*9fd0*/  IADD3.X R7, R5, UR20, R2, P0, !PT ;  /* 0x0000001405077c10 */ /* 0x000fe200087fe402 */
[----:B------:R-:W-:Y:S01]  /*9fe0*/  IMAD.U32 R2, RZ, RZ, UR14 ;  /* 0x0000000eff027e24 */ /* 0x000fe2000f8e00ff */
[----:B------:R-:W-:Y:S01]  /*9ff0*/  UIMAD UR15, UR59, UR15, UR13 ;  /* 0x0000000f3b0f72a4 */ /* 0x000fe2000f8e020d */
[----:B------:R-:W-:Y:S02]  /*a000*/  SHF.R.S32.HI R11, RZ, 0x1f, R0 ;  /* 0x0000001fff0b7819 */ /* 0x000fe40000011400 */
[----:B------:R-:W-:Y:S01]  /*a010*/  IMAD.WIDE.U32 R6, R2, UR59, R6 ;  /* 0x0000003b02067c25 */ /* 0x000fe2000f8e0006 */
[----:B------:R-:W-:-:S03]  /*a020*/  ISETP.GE.AND P3, PT, R4, UR5, PT ;  /* 0x0000000504007c0c */ /* 0x000fc6000bf66270 */
[----:B------:R-:W-:Y:S02]  /*a030*/  VIADD R10, R7, UR15 ;  /* 0x0000000f070a7c36 */ /* 0x000fe40008000000 */
[----:B-1----:R-:W-:Y:S08]  /*a040*/  @P4 BRA `(.L_x_347) ;  /* 0x0000000000404947 */ /* 0x002ff00003800000 */
        /* <DEDUP_REMOVED lines=16> */
.L_x_347:
[----:B------:R-:W-:Y:S05]  /*a150*/  BSYNC B0 ;  /* 0x0000000000007941 */ /* 0x000fea0003800000 */
.L_x_346:
        /* <DEDUP_REMOVED lines=19> */
.L_x_349:
[----:B------:R-:W-:Y:S05]  /*a290*/  BSYNC B0 ;  /* 0x0000000000007941 */ /* 0x000fea0003800000 */
.L_x_348:
        /* <DEDUP_REMOVED lines=32> */
.L_x_351:
[----:B------:R-:W-:Y:S05]  /*a4a0*/  BSYNC B0 ;  /* 0x0000000000007941 */ /* 0x000fea0003800000 */
.L_x_350:
        /* <DEDUP_REMOVED lines=18> */
.L_x_343:
[----:B------:R-:W-:Y:S05]  /*a5d0*/  BSYNC B1 ;  /* 0x0000000000017941 */ /* 0x000fea0003800000 */
.L_x_313:
        /* <DEDUP_REMOVED lines=8> */
.L_x_352:
[----:B------:R-:W-:Y:S05]  /*a660*/  EXIT ;  /* 0x000000000000794d */ /* 0x000fea0003800000 */
.L_x_354:
        /* <DEDUP_REMOVED lines=9> */
.L_x_1288:


//--------------------- .text._ZN5flash44flash_bwd_dq_dk_dv_loop_seqk_parallel_kernelI23Flash_bwd_kernel_traitsILi96ELi64ELi128ELi8ELi2ELi4ELi4ELb1ELb0EN7cutlass10bfloat16_tE19Flash_kernel_traitsILi96ELi64ELi128ELi8ES3_EELb0ELb0ELb0ELb0ELb0ELb0ELb1EEEvNS_16Flash_bwd_paramsE --------------------------
	.section	.text._ZN5flash44flash_bwd_dq_dk_dv_loop_seqk_parallel_kernelI23Flash_bwd_kernel_traitsILi96ELi64ELi128ELi8ELi2ELi4ELi4ELb1ELb0EN7cutlass10bfloat16_tE19Flash_kernel_traitsILi96ELi64ELi128ELi8ES3_EELb0ELb0ELb0ELb0ELb0ELb0ELb1EEEvNS_16Flash_bwd_paramsE,"ax",@progbits
	.align	128
        .global         _ZN5flash44flash_bwd_dq_dk_dv_loop_seqk_parallel_kernelI23Flash_bwd_kernel_traitsILi96ELi64ELi128ELi8ELi2ELi4ELi4ELb1ELb0EN7cutlass10bfloat16_tE19Flash_kernel_traitsILi96ELi64ELi128ELi8ES3_EELb0ELb0ELb0ELb0ELb0ELb0ELb1EEEvNS_16Flash_bwd_paramsE
        .type           _ZN5flash44flash_bwd_dq_dk_dv_loop_seqk_parallel_kernelI23Flash_bwd_kernel_traitsILi96ELi64ELi128ELi8ELi2ELi4ELi4ELb1ELb0EN7cutlass10bfloat16_tE19Flash_kernel_traitsILi96ELi64ELi128ELi8ES3_EELb0ELb0ELb0ELb0ELb0ELb0ELb1EEEvNS_16Flash_bwd_paramsE,@function
        .size           _ZN5flash44flash_bwd_dq_dk_dv_loop_seqk_parallel_kernelI23Flash_bwd_kernel_traitsILi96ELi64ELi128ELi8ELi2ELi4ELi4ELb1ELb0EN7cutlass10bfloat16_tE19Flash_kernel_traitsILi96ELi64ELi128ELi8ES3_EELb0ELb0ELb0ELb0ELb0ELb0ELb1EEEvNS_16Flash_bwd_paramsE,(.L_x_1289 - _ZN5flash44flash_bwd_dq_dk_dv_loop_seqk_parallel_kernelI23Flash_bwd_kernel_traitsILi96ELi64ELi128ELi8ELi2ELi4ELi4ELb1ELb0EN7cutlass10bfloat16_tE19Flash_kernel_traitsILi96ELi64ELi128ELi8ES3_EELb0ELb0ELb0ELb0ELb0ELb0ELb1EEEvNS_16Flash_bwd_paramsE)
        .other          _ZN5flash44flash_bwd_dq_dk_dv_loop_seqk_parallel_kernelI23Flash_bwd_kernel_traitsILi96ELi64ELi128ELi8ELi2ELi4ELi4ELb1ELb0EN7cutlass10bfloat16_tE19Flash_kernel_traitsILi96ELi64ELi128ELi8ES3_EELb0ELb0ELb0ELb0ELb0ELb0ELb1EEEvNS_16Flash_bwd_paramsE,@"STO_CUDA_ENTRY STV_DEFAULT"
_ZN5flash44flash_bwd_dq_dk_dv_loop_seqk_parallel_kernelI23Flash_bwd_kernel_traitsILi96ELi64ELi128ELi8ELi2ELi4ELi4ELb1ELb0EN7cutlass10bfloat16_tE19Flash_kernel_traitsILi96ELi64ELi128ELi8ES3_EELb0ELb0ELb0ELb0ELb0ELb0ELb1EEEvNS_16Flash_bwd_paramsE:
.text._ZN5flash44flash_bwd_dq_dk_dv_loop_seqk_parallel_kernelI23Flash_bwd_kernel_traitsILi96ELi64ELi128ELi8ELi2ELi4ELi4ELb1ELb0EN7cutlass10bfloat16_tE19Flash_kernel_traitsILi96ELi64ELi128ELi8ES3_EELb0ELb0ELb0ELb0ELb0ELb0ELb1EEEvNS_16Flash_bwd_paramsE:
        /* <DEDUP_REMOVED lines=26> */
[----:B------:R-:W-:Y:S02]  /*01a0*/  LEA.HI R4, R21, R22, RZ, 0x2 ;  /* 0x0000001615047211 */ /* 0x000fe400078f10ff */
[----:B------:R-:W-:Y:S01]  /*01b0*/  SHF.R.S32.HI R6, RZ, 0x4, R8 ;  /* 0x00000004ff067819 */ /* 0x000fe20000011408 */
[----:B-----5:R-:W-:Y:S01]  /*01c0*/  USHF.L.U32 UR6, UR47, 0x7, URZ ;  /* 0x000000072f067899 */ /* 0x020fe2000800063f */
[--C-:B------:R-:W-:Y:S02]  /*01d0*/  SHF.R.S32.HI R5, RZ, 0x2, R4.reuse ;  /* 0x00000002ff057819 */ /* 0x100fe40000011404 */
[----:B-1----:R-:W-:Y:S02]  /*01e0*/  SHF.R.S32.HI R0, RZ, 0x1f, R4 ;  /* 0x0000001fff007819 */ /* 0x002fe40000011404 */
[----:B------:R-:W-:-:S02]  /*01f0*/  LEA.HI R2, R8, R6, RZ, 0x1 ;  /* 0x0000000608027211 */ /* 0x000fc400078f08ff */
[-C--:B------:R-:W-:Y:S02]  /*0200*/  LEA.HI R0, R0, R5.reuse, RZ, 0x3 ;  /* 0x0000000500007211 */ /* 0x080fe400078f18ff */
[----:B------:R-:W-:Y:S02]  /*0210*/  LEA.HI R3, R4, R5, RZ, 0x1 ;  /* 0x0000000504037211 */ /* 0x000fe400078f08ff */
[----:B------:R-:W-:Y:S02]  /*0220*/  LOP3.LUT R2, R2, 0xfffffffe, RZ, 0xc0, !PT ;  /* 0xfffffffe02027812 */ /* 0x000fe400078ec0ff */
[----:B------:R-:W-:Y:S02]  /*0230*/  LOP3.LUT R0, R0, 0xfffffff8, RZ, 0xc0, !PT ;  /* 0xfffffff800007812 */ /* 0x000fe400078ec0ff */
[----:B------:R-:W-:Y:S01]  /*0240*/  LOP3.LUT R3, R3, 0x7fffffe, RZ, 0xc0, !PT ;  /* 0x07fffffe03037812 */ /* 0x000fe200078ec0ff */
[----:B------:R-:W-:Y:S01]  /*0250*/  IMAD.IADD R17, R6, 0x1, -R2 ;  /* 0x0000000106117824 */ /* 0x000fe200078e0a02 */
[-C--:B------:R-:W-:Y:S01]  /*0260*/  LEA.HI R18, R21, R22.reuse, RZ, 0x5 ;  /* 0x0000001615127211 */ /* 0x080fe200078f28ff */
[----:B------:R-:W-:Y:S01]  /*0270*/  IMAD.IADD R9, R5, 0x1, -R0 ;  /* 0x0000000105097824 */ /* 0x000fe200078e0a00 */
[----:B------:R-:W-:Y:S01]  /*0280*/  LEA.HI R19, R21, R22, RZ, 0x3 ;  /* 0x0000001615137211 */ /* 0x000fe200078f18ff */
[----:B------:R-:W-:Y:S01]  /*0290*/  IMAD.IADD R6, R5, 0x1, -R3 ;  /* 0x0000000105067824 */ /* 0x000fe200078e0a03 */
[----:B------:R-:W-:-:S02]  /*02a0*/  SHF.R.S32.HI R7, RZ, 0x5, R18 ;  /* 0x00000005ff077819 */ /* 0x000fc40000011412 */
[----:B------:R-:W-:Y:S02]  /*02b0*/  SHF.R.S32.HI R0, RZ, 0x3, R19 ;  /* 0x00000003ff007819 */ /* 0x000fe40000011413 */
[----:B------:R-:W-:Y:S01]  /*02c0*/  LOP3.LUT R2, R4, 0xfffffffc, RZ, 0xc0, !PT ;  /* 0xfffffffc04027812 */ /* 0x000fe200078ec0ff */
[----:B------:R-:W-:Y:S01]  /*02d0*/  IMAD R14, R7, 0x8, R6 ;  /* 0x00000008070e7824 */ /* 0x000fe200078e0206 */
[----:B------:R-:W-:Y:S01]  /*02e0*/  SHF.R.S32.HI R3, RZ, 0x1f, R18 ;  /* 0x0000001fff037819 */ /* 0x000fe20000011412 */
[----:B------:R-:W-:Y:S01]  /*02f0*/  IMAD.SHL.U32 R0, R0, 0x40, RZ ;  /* 0x0000004000007824 */ /* 0x000fe200078e00ff */
[-C--:B------:R-:W-:Y:S01]  /*0300*/  LEA.HI R4, R18, R7.reuse, RZ, 0x1 ;  /* 0x0000000712047211 */ /* 0x080fe200078f08ff */
[----:B------:R-:W-:Y:S01]  /*0310*/  IMAD.IADD R16, R22, 0x1, -R2 ;  /* 0x0000000116107824 */ /* 0x000fe200078e0a02 */
[----:B------:R-:W-:Y:S02]  /*0320*/  LEA.HI R2, R3, R7, RZ, 0x2 ;  /* 0x0000000703027211 */ /* 0x000fe400078f10ff */
[----:B------:R-:W-:Y:S01]  /*0330*/  LOP3.LUT R3, R4, 0xfffffffe, RZ, 0xc0, !PT ;  /* 0xfffffffe04037812 */ /* 0x000fe200078ec0ff */
[----:B------:R-:W-:Y:S01]  /*0340*/  IMAD.SHL.U32 R24, R16, 0x8, RZ ;  /* 0x0000000810187824 */ /* 0x000fe200078e00ff */
[----:B------:R-:W-:-:S02]  /*0350*/  LOP3.LUT R0, R0, 0xc0, RZ, 0xc0, !PT ;  /* 0x000000c000007812 */ /* 0x000fc400078ec0ff */
[----:B------:R-:W-:Y:S01]  /*0360*/  LOP3.LUT R5, R8, 0xfffffff0, RZ, 0xc0, !PT ;  /* 0xfffffff008057812 */ /* 0x000fe200078ec0ff */
[C---:B------:R-:W-:Y:S01]  /*0370*/  IMAD.IADD R230, R7.reuse, 0x1, -R3 ;  /* 0x0000000107e67824 */ /* 0x040fe200078e0a03 */
[----:B------:R-:W-:Y:S01]  /*0380*/  LOP3.LUT R2, R2, 0xfffffffc, RZ, 0xc0, !PT ;  /* 0xfffffffc02027812 */ /* 0x000fe200078ec0ff */
[----:B------:R-:W-:Y:S01]  /*0390*/  STL [R1+0x18], R24 ;  /* 0x0000181801007387 */ /* 0x000fe20000100800 */
[----:B------:R-:W-:Y:S02]  /*03a0*/  LOP3.LUT R4, R0, 0x18, R24, 0xf8, !PT ;  /* 0x0000001800047812 */ /* 0x000fe400078ef818 */
[----:B------:R-:W-:Y:S01]  /*03b0*/  SHF.R.U32.HI R3, RZ, 0x3, R0 ;  /* 0x00000003ff037819 */ /* 0x000fe20000011600 */
[----:B------:R-:W-:Y:S01]  /*03c0*/  IMAD.IADD R13, R7, 0x1, -R2 ;  /* 0x00000001070d7824 */ /* 0x000fe200078e0a02 */
[----:B------:R-:W-:Y:S01]  /*03d0*/  LOP3.LUT R2, R19, 0xfffffff8, RZ, 0xc0, !PT ;  /* 0xfffffff813027812 */ /* 0x000fe200078ec0ff */
[----:B------:R-:W-:Y:S01]  /*03e0*/  IMAD.IADD R0, R22, 0x1, -R5 ;  /* 0x0000000116007824 */ /* 0x000fe200078e0a05 */
[----:B------:R-:W-:-:S02]  /*03f0*/  LOP3.LUT R10, R4, R3, RZ, 0x3c, !PT ;  /* 0x00000003040a7212 */ /* 0x000fc400078e3cff */
[----:B------:R-:W-:Y:S01]  /*0400*/  LEA.HI R4, R21, R22, RZ, 0x6 ;  /* 0x0000001615047211 */ /* 0x000fe200078f30ff */
[----:B------:R-:W-:Y:S01]  /*0410*/  IMAD.IADD R3, R22, 0x1, -R2 ;  /* 0x0000000116037824 */ /* 0x000fe200078e0a02 */
[----:B------:R-:W-:Y:S02]  /*0420*/  SHF.R.S32.HI R12, RZ, 0x1f, R0 ;  /* 0x0000001fff0c7819 */ /* 0x000fe40000011400 */
[-C--:B------:R-:W-:Y:S02]  /*0430*/  LEA.HI R2, R0, R0.reuse, RZ, 0x1 ;  /* 0x0000000000027211 */ /* 0x080fe400078f08ff */
[----:B------:R-:W-:Y:S02]  /*0440*/  LEA.HI R12, R12, R0, RZ, 0x3 ;  /* 0x000000000c0c7211 */ /* 0x000fe400078f18ff */
[----:B------:R-:W-:Y:S02]  /*0450*/  LEA.HI R11, R3, R3, RZ, 0x1 ;  /* 0x00000003030b7211 */ /* 0x000fe400078f08ff */
[----:B------:R-:W-:-:S02]  /*0460*/  SHF.R.S32.HI R8, RZ, 0x6, R4 ;  /* 0x00000006ff087819 */ /* 0x000fc40000011404 */
[----:B------:R-:W-:Y:S02]  /*0470*/  LOP3.LUT R4, R12, 0xfffffff8, RZ, 0xc0, !PT ;  /* 0xfffffff80c047812 */ /* 0x000fe400078ec0ff */
[----:B------:R-:W-:Y:S02]  /*0480*/  SHF.R.S32.HI R7, RZ, 0x1, R2 ;  /* 0x00000001ff077819 */ /* 0x000fe40000011402 */
[----:B------:R-:W-:Y:S01]  /*0490*/  LOP3.LUT R6, R2, 0x7fffffe, RZ, 0xc0, !PT ;  /* 0x07fffffe02067812 */ /* 0x000fe200078ec0ff */
[C---:B------:R-:W-:Y:S01]  /*04a0*/  IMAD.IADD R15, R0.reuse, 0x1, -R4 ;  /* 0x00000001000f7824 */ /* 0x040fe200078e0a04 */
[----:B------:R-:W-:Y:S02]  /*04b0*/  SHF.R.S32.HI R2, RZ, 0x1f, R2 ;  /* 0x0000001fff027819 */ /* 0x000fe40000011402 */
[----:B------:R-:W-:Y:S01]  /*04c0*/  LOP3.LUT R5, R11, 0x3fffffe, RZ, 0xc0, !PT ;  /* 0x03fffffe0b057812 */ /* 0x000fe200078ec0ff */
[----:B------:R-:W-:Y:S01]  /*04d0*/  IMAD.IADD R20, R0, 0x1, -R6 ;  /* 0x0000000100147824 */ /* 0x000fe200078e0a06 */
[----:B------:R-:W-:Y:S01]  /*04e0*/  LEA.HI R4, R2, R7, RZ, 0x2 ;  /* 0x0000000702047211 */ /* 0x000fe200078f10ff */
[----:B------:R-:W-:Y:S01]  /*04f0*/  IMAD R0, R8, 0x4, R17 ;  /* 0x0000000408007824 */ /* 0x000fe200078e0211 */
[----:B------:R-:W-:Y:S01]  /*0500*/  LOP3.LUT P2, RZ, R9, 0x2, RZ, 0xc0, !PT ;  /* 0x0000000209ff7812 */ /* 0x000fe2000784c0ff */
[----:B------:R-:W-:Y:S01]  /*0510*/  IMAD.IADD R2, R3, 0x1, -R5 ;  /* 0x0000000103027824 */ /* 0x000fe200078e0a05 */
[----:B------:R-:W-:Y:S01]  /*0520*/  LOP3.LUT R4, R4, 0xfffffffc, RZ, 0xc0, !PT ;  /* 0xfffffffc04047812 */ /* 0x000fe200078ec0ff */
[----:B------:R-:W-:Y:S01]  /*0530*/  IMAD.U32 R6, R14, 0x20, R10 ;  /* 0x000000200e067824 */ /* 0x000fe200078e000a */
[----:B------:R-:W-:Y:S01]  /*0540*/  LOP3.LUT R5, R9, 0x1, RZ, 0xc0, !PT ;  /* 0x0000000109057812 */ /* 0x000fe200078ec0ff */
[----:B------:R-:W-:Y:S01]  /*0550*/  IMAD R222, R0, 0x8, R2 ;  /* 0x0000000800de7824 */ /* 0x000fe200078e0202 */
[----:B------:R-:W-:Y:S01]  /*0560*/  LOP3.LUT R2, R18, 0xffffffe0, RZ, 0xc0, !PT ;  /* 0xffffffe012027812 */ /* 0x000fe200078ec0ff */
[----:B------:R-:W-:Y:S01]  /*0570*/  IMAD.IADD R18, R7, 0x1, -R4 ;  /* 0x0000000107127824 */ /* 0x000fe200078e0a04 */
[----:B------:R-:W-:Y:S01]  /*0580*/  LEA.HI R0, R21, R22, RZ, 0x7 ;  /* 0x0000001615007211 */ /* 0x000fe200078f38ff */
[----:B------:R-:W-:Y:S01]  /*0590*/  IMAD.SHL.U32 R7, R8, 0x20, RZ ;  /* 0x0000002008077824 */ /* 0x000fe200078e00ff */
[----:B------:R1:W-:Y:S01]  /*05a0*/  STL [R1+0x3c], R6 ;  /* 0x00003c0601007387 */ /* 0x0003e20000100800 */
[C---:B------:R-:W-:Y:S01]  /*05b0*/  IMAD.IADD R23, R22.reuse, 0x1, -R2 ;  /* 0x0000000116177824 */ /* 0x040fe200078e0a02 */
[----:B------:R-:W-:Y:S01]  /*05c0*/  SHF.R.S32.HI R14, RZ, 0x7, R0 ;  /* 0x00000007ff0e7819 */ /* 0x000fe20000011400 */
[----:B------:R-:W-:Y:S01]  /*05d0*/  IMAD.SHL.U32 R22, R22, 0x2, RZ ;  /* 0x0000000216167824 */ /* 0x000fe200078e00ff */
[----:B------:R-:W-:Y:S01]  /*05e0*/  SHF.R.S32.HI R0, RZ, 0x1, R11 ;  /* 0x00000001ff007819 */ /* 0x000fe2000001140b */
[----:B------:R-:W-:Y:S01]  /*05f0*/  IMAD.SHL.U32 R2, R3, 0x40, RZ ;  /* 0x0000004003027824 */ /* 0x000fe200078e00ff */
[----:B------:R-:W-:Y:S01]  /*0600*/  LEA.HI R11, R9, R9, RZ, 0x1 ;  /* 0x00000009090b7211 */ /* 0x000fe200078f08ff */
[----:B------:R-:W-:Y:S01]  /*0610*/  STL [R1+0x60], R23 ;  /* 0x0000601701007387 */ /* 0x000fe20000100800 */
[----:B------:R-:W-:Y:S01]  /*0620*/  LOP3.LUT R3, R7, 0x6, R22, 0xf8, !PT ;  /* 0x0000000607037812 */ /* 0x000fe200078ef816 */
[----:B------:R-:W-:Y:S01]  /*0630*/  IMAD.SHL.U32 R10, R16, 0x2, RZ ;  /* 0x00000002100a7824 */ /* 0x000fe200078e00ff */
[----:B------:R-:W-:Y:S01]  /*0640*/  ISETP.NE.U32.AND P3, PT, R5, 0x1, PT ;  /* 0x000000010500780c */ /* 0x000fe20003f65070 */
[C---:B------:R-:W-:Y:S01]  /*0650*/  IMAD.SHL.U32 R5, R0.reuse, 0x40, RZ ;  /* 0x0000004000057824 */ /* 0x040fe200078e00ff */
[----:B------:R-:W-:Y:S01]  /*0660*/  LOP3.LUT P4, RZ, R0, 0x2, RZ, 0xc0, !PT ;  /* 0x0000000200ff7812 */ /* 0x000fe2000788c0ff */
[----:B------:R2:W-:Y:S01]  /*0670*/  STL [R1+0x58], R3 ;  /* 0x0000580301007387 */ /* 0x0005e20000100800 */
[----:B------:R-:W-:Y:S01]  /*0680*/  IMAD.SHL.U32 R0, R13, 0x10, RZ ;  /* 0x000000100d007824 */ /* 0x000fe200078e00ff */
[----:B------:R-:W-:Y:S01]  /*0690*/  LOP3.LUT P5, RZ, R15, 0x2, RZ, 0xc0, !PT ;  /* 0x000000020fff7812 */ /* 0x000fe200078ac0ff */
[----:B------:R-:W-:Y:S01]  /*06a0*/  IMAD.SHL.U32 R4, R9, 0x40, RZ ;  /* 0x0000004009047824 */ /* 0x000fe200078e00ff */
[----:B------:R-:W-:-:S02]  /*06b0*/  LOP3.LUT P6, RZ, R15, 0x4, RZ, 0xc0, !PT ;  /* 0x000000040fff7812 */ /* 0x000fc400078cc0ff */
[----:B------:R-:W-:Y:S02]  /*06c0*/  SEL R225, R228, 0xffffffe0, !P5 ;  /* 0xffffffe0e4e17807 */ /* 0x000fe40006800000 */
[----:B------:R-:W-:Y:S02]  /*06d0*/  SEL R238, R238, 0x10, !P3 ;  /* 0x00000010eeee7807 */ /* 0x000fe40005800000 */
[----:B------:R-:W-:Y:S02]  /*06e0*/  SEL R226, R226, 0x40, P6 ;  /* 0x00000040e2e27807 */ /* 0x000fe40003000000 */
[----:B-1----:R-:W-:Y:S02]  /*06f0*/  LOP3.LUT R6, R2, 0x1c0, RZ, 0xc0, !PT ;  /* 0x000001c002067812 */ /* 0x002fe400078ec0ff */
[----:B------:R-:W-:Y:S02]  /*0700*/  SHF.R.S32.HI R2, RZ, 0x3, R12 ;  /* 0x00000003ff027819 */ /* 0x000fe4000001140c */
[----:B------:R-:W-:-:S02]  /*0710*/  SEL R223, R228, 0xffffffe0, !P4 ;  /* 0xffffffe0e4df7807 */ /* 0x000fc40006000000 */
[----:B------:R-:W-:Y:S01]  /*0720*/  LOP3.LUT P0, RZ, R18, 0x2, RZ, 0xc0, !PT ;  /* 0x0000000212ff7812 */ /* 0x000fe2000780c0ff */
[----:B------:R-:W-:Y:S02]  /*0730*/  IMAD R20, R2, 0x8, R20 ;  /* 0x0000000802147824 */ /* 0x000fe400078e0214 */
[----:B------:R-:W-:Y:S01]  /*0740*/  IMAD R16, R13, 0x2, R2 ;  /* 0x000000020d107824 */ /* 0x000fe200078e0202 */
[----:B------:R-:W-:Y:S01]  /*0750*/  LOP3.LUT R2, R5, 0xc0, RZ, 0xc0, !PT ;  /* 0x000000c005027812 */ /* 0x000fe200078ec0ff */
[----:B------:R-:W-:Y:S01]  /*0760*/  IMAD R13, R13, 0x200, R10 ;  /* 0x000002000d0d7824 */ /* 0x000fe200078e020a */
[----:B------:R-:W-:Y:S02]  /*0770*/  SHF.R.U32.HI R5, RZ, 0x3, R6 ;  /* 0x00000003ff057819 */ /* 0x000fe40000011606 */
[----:B--2---:R-:W-:Y:S02]  /*0780*/  LOP3.LUT R3, R11, 0x3fffffe, RZ, 0xc0, !PT ;  /* 0x03fffffe0b037812 */ /* 0x004fe400078ec0ff */
[----:B------:R-:W-:-:S02]  /*0790*/  LOP3.LUT R8, R2, 0x8, R19, 0xf8, !PT ;  /* 0x0000000802087812 */ /* 0x000fc400078ef813 */
[----:B------:R-:W-:Y:S01]  /*07a0*/  SEL R228, R228, 0xffffffe0, !P0 ;  /* 0xffffffe0e4e47807 */ /* 0x000fe20004000000 */
[----:B------:R-:W-:Y:S01]  /*07b0*/  IMAD.IADD R12, R9, 0x1, -R3 ;  /* 0x00000001090c7824 */ /* 0x000fe200078e0a03 */
[----:B------:R-:W-:Y:S01]  /*07c0*/  LOP3.LUT R3, R6, 0x30, R0, 0xf8, !PT ;  /* 0x0000003006037812 */ /* 0x000fe200078ef800 */
[----:B------:R-:W-:Y:S01]  /*07d0*/  IMAD.SHL.U32 R6, R17, 0x8, RZ ;  /* 0x0000000811067824 */ /* 0x000fe200078e00ff */
[----:B------:R-:W-:Y:S01]  /*07e0*/  LOP3.LUT R0, R4, 0x1c0, RZ, 0xc0, !PT ;  /* 0x000001c004007812 */ /* 0x000fe200078ec0ff */
[----:B------:R-:W-:Y:S01]  /*07f0*/  IMAD R12, R12, 0x20, R13 ;  /* 0x000000200c0c7824 */ /* 0x000fe200078e020d */
[----:B------:R-:W-:Y:S02]  /*0800*/  SHF.R.U32.HI R4, RZ, 0x3, R2 ;  /* 0x00000003ff047819 */ /* 0x000fe40000011602 */
[----:B------:R-:W-:Y:S02]  /*0810*/  LOP3.LUT R9, R3, 0x8, R19, 0xf8, !PT ;  /* 0x0000000803097812 */ /* 0x000fe400078ef813 */
[----:B------:R-:W-:-:S02]  /*0820*/  LOP3.LUT R4, R8, R4, RZ, 0x3c, !PT ;  /* 0x0000000408047212 */ /* 0x000fc400078e3cff */
[----:B------:R-:W-:Y:S02]  /*0830*/  LOP3.LUT R3, R0, 0x20, R7, 0xf8, !PT ;  /* 0x0000002000037812 */ /* 0x000fe400078ef807 */
[----:B------:R-:W-:Y:S01]  /*0840*/  SHF.R.U32.HI R2, RZ, 0x3, R0 ;  /* 0x00000003ff027819 */ /* 0x000fe20000011600 */
[----:B------:R-:W-:Y:S01]  /*0850*/  IMAD R0, R14, 0x1000, R10 ;  /* 0x000010000e007824 */ /* 0x000fe200078e020a */
[----:B------:R-:W-:Y:S01]  /*0860*/  LOP3.LUT R6, R6, 0x8, RZ, 0xc0, !PT ;  /* 0x0000000806067812 */ /* 0x000fe200078ec0ff */
[----:B------:R-:W-:Y:S01]  /*0870*/  IMAD.U32 R222, R222, 0x20, R4 ;  /* 0x00000020dede7824 */ /* 0x000fe200078e0004 */
[----:B------:R-:W-:Y:S01]  /*0880*/  LOP3.LUT R2, R3, R2, RZ, 0x3c, !PT ;  /* 0x0000000203027212 */ /* 0x000fe200078e3cff */
[----:B------:R-:W-:Y:S01]  /*0890*/  IMAD.SHL.U32 R4, R15, 0x40, RZ ;  /* 0x000000400f047824 */ /* 0x000fe200078e00ff */
[----:B------:R-:W-:Y:S01]  /*08a0*/  SHF.R.S32.HI R10, RZ, 0x1f, R23 ;  /* 0x0000001fff0a7819 */ /* 0x000fe20000011417 */
[----:B------:R-:W-:Y:S01]  /*08b0*/  IMAD R0, R230, 0x400, R0 ;  /* 0x00000400e6007824 */ /* 0x000fe200078e0200 */
[----:B------:R-:W-:Y:S01]  /*08c0*/  LOP3.LUT R3, R9, R5, RZ, 0x3c, !PT ;  /* 0x0000000509037212 */ /* 0x000fe200078e3cff */
[----:B------:R-:W-:Y:S01]  /*08d0*/  IMAD.SHL.U32 R9, R17, 0x10, RZ ;  /* 0x0000001011097824 */ /* 0x000fe200078e00ff */
[----:B------:R-:W-:Y:S01]  /*08e0*/  LOP3.LUT R4, R4, 0x1c0, RZ, 0xc0, !PT ;  /* 0x000001c004047812 */ /* 0x000fe200078ec0ff */
[----:B------:R-:W-:Y:S01]  /*08f0*/  IMAD.IADD R241, R2, 0x1, R0 ;  /* 0x0000000102f17824 */ /* 0x000fe200078e0200 */
[----:B------:R-:W-:Y:S01]  /*0900*/  LEA R222, R222, UR4, 0x1 ;  /* 0x00000004dede7c11 */ /* 0x000fe2000f8e08ff */
[----:B------:R-:W-:Y:S01]  /*0910*/  IMAD.SHL.U32 R0, R14, 0x8, RZ ;  /* 0x000000080e007824 */ /* 0x000fe200078e00ff */
[----:B------:R-:W-:Y:S01]  /*0920*/  SHF.R.U32.HI R224, RZ, 0x3, R4 ;  /* 0x00000003ffe07819 */ /* 0x000fe20000011604 */
[----:B------:R-:W-:Y:S01]  /*0930*/  IMAD.SHL.U32 R2, R18, 0x40, RZ ;  /* 0x0000004012027824 */ /* 0x000fe200078e00ff */
[----:B------:R-:W-:Y:S01]  /*0940*/  LEA R241, R241, UR4, 0x1 ;  /* 0x00000004f1f17c11 */ /* 0x000fe2000f8e08ff */
[----:B------:R-:W-:Y:S01]  /*0950*/  IMAD R3, R17, 0x200, R3 ;  /* 0x0000020011037824 */ /* 0x000fe200078e0203 */
[----:B------:R-:W-:Y:S01]  /*0960*/  LOP3.LUT R7, R0, 0x8, RZ, 0xc0, !PT ;  /* 0x0000000800077812 */ /* 0x000fe200078ec0ff */
[----:B------:R-:W-:Y:S01]  /*0970*/  IMAD.IADD R223, R223, 0x1, R222 ;  /* 0x00000001dfdf7824 */ /* 0x000fe200078e02de */
[----:B------:R-:W-:Y:S01]  /*0980*/  SHF.R.S32.HI R0, RZ, 0x1, R11 ;  /* 0x00000001ff007819 */ /* 0x000fe2000001140b */
[C---:B------:R-:W-:Y:S01]  /*0990*/  VIADD R239, R241.reuse, 0x20 ;  /* 0x00000020f1ef7836 */ /* 0x040fe20000000000 */
[----:B------:R-:W-:Y:S01]  /*09a0*/  LOP3.LUT R224, R224, R4, R6, 0x1e, !PT ;  /* 0x00000004e0e07212 */ /* 0x000fe200078e1e06 */
[C---:B------:R-:W-:Y:S01]  /*09b0*/  @P2 VIADD R239, R241.reuse, 0xffffffe0 ;  /* 0xffffffe0f1ef2836 */ /* 0x040fe20000000000 */
[----:B------:R-:W-:Y:S01]  /*09c0*/  LEA.HI R4, R10, R23, RZ, 0x2 ;  /* 0x000000170a047211 */ /* 0x000fe200078f10ff */
[----:B------:R-:W-:Y:S01]  /*09d0*/  IMAD.IADD R240, R241, 0x1, R238 ;  /* 0x00000001f1f07824 */ /* 0x000fe200078e02ee */
[C---:B------:R-:W-:Y:S01]  /*09e0*/  LOP3.LUT P1, RZ, R0.reuse, 0x2, RZ, 0xc0, !PT ;  /* 0x0000000200ff7812 */ /* 0x040fe2000782c0ff */
[----:B------:R-:W-:Y:S01]  /*09f0*/  IMAD.SHL.U32 R0, R0, 0x40, RZ ;  /* 0x0000004000007824 */ /* 0x000fe200078e00ff */
[----:B------:R-:W-:Y:S01]  /*0a00*/  SHF.R.S32.HI R4, RZ, 0x2, R4 ;  /* 0x00000002ff047819 */ /* 0x000fe20000011404 */
[----:B------:R-:W-:Y:S01]  /*0a10*/  IMAD.U32 R224, R16, 0x200, R224 ;  /* 0x0000020010e07824 */ /* 0x000fe200078e00e0 */
[----:B------:R-:W-:Y:S01]  /*0a20*/  LOP3.LUT R2, R2, 0xc0, RZ, 0xc0, !PT ;  /* 0x000000c002027812 */ /* 0x000fe200078ec0ff */
[----:B------:R-:W-:Y:S01]  /*0a30*/  IMAD.IADD R238, R238, 0x1, R239 ;  /* 0x00000001eeee7824 */ /* 0x000fe200078e02ef */
        /* <DEDUP_REMOVED lines=9> */
[----:B------:R-:W-:-:S03]  /*0ad0*/  LOP3.LUT R2, R5, R9, R2, 0x1e, !PT ;  /* 0x0000000905027212 */ /* 0x000fc600078e1e02 */
[----:B------:R-:W-:Y:S02]  /*0ae0*/  IMAD R230, R230, 0x200, R0 ;  /* 0x00000200e6e67824 */ /* 0x000fe400078e0200 */
[----:B------:R-:W-:Y:S02]  /*0af0*/  IMAD.IADD R229, R0, 0x1, R2 ;  /* 0x0000000100e57824 */ /* 0x000fe400078e0202 */
[----:B------:R-:W-:Y:S02]  /*0b00*/  IMAD.IADD R8, R8, 0x1, R12 ;  /* 0x0000000108087824 */ /* 0x000fe400078e020c */
        /* <DEDUP_REMOVED lines=25> */
.L_x_396:
        /* <DEDUP_REMOVED lines=28> */
[----:B------:R-:W-:Y:S01]  /*0e60*/  PLOP3.LUT P3, PT, PT, PT, UP2, 0x80, 0x0 ;  /* 0x000000000000781c */ /* 0x000fe20003f6f028 */
[----:B------:R-:W-:-:S02]  /*0e70*/  UIADD3 UR8, UP0, UR16, UR12, URZ ;  /* 0x0000000c10087290 */ /* 0x000fc4000ff1e03f */
[----:B------:R-:W-:Y:S01]  /*0e80*/  UISETP.EQ.OR.EX UP4, UPT, UR13, URZ, !UP1, UP4 ;  /* 0x0000003f0d00728c */ /* 0x000fe2000cf82740 */
[----:B------:R-:W2:Y:S01]  /*0e90*/  @P1 LDG.E R8, desc[UR6][R6.64] ;  /* 0x0000000606081981 */ /* 0x000ea2000c1e1900 */
[----:B------:R-:W-:Y:S01]  /*0ea0*/  UIADD3.X UR5, UR5, UR13, URZ, UP0, !UPT ;  /* 0x0000000d05057290 */ /* 0x000fe200087fe43f */
[----:B------:R-:W-:Y:S01]  /*0eb0*/  UMOV UR36, URZ ;  /* 0x0000003f00247c82 */ /* 0x000fe20008000000 */
[----:B------:R-:W-:Y:S02]  /*0ec0*/  @!UP3 ULDC.64 UR10, c[0x0][0x318] ;  /* 0x0000c600000abab9 */ /* 0x000fe40000000a00 */
[----:B------:R-:W-:Y:S01]  /*0ed0*/  PLOP3.LUT P2, PT, PT, PT, UP4, 0x80, 0x0 ;  /* 0x000000000000781c */ /* 0x000fe20003f4f048 */
[----:B------:R1:W3:Y:S02]  /*0ee0*/  @P0 LDG.E R6, desc[UR6][R4.64] ;  /* 0x0000000604060981 */ /* 0x0002e4000c1e1900 */
[----:B-1----:R-:W-:Y:S02]  /*0ef0*/  IMAD.U32 R4, RZ, RZ, UR15 ;  /* 0x0000000fff047e24 */ /* 0x002fe4000f8e00ff */
[----:B------:R-:W-:-:S05]  /*0f00*/  IMAD.U32 R5, RZ, RZ, UR14 ;  /* 0x0000000eff057e24 */ /* 0x000fca000f8e00ff */
[----:B----4-:R-:W4:Y:S04]  /*0f10*/  @P3 LDG.E R7, desc[UR6][R4.64] ;  /* 0x0000000604073981 */ /* 0x010f28000c1e1900 */
[----:B-----5:R1:W5:Y:S02]  /*0f20*/  @P3 LDG.E R0, desc[UR6][R4.64+0x4] ;  /* 0x0000040604003981 */ /* 0x020364000c1e1900 */
[----:B-1----:R-:W-:Y:S02]  /*0f30*/  IMAD.U32 R4, RZ, RZ, UR8 ;  /* 0x00000008ff047e24 */ /* 0x002fe4000f8e00ff */
[----:B------:R-:W-:Y:S01]  /*0f40*/  IMAD.U32 R5, RZ, RZ, UR5 ;  /* 0x00000005ff057e24 */ /* 0x000fe2000f8e00ff */
[----:B------:R-:W-:Y:S01]  /*0f50*/  @!UP3 UISETP.NE.U32.AND UP0, UPT, UR10, URZ, UPT ;  /* 0x0000003f0a00b28c */ /* 0x000fe2000bf05070 */
[----:B------:R-:W-:-:S03]  /*0f60*/  @!UP3 ULDC UR5, c[0x0][0x2cc] ;  /* 0x0000b3000005bab9 */ /* 0x000fc60000000800 */
[----:B------:R-:W5:Y:S01]  /*0f70*/  @!P2 LDG.E R3, desc[UR6][R4.64] ;  /* 0x000000060403a981 */ /* 0x000f62000c1e1900 */
[----:B------:R-:W-:Y:S01]  /*0f80*/  @!UP3 UISETP.NE.AND.EX UP0, UPT, UR11, URZ, UPT, UP0 ;  /* 0x0000003f0b00b28c */ /* 0x000fe2000bf05300 */
[----:B------:R-:W-:Y:S01]  /*0f90*/  UMOV UR9, 0xffffffff ;  /* 0xffffffff00097882 */ /* 0x000fe20000000000 */
[----:B------:R-:W-:Y:S02]  /*0fa0*/  UMOV UR38, 0xffffffff ;  /* 0xffffffff00267882 */ /* 0x000fe40000000000 */
[----:B------:R-:W-:Y:S02]  /*0fb0*/  @!UP3 USEL UR10, UR5, URZ, UP0 ;  /* 0x0000003f050ab287 */ /* 0x000fe40008000000 */
[----:B------:R-:W-:Y:S01]  /*0fc0*/  USHF.L.U32 UR25, UR37, 0x7, URZ ;  /* 0x0000000725197899 */ /* 0x000fe2000800063f */
[----:B------:R-:W-:Y:S01]  /*0fd0*/  ULDC UR5, c[0x0][0x2c8] ;  /* 0x0000b20000057ab9 */ /* 0x000fe20000000800 */
[----:B--2---:R-:W-:Y:S02]  /*0fe0*/  @P1 R2UR UR36, R8 ;  /* 0x00000000082412ca */ /* 0x004fe400000e0000 */
[----:B---3--:R-:W-:-:S02]  /*0ff0*/  @P0 R2UR UR8, R6 ;  /* 0x00000000060802ca */ /* 0x008fc400000e0000 */
        /* <DEDUP_REMOVED lines=13> */
.L_x_355:
        /* <DEDUP_REMOVED lines=18> */
[----:B------:R-:W-:Y:S01]  /*11f0*/  ULDC.64 UR44, c[0x0][0x240] ;  /* 0x00009000002c7ab9 */ /* 0x000fe20000000a00 */
[----:B------:R-:W-:Y:S01]  /*1200*/  ULDC UR59, c[0x0][0x2d4] ;  /* 0x0000b500003b7ab9 */ /* 0x000fe20000000800 */
[----:B------:R-:W-:Y:S01]  /*1210*/  USEL UR39, UR14, URZ, UP2 ;  /* 0x0000003f0e277287 */ /* 0x000fe20009000000 */
[----:B------:R-:W-:Y:S01]  /*1220*/  ULDC.U8 UR21, c[0x0][0x3d8] ;  /* 0x0000f60000157ab9 */ /* 0x000fe20000000000 */
[----:B------:R-:W-:Y:S02]  /*1230*/  UIMAD.WIDE.U32 UR14, UR9, UR44, URZ ;  /* 0x0000002c090e72a5 */ /* 0x000fe4000f8e003f */
[----:B------:R-:W-:Y:S01]  /*1240*/  @UP0 UIADD3 UR18, UR36, UR38, URZ ;  /* 0x0000002624120290 */ /* 0x000fe2000fffe03f */
[----:B-1----:R-:W-:Y:S01]  /*1250*/  IABS R6, R7 ;  /* 0x0000000700067213 */ /* 0x002fe20000000000 */
[----:B------:R-:W-:Y:S01]  /*1260*/  USHF.R.S32.HI UR30, URZ, 0x1f, UR59 ;  /* 0x0000001f3f1e7899 */ /* 0x000fe2000801143b */
[----:B------:R-:W-:Y:S01]  /*1270*/  ISETP.NE.AND P3, PT, R7, RZ, PT ;  /* 0x000000ff0700720c */ /* 0x000fe20003f65270 */
[----:B------:R-:W-:Y:S01]  /*1280*/  UISETP.NE.AND UP3, UPT, UR21, URZ, UPT ;  /* 0x0000003f1500728c */ /* 0x000fe2000bf65270 */
[----:B------:R-:W1:Y:S01]  /*1290*/  I2F.RP R4, R6 ;  /* 0x0000000600047306 */ /* 0x000e620000209400 */
[----:B------:R-:W-:-:S02]  /*12a0*/  USEL UR58, UR16, UR14, !UP1 ;  /* 0x0000000e103a7287 */ /* 0x000fc4000c800000 */
[----:B------:R-:W-:Y:S02]  /*12b0*/  UIADD3 UR50, UR17, UR23, URZ ;  /* 0x0000001711327290 */ /* 0x000fe4000fffe03f */
[----:B--2---:R-:W-:Y:S01]  /*12c0*/  UIMAD.WIDE.U32 UR26, UR5, UR12, URZ ;  /* 0x0000000c051a72a5 */ /* 0x004fe2000f8e003f */
[----:B------:R-:W-:Y:S01]  /*12d0*/  ULDC UR41, c[0x0][0x2dc] ;  /* 0x0000b70000297ab9 */ /* 0x000fe20000000800 */
[----:B------:R-:W-:Y:S02]  /*12e0*/  ULDC UR61, c[0x0][0x270] ;  /* 0x00009c00003d7ab9 */ /* 0x000fe40000000800 */
[----:B------:R-:W-:Y:S02]  /*12f0*/  UIMAD UR49, UR5, UR13, UR27 ;  /* 0x0000000d053172a4 */ /* 0x000fe4000f8e021b */
[----:B------:R-:W-:Y:S01]  /*1300*/  @!UP1 UIMAD UR5, UR56, UR10, URZ ;  /* 0x0000000a380592a4 */ /* 0x000fe2000f8e023f */
[----:B------:R-:W-:Y:S01]  /*1310*/  @UP1 ULDC.64 UR12, c[0x0][0x420] ;  /* 0x00010800000c1ab9 */ /* 0x000fe20000000a00 */
[----:B------:R-:W-:Y:S01]  /*1320*/  @!UP1 UIMAD.WIDE.U32 UR28, UR47, UR10, URZ ;  /* 0x0000000a2f1c92a5 */ /* 0x000fe2000f8e003f */
[----:B-1----:R-:W1:Y:S01]  /*1330*/  MUFU.RCP R4, R4 ;  /* 0x0000000400047308 */ /* 0x002e620000001000 */
[----:B------:R-:W-:-:S02]  /*1340*/  @!UP1 UIMAD UR27, UR47, UR11, UR5 ;  /* 0x0000000b2f1b92a4 */ /* 0x000fc4000f8e0205 */
[----:B------:R-:W-:Y:S02]  /*1350*/  UIADD3 UR5, UR31, 0x3f, URZ ;  /* 0x0000003f1f057890 */ /* 0x000fe4000fffe03f */
[----:B------:R-:W-:Y:S02]  /*1360*/  @UP1 UIMAD.WIDE.U32 UR34, UR9, UR12, URZ ;  /* 0x0000000c092212a5 */ /* 0x000fe4000f8e003f */
[----:B------:R-:W-:Y:S02]  /*1370*/  USHF.R.S32.HI UR20, URZ, 0x1f, UR5 ;  /* 0x0000001f3f147899 */ /* 0x000fe40008011405 */
[----:B------:R-:W-:Y:S02]  /*1380*/  @UP1 UIMAD UR48, UR9, UR13, UR35 ;  /* 0x0000000d093012a4 */ /* 0x000fe4000f8e0223 */
[----:B------:R-:W-:Y:S02]  /*1390*/  ULEA.HI UR43, UR20, UR5, URZ, 0x6 ;  /* 0x00000005142b7291 */ /* 0x000fe4000f8f303f */
[----:B------:R-:W-:Y:S01]  /*13a0*/  UIMAD UR5, UR30, UR47, URZ ;  /* 0x0000002f1e0572a4 */ /* 0x000fe2000f8e023f */
[----:B------:R-:W-:Y:S01]  /*13b0*/  @UP0 ULDC.64 UR20, c[0x0][0x248] ;  /* 0x0000920000140ab9 */ /* 0x000fe20000000a00 */
[----:B------:R-:W-:Y:S01]  /*13c0*/  UIMAD UR22, UR9, UR45, URZ ;  /* 0x0000002d091672a4 */ /* 0x000fe2000f8e023f */
[----:B-1----:R-:W-:Y:S01]  /*13d0*/  VIADD R4, R4, 0xffffffe ;  /* 0x0ffffffe04047836 */ /* 0x002fe20000000000 */
[----:B------:R-:W-:-:S02]  /*13e0*/  @UP0 UIMAD.WIDE.U32 UR16, UR18, UR20, URZ ;  /* 0x00000014121002a5 */ /* 0x000fc4000f8e003f */
[----:B------:R-:W-:Y:S01]  /*13f0*/  UIMAD.WIDE UR10, UR41, UR61, URZ ;  /* 0x0000003d290a72a5 */ /* 0x000fe2000f8e023f */
[----:B------:R-:W1:Y:S01]  /*1400*/  F2I.FTZ.U32.TRUNC.NTZ R5, R4 ;  /* 0x0000000400057305 */ /* 0x000e62000021f000 */
[----:B------:R-:W-:Y:S02]  /*1410*/  UIMAD.WIDE.U32 UR12, UR47, UR59, URZ ;  /* 0x0000003b2f0c72a5 */ /* 0x000fe4000f8e003f */
[----:B------:R-:W-:Y:S02]  /*1420*/  UIMAD UR5, UR56, UR59, UR5 ;  /* 0x0000003b380572a4 */ /* 0x000fe4000f8e0205 */
[----:B------:R-:W-:Y:S01]  /*1430*/  @UP1 UIADD3 UR50, UR15, UR22, URZ ;  /* 0x000000160f321290 */ /* 0x000fe2000fffe03f */
[----:B------:R-:W-:Y:S01]  /*1440*/  @UP0 UMOV UR30, UR16 ;  /* 0x00000010001e0c82 */ /* 0x000fe20008000000 */
[----:B------:R-:W-:Y:S02]  /*1450*/  UIMAD.WIDE.U32 UR14, UR10, UR12, URZ ;  /* 0x0000000c0a0e72a5 */ /* 0x000fe4000f8e003f */
[----:B------:R-:W-:-:S02]  /*1460*/  UIMAD UR16, UR11, UR12, URZ ;  /* 0x0000000c0b1072a4 */ /* 0x000fc4000f8e023f */
[----:B------:R-:W-:Y:S02]  /*1470*/  UIADD3 UR5, UR13, UR5, URZ ;  /* 0x000000050d057290 */ /* 0x000fe4000fffe03f */
[----:B------:R-:W-:Y:S01]  /*1480*/  UIMAD.WIDE.U32 UR12, UR10, UR9, URZ ;  /* 0x000000090a0c72a5 */ /* 0x000fe2000f8e003f */
[--C-:B-1----:R-:W-:Y:S01]  /*1490*/  IMAD.MOV R0, RZ, RZ, -R5.reuse ;  /* 0x000000ffff007224 */ /* 0x102fe200078e0a05 */
[----:B------:R-:W-:Y:S01]  /*14a0*/  ULDC UR40, c[0x0][0x2c4] ;  /* 0x0000b10000287ab9 */ /* 0x000fe20000000800 */
[----:B------:R-:W-:Y:S01]  /*14b0*/  IMAD.MOV.U32 R4, RZ, RZ, RZ ;  /* 0x000000ffff047224 */ /* 0x000fe200078e00ff */
[----:B------:R-:W-:Y:S01]  /*14c0*/  UIMAD UR5, UR10, UR5, UR16 ;  /* 0x000000050a0572a4 */ /* 0x000fe2000f8e0210 */
[----:B------:R-:W-:Y:S01]  /*14d0*/  IMAD R0, R0, R6, RZ ;  /* 0x0000000600007224 */ /* 0x000fe200078e02ff */
[----:B------:R-:W-:Y:S02]  /*14e0*/  @UP3 UIMAD UR16, UR47, UR40, URZ ;  /* 0x000000282f1032a4 */ /* 0x000fe4000f8e023f */
[----:B------:R-:W-:Y:S01]  /*14f0*/  USEL UR55, UR14, UR12, !UP1 ;  /* 0x0000000c0e377287 */ /* 0x000fe2000c800000 */
[----:B------:R-:W-:Y:S01]  /*1500*/  IMAD.HI.U32 R0, R5, R0, R4 ;  /* 0x0000000005007227 */ /* 0x000fe200078e0004 */
[----:B------:R-:W-:-:S02]  /*1510*/  @UP0 UIMAD UR18, UR18, UR21, URZ ;  /* 0x00000015121202a4 */ /* 0x000fc4000f8e023f */
[----:B------:R-:W-:Y:S01]  /*1520*/  ULOP3.LUT UR12, UR43, 0xffffffc0, URZ, 0xc0, !UPT ;  /* 0xffffffc02b0c7892 */ /* 0x000fe2000f8ec03f */
[----:B------:R-:W-:Y:S02]  /*1530*/  ULDC.U8 UR32, c[0x0][0x480] ;  /* 0x0001200000207ab9 */ /* 0x000fe40000000000 */
[----:B------:R-:W-:Y:S01]  /*1540*/  IMAD.HI.U32 R0, R0, R3, RZ ;  /* 0x0000000300007227 */ /* 0x000fe200078e00ff */
[----:B------:R-:W-:Y:S02]  /*1550*/  UIADD3 UR46, UR15, UR5, URZ ;  /* 0x000000050f2e7290 */ /* 0x000fe4000fffe03f */
[----:B------:R-:W-:Y:S02]  /*1560*/  USHF.L.U64.HI UR19, UR47, 0x7, UR56 ;  /* 0x000000072f137899 */ /* 0x000fe40008010238 */
[----:B------:R-:W-:Y:S01]  /*1570*/  IADD3 R4, -R0, RZ, RZ ;  /* 0x000000ff00047210 */ /* 0x000fe20007ffe1ff */
[----:B------:R-:W-:Y:S02]  /*1580*/  UISETP.NE.AND UP4, UPT, UR32, URZ, UPT ;  /* 0x0000003f2000728c */ /* 0x000fe4000bf85270 */
[----:B------:R-:W-:-:S02]  /*1590*/  @UP3 USEL UR5, UR16, UR9, !UP1 ;  /* 0x0000000910053287 */ /* 0x000fc4000c800000 */
[C---:B------:R-:W-:Y:S01]  /*15a0*/  IMAD R3, R6.reuse, R4, R3 ;  /* 0x0000000406037224 */ /* 0x040fe200078e0203 */
[----:B------:R-:W-:Y:S02]  /*15b0*/  @UP0 UIADD3 UR32, UR17, UR18, URZ ;  /* 0x0000001211200290 */ /* 0x000fe4000fffe03f */
[----:B------:R-:W-:Y:S02]  /*15c0*/  UIADD3 UR15, UR12, -0x40, URZ ;  /* 0xffffffc00c0f7890 */ /* 0x000fe4000fffe03f */
[----:B------:R-:W-:Y:S01]  /*15d0*/  ISETP.GT.U32.AND P1, PT, R6, R3, PT ;  /* 0x000000030600720c */ /* 0x000fe20003f24070 */
[----:B------:R-:W-:Y:S01]  /*15e0*/  @UP3 ULDC UR17, c[0x0][0x2e4] ;  /* 0x0000b90000113ab9 */ /* 0x000fe20000000800 */
[----:B------:R-:W-:Y:S02]  /*15f0*/  USEL UR19, UR19, URZ, UP2 ;  /* 0x0000003f13137287 */ /* 0x000fe40009000000 */
[----:B------:R-:W-:Y:S02]  /*1600*/  @!UP3 UIMAD UR14, UR47, UR61, UR57 ;  /* 0x0000003d2f0eb2a4 */ /* 0x000fe4000f8e0239 */
[----:B------:R-:W-:-:S02]  /*1610*/  @UP3 UIMAD UR17, UR57, UR17, UR5 ;  /* 0x00000011391132a4 */ /* 0x000fc4000f8e0205 */
[----:B------:R-:W-:Y:S02]  /*1620*/  USHF.R.S32.HI UR16, URZ, 0x1f, UR15 ;  /* 0x0000001f3f107899 */ /* 0x000fe4000801140f */
[----:B------:R-:W-:Y:S02]  /*1630*/  UIADD3 UR5, UP2, UR15, UR39, URZ ;  /* 0x000000270f057290 */ /* 0x000fe4000ff5e03f */
[----:B------:R-:W-:Y:S01]  /*1640*/  @!UP3 UIMAD UR17, UR14, UR40, URZ ;  /* 0x000000280e11b2a4 */ /* 0x000fe2000f8e023f */
[----:B------:R-:W-:Y:S01]  /*1650*/  @!P1 IMAD.IADD R3, R3, 0x1, -R6 ;  /* 0x0000000103039824 */ /* 0x000fe200078e0a06 */
[----:B------:R-:W-:Y:S01]  /*1660*/  UIMAD UR12, UR11, UR9, URZ ;  /* 0x000000090b0c72a4 */ /* 0x000fe2000f8e023f */
[----:B------:R-:W-:Y:S01]  /*1670*/  @!P1 VIADD R0, R0, 0x1 ;  /* 0x0000000100009836 */ /* 0x000fe20000000000 */
[----:B------:R-:W-:Y:S01]  /*1680*/  UIADD3.X UR14, UR16, UR19, URZ, UP2, !UPT ;  /* 0x00000013100e7290 */ /* 0x000fe200097fe43f */
[----:B------:R-:W-:Y:S01]  /*1690*/  PLOP3.LUT P1, PT, PT, PT, UP0, 0x80, 0x0 ;  /* 0x000000000000781c */ /* 0x000fe20003f2f008 */
[----:B------:R-:W-:Y:S01]  /*16a0*/  UIMAD UR11, UR11, UR5, URZ ;  /* 0x000000050b0b72a4 */ /* 0x000fe2000f8e023f */
[----:B------:R-:W-:Y:S01]  /*16b0*/  ISETP.GE.U32.AND P0, PT, R3, R6, PT ;  /* 0x000000060300720c */ /* 0x000fe20003f06070 */
[----:B------:R-:W-:Y:S01]  /*16c0*/  @UP0 UIADD3 UR24, UR36, UR38, URZ ;  /* 0x0000002624180290 */ /* 0x000fe2000fffe03f */
[----:B------:R-:W-:Y:S01]  /*16d0*/  LOP3.LUT R3, R7, UR57, RZ, 0x3c, !PT ;  /* 0x0000003907037c12 */ /* 0x000fe2000f8e3cff */
[----:B------:R-:W-:Y:S01]  /*16e0*/  UIMAD UR51, UR57, UR41, URZ ;  /* 0x00000029393372a4 */ /* 0x000fe2000f8e023f */
[----:B------:R-:W-:-:S02]  /*16f0*/  @UP0 ULDC.64 UR18, c[0x0][0x250] ;  /* 0x0000940000120ab9 */ /* 0x000fc40000000a00 */
[----:B------:R-:W-:Y:S01]  /*1700*/  ISETP.GE.AND P2, PT, R3, RZ, PT ;  /* 0x000000ff0300720c */ /* 0x000fe20003f46270 */
[----:B------:R-:W-:Y:S02]  /*1710*/  UIMAD.WIDE.U32 UR40, UR10, UR5, URZ ;  /* 0x000000050a2872a5 */ /* 0x000fe4000f8e003f */
        /* <DEDUP_REMOVED lines=30> */
.L_x_357:
        /* <DEDUP_REMOVED lines=13> */
.L_x_358:
        /* <DEDUP_REMOVED lines=11> */
.L_x_359:
[----:B------:R-:W-:-:S04]  /*1a80*/  UIMAD UR5, UR47, UR61, UR57 ;  /* 0x0000003d2f0572a4 */ /* 0x000fc8000f8e0239 */
[----:B------:R-:W-:-:S12]  /*1a90*/  UIMAD UR5, UR5, UR59, URZ ;  /* 0x0000003b050572a4 */ /* 0x000fd8000f8e023f */
.L_x_360:
[----:B------:R-:W2:Y:S01]  /*1aa0*/  LDL.64 R4, [R1+0x18] ;  /* 0x0000180001047983 */ /* 0x000ea20000100a00 */
[----:B------:R-:W-:-:S03]  /*1ab0*/  ULDC UR9, c[0x0][0x2dc] ;  /* 0x0000b70000097ab9 */ /* 0x000fc60000000800 */
[----:B------:R1:W2:Y:S01]  /*1ac0*/  LDL.64 R24, [R1+0x18] ;  /* 0x0000180001187983 */ /* 0x0002a20000100a00 */
[----:B------:R-:W-:-:S03]  /*1ad0*/  UIADD3 UR22, UR15, UR5, URZ ;  /* 0x000000050f167290 */ /* 0x000fc6000fffe03f */
[----:B------:R-:W3:Y:S01]  /*1ae0*/  LDL R10, [R1+0x60] ;  /* 0x00006000010a7983 */ /* 0x000ee20000100800 */
[----:B------:R-:W4:Y:S01]  /*1af0*/  S2R R7, SR_TID.X ;  /* 0x0000000000077919 */ /* 0x000f220000002100 */
[----:B------:R-:W-:Y:S01]  /*1b00*/  USHF.R.S32.HI UR56, URZ, 0x1f, UR57 ;  /* 0x0000001f3f387899 */ /* 0x000fe20008011439 */
[----:B------:R-:W-:Y:S01]  /*1b10*/  ULDC.64 UR12, c[0x0][0x428] ;  /* 0x00010a00000c7ab9 */ /* 0x000fe20000000a00 */
[----:B------:R-:W-:Y:S02]  /*1b20*/  UIMAD UR24, UR9, UR61, URZ ;  /* 0x0000003d091872a4 */ /* 0x000fe4000f8e023f */
[----:B------:R-:W-:Y:S01]  /*1b30*/  UISETP.GE.AND UP2, UPT, UR31, 0x1, UPT ;  /* 0x000000011f00788c */ /* 0x000fe2000bf46270 */
[----:B------:R-:W-:Y:S01]  /*1b40*/  ULDC.64 UR26, c[0x0][0x478] ;  /* 0x00011e00001a7ab9 */ /* 0x000fe20000000a00 */
[----:B------:R-:W-:Y:S01]  /*1b50*/  ULDC.64 UR34, c[0x0][0x210] ;  /* 0x0000840000227ab9 */ /* 0x000fe20000000a00 */
[----:B------:R-:W-:Y:S01]  /*1b60*/  ULDC.64 UR28, c[0x0][0x3e0] ;  /* 0x0000f800001c7ab9 */ /* 0x000fe20000000a00 */
[----:B----4-:R-:W-:-:S04]  /*1b70*/  SHF.R.S32.HI R9, RZ, 0x1f, R7 ;  /* 0x0000001fff097819 */ /* 0x010fc80000011407 */
[----:B------:R-:W-:-:S04]  /*1b80*/  LEA.HI R3, R9, R7, RZ, 0x2 ;  /* 0x0000000709037211 */ /* 0x000fc800078f10ff */
[----:B------:R-:W-:-:S04]  /*1b90*/  SHF.R.S32.HI R3, RZ, 0x2, R3 ;  /* 0x00000002ff037819 */ /* 0x000fc80000011403 */
[----:B------:R-:W-:Y:S02]  /*1ba0*/  SHF.R.S32.HI R23, RZ, 0x1f, R3 ;  /* 0x0000001fff177819 */ /* 0x000fe40000011403 */
[----:B------:R-:W-:Y:S01]  /*1bb0*/  LEA.HI R9, R9, R7, RZ, 0x5 ;  /* 0x0000000709097211 */ /* 0x000fe200078f28ff */
[----:B------:R-:W-:-:S03]  /*1bc0*/  UIMAD.WIDE UR22, UR22, 0x4, UR26 ;  /* 0x00000004161678a5 */ /* 0x000fc6000f8e021a */
[----:B------:R-:W-:Y:S01]  /*1bd0*/  ULDC.64 UR26, c[0x0][0x400] ;  /* 0x00010000001a7ab9 */ /* 0x000fe20000000a00 */
[----:B------:R-:W-:Y:S01]  /*1be0*/  ULEA.HI.SX32 UR41, UR43, 0xffffffff, 0x1a ;  /* 0xffffffff2b297891 */ /* 0x000fe2000f8fd23f */
[----:B------:R-:W-:Y:S01]  /*1bf0*/  BSSY B1, `(.L_x_356) ;  /* 0x000086a000017945 */ /* 0x000fe20003800000 */
[----:B--2---:R-:W-:-:S05]  /*1c00*/  IMAD.MOV.U32 R24, RZ, RZ, R4 ;  /* 0x000000ffff187224 */ /* 0x004fca00078e0004 */
[----:B------:R-:W-:Y:S02]  /*1c10*/  SHF.R.S32.HI R25, RZ, 0x1f, R24 ;  /* 0x0000001fff197819 */ /* 0x000fe40000011418 */
[----:B------:R-:W-:Y:S01]  /*1c20*/  IADD3 R4, P0, R24, UR10, RZ ;  /* 0x0000000a18047c10 */ /* 0x000fe2000ff1e0ff */
[----:B------:R-:W-:-:S03]  /*1c30*/  ULDC.64 UR10, c[0x0][0x420] ;  /* 0x00010800000a7ab9 */ /* 0x000fc60000000a00 */
[----:B------:R-:W-:Y:S01]  /*1c40*/  IADD3.X R5, R25, UR48, RZ, P0, !PT ;  /* 0x0000003019057c10 */ /* 0x000fe200087fe4ff */
[----:B------:R-:W-:Y:S01]  /*1c50*/  UIMAD UR5, UR16, UR10, URZ ;  /* 0x0000000a100572a4 */ /* 0x000fe2000f8e023f */
[----:B------:R-:W-:Y:S01]  /*1c60*/  IADD3 R6, P0, R3, UR15, RZ ;  /* 0x0000000f03067c10 */ /* 0x000fe2000ff1e0ff */
[----:B------:R-:W-:Y:S02]  /*1c70*/  IMAD.U32 R0, RZ, RZ, UR10 ;  /* 0x0000000aff007e24 */ /* 0x000fe4000f8e00ff */
[----:B------:R-:W-:Y:S01]  /*1c80*/  UIMAD UR5, UR15, UR11, UR5 ;  /* 0x0000000b0f0572a4 */ /* 0x000fe2000f8e0205 */
[----:B------:R-:W-:Y:S01]  /*1c90*/  IADD3.X R7, R23, UR16, RZ, P0, !PT ;  /* 0x0000001017077c10 */ /* 0x000fe200087fe4ff */
[----:B------:R-:W-:-:S04]  /*1ca0*/  IMAD.WIDE.U32 R4, R0, UR15, R4 ;  /* 0x0000000f00047c25 */ /* 0x000fc8000f8e0004 */
[----:B------:R-:W-:Y:S02]  /*1cb0*/  IMAD R7, R7, UR44, RZ ;  /* 0x0000002c07077c24 */ /* 0x000fe4000f8e02ff */
[----:B------:R-:W-:Y:S01]  /*1cc0*/  VIADD R5, R5, UR5 ;  /* 0x0000000505057c36 */ /* 0x000fe20008000000 */
[----:B------:R-:W-:Y:S01]  /*1cd0*/  UIMAD UR5, UR56, UR12, URZ ;  /* 0x0000000c380572a4 */ /* 0x000fe2000f8e023f */
[C---:B------:R-:W-:Y:S02]  /*1ce0*/  IMAD R8, R6.reuse, UR45, R7 ;  /* 0x0000002d06087c24 */ /* 0x040fe4000f8e0207 */
[----:B------:R-:W-:Y:S02]  /*1cf0*/  IMAD.U32 R0, RZ, RZ, UR12 ;  /* 0x0000000cff007e24 */ /* 0x000fe4000f8e00ff */
[----:B------:R-:W-:Y:S01]  /*1d00*/  IMAD.WIDE.U32 R6, R6, UR44, R24 ;  /* 0x0000002c06067c25 */ /* 0x000fe2000f8e0018 */
[----:B------:R-:W-:Y:S02]  /*1d10*/  UIMAD UR9, UR57, UR13, UR5 ;  /* 0x0000000d390972a4 */ /* 0x000fe4000f8e0205 */
[----:B------:R-:W-:Y:S01]  /*1d20*/  USHF.L.U32 UR16, UR24, 0x6, URZ ;  /* 0x0000000618107899 */ /* 0x000fe2000800063f */
[----:B------:R-:W-:Y:S01]  /*1d30*/  IMAD.WIDE.U32 R4, R0, UR57, R4 ;  /* 0x0000003900047c25 */ /* 0x000fe2000f8e0004 */
[----:B------:R-:W-:Y:S01]  /*1d40*/  IADD3 R6, P0, R6, UR58, RZ ;  /* 0x0000003a06067c10 */ /* 0x000fe2000ff1e0ff */
[----:B------:R-:W-:Y:S01]  /*1d50*/  ULDC.64 UR12, c[0x0][0x258] ;  /* 0x00009600000c7ab9 */ /* 0x000fe20000000a00 */
[----:B------:R-:W-:Y:S01]  /*1d60*/  UIADD3 UR14, UP1, UP0, UR40, UR16, UR51 ;  /* 0x00000010280e7290 */ /* 0x000fe2000f83e033 */
[----:B------:R-:W-:Y:S01]  /*1d70*/  VIADD R5, R5, UR9 ;  /* 0x0000000905057c36 */ /* 0x000fe20008000000 */
[----:B------:R-:W-:Y:S01]  /*1d80*/  UIMAD UR5, UR56, UR12, URZ ;  /* 0x0000000c380572a4 */ /* 0x000fe2000f8e023f */
[----:B------:R-:W-:Y:S01]  /*1d90*/  IADD3.X R7, R7, UR50, R8, P0, !PT ;  /* 0x0000003207077c10 */ /* 0x000fe200087fe408 */
[----:B------:R-:W-:Y:S01]  /*1da0*/  USHF.R.S32.HI UR9, URZ, 0x1f, UR16 ;  /* 0x0000001f3f097899 */ /* 0x000fe20008011410 */
[----:B------:R-:W-:Y:S01]  /*1db0*/  SHF.R.S32.HI R8, RZ, 0x5, R9 ;  /* 0x00000005ff087819 */ /* 0x000fe20000011409 */
[----:B------:R1:W-:Y:S01]  /*1dc0*/  STL [R1+0x1c], R25 ;  /* 0x00001c1901007387 */ /* 0x0003e20000100800 */
[----:B------:R-:W-:-:S02]  /*1dd0*/  UIMAD UR13, UR57, UR13, UR5 ;  /* 0x0000000d390d72a4 */ /* 0x000fc4000f8e0205 */
[----:B------:R-:W-:Y:S01]  /*1de0*/  UIADD3.X UR9, UR49, UR9, UR54, UP1, UP0 ;  /* 0x0000000931097290 */ /* 0x000fe20008fe0436 */
[----:B------:R-:W-:Y:S01]  /*1df0*/  IMAD.U32 R0, RZ, RZ, UR12 ;  /* 0x0000000cff007e24 */ /* 0x000fe2000f8e00ff */
[----:B------:R-:W-:Y:S01]  /*1e00*/  UIADD3 UR5, UP1, UP0, UR53, UR14, UR55 ;  /* 0x0000000e35057290 */ /* 0x000fe2000f83e037 */
[----:B---3--:R-:W-:Y:S01]  /*1e10*/  IMAD R8, R8, UR24, R10 ;  /* 0x0000001808087c24 */ /* 0x008fe2000f8e020a */
[----:B------:R-:W-:Y:S01]  /*1e20*/  PLOP3.LUT P0, PT, PT, PT, UP2, 0x80, 0x0 ;  /* 0x000000000000781c */ /* 0x000fe20003f0f028 */
[----:B------:R-:W-:Y:S01]  /*1e30*/  IMAD R9, R23, UR10, RZ ;  /* 0x0000000a17097c24 */ /* 0x000fe2000f8e02ff */
[----:B------:R-:W-:Y:S01]  /*1e40*/  UIADD3.X UR9, UR52, UR9, UR46, UP1, UP0 ;  /* 0x0000000934097290 */ /* 0x000fe20008fe042e */
[----:B------:R-:W-:Y:S01]  /*1e50*/  IMAD.WIDE.U32 R6, R0, UR57, R6 ;  /* 0x0000003900067c25 */ /* 0x000fe2000f8e0006 */
[C---:B------:R-:W-:Y:S01]  /*1e60*/  IADD3 R0, P1, R8.reuse, UR5, RZ ;  /* 0x0000000508007c10 */ /* 0x040fe2000ff3e0ff */
[----:B------:R-:W-:Y:S02]  /*1e70*/  UIADD3 UR15, UR15, UR17, URZ ;  /* 0x000000110f0f7290 */ /* 0x000fe4000fffe03f */
[C---:B------:R-:W-:Y:S01]  /*1e80*/  IMAD R9, R3.reuse, UR11, R9 ;  /* 0x0000000b03097c24 */ /* 0x040fe2000f8e0209 */
[----:B------:R-:W-:Y:S01]  /*1e90*/  ULDC.64 UR44, c[0x0][0x2b0] ;  /* 0x0000ac00002c7ab9 */ /* 0x000fe20000000a00 */
[----:B------:R-:W-:Y:S01]  /*1ea0*/  IMAD.WIDE.U32 R4, R3, UR10, R4 ;  /* 0x0000000a03047c25 */ /* 0x000fe2000f8e0004 */
[----:B------:R-:W-:-:S02]  /*1eb0*/  LEA.HI.X.SX32 R8, R8, UR9, 0x1, P1 ;  /* 0x0000000908087c11 */ /* 0x000fc400088f0eff */
[----:B------:R-:W-:Y:S01]  /*1ec0*/  LEA R20, P1, R0, UR26, 0x2 ;  /* 0x0000001a00147c11 */ /* 0x000fe2000f8210ff */
[----:B------:R-:W-:Y:S01]  /*1ed0*/  IMAD.IADD R5, R5, 0x1, R9 ;  /* 0x0000000105057824 */ /* 0x000fe200078e0209 */
[----:B------:R-:W-:Y:S01]  /*1ee0*/  LEA R19, P2, R4, UR28, 0x1 ;  /* 0x0000001c04137c11 */ /* 0x000fe2000f8408ff */
[----:B------:R-:W-:Y:S01]  /*1ef0*/  VIADD R7, R7, UR13 ;  /* 0x0000000d07077c36 */ /* 0x000fe20008000000 */
[----:B------:R-:W-:Y:S01]  /*1f00*/  LEA R18, P3, R6, UR34, 0x1 ;  /* 0x0000002206127c11 */ /* 0x000fe2000f8608ff */
[----:B------:R-:W-:Y:S01]  /*1f10*/  UIMAD.WIDE UR10, UR15, 0x4, UR44 ;  /* 0x000000040f0a78a5 */ /* 0x000fe2000f8e022c */
[----:B------:R-:W-:Y:S02]  /*1f20*/  LEA.HI.X R21, R0, UR27, R8, 0x2, P1 ;  /* 0x0000001b00157c11 */ /* 0x000fe400088f1408 */
[----:B------:R-:W-:Y:S02]  /*1f30*/  LEA.HI.X R252, R4, UR29, R5, 0x1, P2 ;  /* 0x0000001d04fc7c11 */ /* 0x000fe400090f0c05 */
[----:B------:R-:W-:Y:S01]  /*1f40*/  LEA.HI.X R15, R6, UR35, R7, 0x1, P3 ;  /* 0x00000023060f7c11 */ /* 0x000fe200098f0c07 */
[----:B-1----:R-:W-:Y:S06]  /*1f50*/  @!P0 BRA `(.L_x_361) ;  /* 0x00000078004c8947 */ /* 0x002fec0003800000 */
        /* <DEDUP_REMOVED lines=77> */
.L_x_363:
[----:B------:R-:W-:Y:S05]  /*2430*/  BSYNC B0 ;  /* 0x0000000000007941 */ /* 0x000fea0003800000 */
.L_x_362:
        /* <DEDUP_REMOVED lines=44> */
.L_x_365:
[----:B------:R-:W-:Y:S05]  /*2700*/  BSYNC B0 ;  /* 0x0000000000007941 */ /* 0x000fea0003800000 */
.L_x_364:
[----:B-12-4-:R-:W-:Y:S01]  /*2710*/  IMAD.MOV.U32 R8, RZ, RZ, R18 ;  /* 0x000000ffff087224 */ /* 0x016fe200078e0012 */
[----:B------:R-:W-:Y:S01]  /*2720*/  MOV R9, R15 ;  /* 0x0000000f00097202 */ /* 0x000fe20000000f00 */
[----:B------:R-:W-:Y:S01]  /*2730*/  IMAD.MOV.U32 R10, RZ, RZ, R19 ;  /* 0x000000ffff0a7224 */ /* 0x000fe200078e0013 */
[----:B------:R-:W0:Y:S01]  /*2740*/  LDGDEPBAR ;  /* 0x00000000000079af */ /* 0x000e220000000000 */
[----:B------:R-:W-:Y:S01]  /*2750*/  VIADD R4, R26, 0x1800 ;  /* 0x000018001a047836 */ /* 0x000fe20000000000 */
[----:B------:R-:W-:Y:S01]  /*2760*/  PLOP3.LUT P0, PT, PT, PT, UP0, 0x80, 0x0 ;  /* 0x000000000000781c */ /* 0x000fe20003f0f008 */
[----:B------:R-:W-:Y:S01]  /*2770*/  BSSY B0, `(.L_x_366) ;  /* 0x000002a000007945 */ /* 0x000fe20003800000 */
[----:B------:R1:W-:Y:S02]  /*2780*/  STL [R1+0x4], R8 ;  /* 0x0000040801007387 */ /* 0x0003e40000100800 */
[----:B------:R-:W-:Y:S02]  /*2790*/  SEL R231, R4, R26, !P0 ;  /* 0x0000001a04e77207 */ /* 0x000fe40004000000 */
[----:B------:R1:W-:Y:S04]  /*27a0*/  STL [R1+0x10], R20 ;  /* 0x0000101401007387 */ /* 0x0003e80000100800 */
[----:B------:R1:W-:Y:S04]  /*27b0*/  STL [R1], R9 ;  /* 0x0000000901007387 */ /* 0x0003e80000100800 */
[----:B------:R1:W-:Y:S04]  /*27c0*/  @P6 STS [R0+0x6000], RZ ;  /* 0x006000ff00006388 */ /* 0x0003e80000000800 */
[----:B------:R1:W-:Y:S04]  /*27d0*/  @P6 STS [R0+0x6004], RZ ;  /* 0x006004ff00006388 */ /* 0x0003e80000000800 */
[----:B------:R1:W-:Y:S04]  /*27e0*/  @P6 STS.64 [R0+0x6008], RZ ;  /* 0x006008ff00006388 */ /* 0x0003e80000000a00 */
[----:B------:R1:W-:Y:S04]  /*27f0*/  @P6 STS.128 [R0+0x7000], RZ ;  /* 0x007000ff00006388 */ /* 0x0003e80000000c00 */
[----:B------:R1:W-:Y:S04]  /*2800*/  @P6 STS.128 [R0+0x8000], RZ ;  /* 0x008000ff00006388 */ /* 0x0003e80000000c00 */
[----:B------:R1:W-:Y:S01]  /*2810*/  STL [R1+0x8], R10 ;  /* 0x0000080a01007387 */ /* 0x0003e20000100800 */
[----:B------:R-:W-:Y:S05]  /*2820*/  @P6 BRA `(.L_x_367) ;  /* 0x0000000000786947 */ /* 0x000fea0003800000 */
[----:B------:R-:W2:Y:S01]  /*2830*/  LDL R6, [R1+0x30] ;  /* 0x0000300001067983 */ /* 0x000ea20000100800 */
[----:B------:R-:W-:-:S03]  /*2840*/  ULDC UR10, c[0x0][0x2d0] ;  /* 0x0000b400000a7ab9 */ /* 0x000fc60000000800 */
[----:B------:R-:W4:Y:S01]  /*2850*/  LDL R5, [R1+0x34] ;  /* 0x0000340001057983 */ /* 0x000f220000100800 */
[----:B------:R-:W-:-:S13]  /*2860*/  ISETP.GE.AND P5, PT, R24, UR10, PT ;  /* 0x0000000a18007c0c */ /* 0x000fda000bfa6270 */
[----:B------:R-:W-:Y:S01]  /*2870*/  @!P5 IMAD.MOV.U32 R7, RZ, RZ, R252 ;  /* 0x000000ffff07d224 */ /* 0x000fe200078e00fc */
[----:B------:R1:W-:Y:S04]  /*2880*/  @P5 STS [R0+0x6000], RZ ;  /* 0x006000ff00005388 */ /* 0x0003e80000000800 */
[----:B------:R1:W-:Y:S04]  /*2890*/  @P5 STS [R0+0x6004], RZ ;  /* 0x006004ff00005388 */ /* 0x0003e80000000800 */
[----:B------:R1:W-:Y:S01]  /*28a0*/  @P5 STS.64 [R0+0x6008], RZ ;  /* 0x006008ff00005388 */ /* 0x0003e20000000a00 */
[----:B--2---:R-:W-:Y:S01]  /*28b0*/  ISETP.GE.AND P3, PT, R6, UR10, PT ;  /* 0x0000000a06007c0c */ /* 0x004fe2000bf66270 */
[----:B------:R-:W-:Y:S01]  /*28c0*/  @!P5 IMAD.MOV.U32 R6, RZ, RZ, R10 ;  /* 0x000000ffff06d224 */ /* 0x000fe200078e000a */
[----:B----4-:R-:W-:-:S04]  /*28d0*/  ISETP.GE.AND P2, PT, R5, UR10, PT ;  /* 0x0000000a05007c0c */ /* 0x010fc8000bf46270 */
        /* <DEDUP_REMOVED lines=19> */
.L_x_367:
[----:B------:R-:W-:Y:S05]  /*2a10*/  BSYNC B0 ;  /* 0x0000000000007941 */ /* 0x000fea0003800000 */
.L_x_366:
[----:B------:R4:W-:Y:S01]  /*2a20*/  STL [R1+0xc], R21 ;  /* 0x00000c1501007387 */ /* 0x0009e20000100800 */
        /* <DEDUP_REMOVED lines=16> */
.L_x_369:
[----:B-12---:R-:W2:Y:S01]  /*2b30*/  LDL R5, [R1+0x30] ;  /* 0x0000300001057983 */ /* 0x006ea20000100800 */
[----:B------:R-:W-:-:S03]  /*2b40*/  ULDC UR10, c[0x0][0x2d0] ;  /* 0x0000b400000a7ab9 */ /* 0x000fc60000000800 */
[----:B------:R-:W5:Y:S01]  /*2b50*/  LDL R4, [R1+0x34] ;  /* 0x0000340001047983 */ /* 0x000f620000100800 */
        /* <DEDUP_REMOVED lines=34> */
.L_x_370:
[----:B------:R-:W-:Y:S05]  /*2d80*/  BSYNC B0 ;  /* 0x0000000000007941 */ /* 0x000fea0003800000 */
.L_x_368:
[----:B----4-:R-:W2:Y:S01]  /*2d90*/  LDL R21, [R1+0x5c] ;  /* 0x00005c0001157983 */ /* 0x010ea20000100800 */
        /* <DEDUP_REMOVED lines=8> */
[----:B------:R-:W-:Y:S01]  /*2e20*/  IMAD.U32 R6, RZ, RZ, UR10 ;  /* 0x0000000aff067e24 */ /* 0x000fe2000f8e00ff */
[----:B------:R1:W-:Y:S01]  /*2e30*/  @P1 STS.64 [R0+0x9008], RZ ;  /* 0x009008ff00001388 */ /* 0x0003e20000000a00 */
[----:B------:R-:W-:-:S03]  /*2e40*/  ULDC.64 UR10, c[0x0][0x260] ;  /* 0x00009800000a7ab9 */ /* 0x000fc60000000a00 */
[----:B------:R1:W-:Y:S04]  /*2e50*/  @P1 STS.128 [R0+0xb000], RZ ;  /* 0x00b000ff00001388 */ /* 0x0003e80000000c00 */
[----:B------:R1:W-:Y:S01]  /*2e60*/  @P1 STS.128 [R0+0xd000], RZ ;  /* 0x00d000ff00001388 */ /* 0x0003e20000000c00 */
[C---:B--2---:R-:W-:Y:S01]  /*2e70*/  VIADD R4, R21.reuse, 0x28 ;  /* 0x0000002815047836 */ /* 0x044fe20000000000 */
        /* <DEDUP_REMOVED lines=8> */
[----:B------:R-:W-:Y:S01]  /*2f00*/  SHF.R.S32.HI R5, RZ, 0x1f, R4 ;  /* 0x0000001fff057819 */ /* 0x000fe20000011404 */
[----:B------:R-:W-:Y:S01]  /*2f10*/  IMAD R7, R22, UR10, RZ ;  /* 0x0000000a16077c24 */ /* 0x000fe2000f8e02ff */
[----:B------:R-:W-:Y:S01]  /*2f20*/  P2R R19, PR, RZ, 0x8 ;  /* 0x00000008ff137803 */ /* 0x000fe20000000000 */
[----:B------:R-:W-:Y:S02]  /*2f30*/  IMAD.WIDE.U32 R8, R14, UR10, R8 ;  /* 0x0000000a0e087c25 */ /* 0x000fe4000f8e0008 */
        /* <DEDUP_REMOVED lines=49> */
.L_x_372:
[----:B------:R-:W-:Y:S05]  /*3250*/  BSYNC B0 ;  /* 0x0000000000007941 */ /* 0x000fea0003800000 */
.L_x_371:
        /* <DEDUP_REMOVED lines=43> */
.L_x_374:
[----:B------:R-:W-:Y:S05]  /*3510*/  BSYNC B0 ;  /* 0x0000000000007941 */ /* 0x000fea0003800000 */
.L_x_373:
[----:B------:R-:W-:Y:S01]  /*3520*/  ISETP.NE.AND P1, PT, R19, RZ, PT ;  /* 0x000000ff1300720c */ /* 0x000fe20003f25270 */
[----:B------:R-:W-:Y:S01]  /*3530*/  IMAD.MOV.U32 R3, RZ, RZ, 0x7f800000 ;  /* 0x7f800000ff037424 */ /* 0x000fe200078e00ff */
[----:B------:R-:W-:Y:S01]  /*3540*/  ISETP.NE.AND P2, PT, R18, RZ, PT ;  /* 0x000000ff1200720c */ /* 0x000fe20003f45270 */
[----:B-12---:R-:W-:Y:S01]  /*3550*/  IMAD.MOV.U32 R4, RZ, RZ, 0x7f800000 ;  /* 0x7f800000ff047424 */ /* 0x006fe200078e00ff */
[----:B------:R-:W0:Y:S01]  /*3560*/  LDGDEPBAR ;  /* 0x00000000000079af */ /* 0x000e220000000000 */
[----:B------:R-:W-:Y:S02]  /*3570*/  IMAD.MOV.U32 R5, RZ, RZ, 0x7f800000 ;  /* 0x7f800000ff057424 */ /* 0x000fe400078e00ff */
[----:B---34-:R-:W-:Y:S01]  /*3580*/  IMAD.MOV.U32 R0, RZ, RZ, 0x7f800000 ;  /* 0x7f800000ff007424 */ /* 0x018fe200078e00ff */
[----:B------:R-:W2:Y:S01]  /*3590*/  @!P6 LDG.E R3, desc[UR6][R6.64+0x80] ;  /* 0x000080060603e981 */ /* 0x000ea2000c1e1900 */
[----:B------:R-:W-:Y:S01]  /*35a0*/  USHF.L.U32 UR17, UR24, 0x4, URZ ;  /* 0x0000000418117899 */ /* 0x000fe2000800063f */
[----:B------:R-:W-:Y:S01]  /*35b0*/  IMAD.SHL.U32 R221, R230, 0x2, RZ ;  /* 0x00000002e6dd7824 */ /* 0x000fe200078e00ff */
[----:B------:R-:W-:-:S02]  /*35c0*/  UIADD3 UR10, UR25, 0x80, URZ ;  /* 0x00000080190a7890 */ /* 0x000fc4000fffe03f */
[----:B------:R-:W3:Y:S01]  /*35d0*/  @!P1 LDG.E R4, desc[UR6][R6.64+0x20] ;  /* 0x0000200606049981 */ /* 0x000ee2000c1e1900 */
[----:B------:R-:W-:Y:S02]  /*35e0*/  CS2R R126, SRZ ;  /* 0x00000000007e7805 */ /* 0x000fe4000001ff00 */
[----:B------:R-:W-:Y:S02]  /*35f0*/  CS2R R124, SRZ ;  /* 0x00000000007c7805 */ /* 0x000fe4000001ff00 */
[----:B------:R-:W-:Y:S01]  /*3600*/  CS2R R130, SRZ ;  /* 0x0000000000827805 */ /* 0x000fe2000001ff00 */
[----:B------:R-:W4:Y:S01]  /*3610*/  @!P2 LDG.E R5, desc[UR6][R6.64] ;  /* 0x000000060605a981 */ /* 0x000f22000c1e1900 */
[----:B------:R-:W-:Y:S02]  /*3620*/  CS2R R128, SRZ ;  /* 0x0000000000807805 */ /* 0x000fe4000001ff00 */
[----:B------:R-:W-:Y:S02]  /*3630*/  CS2R R122, SRZ ;  /* 0x00000000007a7805 */ /* 0x000fe4000001ff00 */
[----:B------:R-:W-:Y:S01]  /*3640*/  CS2R R120, SRZ ;  /* 0x0000000000787805 */ /* 0x000fe2000001ff00 */
[----:B------:R-:W5:Y:S01]  /*3650*/  @!P5 LDG.E R0, desc[UR6][R16.64] ;  /* 0x000000061000d981 */ /* 0x000f62000c1e1900 */
[----:B------:R-:W-:-:S02]  /*3660*/  CS2R R118, SRZ ;  /* 0x0000000000767805 */ /* 0x000fc4000001ff00 */
[----:B------:R-:W-:Y:S02]  /*3670*/  CS2R R116, SRZ ;  /* 0x0000000000747805 */ /* 0x000fe4000001ff00 */
[----:B------:R-:W-:Y:S02]  /*3680*/  CS2R R110, SRZ ;  /* 0x00000000006e7805 */ /* 0x000fe4000001ff00 */
[----:B------:R-:W-:Y:S02]  /*3690*/  CS2R R108, SRZ ;  /* 0x00000000006c7805 */ /* 0x000fe4000001ff00 */
[----:B------:R-:W-:Y:S02]  /*36a0*/  CS2R R114, SRZ ;  /* 0x0000000000727805 */ /* 0x000fe4000001ff00 */
        /* <DEDUP_REMOVED lines=46> */
[----:B------:R-:W-:Y:S01]  /*3990*/  CS2R R36, SRZ ;  /* 0x0000000000247805 */ /* 0x000fe2000001ff00 */
[----:B------:R-:W-:Y:S02]  /*39a0*/  UIMAD UR28, UR24, 0x18, URZ ;  /* 0x00000018181c78a4 */ /* 0x000fe4000f8e023f */
[----:B------:R-:W1:Y:S01]  /*39b0*/  LDSM.16.M88.4 R196, [R223+0x11000] ;  /* 0x01100000dfc4783b */ /* 0x000e620000000200 */
[----:B------:R-:W-:Y:S02]  /*39c0*/  USHF.L.U32 UR27, UR24, 0x5, URZ ;  /* 0x00000005181b7899 */ /* 0x000fe4000800063f */
[----:B------:R-:W-:Y:S01]  /*39d0*/  UIMAD UR26, UR24, 0x28, URZ ;  /* 0x00000028181a78a4 */ /* 0x000fe2000f8e023f */
[----:B------:R-:W1:Y:S01]  /*39e0*/  LDSM.16.M88.4 R200, [R223+0x11400] ;  /* 0x01140000dfc8783b */ /* 0x000e620000000200 */
[----:B------:R-:W-:Y:S01]  /*39f0*/  ULDC UR35, c[0x0][0x2d0] ;  /* 0x0000b40000237ab9 */ /* 0x000fe20000000800 */
[----:B------:R-:W-:-:S02]  /*3a00*/  ULDC UR11, c[0x0][0x2ec] ;  /* 0x0000bb00000b7ab9 */ /* 0x000fc40000000800 */
[----:B------:R-:W1:Y:S04]  /*3a10*/  LDSM.16.M88.4 R204, [R222+0x13000] ;  /* 0x01300000decc783b */ /* 0x000e680000000200 */
[----:B------:R-:W1:Y:S04]  /*3a20*/  LDSM.16.M88.4 R208, [R222+0x13400] ;  /* 0x01340000ded0783b */ /* 0x000e680000000200 */
[----:B------:R-:W1:Y:S04]  /*3a30*/  LDSM.16.M88.4 R212, [R223+0x13000] ;  /* 0x01300000dfd4783b */ /* 0x000e680000000200 */
[----:B------:R-:W1:Y:S01]  /*3a40*/  LDSM.16.M88.4 R216, [R223+0x13400] ;  /* 0x01340000dfd8783b */ /* 0x000e620000000200 */
[----:B------:R-:W-:-:S02]  /*3a50*/  UIADD3 UR21, UR17, 0x20, URZ ;  /* 0x0000002011157890 */ /* 0x000fc4000fffe03f */
[----:B------:R-:W-:Y:S02]  /*3a60*/  UIMAD UR25, UR24, 0x30, URZ ;  /* 0x00000030181978a4 */ /* 0x000fe4000f8e023f */
[----:B------:R-:W-:Y:S01]  /*3a70*/  UISETP.GE.AND UP0, UPT, UR10, UR8, UPT ;  /* 0x000000080a00728c */ /* 0x000fe2000bf06270 */
[----:B--2---:R2:W-:Y:S04]  /*3a80*/  STL [R1+0x20], R3 ;  /* 0x0000200301007387 */ /* 0x0045e80000100800 */
[----:B---3--:R-:W-:Y:S04]  /*3a90*/  STL [R1+0x2c], R4 ;  /* 0x00002c0401007387 */ /* 0x008fe80000100800 */
[----:B------:R-:W-:Y:S04]  /*3aa0*/  STL [R1+0x14], R231 ;  /* 0x000014e701007387 */ /* 0x000fe80000100800 */
[----:B----4-:R3:W-:Y:S04]  /*3ab0*/  STL [R1+0x28], R5 ;  /* 0x0000280501007387 */ /* 0x0107e80000100800 */
[----:B-----5:R4:W-:Y:S01]  /*3ac0*/  STL [R1+0x24], R0 ;  /* 0x0000240001007387 */ /* 0x0209e20000100800 */
[----:B--2---:R-:W-:-:S05]  /*3ad0*/  VIADD R3, R230, 0x1800 ;  /* 0x00001800e6037836 */ /* 0x004fca0000000000 */
[----:B------:R-:W-:Y:S01]  /*3ae0*/  SEL R220, R3, R230, !P0 ;  /* 0x000000e603dc7207 */ /* 0x000fe20004000000 */
[----:B---3--:R-:W-:Y:S02]  /*3af0*/  IMAD R5, RZ, RZ, -UR16 ;  /* 0x80000010ff057e24 */ /* 0x008fe4000f8e02ff */
[----:B----4-:R-:W-:-:S03]  /*3b00*/  VIADD R0, R21, 0xffffffc0 ;  /* 0xffffffc015007836 */ /* 0x010fc60000000000 */
[----:B------:R2:W-:Y:S02]  /*3b10*/  STL [R1+0x38], R5 ;  /* 0x0000380501007387 */ /* 0x0005e40000100800 */
[----:B------:R-:W-:-:S04]  /*3b20*/  SHF.R.S32.HI R3, RZ, 0x1f, R0 ;  /* 0x0000001fff037819 */ /* 0x000fc80000011400 */
[C---:B------:R-:W-:Y:S01]  /*3b30*/  SHF.L.U64.HI R3, R0.reuse, 0x2, R3 ;  /* 0x0000000200037819 */ /* 0x040fe20000010203 */
[----:B------:R-:W-:Y:S01]  /*3b40*/  IMAD.SHL.U32 R0, R0, 0x4, RZ ;  /* 0x0000000400007824 */ /* 0x000fe200078e00ff */
[----:B------:R-:W-:Y:S01]  /*3b50*/  USHF.L.U32 UR16, UR24, 0x3, URZ ;  /* 0x0000000318107899 */ /* 0x000fe2000800063f */
[----:B--2---:R-:W-:-:S05]  /*3b60*/  IMAD.SHL.U32 R5, R21, 0x4, RZ ;  /* 0x0000000415057824 */ /* 0x004fca00078e00ff */
[----:B------:R2:W-:Y:S01]  /*3b70*/  STL [R1+0x54], R5 ;  /* 0x0000540501007387 */ /* 0x0005e20000100800 */
[----:B------:R-:W-:Y:S02]  /*3b80*/  UIADD3 UR5, UR16, UR5, URZ ;  /* 0x0000000510057290 */ /* 0x000fe4000fffe03f */
[----:B------:R-:W-:Y:S02]  /*3b90*/  UIADD3 UR32, UR16, UR33, URZ ;  /* 0x0000002110207290 */ /* 0x000fe4000fffe03f */
[----:B------:R-:W-:Y:S01]  /*3ba0*/  UIADD3 UR5, UR16, UR5, URZ ;  /* 0x0000000510057290 */ /* 0x000fe2000fffe03f */
[----:B------:R-:W-:Y:S01]  /*3bb0*/  VIADD R4, R229, 0x1800 ;  /* 0x00001800e5047836 */ /* 0x000fe20000000000 */
[----:B------:R-:W-:Y:S01]  /*3bc0*/  UIADD3 UR20, UR16, UR21, URZ ;  /* 0x0000001510147290 */ /* 0x000fe2000fffe03f */
[----:B--2---:R-:W-:-:S05]  /*3bd0*/  SHF.L.U64.HI R5, R21, 0x2, R20 ;  /* 0x0000000215057819 */ /* 0x004fca0000010214 */
[----:B------:R-:W-:Y:S04]  /*3be0*/  STL [R1+0x50], R5 ;  /* 0x0000500501007387 */ /* 0x000fe80000100800 */
[----:B------:R2:W-:Y:S04]  /*3bf0*/  STL [R1+0x4c], R3 ;  /* 0x00004c0301007387 */ /* 0x0005e80000100800 */
[----:B------:R3:W-:Y:S01]  /*3c00*/  STL [R1+0x48], R0 ;  /* 0x0000480001007387 */ /* 0x0007e20000100800 */
[----:B------:R-:W-:Y:S02]  /*3c10*/  UIADD3 UR31, UR16, UR32, URZ ;  /* 0x00000020101f7290 */ /* 0x000fe4000fffe03f */
[----:B------:R-:W-:Y:S01]  /*3c20*/  UIADD3 UR5, UR16, UR5, URZ ;  /* 0x0000000510057290 */ /* 0x000fe2000fffe03f */
[----:B------:R-:W-:Y:S01]  /*3c30*/  SEL R4, R4, R229, !P0 ;  /* 0x000000e504047207 */ /* 0x000fe20004000000 */
[----:B------:R-:W-:-:S02]  /*3c40*/  UIADD3 UR19, UR16, UR20, URZ ;  /* 0x0000001410137290 */ /* 0x000fc4000fffe03f */
[----:B------:R-:W-:Y:S02]  /*3c50*/  UIADD3 UR30, UR16, UR31, URZ ;  /* 0x0000001f101e7290 */ /* 0x000fe4000fffe03f */
[----:B------:R-:W-:Y:S01]  /*3c60*/  UIADD3 UR5, UR16, UR5, URZ ;  /* 0x0000000510057290 */ /* 0x000fe2000fffe03f */
[----:B------:R-:W-:Y:S01]  /*3c70*/  LEA R220, R220, UR4, 0x1 ;  /* 0x00000004dcdc7c11 */ /* 0x000fe2000f8e08ff */
[----:B------:R-:W-:Y:S02]  /*3c80*/  UIADD3 UR18, UR16, UR19, URZ ;  /* 0x0000001310127290 */ /* 0x000fe4000fffe03f */
[----:B------:R-:W-:Y:S02]  /*3c90*/  UIADD3 UR29, UR16, UR30, URZ ;  /* 0x0000001e101d7290 */ /* 0x000fe4000fffe03f */
[----:B------:R-:W-:Y:S02]  /*3ca0*/  UIADD3 UR23, UR16, UR5, URZ ;  /* 0x0000000510177290 */ /* 0x000fe4000fffe03f */
[----:B------:R-:W-:Y:S01]  /*3cb0*/  UIMAD UR24, UR24, 0x38, URZ ;  /* 0x00000038181878a4 */ /* 0x000fe2000f8e023f */
[----:B--2---:R-:W-:Y:S01]  /*3cc0*/  LEA R3, R4, UR4, 0x1 ;  /* 0x0000000404037c11 */ /* 0x004fe2000f8e08ff */
[----:B------:R-:W-:-:S02]  /*3cd0*/  UIADD3 UR22, UR16, UR18, URZ ;  /* 0x0000001210167290 */ /* 0x000fc4000fffe03f */
[----:B------:R-:W-:Y:S01]  /*3ce0*/  UIADD3 UR34, UR16, UR29, URZ ;  /* 0x0000001d10227290 */ /* 0x000fe2000fffe03f */
[----:B-1-3--:R-:W-:-:S11]  /*3cf0*/  ULDC UR5, c[0x0][0x39c] ;  /* 0x0000e70000057ab9 */ /* 0x00afd60000000800 */
.L_x_377:
        /* <DEDUP_REMOVED lines=69> */
[-C--:B------:R-:W-:Y:S05]  /*4150*/  HMMA.16816.F32.BF16 R4, R152, R156.reuse, R4 ;  /* 0x0000009c9804723c */ /* 0x080fea0000041804 */
[----:B------:R-:W4:Y:S01]  /*4160*/  LDSM.16.M88.4 R148, [R222+0xd000] ;  /* 0x00d00000de94783b */ /* 0x000f220000000200 */
[C---:B------:R-:W-:Y:S06]  /*4170*/  HMMA.16816.F32.BF16 R8, R132.reuse, R156, R8 ;  /* 0x0000009c8408723c */ /* 0x040fec0000041808 */
[-C--:B------:R-:W-:Y:S06]  /*4180*/  HMMA.16816.F32.BF16 R12, R132, R158.reuse, R12 ;  /* 0x0000009e840c723c */ /* 0x080fec000004180c */
[C---:B------:R-:W-:Y:S01]  /*4190*/  HMMA.16816.F32.BF16 R16, R152.reuse, R158, R16 ;  /* 0x0000009e9810723c */ /* 0x040fe20000041810 */
[----:B------:R-:W-:Y:S05]  /*41a0*/  LDSM.16.M88.4 R156, [R0+0x2000] ;  /* 0x00200000009c783b */ /* 0x000fea0000000200 */
[-C--:B------:R-:W-:Y:S06]  /*41b0*/  HMMA.16816.F32.BF16 R20, R152, R160.reuse, R20 ;  /* 0x000000a09814723c */ /* 0x080fec0000041814 */
[C---:B------:R-:W-:Y:S04]  /*41c0*/  HMMA.16816.F32.BF16 R24, R132.reuse, R160, R24 ;  /* 0x000000a08418723c */ /* 0x040fe80000041818 */
[----:B---3--:R-:W-:Y:S02]  /*41d0*/  FSETP.NEU.FTZ.AND P3, PT, R233, -INF , PT ;  /* 0xff800000e900780b */ /* 0x008fe40003f7d000 */
[-C--:B------:R-:W-:Y:S01]  /*41e0*/  HMMA.16816.F32.BF16 R28, R132, R162.reuse, R28 ;  /* 0x000000a2841c723c */ /* 0x080fe2000004181c */
[----:B------:R-:W3:Y:S05]  /*41f0*/  LDSM.16.M88.4 R132, [R220+0x2800] ;  /* 0x00280000dc84783b */ /* 0x000eea0000000200 */
[----:B------:R-:W-:Y:S03]  /*4200*/  HMMA.16816.F32.BF16 R32, R152, R162, R32 ;  /* 0x000000a29820723c */ /* 0x000fe60000041820 */
[----:B------:R-:W3:Y:S03]  /*4210*/  LDSM.16.M88.4 R152, [R222+0xd400] ;  /* 0x00d40000de98783b */ /* 0x000ee60000000200 */
[-C--:B-1----:R-:W-:Y:S05]  /*4220*/  HMMA.16816.F32.BF16 R4, R164, R168.reuse, R4 ;  /* 0x000000a8a404723c */ /* 0x082fea0000041804 */
[----:B------:R-:W1:Y:S01]  /*4230*/  LDSM.16.M88.4 R160, [R223+0xd000] ;  /* 0x00d00000dfa0783b */ /* 0x000e620000000200 */
[C---:B--2---:R-:W-:Y:S06]  /*4240*/  HMMA.16816.F32.BF16 R8, R136.reuse, R168, R8 ;  /* 0x000000a88808723c */ /* 0x044fec0000041808 */
[-C--:B------:R-:W-:Y:S06]  /*4250*/  HMMA.16816.F32.BF16 R12, R136, R170.reuse, R12 ;  /* 0x000000aa880c723c */ /* 0x080fec000004180c */
[C---:B------:R-:W-:Y:S06]  /*4260*/  HMMA.16816.F32.BF16 R16, R164.reuse, R170, R16 ;  /* 0x000000aaa410723c */ /* 0x040fec0000041810 */
[-C--:B------:R-:W-:Y:S06]  /*4270*/  HMMA.16816.F32.BF16 R20, R164, R140.reuse, R20 ;  /* 0x0000008ca414723c */ /* 0x080fec0000041814 */
[C---:B------:R-:W-:Y:S01]  /*4280*/  HMMA.16816.F32.BF16 R24, R136.reuse, R140, R24 ;  /* 0x0000008c8818723c */ /* 0x040fe20000041818 */
[----:B------:R-:W2:Y:S04]  /*4290*/  LDL R141, [R1+0x54] ;  /* 0x00005400018d7983 */ /* 0x000ea80000100800 */
[----:B------:R-:W2:Y:S01]  /*42a0*/  LDL R140, [R1+0x50] ;  /* 0x00005000018c7983 */ /* 0x000ea20000100800 */
[-C--:B------:R-:W-:Y:S03]  /*42b0*/  HMMA.16816.F32.BF16 R28, R136, R142.reuse, R28 ;  /* 0x0000008e881c723c */ /* 0x080fe6000004181c */
[----:B------:R-:W1:Y:S03]  /*42c0*/  LDSM.16.M88.4 R136, [R0+0x2800] ;  /* 0x002800000088783b */ /* 0x000e660000000200 */
[----:B------:R-:W-:Y:S06]  /*42d0*/  HMMA.16816.F32.BF16 R32, R164, R142, R32 ;  /* 0x0000008ea420723c */ /* 0x000fec0000041820 */
[-C--:B----4-:R-:W-:Y:S06]  /*42e0*/  HMMA.16816.F32.BF16 R4, R144, R148.reuse, R4 ;  /* 0x000000949004723c */ /* 0x090fec0000041804 */
[C---:B---3--:R-:W-:Y:S06]  /*42f0*/  HMMA.16816.F32.BF16 R8, R132.reuse, R148, R8 ;  /* 0x000000948408723c */ /* 0x048fec0000041808 */
[-C--:B------:R-:W-:Y:S06]  /*4300*/  HMMA.16816.F32.BF16 R12, R132, R150.reuse, R12 ;  /* 0x00000096840c723c */ /* 0x080fec000004180c */
[C---:B------:R-:W-:Y:S06]  /*4310*/  HMMA.16816.F32.BF16 R16, R144.reuse, R150, R16 ;  /* 0x000000969010723c */ /* 0x040fec0000041810 */
        /* <DEDUP_REMOVED lines=28> */
[----:B---3--:R-:W3:Y:S09]  /*44e0*/  LDL R11, [R1+0x24] ;  /* 0x00002400010b7983 */ /* 0x008ef20000100800 */
[----:B------:R-:W-:Y:S01]  /*44f0*/  MUFU.TANH R46, R6 ;  /* 0x00000006002e7308 */ /* 0x000fe20000002400 */
[----:B----4-:R-:W4:Y:S09]  /*4500*/  LDL R12, [R1+0x20] ;  /* 0x00002000010c7983 */ /* 0x010f320000100800 */
[----:B------:R1:W1:Y:S10]  /*4510*/  MUFU.TANH R45, R7 ;  /* 0x00000007002d7308 */ /* 0x0002740000002400 */
[----:B------:R1:W-:Y:S10]  /*4520*/  MUFU.TANH R153, R9 ;  /* 0x0000000900997308 */ /* 0x0003f40000002400 */
[----:B------:R1:W-:Y:S02]  /*4530*/  MUFU.TANH R155, R8 ;  /* 0x00000008009b7308 */ /* 0x0003e40000002400 */
[----:B-1----:R-:W1:Y:S08]  /*4540*/  LDSM.16.M88.4 R4, [R223+0xd400] ;  /* 0x00d40000df04783b */ /* 0x002e700000000200 */
[----:B------:R1:W-:Y:S01]  /*4550*/  MUFU.TANH R165, R10 ;  /* 0x0000000a00a57308 */ /* 0x0003e20000002400 */
[----:B------:R-:W-:Y:S04]  /*4560*/  MOV R9, UR37 ;  /* 0x0000002500097c02 */ /* 0x000fe80008000f00 */
[----:B------:R-:W-:Y:S02]  /*4570*/  @P1 LEA R9, R9, R234, 0x7 ;  /* 0x000000ea09091211 */ /* 0x000fe400078e38ff */
[----:B------:R-:W-:Y:S03]  /*4580*/  PLOP3.LUT P1, PT, PT, PT, UP0, 0x80, 0x0 ;  /* 0x000000000000781c */ /* 0x000fe60003f2f008 */
[----:B------:R-:W1:Y:S01]  /*4590*/  MUFU.TANH R150, R13 ;  /* 0x0000000d00967308 */ /* 0x000e620000002400 */
[----:B------:R-:W-:Y:S01]  /*45a0*/  @P0 IADD3 R0, R9, 0x1, RZ ;  /* 0x0000000109000810 */ /* 0x000fe20007ffe0ff */
[----:B------:R-:W-:Y:S01]  /*45b0*/  FMUL.FTZ R8, R233, 1.4426950216293334961 ;  /* 0x3fb8aa3be9087820 */ /* 0x000fe20000410000 */
[----:B------:R-:W-:Y:S02]  /*45c0*/  PLOP3.LUT P0, PT, PT, PT, UP0, 0x80, 0x0 ;  /* 0x000000000000781c */ /* 0x000fe40003f0f008 */
[----:B------:R-:W-:Y:S02]  /*45d0*/  @P4 ISETP.GE.AND P4, PT, R9, UR8, PT ;  /* 0x0000000809004c0c */ /* 0x000fe4000bf86270 */
[----:B------:R-:W-:Y:S03]  /*45e0*/  FSEL R8, R8, RZ, P3 ;  /* 0x000000ff08087208 */ /* 0x000fe60001800000 */
[----:B------:R-:W-:Y:S01]  /*45f0*/  MUFU.TANH R161, R14 ;  /* 0x0000000e00a17308 */ /* 0x000fe20000002400 */
[----:B-1----:R-:W-:Y:S01]  /*4600*/  IMAD.MOV.U32 R10, RZ, RZ, R251 ;  /* 0x000000ffff0a7224 */ /* 0x002fe200078e00fb */
[----:B------:R-:W-:Y:S02]  /*4610*/  @P5 ISETP.GE.AND P5, PT, R0, UR8, PT ;  /* 0x0000000800005c0c */ /* 0x000fe4000bfa6270 */
[----:B------:R-:W-:Y:S02]  /*4620*/  @P1 FSEL R10, R251, -INF , !P4 ;  /* 0xff800000fb0a1808 */ /* 0x000fe40006000000 */
[----:B------:R-:W-:Y:S04]  /*4630*/  MOV R0, R250 ;  /* 0x000000fa00007202 */ /* 0x000fe80000000f00 */
[----:B------:R-:W1:Y:S01]  /*4640*/  MUFU.TANH R160, R15 ;  /* 0x0000000f00a07308 */ /* 0x000e620000002400 */
[----:B------:R-:W-:Y:S02]  /*4650*/  @P0 FSEL R0, R250, -INF , !P5 ;  /* 0xff800000fa000808 */ /* 0x000fe40006800000 */
[----:B------:R-:W-:Y:S02]  /*4660*/  FSETP.NEU.FTZ.AND P3, PT, R232, -INF , PT ;  /* 0xff800000e800780b */ /* 0x000fe40003f7d000 */
[----:B------:R-:W-:Y:S01]  /*4670*/  PLOP3.LUT P1, PT, PT, PT, UP0, 0x80, 0x0 ;  /* 0x000000000000781c */ /* 0x000fe20003f2f008 */
[--C-:B------:R-:W-:Y:S01]  /*4680*/  FFMA.FTZ R0, R0, UR11, -R8.reuse ;  /* 0x0000000b00007c23 */ /* 0x100fe20008010808 */
[----:B------:R-:W-:Y:S03]  /*4690*/  PLOP3.LUT P0, PT, PT, PT, UP0, 0x80, 0x0 ;  /* 0x000000000000781c */ /* 0x000fe60003f0f008 */
[----:B------:R-:W-:Y:S01]  /*46a0*/  MUFU.TANH R249, R16 ;  /* 0x0000001000f97308 */ /* 0x000fe20000002400 */
[-C--:B------:R-:W-:Y:S06]  /*46b0*/  HMMA.16816.F32.BF16 R20, R156, R4.reuse, R20 ;  /* 0x000000049c14723c */ /* 0x080fec0000041814 */
[C---:B------:R-:W-:Y:S03]  /*46c0*/  HMMA.16816.F32.BF16 R24, R136.reuse, R4, R24 ;  /* 0x000000048818723c */ /* 0x040fe60000041818 */
[----:B------:R-:W-:Y:S03]  /*46d0*/  MUFU.EX2 R54, R0 ;  /* 0x0000000000367308 */ /* 0x000fe60000000800 */
[-C--:B------:R-:W-:Y:S07]  /*46e0*/  HMMA.16816.F32.BF16 R28, R136, R6.reuse, R28 ;  /* 0x00000006881c723c */ /* 0x080fee000004181c */
[----:B------:R-:W1:Y:S01]  /*46f0*/  MUFU.TANH R248, R17 ;  /* 0x0000001100f87308 */ /* 0x000e620000002400 */
[----:B------:R-:W-:Y:S03]  /*4700*/  FFMA.FTZ R4, R10, UR11, -R8 ;  /* 0x0000000b0a047c23 */ /* 0x000fe60008010808 */
[----:B------:R-:W-:Y:S01]  /*4710*/  MOV R10, R45 ;  /* 0x0000002d000a7202 */ /* 0x000fe20000000f00 */
[----:B------:R-:W-:Y:S05]  /*4720*/  HMMA.16816.F32.BF16 R32, R156, R6, R32 ;  /* 0x000000069c20723c */ /* 0x000fea0000041820 */
[----:B------:R1:W-:Y:S01]  /*4730*/  MUFU.EX2 R55, R4 ;  /* 0x0000000400377308 */ /* 0x0003e20000000800 */
[----:B------:R-:W-:Y:S01]  /*4740*/  FMUL.FTZ R5, R232, 1.4426950216293334961 ;  /* 0x3fb8aa3be8057820 */ /* 0x000fe20000410000 */
[----:B------:R-:W-:Y:S01]  /*4750*/  @P1 FSEL R10, R45, -INF , !P5 ;  /* 0xff8000002d0a1808 */ /* 0x000fe20006800000 */
[----:B------:R-:W-:Y:S01]  /*4760*/  FMUL.FTZ R20, R20, UR5 ;  /* 0x0000000514147c20 */ /* 0x000fe20008410000 */
[----:B------:R-:W-:Y:S02]  /*4770*/  PLOP3.LUT P1, PT, PT, PT, UP0, 0x80, 0x0 ;  /* 0x000000000000781c */ /* 0x000fe40003f2f008 */
[----:B------:R-:W-:Y:S04]  /*4780*/  FSEL R5, R5, RZ, P3 ;  /* 0x000000ff05057208 */ /* 0x000fe80001800000 */
[----:B------:R-:W-:Y:S01]  /*4790*/  MUFU.TANH R40, R18 ;  /* 0x0000001200287308 */ /* 0x000fe20000002400 */
[----:B------:R-:W-:Y:S01]  /*47a0*/  MOV R6, R150 ;  /* 0x0000009600067202 */ /* 0x000fe20000000f00 */
[----:B------:R-:W-:Y:S01]  /*47b0*/  FMUL.FTZ R21, R21, UR5 ;  /* 0x0000000515157c20 */ /* 0x000fe20008410000 */
[----:B------:R-:W-:Y:S01]  /*47c0*/  FMUL.FTZ R22, R22, UR5 ;  /* 0x0000000516167c20 */ /* 0x000fe20008410000 */
[----:B------:R-:W-:Y:S01]  /*47d0*/  FMUL.FTZ R23, R23, UR5 ;  /* 0x0000000517177c20 */ /* 0x000fe20008410000 */
[----:B------:R-:W-:Y:S01]  /*47e0*/  FMUL.FTZ R28, R28, UR5 ;  /* 0x000000051c1c7c20 */ /* 0x000fe20008410000 */
[----:B------:R-:W-:Y:S01]  /*47f0*/  FMUL.FTZ R29, R29, UR5 ;  /* 0x000000051d1d7c20 */ /* 0x000fe20008410000 */
[----:B------:R-:W-:Y:S03]  /*4800*/  FMUL.FTZ R30, R30, UR5 ;  /* 0x000000051e1e7c20 */ /* 0x000fe60008410000 */
[----:B------:R-:W2:Y:S01]  /*4810*/  MUFU.TANH R39, R19 ;  /* 0x0000001300277308 */ /* 0x000ea20000002400 */
[----:B-1----:R-:W-:Y:S01]  /*4820*/  MOV R4, R46 ;  /* 0x0000002e00047202 */ /* 0x002fe20000000f00 */
[----:B------:R-:W-:Y:S01]  /*4830*/  FMUL.FTZ R31, R31, UR5 ;  /* 0x000000051f1f7c20 */ /* 0x000fe20008410000 */
[----:B------:R-:W-:Y:S01]  /*4840*/  @P2 FSEL R4, R46, -INF , !P4 ;  /* 0xff8000002e042808 */ /* 0x000fe20006000000 */
[----:B------:R-:W-:Y:S01]  /*4850*/  FMUL.FTZ R32, R32, UR5 ;  /* 0x0000000520207c20 */ /* 0x000fe20008410000 */
[----:B------:R-:W-:Y:S01]  /*4860*/  PLOP3.LUT P2, PT, PT, PT, UP0, 0x80, 0x0 ;  /* 0x000000000000781c */ /* 0x000fe20003f4f008 */
[----:B------:R-:W-:Y:S01]  /*4870*/  FMUL.FTZ R34, R34, UR5 ;  /* 0x0000000522227c20 */ /* 0x000fe20008410000 */
[----:B------:R-:W-:Y:S03]  /*4880*/  FMUL.FTZ R33, R33, UR5 ;  /* 0x0000000521217c20 */ /* 0x000fe60008410000 */
[----:B------:R-:W-:Y:S01]  /*4890*/  MUFU.TANH R246, R20 ;  /* 0x0000001400f67308 */ /* 0x000fe20000002400 */
[--C-:B------:R-:W-:Y:S01]  /*48a0*/  FFMA.FTZ R0, R4, UR11, -R5.reuse ;  /* 0x0000000b04007c23 */ /* 0x100fe20008010805 */
[----:B------:R-:W-:Y:S01]  /*48b0*/  FMUL.FTZ R35, R35, UR5 ;  /* 0x0000000523237c20 */ /* 0x000fe20008410000 */
[----:B------:R-:W-:Y:S01]  /*48c0*/  FMUL.FTZ R24, R24, UR5 ;  /* 0x0000000518187c20 */ /* 0x000fe20008410000 */
[----:B------:R-:W-:Y:S01]  /*48d0*/  FMUL.FTZ R25, R25, UR5 ;  /* 0x0000000519197c20 */ /* 0x000fe20008410000 */
[----:B------:R-:W-:Y:S01]  /*48e0*/  FMUL.FTZ R26, R26, UR5 ;  /* 0x000000051a1a7c20 */ /* 0x000fe20008410000 */
[----:B------:R-:W-:Y:S04]  /*48f0*/  FMUL.FTZ R27, R27, UR5 ;  /* 0x000000051b1b7c20 */ /* 0x000fe80008410000 */
[----:B------:R1:W-:Y:S10]  /*4900*/  MUFU.EX2 R47, R0 ;  /* 0x00000000002f7308 */ /* 0x0003f40000000800 */
[----:B------:R-:W2:Y:S10]  /*4910*/  MUFU.TANH R247, R21 ;  /* 0x0000001500f77308 */ /* 0x000eb40000002400 */
[----:B------:R-:W-:Y:S01]  /*4920*/  MUFU.TANH R3, R22 ;  /* 0x0000001600037308 */ /* 0x000fe20000002400 */
[----:B-1----:R-:W-:Y:S01]  /*4930*/  FFMA.FTZ R0, R10, UR11, -R5 ;  /* 0x0000000b0a007c23 */ /* 0x002fe20008010805 */
[----:B------:R-:W-:Y:S01]  /*4940*/  IMAD.MOV.U32 R10, RZ, RZ, R153 ;  /* 0x000000ffff0a7224 */ /* 0x000fe200078e0099 */
[----:B------:R-:W-:Y:S02]  /*4950*/  @P0 FSEL R10, R153, -INF , !P5 ;  /* 0xff800000990a0808 */ /* 0x000fe40006800000 */
[----:B------:R-:W-:Y:S05]  /*4960*/  PLOP3.LUT P0, PT, PT, PT, UP0, 0x80, 0x0 ;  /* 0x000000000000781c */ /* 0x000fea0003f0f008 */
[----:B------:R1:W-:Y:S10]  /*4970*/  MUFU.EX2 R44, R0 ;  /* 0x00000000002c7308 */ /* 0x0003f40000000800 */
[----:B------:R-:W2:Y:S10]  /*4980*/  MUFU.TANH R2, R23 ;  /* 0x0000001700027308 */ /* 0x000eb40000002400 */
[----:B------:R-:W-:Y:S01]  /*4990*/  MUFU.TANH R147, R24 ;  /* 0x0000001800937308 */ /* 0x000fe20000002400 */
[----:B-1----:R-:W-:Y:S02]  /*49a0*/  MOV R0, R155 ;  /* 0x0000009b00007202 */ /* 0x002fe40000000f00 */
[----:B------:R-:W-:Y:S02]  /*49b0*/  @P1 FSEL R0, R155, -INF , !P4 ;  /* 0xff8000009b001808 */ /* 0x000fe40006000000 */
[----:B------:R-:W-:Y:S05]  /*49c0*/  PLOP3.LUT P1, PT, PT, PT, UP0, 0x80, 0x0 ;  /* 0x000000000000781c */ /* 0x000fea0003f2f008 */
[----:B------:R-:W1:Y:S10]  /*49d0*/  MUFU.TANH R146, R25 ;  /* 0x0000001900927308 */ /* 0x000e740000002400 */
[----:B------:R-:W-:Y:S10]  /*49e0*/  MUFU.TANH R154, R26 ;  /* 0x0000001a009a7308 */ /* 0x000ff40000002400 */
[----:B------:R-:W1:Y:S10]  /*49f0*/  MUFU.TANH R152, R27 ;  /* 0x0000001b00987308 */ /* 0x000e740000002400 */
[----:B------:R-:W-:Y:S10]  /*4a00*/  MUFU.TANH R145, R28 ;  /* 0x0000001c00917308 */ /* 0x000ff40000002400 */
[----:B------:R-:W1:Y:S10]  /*4a10*/  MUFU.TANH R144, R29 ;  /* 0x0000001d00907308 */ /* 0x000e740000002400 */
[----:B------:R-:W-:Y:S10]  /*4a20*/  MUFU.TANH R242, R32 ;  /* 0x0000002000f27308 */ /* 0x000ff40000002400 */
[----:B------:R-:W-:Y:S10]  /*4a30*/  MUFU.TANH R149, R30 ;  /* 0x0000001e00957308 */ /* 0x000ff40000002400 */
[----:B------:R-:W-:Y:S10]  /*4a40*/  MUFU.TANH R245, R34 ;  /* 0x0000002200f57308 */ /* 0x000ff40000002400 */
[----:B------:R-:W-:Y:S10]  /*4a50*/  MUFU.TANH R243, R33 ;  /* 0x0000002100f37308 */ /* 0x000ff40000002400 */
[----:B-----5:R-:W1:Y:S10]  /*4a60*/  MUFU.TANH R244, R35 ;  /* 0x0000002300f47308 */ /* 0x020e740000002400 */
[----:B------:R-:W-:Y:S01]  /*4a70*/  MUFU.TANH R148, R31 ;  /* 0x0000001f00947308 */ /* 0x000fe20000002400 */
[C---:B----4-:R-:W-:Y:S01]  /*4a80*/  FMUL.FTZ R4, R12.reuse, 1.4426950216293334961 ;  /* 0x3fb8aa3b0c047820 */ /* 0x050fe20000410000 */
[----:B------:R-:W-:Y:S01]  /*4a90*/  FSETP.NEU.FTZ.AND P3, PT, R12, -INF , PT ;  /* 0xff8000000c00780b */ /* 0x000fe20003f7d000 */
[C---:B---3--:R-:W-:Y:S03]  /*4aa0*/  FMUL.FTZ R12, R11.reuse, 1.4426950216293334961 ;  /* 0x3fb8aa3b0b0c7820 */ /* 0x048fe60000410000 */
        /* <DEDUP_REMOVED lines=10> */
[----:B---3--:R-:W-:Y:S02]  /*4b50*/  FSEL R0, R12, RZ, P3 ;  /* 0x000000ff0c007208 */ /* 0x008fe40001800000 */
[----:B------:R-:W-:Y:S02]  /*4b60*/  MOV R12, R164 ;  /* 0x000000a4000c7202 */ /* 0x000fe40000000f00 */
[----:B------:R-:W-:Y:S02]  /*4b70*/  @P1 FSEL R12, R164, -INF , !P5 ;  /* 0xff800000a40c1808 */ /* 0x000fe40006800000 */
[----:B------:R-:W-:Y:S01]  /*4b80*/  PLOP3.LUT P1, PT, PT, PT, UP0, 0x80, 0x0 ;  /* 0x000000000000781c */ /* 0x000fe20003f2f008 */
[--C-:B----4-:R-:W-:Y:S01]  /*4b90*/  FFMA.FTZ R10, R11, UR11, -R0.reuse ;  /* 0x0000000b0b0a7c23 */ /* 0x110fe20008010800 */
[----:B------:R-:W-:Y:S02]  /*4ba0*/  PLOP3.LUT P5, PT, PT, PT, UP0, 0x80, 0x0 ;  /* 0x000000000000781c */ /* 0x000fe40003faf008 */
[----:B------:R-:W-:Y:S01]  /*4bb0*/  @P0 IADD3 R11, R9, 0x9, RZ ;  /* 0x00000009090b0810 */ /* 0x000fe20007ffe0ff */
[----:B------:R3:W-:Y:S01]  /*4bc0*/  MUFU.EX2 R237, R10 ;  /* 0x0000000a00ed7308 */ /* 0x0007e20000000800 */
[----:B------:R-:W-:Y:S02]  /*4bd0*/  PLOP3.LUT P0, PT, PT, PT, UP0, 0x80, 0x0 ;  /* 0x000000000000781c */ /* 0x000fe40003f0f008 */
[----:B------:R-:W-:Y:S07]  /*4be0*/  PLOP3.LUT P3, PT, PT, PT, UP0, 0x80, 0x0 ;  /* 0x000000000000781c */ /* 0x000fee0003f6f008 */
[----:B------:R-:W-:Y:S04]  /*4bf0*/  @P5 ISETP.GE.AND P5, PT, R11, UR8, PT ;  /* 0x000000080b005c0c */ /* 0x000fe8000bfa6270 */
[----:B------:R-:W-:Y:S02]  /*4c00*/  @P0 FSEL R6, R150, -INF , !P5 ;  /* 0xff80000096060808 */ /* 0x000fe40006800000 */
[----:B------:R-:W-:Y:S01]  /*4c10*/  PLOP3.LUT P0, PT, PT, PT, UP0, 0x80, 0x0 ;  /* 0x000000000000781c */ /* 0x000fe20003f0f008 */
[----:B---3--:R-:W-:Y:S02]  /*4c20*/  FFMA.FTZ R10, R12, UR11, -R0 ;  /* 0x0000000b0c0a7c23 */ /* 0x008fe40008010800 */
[--C-:B------:R-:W-:Y:S02]  /*4c30*/  FFMA.FTZ R6, R6, UR11, -R4.reuse ;  /* 0x0000000b06067c23 */ /* 0x100fe40008010804 */
[----:B------:R3:W-:Y:S10]  /*4c40*/  MUFU.EX2 R236, R10 ;  /* 0x0000000a00ec7308 */ /* 0x0007f40000000800 */
[----:B------:R-:W-:Y:S01]  /*4c50*/  MUFU.EX2 R167, R6 ;  /* 0x0000000600a77308 */ /* 0x000fe20000000800 */
[----:B---3--:R-:W-:Y:S02]  /*4c60*/  @P2 IADD3 R10, R9, 0x8, RZ ;  /* 0x00000008090a2810 */ /* 0x008fe40007ffe0ff */
[----:B------:R-:W-:Y:S02]  /*4c70*/  PLOP3.LUT P2, PT, PT, PT, UP0, 0x80, 0x0 ;  /* 0x000000000000781c */ /* 0x000fe40003f4f008 */
[----:B------:R-:W-:Y:S01]  /*4c80*/  @P6 ISETP.GE.AND P6, PT, R10, UR8, PT ;  /* 0x000000080a006c0c */ /* 0x000fe2000bfc6270 */
[----:B------:R-:W-:Y:S03]  /*4c90*/  IMAD.MOV.U32 R10, RZ, RZ, R151 ;  /* 0x000000ffff0a7224 */ /* 0x000fe600078e0097 */
[----:B------:R-:W-:Y:S02]  /*4ca0*/  @P1 FSEL R10, R151, -INF , !P6 ;  /* 0xff800000970a1808 */ /* 0x000fe40007000000 */
[----:B------:R-:W-:Y:S03]  /*4cb0*/  PLOP3.LUT P1, PT, PT, PT, UP0, 0x80, 0x0 ;  /* 0x000000000000781c */ /* 0x000fe60003f2f008 */
[----:B------:R-:W-:Y:S01]  /*4cc0*/  FFMA.FTZ R7, R10, UR11, -R4 ;  /* 0x0000000b0a077c23 */ /* 0x000fe20008010804 */
[----:B------:R-:W-:Y:S03]  /*4cd0*/  MOV R10, R160 ;  /* 0x000000a0000a7202 */ /* 0x000fe60000000f00 */
[----:B------:R3:W-:Y:S06]  /*4ce0*/  MUFU.EX2 R168, R7 ;  /* 0x0000000700a87308 */ /* 0x0007ec0000000800 */
[----:B------:R-:W-:Y:S02]  /*4cf0*/  @P1 FSEL R10, R160, -INF , !P5 ;  /* 0xff800000a00a1808 */ /* 0x000fe40006800000 */
[----:B------:R-:W-:Y:S02]  /*4d00*/  PLOP3.LUT P1, PT, PT, PT, UP0, 0x80, 0x0 ;  /* 0x000000000000781c */ /* 0x000fe40003f2f008 */
[----:B---3--:R-:W-:Y:S02]  /*4d10*/  MOV R7, R161 ;  /* 0x000000a100077202 */ /* 0x008fe40000000f00 */
[----:B------:R-:W-:Y:S02]  /*4d20*/  @P2 FSEL R7, R161, -INF , !P6 ;  /* 0xff800000a1072808 */ /* 0x000fe40007000000 */
[----:B------:R-:W-:Y:S03]  /*4d30*/  PLOP3.LUT P2, PT, PT, PT, UP0, 0x80, 0x0 ;  /* 0x000000000000781c */ /* 0x000fe60003f4f008 */
[----:B------:R-:W-:Y:S01]  /*4d40*/  FFMA.FTZ R6, R7, UR11, -R0 ;  /* 0x0000000b07067c23 */ /* 0x000fe20008010800 */
[----:B------:R-:W-:Y:S03]  /*4d50*/  IMAD.MOV.U32 R7, RZ, RZ, R248 ;  /* 0x000000ffff077224 */ /* 0x000fe600078e00f8 */
[----:B------:R-:W-:Y:S01]  /*4d60*/  @P1 FSEL R7, R248, -INF , !P5 ;  /* 0xff800000f8071808 */ /* 0x000fe20006800000 */
[----:B------:R3:W-:Y:S01]  /*4d70*/  MUFU.EX2 R235, R6 ;  /* 0x0000000600eb7308 */ /* 0x0007e20000000800 */
[----:B------:R-:W-:Y:S03]  /*4d80*/  PLOP3.LUT P1, PT, PT, PT, UP0, 0x80, 0x0 ;  /* 0x000000000000781c */ /* 0x000fe60003f2f008 */
[----:B------:R-:W-:Y:S06]  /*4d90*/  FFMA.FTZ R7, R7, UR11, -R8 ;  /* 0x0000000b07077c23 */ /* 0x000fec0008010808 */
[----:B------:R2:W-:Y:S01]  /*4da0*/  MUFU.EX2 R52, R7 ;  /* 0x0000000700347308 */ /* 0x0005e20000000800 */
[----:B---3--:R-:W-:Y:S01]  /*4db0*/  FFMA.FTZ R6, R10, UR11, -R0 ;  /* 0x0000000b0a067c23 */ /* 0x008fe20008010800 */
[C---:B------:R-:W-:Y:S02]  /*4dc0*/  @P3 IADD3 R10, R9.reuse, 0x10, RZ ;  /* 0x00000010090a3810 */ /* 0x040fe40007ffe0ff */
[----:B------:R-:W-:Y:S06]  /*4dd0*/  PLOP3.LUT P3, PT, PT, PT, UP0, 0x80, 0x0 ;  /* 0x000000000000781c */ /* 0x000fec0003f6f008 */
[----:B------:R3:W-:Y:S01]  /*4de0*/  MUFU.EX2 R234, R6 ;  /* 0x0000000600ea7308 */ /* 0x0007e20000000800 */
[----:B------:R-:W-:Y:S01]  /*4df0*/  @P4 ISETP.GE.AND P4, PT, R10, UR8, PT ;  /* 0x000000080a004c0c */ /* 0x000fe2000bf86270 */
[----:B------:R-:W-:Y:S01]  /*4e00*/  @P1 VIADD R10, R9, 0x11 ;  /* 0x00000011090a1836 */ /* 0x000fe20000000000 */
[----:B------:R-:W-:Y:S02]  /*4e10*/  PLOP3.LUT P1, PT, PT, PT, UP0, 0x80, 0x0 ;  /* 0x000000000000781c */ /* 0x000fe40003f2f008 */
[----:B--2---:R-:W-:Y:S02]  /*4e20*/  MOV R7, R39 ;  /* 0x0000002700077202 */ /* 0x004fe40000000f00 */
[----:B------:R-:W-:Y:S02]  /*4e30*/  @P2 FSEL R7, R39, -INF , !P5 ;  /* 0xff80000027072808 */ /* 0x000fe40006800000 */
[----:B------:R-:W-:Y:S02]  /*4e40*/  PLOP3.LUT P2, PT, PT, PT, UP0, 0x80, 0x0 ;  /* 0x000000000000781c */ /* 0x000fe40003f4f008 */
[----:B------:R-:W-:Y:S01]  /*4e50*/  PLOP3.LUT P5, PT, PT, PT, UP0, 0x80, 0x0 ;  /* 0x000000000000781c */ /* 0x000fe20003faf008 */
[--C-:B------:R-:W-:Y:S04]  /*4e60*/  FFMA.FTZ R7, R7, UR11, -R5.reuse ;  /* 0x0000000b07077c23 */ /* 0x100fe80008010805 */
[----:B------:R2:W-:Y:S01]  /*4e70*/  MUFU.EX2 R42, R7 ;  /* 0x00000007002a7308 */ /* 0x0005e20000000800 */
[----:B---3--:R-:W-:Y:S02]  /*4e80*/  MOV R6, R249 ;  /* 0x000000f900067202 */ /* 0x008fe40000000f00 */
[----:B------:R-:W-:Y:S02]  /*4e90*/  @P0 FSEL R6, R249, -INF , !P6 ;  /* 0xff800000f9060808 */ /* 0x000fe40007000000 */
[----:B------:R-:W-:Y:S03]  /*4ea0*/  PLOP3.LUT P0, PT, PT, PT, UP0, 0x80, 0x0 ;  /* 0x000000000000781c */ /* 0x000fe60003f0f008 */
[--C-:B------:R-:W-:Y:S04]  /*4eb0*/  FFMA.FTZ R6, R6, UR11, -R8.reuse ;  /* 0x0000000b06067c23 */ /* 0x100fe80008010808 */
[----:B------:R3:W4:Y:S01]  /*4ec0*/  MUFU.EX2 R53, R6 ;  /* 0x0000000600357308 */ /* 0x0007220000000800 */
[----:B--2---:R-:W-:Y:S02]  /*4ed0*/  MOV R7, R247 ;  /* 0x000000f700077202 */ /* 0x004fe40000000f00 */
[----:B---3--:R-:W-:Y:S03]  /*4ee0*/  MOV R6, R40 ;  /* 0x0000002800067202 */ /* 0x008fe60000000f00 */
[----:B------:R-:W-:Y:S02]  /*4ef0*/  @P0 FSEL R6, R40, -INF , !P6 ;  /* 0xff80000028060808 */ /* 0x000fe40007000000 */
[----:B------:R-:W-:Y:S02]  /*4f00*/  PLOP3.LUT P6, PT, PT, PT, UP0, 0x80, 0x0 ;  /* 0x000000000000781c */ /* 0x000fe40003fcf008 */
[----:B------:R-:W-:Y:S01]  /*4f10*/  PLOP3.LUT P0, PT, PT, PT, UP0, 0x80, 0x0 ;  /* 0x000000000000781c */ /* 0x000fe20003f0f008 */
[--C-:B------:R-:W-:Y:S04]  /*4f20*/  FFMA.FTZ R6, R6, UR11, -R5.reuse ;  /* 0x0000000b06067c23 */ /* 0x100fe80008010805 */
[----:B------:R2:W3:Y:S06]  /*4f30*/  MUFU.EX2 R43, R6 ;  /* 0x00000006002b7308 */ /* 0x0004ec0000000800 */
[----:B------:R-:W-:Y:S02]  /*4f40*/  @P6 ISETP.GE.AND P6, PT, R10, UR8, PT ;  /* 0x000000080a006c0c */ /* 0x000fe4000bfc6270 */
[----:B------:R-:W-:Y:S02]  /*4f50*/  @P3 IADD3 R10, R9, 0x18, RZ ;  /* 0x00000018090a3810 */ /* 0x000fe40007ffe0ff */
[----:B------:R-:W-:Y:S02]  /*4f60*/  @P2 FSEL R7, R247, -INF , !P6 ;  /* 0xff800000f7072808 */ /* 0x000fe40007000000 */
[----:B------:R-:W-:Y:S02]  /*4f70*/  PLOP3.LUT P2, PT, PT, PT, UP0, 0x80, 0x0 ;  /* 0x000000000000781c */ /* 0x000fe40003f4f008 */
[----:B------:R-:W-:Y:S01]  /*4f80*/  @P5 IADD3 R9, R9, 0x19, RZ ;  /* 0x0000001909095810 */ /* 0x000fe20007ffe0ff */
[--C-:B------:R-:W-:Y:S01]  /*4f90*/  FFMA.FTZ R7, R7, UR11, -R8.reuse ;  /* 0x0000000b07077c23 */ /* 0x100fe20008010808 */
[----:B--2---:R-:W-:Y:S02]  /*4fa0*/  MOV R6, R246 ;  /* 0x000000f600067202 */ /* 0x004fe40000000f00 */
[----:B------:R-:W-:Y:S01]  /*4fb0*/  @P0 FSEL R6, R246, -INF , !P4 ;  /* 0xff800000f6060808 */ /* 0x000fe20006000000 */
[----:B------:R2:W-:Y:S01]  /*4fc0*/  MUFU.EX2 R50, R7 ;  /* 0x0000000700327308 */ /* 0x0005e20000000800 */
[----:B------:R-:W-:Y:S03]  /*4fd0*/  PLOP3.LUT P0, PT, PT, PT, UP0, 0x80, 0x0 ;  /* 0x000000000000781c */ /* 0x000fe60003f0f008 */
[----:B------:R-:W-:Y:S02]  /*4fe0*/  FFMA.FTZ R6, R6, UR11, -R8 ;  /* 0x0000000b06067c23 */ /* 0x000fe40008010808 */
[----:B------:R-:W-:Y:S04]  /*4ff0*/  @P2 ISETP.GE.AND P2, PT, R10, UR8, PT ;  /* 0x000000080a002c0c */ /* 0x000fe8000bf46270 */
[----:B------:R1:W-:Y:S01]  /*5000*/  MUFU.EX2 R51, R6 ;  /* 0x0000000600337308 */ /* 0x0003e20000000800 */
[----:B--2---:R-:W-:Y:S02]  /*5010*/  MOV R7, R2 ;  /* 0x0000000200077202 */ /* 0x004fe40000000f00 */
[----:B------:R-:W-:Y:S02]  /*5020*/  @P1 FSEL R7, R2, -INF , !P6 ;  /* 0xff80000002071808 */ /* 0x000fe40007000000 */
[----:B------:R-:W-:Y:S03]  /*5030*/  PLOP3.LUT P1, PT, PT, PT, UP0, 0x80, 0x0 ;  /* 0x000000000000781c */ /* 0x000fe60003f2f008 */
[--C-:B------:R-:W-:Y:S01]  /*5040*/  FFMA.FTZ R7, R7, UR11, -R5.reuse ;  /* 0x0000000b07077c23 */ /* 0x100fe20008010805 */
[----:B-1----:R-:W-:Y:S02]  /*5050*/  MOV R6, R3 ;  /* 0x0000000300067202 */ /* 0x002fe40000000f00 */
[----:B------:R-:W-:Y:S01]  /*5060*/  @P0 FSEL R6, R3, -INF , !P4 ;  /* 0xff80000003060808 */ /* 0x000fe20006000000 */
[----:B------:R1:W-:Y:S01]  /*5070*/  MUFU.EX2 R38, R7 ;  /* 0x0000000700267308 */ /* 0x0003e20000000800 */
[----:B------:R-:W-:Y:S03]  /*5080*/  PLOP3.LUT P0, PT, PT, PT, UP0, 0x80, 0x0 ;  /* 0x000000000000781c */ /* 0x000fe60003f0f008 */
[----:B------:R-:W-:Y:S06]  /*5090*/  FFMA.FTZ R6, R6, UR11, -R5 ;  /* 0x0000000b06067c23 */ /* 0x000fec0008010805 */
[----:B------:R2:W-:Y:S01]  /*50a0*/  MUFU.EX2 R41, R6 ;  /* 0x0000000600297308 */ /* 0x0005e20000000800 */
[----:B-1----:R-:W-:Y:S01]  /*50b0*/  IMAD.MOV.U32 R7, RZ, RZ, R146 ;  /* 0x000000ffff077224 */ /* 0x002fe200078e0092 */
[----:B------:R-:W-:Y:S02]  /*50c0*/  @P1 FSEL R7, R146, -INF , !P6 ;  /* 0xff80000092071808 */ /* 0x000fe40007000000 */
[----:B------:R-:W-:Y:S03]  /*50d0*/  PLOP3.LUT P1, PT, PT, PT, UP0, 0x80, 0x0 ;  /* 0x000000000000781c */ /* 0x000fe60003f2f008 */
[--C-:B------:R-:W-:Y:S01]  /*50e0*/  FFMA.FTZ R7, R7, UR11, -R4.reuse ;  /* 0x0000000b07077c23 */ /* 0x100fe20008010804 */
[----:B--2---:R-:W-:Y:S02]  /*50f0*/  MOV R6, R147 ;  /* 0x0000009300067202 */ /* 0x004fe40000000f00 */
[----:B------:R-:W-:Y:S01]  /*5100*/  @P0 FSEL R6, R147, -INF , !P4 ;  /* 0xff80000093060808 */ /* 0x000fe20006000000 */
[----:B------:R1:W-:Y:S01]  /*5110*/  MUFU.EX2 R162, R7 ;  /* 0x0000000700a27308 */ /* 0x0003e20000000800 */
[----:B------:R-:W-:Y:S03]  /*5120*/  PLOP3.LUT P0, PT, PT, PT, UP0, 0x80, 0x0 ;  /* 0x000000000000781c */ /* 0x000fe60003f0f008 */
[----:B------:R-:W-:Y:S06]  /*5130*/  FFMA.FTZ R6, R6, UR11, -R4 ;  /* 0x0000000b06067c23 */ /* 0x000fec0008010804 */
[----:B------:R2:W-:Y:S01]  /*5140*/  MUFU.EX2 R163, R6 ;  /* 0x0000000600a37308 */ /* 0x0005e20000000800 */
[----:B-1----:R-:W-:Y:S02]  /*5150*/  MOV R7, R152 ;  /* 0x0000009800077202 */ /* 0x002fe40000000f00 */
[----:B------:R-:W-:Y:S02]  /*5160*/  @P1 FSEL R7, R152, -INF , !P6 ;  /* 0xff80000098071808 */ /* 0x000fe40007000000 */
[----:B------:R-:W-:Y:S03]  /*5170*/  PLOP3.LUT P1, PT, PT, PT, UP0, 0x80, 0x0 ;  /* 0x000000000000781c */ /* 0x000fe60003f2f008 */
[--C-:B------:R-:W-:Y:S01]  /*5180*/  FFMA.FTZ R7, R7, UR11, -R0.reuse ;  /* 0x0000000b07077c23 */ /* 0x100fe20008010800 */
[----:B--2---:R-:W-:Y:S02]  /*5190*/  MOV R6, R154 ;  /* 0x0000009a00067202 */ /* 0x004fe40000000f00 */
[----:B------:R-:W-:Y:S01]  /*51a0*/  @P0 FSEL R6, R154, -INF , !P4 ;  /* 0xff8000009a060808 */ /* 0x000fe20006000000 */
[----:B------:R1:W-:Y:S01]  /*51b0*/  MUFU.EX2 R170, R7 ;  /* 0x0000000700aa7308 */ /* 0x0003e20000000800 */
[----:B------:R-:W-:Y:S02]  /*51c0*/  PLOP3.LUT P4, PT, PT, PT, UP0, 0x80, 0x0 ;  /* 0x000000000000781c */ /* 0x000fe40003f8f008 */
[----:B------:R-:W-:Y:S01]  /*51d0*/  PLOP3.LUT P0, PT, PT, PT, UP0, 0x80, 0x0 ;  /* 0x000000000000781c */ /* 0x000fe20003f0f008 */
[----:B------:R-:W-:Y:S06]  /*51e0*/  FFMA.FTZ R6, R6, UR11, -R0 ;  /* 0x0000000b06067c23 */ /* 0x000fec0008010800 */
[----:B------:R2:W-:Y:S04]  /*51f0*/  MUFU.EX2 R171, R6 ;  /* 0x0000000600ab7308 */ /* 0x0005e80000000800 */
[----:B------:R-:W-:Y:S02]  /*5200*/  @P4 ISETP.GE.AND P4, PT, R9, UR8, PT ;  /* 0x0000000809004c0c */ /* 0x000fe4000bf86270 */
[----:B-1----:R-:W-:Y:S02]  /*5210*/  MOV R7, R144 ;  /* 0x0000009000077202 */ /* 0x002fe40000000f00 */
[----:B------:R-:W-:Y:S02]  /*5220*/  @P1 FSEL R7, R144, -INF , !P4 ;  /* 0xff80000090071808 */ /* 0x000fe40006000000 */
[----:B------:R-:W-:Y:S01]  /*5230*/  PLOP3.LUT P1, PT, PT, PT, UP0, 0x80, 0x0 ;  /* 0x000000000000781c */ /* 0x000fe20003f2f008 */
[----:B--2---:R-:W-:Y:S01]  /*5240*/  IMAD.MOV.U32 R6, RZ, RZ, R145 ;  /* 0x000000ffff067224 */ /* 0x004fe200078e0091 */
[----:B------:R-:W-:Y:S02]  /*5250*/  @P0 FSEL R6, R145, -INF , !P2 ;  /* 0xff80000091060808 */ /* 0x000fe40005000000 */
[----:B------:R-:W-:Y:S03]  /*5260*/  PLOP3.LUT P0, PT, PT, PT, UP0, 0x80, 0x0 ;  /* 0x000000000000781c */ /* 0x000fe60003f0f008 */
[--C-:B------:R-:W-:Y:S01]  /*5270*/  FFMA.FTZ R6, R6, UR11, -R4.reuse ;  /* 0x0000000b06067c23 */ /* 0x100fe20008010804 */
[----:B------:R-:W-:Y:S01]  /*5280*/  FFMA.FTZ R4, R7, UR11, -R4 ;  /* 0x0000000b07047c23 */ /* 0x000fe20008010804 */
[----:B------:R-:W-:Y:S02]  /*5290*/  MOV R7, R244 ;  /* 0x000000f400077202 */ /* 0x000fe40000000f00 */
[----:B------:R1:W-:Y:S10]  /*52a0*/  MUFU.EX2 R159, R6 ;  /* 0x00000006009f7308 */ /* 0x0003f40000000800 */
[----:B------:R2:W-:Y:S01]  /*52b0*/  MUFU.EX2 R158, R4 ;  /* 0x00000004009e7308 */ /* 0x0005e20000000800 */
[----:B-1----:R-:W-:Y:S02]  /*52c0*/  MOV R6, R149 ;  /* 0x0000009500067202 */ /* 0x002fe40000000f00 */
[----:B------:R-:W-:Y:S02]  /*52d0*/  @P0 FSEL R6, R149, -INF , !P2 ;  /* 0xff80000095060808 */ /* 0x000fe40005000000 */
[----:B------:R-:W-:Y:S03]  /*52e0*/  PLOP3.LUT P0, PT, PT, PT, UP0, 0x80, 0x0 ;  /* 0x000000000000781c */ /* 0x000fe60003f0f008 */
[----:B------:R-:W-:Y:S01]  /*52f0*/  FFMA.FTZ R6, R6, UR11, -R0 ;  /* 0x0000000b06067c23 */ /* 0x000fe20008010800 */
[----:B--2---:R-:W-:Y:S02]  /*5300*/  MOV R4, R242 ;  /* 0x000000f200047202 */ /* 0x004fe40000000f00 */
[----:B------:R-:W-:Y:S01]  /*5310*/  @P1 FSEL R4, R242, -INF , !P2 ;  /* 0xff800000f2041808 */ /* 0x000fe20005000000 */
[----:B------:R1:W-:Y:S01]  /*5320*/  MUFU.EX2 R169, R6 ;  /* 0x0000000600a97308 */ /* 0x0003e20000000800 */
[----:B------:R-:W-:Y:S03]  /*5330*/  PLOP3.LUT P1, PT, PT, PT, UP0, 0x80, 0x0 ;  /* 0x000000000000781c */ /* 0x000fe60003f2f008 */
[--C-:B------:R-:W-:Y:S06]  /*5340*/  FFMA.FTZ R4, R4, UR11, -R8.reuse ;  /* 0x0000000b04047c23 */ /* 0x100fec0008010808 */
[----:B------:R2:W-:Y:S01]  /*5350*/  MUFU.EX2 R49, R4 ;  /* 0x0000000400317308 */ /* 0x0005e20000000800 */
[----:B-1----:R-:W-:Y:S02]  /*5360*/  MOV R6, R243 ;  /* 0x000000f300067202 */ /* 0x002fe40000000f00 */
[----:B------:R-:W-:Y:S02]  /*5370*/  @P0 FSEL R6, R243, -INF , !P4 ;  /* 0xff800000f3060808 */ /* 0x000fe40006000000 */
[----:B------:R-:W-:Y:S03]  /*5380*/  PLOP3.LUT P0, PT, PT, PT, UP0, 0x80, 0x0 ;  /* 0x000000000000781c */ /* 0x000fe60003f0f008 */
[----:B------:R-:W-:Y:S01]  /*5390*/  FFMA.FTZ R8, R6, UR11, -R8 ;  /* 0x0000000b06087c23 */ /* 0x000fe20008010808 */
[----:B--2---:R-:W-:Y:S01]  /*53a0*/  IMAD.MOV.U32 R4, RZ, RZ, R245 ;  /* 0x000000ffff047224 */ /* 0x004fe200078e00f5 */
[----:B------:R-:W-:Y:S02]  /*53b0*/  @P1 FSEL R4, R245, -INF , !P2 ;  /* 0xff800000f5041808 */ /* 0x000fe40005000000 */
[----:B------:R-:W-:Y:S01]  /*53c0*/  F2FP.BF16.F32.PACK_AB R6, R54, R55 ;  /* 0x000000373606723e */ /* 0x000fe200000010ff */
[----:B------:R1:W2:Y:S01]  /*53d0*/  MUFU.EX2 R48, R8 ;  /* 0x0000000800307308 */ /* 0x0002a20000000800 */
[----:B------:R-:W-:Y:S01]  /*53e0*/  PLOP3.LUT P1, PT, PT, PT, UP0, 0x80, 0x0 ;  /* 0x000000000000781c */ /* 0x000fe20003f2f008 */
[--C-:B------:R-:W-:Y:S02]  /*53f0*/  FFMA.FTZ R4, R4, UR11, -R5.reuse ;  /* 0x0000000b04047c23 */ /* 0x100fe40008010805 */
[----:B------:R3:W-:Y:S01]  /*5400*/  STS [R241+0x13000], R6 ;  /* 0x01300006f1007388 */ /* 0x0007e20000000800 */
[----:B------:R-:W-:Y:S02]  /*5410*/  @P0 FSEL R7, R244, -INF , !P4 ;  /* 0xff800000f4070808 */ /* 0x000fe40006000000 */
[----:B------:R-:W-:Y:S03]  /*5420*/  IADD3 R142, P0, R141, UR15, RZ ;  /* 0x0000000f8d8e7c10 */ /* 0x000fe6000ff1e0ff */
[----:B------:R2:W-:Y:S01]  /*5430*/  MUFU.EX2 R37, R4 ;  /* 0x0000000400257308 */ /* 0x0005e20000000800 */
[----:B------:R-:W-:Y:S01]  /*5440*/  FFMA.FTZ R5, R7, UR11, -R5 ;  /* 0x0000000b07057c23 */ /* 0x000fe20008010805 */
[----:B----4-:R-:W-:Y:S02]  /*5450*/  F2FP.BF16.F32.PACK_AB R7, R52, R53 ;  /* 0x000000353407723e */ /* 0x010fe400000010ff */
[----:B------:R-:W-:Y:S02]  /*5460*/  IADD3.X R143, R140, UR14, RZ, P0, !PT ;  /* 0x0000000e8c8f7c10 */ /* 0x000fe400087fe4ff */
[----:B------:R-:W-:Y:S04]  /*5470*/  PLOP3.LUT P0, PT, PT, PT, UP3, 0x80, 0x0 ;  /* 0x000000000000781c */ /* 0x000fe80003f0f038 */
[----:B------:R4:W4:Y:S01]  /*5480*/  MUFU.EX2 R36, R5 ;  /* 0x0000000500247308 */ /* 0x0009220000000800 */
[----:B-1----:R-:W-:Y:S01]  /*5490*/  MOV R8, R148 ;  /* 0x0000009400087202 */ /* 0x002fe20000000f00 */
[----:B------:R-:W4:Y:S01]  /*54a0*/  LDG.E R141, desc[UR6][R142.64] ;  /* 0x000000068e8d7981 */ /* 0x000f22000c1e1900 */
[----:B------:R-:W-:Y:S03]  /*54b0*/  @P1 FSEL R8, R148, -INF , !P4 ;  /* 0xff80000094081808 */ /* 0x000fe60006000000 */
[----:B------:R-:W4:Y:S02]  /*54c0*/  LDG.E R140, desc[UR6][R142.64+0x20] ;  /* 0x000020068e8c7981 */ /* 0x000f24000c1e1900 */
[----:B------:R-:W-:Y:S01]  /*54d0*/  FFMA.FTZ R0, R8, UR11, -R0 ;  /* 0x0000000b08007c23 */ /* 0x000fe20008010800 */
[----:B--2---:R-:W-:Y:S03]  /*54e0*/  F2FP.BF16.F32.PACK_AB R4, R44, R47 ;  /* 0x0000002f2c04723e */ /* 0x004fe600000010ff */
[----:B------:R1:W2:Y:S01]  /*54f0*/  MUFU.EX2 R166, R0 ;  /* 0x0000000000a67308 */ /* 0x0002a20000000800 */
[----:B---3--:R-:W-:Y:S01]  /*5500*/  F2FP.BF16.F32.PACK_AB R6, R42, R43 ;  /* 0x0000002b2a06723e */ /* 0x008fe200000010ff */
[----:B------:R3:W-:Y:S01]  /*5510*/  STS [R241+0x13400], R4 ;  /* 0x01340004f1007388 */ /* 0x0007e20000000800 */
[----:B----4-:R-:W-:Y:S03]  /*5520*/  F2FP.BF16.F32.PACK_AB R5, R232, R233 ;  /* 0x000000e9e805723e */ /* 0x010fe600000010ff */
[----:B------:R4:W-:Y:S04]  /*5530*/  STS [R240+0x13000], R7 ;  /* 0x01300007f0007388 */ /* 0x0009e80000000800 */
[----:B------:R2:W-:Y:S04]  /*5540*/  STS [R240+0x13400], R6 ;  /* 0x01340006f0007388 */ /* 0x0005e80000000800 */
[----:B------:R2:W-:Y:S01]  /*5550*/  STS [R241+0x14000], R5 ;  /* 0x01400005f1007388 */ /* 0x0005e20000000800 */
[----:B-1----:R-:W-:Y:S02]  /*5560*/  F2FP.BF16.F32.PACK_AB R0, R48, R49 ;  /* 0x000000313000723e */ /* 0x002fe400000010ff */
[----:B---3--:R-:W-:Y:S02]  /*5570*/  F2FP.BF16.F32.PACK_AB R4, R236, R237 ;  /* 0x000000edec04723e */ /* 0x008fe400000010ff */
[----:B----4-:R-:W-:Y:S03]  /*5580*/  F2FP.BF16.F32.PACK_AB R7, R167, R168 ;  /* 0x000000a8a707723e */ /* 0x010fe600000010ff */
[----:B------:R1:W-:Y:S01]  /*5590*/  STS [R241+0x14400], R4 ;  /* 0x01440004f1007388 */ /* 0x0003e20000000800 */
[----:B--2---:R-:W-:Y:S03]  /*55a0*/  F2FP.BF16.F32.PACK_AB R6, R234, R235 ;  /* 0x000000ebea06723e */ /* 0x004fe600000010ff */
[----:B------:R2:W-:Y:S01]  /*55b0*/  STS [R240+0x14000], R7 ;  /* 0x01400007f0007388 */ /* 0x0005e20000000800 */
[----:B------:R-:W-:Y:S03]  /*55c0*/  F2FP.BF16.F32.PACK_AB R5, R50, R51 ;  /* 0x000000333205723e */ /* 0x000fe600000010ff */
[----:B------:R3:W-:Y:S04]  /*55d0*/  STS [R240+0x14400], R6 ;  /* 0x01440006f0007388 */ /* 0x0007e80000000800 */
[----:B------:R4:W-:Y:S01]  /*55e0*/  STS [R239+0x13000], R5 ;  /* 0x01300005ef007388 */ /* 0x0009e20000000800 */
[----:B-1----:R-:W-:Y:S02]  /*55f0*/  F2FP.BF16.F32.PACK_AB R4, R38, R41 ;  /* 0x000000292604723e */ /* 0x002fe400000010ff */
[----:B--2---:R-:W-:Y:S03]  /*5600*/  F2FP.BF16.F32.PACK_AB R7, R162, R163 ;  /* 0x000000a3a207723e */ /* 0x004fe600000010ff */
[----:B------:R1:W-:Y:S01]  /*5610*/  STS [R239+0x13400], R4 ;  /* 0x01340004ef007388 */ /* 0x0003e20000000800 */
[----:B---3--:R-:W-:Y:S03]  /*5620*/  F2FP.BF16.F32.PACK_AB R6, R170, R171 ;  /* 0x000000abaa06723e */ /* 0x008fe600000010ff */
[----:B------:R2:W-:Y:S01]  /*5630*/  STS [R238+0x13000], R0 ;  /* 0x01300000ee007388 */ /* 0x0005e20000000800 */
[----:B----4-:R-:W-:Y:S05]  /*5640*/  F2FP.BF16.F32.PACK_AB R5, R36, R37 ;  /* 0x000000252405723e */ /* 0x010fea00000010ff */
[----:B------:R-:W-:Y:S04]  /*5650*/  STS [R238+0x13400], R5 ;  /* 0x01340005ee007388 */ /* 0x000fe80000000800 */
[----:B------:R-:W-:Y:S04]  /*5660*/  STS [R239+0x14000], R7 ;  /* 0x01400007ef007388 */ /* 0x000fe80000000800 */
[----:B------:R-:W-:Y:S01]  /*5670*/  STS [R239+0x14400], R6 ;  /* 0x01440006ef007388 */ /* 0x000fe20000000800 */
[----:B-1----:R-:W-:Y:S02]  /*5680*/  F2FP.BF16.F32.PACK_AB R4, R158, R159 ;  /* 0x0000009f9e04723e */ /* 0x002fe400000010ff */
[----:B--2---:R-:W-:Y:S03]  /*5690*/  F2FP.BF16.F32.PACK_AB R0, R166, R169 ;  /* 0x000000a9a600723e */ /* 0x004fe600000010ff */
[----:B------:R-:W-:Y:S04]  /*56a0*/  STS [R238+0x14000], R4 ;  /* 0x01400004ee007388 */ /* 0x000fe80000000800 */
[----:B------:R1:W-:Y:S04]  /*56b0*/  STS [R238+0x14400], R0 ;  /* 0x01440000ee007388 */ /* 0x0003e80000000800 */
[----:B------:R-:W2:Y:S08]  /*56c0*/  LDSM.16.M88.4 R32, [R221+UR4+0x6000] ;  /* 0x00600004dd20783b */ /* 0x000eb00008000200 */
[----:B------:R-:W3:Y:S01]  /*56d0*/  LDSM.16.M88.4 R28, [R221+UR4+0x6800] ;  /* 0x00680004dd1c783b */ /* 0x000ee20008000200 */
[----:B-1----:R-:W-:Y:S04]  /*56e0*/  MOV R0, UR4 ;  /* 0x0000000400007c02 */ /* 0x002fe80008000f00 */
[----:B------:R-:W-:Y:S04]  /*56f0*/  IADD3 R0, R221, 0x6000, R0 ;  /* 0x00006000dd007810 */ /* 0x000fe80007ffe000 */
[----:B------:R-:W-:Y:S05]  /*5700*/  IADD3 R0, R0, R228, RZ ;  /* 0x000000e400007210 */ /* 0x000fea0007ffe0ff */
        /* <DEDUP_REMOVED lines=55> */
[C---:B------:R-:W-:Y:S01]  /*5a80*/  FADD.FTZ R5, -R141.reuse, R5 ;  /* 0x000000058d057221 */ /* 0x040fe20000010100 */
[-C--:B------:R-:W-:Y:S04]  /*5a90*/  HMMA.16816.F32.BF16 R20, R132, R216.reuse, R20 ;  /* 0x000000d88414723c */ /* 0x080fe80000041814 */
[----:B------:R-:W-:Y:S02]  /*5aa0*/  FMUL.FTZ R156, R54, R5 ;  /* 0x00000005369c7220 */ /* 0x000fe40000410000 */
[C---:B------:R-:W-:Y:S05]  /*5ab0*/  HMMA.16816.F32.BF16 R24, R136.reuse, R216, R24 ;  /* 0x000000d88818723c */ /* 0x040fea0000041818 */
[----:B------:R-:W-:Y:S01]  /*5ac0*/  FADD.FTZ R4, -R141, R4 ;  /* 0x000000048d047221 */ /* 0x000fe20000010100 */
[-C--:B------:R-:W-:Y:S05]  /*5ad0*/  HMMA.16816.F32.BF16 R28, R136, R218.reuse, R28 ;  /* 0x000000da881c723c */ /* 0x080fea000004181c */
[----:B------:R-:W-:Y:S01]  /*5ae0*/  FFMA.FTZ R5, -R251, R251, 1 ;  /* 0x3f800000fb057423 */ /* 0x000fe200000101fb */
[----:B------:R-:W-:Y:S05]  /*5af0*/  HMMA.16816.F32.BF16 R32, R132, R218, R32 ;  /* 0x000000da8420723c */ /* 0x000fea0000041820 */
[----:B------:R-:W-:Y:S01]  /*5b00*/  FFMA.FTZ R136, -R250, R250, 1 ;  /* 0x3f800000fa887423 */ /* 0x000fe200000101fa */
[----:B------:R-:W-:Y:S01]  /*5b10*/  FMUL.FTZ R157, R55, R4 ;  /* 0x00000004379d7220 */ /* 0x000fe20000410000 */
[----:B------:R-:W-:Y:S01]  /*5b20*/  FMUL.FTZ R5, R5, UR5 ;  /* 0x0000000505057c20 */ /* 0x000fe20008410000 */
[----:B------:R2:W5:Y:S03]  /*5b30*/  LDL.LU R55, [R1+0xbc] ;  /* 0x0000bc0001377983 */ /* 0x0005660000300800 */
[----:B------:R-:W-:Y:S01]  /*5b40*/  FMUL.FTZ R136, R136, UR5 ;  /* 0x0000000588887c20 */ /* 0x000fe20008410000 */
[----:B------:R2:W5:Y:S01]  /*5b50*/  LDL.LU R54, [R1+0xb8] ;  /* 0x0000b80001367983 */ /* 0x0005620000300800 */
[----:B------:R-:W-:Y:S01]  /*5b60*/  FADD.FTZ R135, -R141, R16 ;  /* 0x000000108d877221 */ /* 0x000fe20000010100 */
[----:B------:R-:W-:Y:S01]  /*5b70*/  FMUL.FTZ R132, R157, R5 ;  /* 0x000000059d847220 */ /* 0x000fe20000410000 */
[----:B------:R-:W-:Y:S01]  /*5b80*/  FMUL.FTZ R5, R156, R136 ;  /* 0x000000889c057220 */ /* 0x000fe20000410000 */
[----:B------:R2:W5:Y:S01]  /*5b90*/  LDG.E R4, desc[UR6][R142.64+0x80] ;  /* 0x000080068e047981 */ /* 0x000562000c1e1900 */
[----:B------:R-:W-:Y:S01]  /*5ba0*/  FADD.FTZ R133, -R141, R17 ;  /* 0x000000118d857221 */ /* 0x000fe20000010100 */
[----:B------:R-:W-:Y:S01]  /*5bb0*/  FMUL.FTZ R17, R53, R135 ;  /* 0x0000008735117220 */ /* 0x000fe20000410000 */
[----:B------:R-:W-:Y:S01]  /*5bc0*/  FADD.FTZ R134, -R141, R20 ;  /* 0x000000148d867221 */ /* 0x000fe20000010100 */
[----:B------:R2:W5:Y:S01]  /*5bd0*/  LDL.LU R53, [R1+0xb4] ;  /* 0x0000b40001357983 */ /* 0x0005620000300800 */
[----:B------:R-:W-:Y:S01]  /*5be0*/  F2FP.BF16.F32.PACK_AB R16, R5, R132 ;  /* 0x000000840510723e */ /* 0x000fe200000010ff */
[----:B------:R-:W-:Y:S01]  /*5bf0*/  FFMA.FTZ R5, -R248, R248, 1 ;  /* 0x3f800000f8057423 */ /* 0x000fe200000101f8 */
[----:B------:R-:W-:Y:S01]  /*5c00*/  FMUL.FTZ R20, R52, R133 ;  /* 0x0000008534147220 */ /* 0x000fe20000410000 */
[----:B------:R-:W-:Y:S01]  /*5c10*/  FMUL.FTZ R134, R51, R134 ;  /* 0x0000008633867220 */ /* 0x000fe20000410000 */
[----:B------:R2:W5:Y:S01]  /*5c20*/  LDL.LU R52, [R1+0xb0] ;  /* 0x0000b00001347983 */ /* 0x0005620000300800 */
[----:B------:R-:W-:Y:S01]  /*5c30*/  FADD.FTZ R21, -R141, R21 ;  /* 0x000000158d157221 */ /* 0x000fe20000010100 */
[----:B------:R-:W-:Y:S01]  /*5c40*/  FMUL.FTZ R5, R5, UR5 ;  /* 0x0000000505057c20 */ /* 0x000fe20008410000 */
[----:B------:R-:W-:Y:S01]  /*5c50*/  FFMA.FTZ R132, -R249, R249, 1 ;  /* 0x3f800000f9847423 */ /* 0x000fe200000101f9 */
[----:B------:R2:W5:Y:S01]  /*5c60*/  LDL.LU R51, [R1+0xac] ;  /* 0x0000ac0001337983 */ /* 0x0005620000300800 */
[----:B------:R-:W-:Y:S01]  /*5c70*/  FMUL.FTZ R135, R50, R21 ;  /* 0x0000001532877220 */ /* 0x000fe20000410000 */
[----:B------:R-:W-:Y:S01]  /*5c80*/  FFMA.FTZ R21, -R247, R247, 1 ;  /* 0x3f800000f7157423 */ /* 0x000fe200000101f7 */
[----:B------:R-:W-:Y:S01]  /*5c90*/  FMUL.FTZ R5, R20, R5 ;  /* 0x0000000514057220 */ /* 0x000fe20000410000 */
[----:B------:R2:W5:Y:S01]  /*5ca0*/  LDL.LU R50, [R1+0xa8] ;  /* 0x0000a80001327983 */ /* 0x0005620000300800 */
[----:B------:R-:W-:Y:S01]  /*5cb0*/  FADD.FTZ R20, -R141, R32 ;  /* 0x000000208d147221 */ /* 0x000fe20000010100 */
[----:B------:R-:W-:Y:S01]  /*5cc0*/  FMUL.FTZ R132, R132, UR5 ;  /* 0x0000000584847c20 */ /* 0x000fe20008410000 */
[----:B------:R-:W-:Y:S01]  /*5cd0*/  FFMA.FTZ R133, -R246, R246, 1 ;  /* 0x3f800000f6857423 */ /* 0x000fe200000101f6 */
[----:B------:R-:W-:Y:S01]  /*5ce0*/  FMUL.FTZ R21, R21, UR5 ;  /* 0x0000000515157c20 */ /* 0x000fe20008410000 */
        /* <DEDUP_REMOVED lines=13> */
[----:B------:R-:W-:Y:S01]  /*5dc0*/  FFMA.FTZ R6, -R46, R46, 1 ;  /* 0x3f8000002e067423 */ /* 0x000fe2000001012e */
[----:B------:R2:W5:Y:S01]  /*5dd0*/  LDL.LU R47, [R1+0x9c] ;  /* 0x00009c00012f7983 */ /* 0x0005620000300800 */
[----:B------:R-:W-:Y:S01]  /*5de0*/  FMUL.FTZ R17, R20, R17 ;  /* 0x0000001114117220 */ /* 0x000fe20000410000 */
[----:B------:R-:W-:Y:S01]  /*5df0*/  FFMA.FTZ R20, -R243, R243, 1 ;  /* 0x3f800000f3147423 */ /* 0x000fe200000101f3 */
[----:B------:R-:W-:Y:S01]  /*5e00*/  FFMA.FTZ R32, -R45, R45, 1 ;  /* 0x3f8000002d207423 */ /* 0x000fe2000001012d */
[----:B------:R2:W5:Y:S01]  /*5e10*/  LDL.LU R46, [R1+0x98] ;  /* 0x00009800012e7983 */ /* 0x0005620000300800 */
[----:B------:R-:W-:Y:S01]  /*5e20*/  FADD.FTZ R7, -R140, R7 ;  /* 0x000000078c077221 */ /* 0x000fe20000010100 */
[----:B------:R-:W-:Y:S01]  /*5e30*/  FMUL.FTZ R6, R6, UR5 ;  /* 0x0000000506067c20 */ /* 0x000fe20008410000 */
[----:B------:R-:W-:Y:S01]  /*5e40*/  FMUL.FTZ R32, R32, UR5 ;  /* 0x0000000520207c20 */ /* 0x000fe20008410000 */
[----:B------:R2:W5:Y:S01]  /*5e50*/  LDL.LU R45, [R1+0x94] ;  /* 0x00009400012d7983 */ /* 0x0005620000300800 */
[----:B------:R-:W-:Y:S01]  /*5e60*/  FMUL.FTZ R33, R44, R7 ;  /* 0x000000072c217220 */ /* 0x000fe20000410000 */
        /* <DEDUP_REMOVED lines=13> */
[C---:B------:R-:W-:Y:S01]  /*5f40*/  FADD.FTZ R17, -R140.reuse, R19 ;  /* 0x000000138c117221 */ /* 0x040fe20000010100 */
[----:B------:R-:W-:Y:S01]  /*5f50*/  FMUL.FTZ R18, R41, R18 ;  /* 0x0000001229127220 */ /* 0x000fe20000410000 */
[----:B------:R-:W-:Y:S01]  /*5f60*/  FADD.FTZ R19, -R140, R23 ;  /* 0x000000178c137221 */ /* 0x000fe20000010100 */
[----:B------:R-:W-:Y:S01]  /*5f70*/  FFMA.FTZ R23, -R40, R40, 1 ;  /* 0x3f80000028177423 */ /* 0x000fe20000010128 */
[----:B------:R-:W-:Y:S01]  /*5f80*/  FMUL.FTZ R17, R42, R17 ;  /* 0x000000112a117220 */ /* 0x000fe20000410000 */
[----:B------:R-:W-:Y:S01]  /*5f90*/  FFMA.FTZ R33, -R3, R3, 1 ;  /* 0x3f80000003217423 */ /* 0x000fe20000010103 */
[----:B------:R2:W5:Y:S01]  /*5fa0*/  LDL.LU R42, [R1+0x88] ;  /* 0x00008800012a7983 */ /* 0x0005620000300800 */
[----:B------:R-:W-:Y:S01]  /*5fb0*/  FMUL.FTZ R19, R38, R19 ;  /* 0x0000001326137220 */ /* 0x000fe20000410000 */
[----:B------:R-:W-:Y:S01]  /*5fc0*/  FFMA.FTZ R32, -R2, R2, 1 ;  /* 0x3f80000002207423 */ /* 0x000fe20000010102 */
[C---:B------:R-:W-:Y:S01]  /*5fd0*/  FADD.FTZ R34, -R140.reuse, R34 ;  /* 0x000000228c227221 */ /* 0x040fe20000010100 */
[----:B------:R2:W5:Y:S01]  /*5fe0*/  LDL.LU R41, [R1+0x84] ;  /* 0x0000840001297983 */ /* 0x0005620000300800 */
[----:B------:R-:W-:Y:S01]  /*5ff0*/  FADD.FTZ R35, -R140, R35 ;  /* 0x000000238c237221 */ /* 0x000fe20000010100 */
[----:B------:R-:W-:Y:S01]  /*6000*/  FMUL.FTZ R23, R23, UR5 ;  /* 0x0000000517177c20 */ /* 0x000fe20008410000 */
[----:B------:R-:W-:Y:S01]  /*6010*/  FMUL.FTZ R22, R22, UR5 ;  /* 0x0000000516167c20 */ /* 0x000fe20008410000 */
[----:B------:R2:W5:Y:S01]  /*6020*/  LDL.LU R40, [R1+0x80] ;  /* 0x0000800001287983 */ /* 0x0005620000300800 */
[----:B------:R-:W-:Y:S01]  /*6030*/  FMUL.FTZ R33, R33, UR5 ;  /* 0x0000000521217c20 */ /* 0x000fe20008410000 */
[----:B------:R-:W-:Y:S01]  /*6040*/  FMUL.FTZ R23, R5, R23 ;  /* 0x0000001705177220 */ /* 0x000fe20000410000 */
[----:B------:R-:W-:Y:S01]  /*6050*/  FMUL.FTZ R5, R37, R34 ;  /* 0x0000002225057220 */ /* 0x000fe20000410000 */
[----:B------:R2:W5:Y:S01]  /*6060*/  LDL.LU R39, [R1+0x7c] ;  /* 0x00007c0001277983 */ /* 0x0005620000300800 */
[----:B------:R-:W-:Y:S01]  /*6070*/  FMUL.FTZ R22, R17, R22 ;  /* 0x0000001611167220 */ /* 0x000fe20000410000 */
[----:B------:R-:W-:Y:S01]  /*6080*/  FMUL.FTZ R17, R36, R35 ;  /* 0x0000002324117220 */ /* 0x000fe20000410000 */
[----:B------:R-:W-:Y:S01]  /*6090*/  FFMA.FTZ R35, -R245, R245, 1 ;  /* 0x3f800000f5237423 */ /* 0x000fe200000101f5 */
[----:B------:R2:W5:Y:S01]  /*60a0*/  LDL.LU R38, [R1+0x78] ;  /* 0x0000780001267983 */ /* 0x0005620000300800 */
[----:B------:R-:W-:Y:S01]  /*60b0*/  FFMA.FTZ R34, -R244, R244, 1 ;  /* 0x3f800000f4227423 */ /* 0x000fe200000101f4 */
[----:B------:R-:W-:Y:S01]  /*60c0*/  FMUL.FTZ R32, R32, UR5 ;  /* 0x0000000520207c20 */ /* 0x000fe20008410000 */
[----:B------:R-:W-:Y:S01]  /*60d0*/  FMUL.FTZ R35, R35, UR5 ;  /* 0x0000000523237c20 */ /* 0x000fe20008410000 */
[----:B------:R2:W5:Y:S01]  /*60e0*/  LDL.LU R37, [R1+0x74] ;  /* 0x0000740001257983 */ /* 0x0005620000300800 */
[----:B------:R-:W-:Y:S01]  /*60f0*/  FMUL.FTZ R34, R34, UR5 ;  /* 0x0000000522227c20 */ /* 0x000fe20008410000 */
[----:B------:R-:W-:Y:S01]  /*6100*/  F2FP.BF16.F32.PACK_AB R21, R21, R133 ;  /* 0x000000851515723e */ /* 0x000fe200000010ff */
[----:B------:R-:W-:Y:S01]  /*6110*/  FMUL.FTZ R33, R18, R33 ;  /* 0x0000002112217220 */ /* 0x000fe20000410000 */
[----:B------:R2:W5:Y:S01]  /*6120*/  LDL.LU R36, [R1+0x70] ;  /* 0x0000700001247983 */ /* 0x0005620000300800 */
[----:B------:R-:W-:Y:S01]  /*6130*/  FMUL.FTZ R32, R19, R32 ;  /* 0x0000002013207220 */ /* 0x000fe20000410000 */
[----:B------:R-:W-:Y:S01]  /*6140*/  FMUL.FTZ R35, R5, R35 ;  /* 0x0000002305237220 */ /* 0x000fe20000410000 */
[----:B------:R-:W-:Y:S01]  /*6150*/  FMUL.FTZ R34, R17, R34 ;  /* 0x0000002211227220 */ /* 0x000fe20000410000 */
[----:B------:R2:W5:Y:S04]  /*6160*/  LDL.LU R3, [R1+0x6c] ;  /* 0x00006c0001037983 */ /* 0x0005680000300800 */
[----:B------:R2:W5:Y:S04]  /*6170*/  LDL.LU R2, [R1+0x68] ;  /* 0x0000680001027983 */ /* 0x0005680000300800 */
[----:B------:R2:W5:Y:S06]  /*6180*/  LDL.64 R246, [R1+0x18] ;  /* 0x0000180001f67983 */ /* 0x00056c0000100a00 */
[----:B------:R2:W5:Y:S04]  /*6190*/  LDL R243, [R1+0x30] ;  /* 0x0000300001f37983 */ /* 0x0005680000100800 */
[----:B------:R2:W5:Y:S01]  /*61a0*/  LDL R242, [R1+0x34] ;  /* 0x0000340001f27983 */ /* 0x0005620000100800 */
[----:B------:R-:W-:Y:S05]  /*61b0*/  @!P0 BRA `(.L_x_375) ;  /* 0x0000000000d88947 */ /* 0x000fea0003800000 */
[----:B------:R-:W3:Y:S01]  /*61c0*/  LDL.LU R134, [R1+0x14] ;  /* 0x0000140001867983 */ /* 0x000ee20000300800 */
[----:B------:R-:W1:Y:S01]  /*61d0*/  LDC R5, c[0x0][0x240] ;  /* 0x00009000ff057b82 */ /* 0x000e620000000800 */
[----:B-----5:R-:W-:Y:S01]  /*61e0*/  ISETP.GE.AND P2, PT, R246, UR35, PT ;  /* 0x00000023f6007c0c */ /* 0x020fe2000bf46270 */
[----:B------:R-:W-:Y:S01]  /*61f0*/  ULOP3.LUT UR10, UR9, 0x1, URZ, 0xc0, !UPT ;  /* 0x00000001090a7892 */ /* 0x000fe2000f8ec03f */
[----:B------:R-:W4:Y:S01]  /*6200*/  LDL.LU R133, [R1] ;  /* 0x0000000001857983 */ /* 0x000f220000300800 */
[----:B------:R-:W-:Y:S02]  /*6210*/  ISETP.GE.AND P1, PT, R243, UR35, PT ;  /* 0x00000023f3007c0c */ /* 0x000fe4000bf26270 */
[----:B------:R-:W-:Y:S01]  /*6220*/  UISETP.NE.U32.AND UP1, UPT, UR10, 0x1, UPT ;  /* 0x000000010a00788c */ /* 0x000fe2000bf25070 */
[----:B------:R-:W2:Y:S03]  /*6230*/  LDL.LU R132, [R1+0x4] ;  /* 0x0000040001847983 */ /* 0x000ea60000300800 */
[----:B------:R-:W-:Y:S06]  /*6240*/  USEL UR10, UR60, 0x3000, !UP1 ;  /* 0x000030003c0a7887 */ /* 0x000fec000c800000 */
[----:B------:R-:W-:Y:S01]  /*6250*/  VIADD R231, R231, UR10 ;  /* 0x0000000ae7e77c36 */ /* 0x000fe20008000000 */
[----:B------:R-:W-:Y:S04]  /*6260*/  IADD3 R220, R220, UR10, RZ ;  /* 0x0000000adcdc7c10 */ /* 0x000fe8000fffe0ff */
[----:B------:R1:W-:Y:S04]  /*6270*/  @P2 STS [R231], RZ ;  /* 0x000000ffe7002388 */ /* 0x0003e80000000800 */
[----:B------:R1:W-:Y:S04]  /*6280*/  @P2 STS [R231+0x4], RZ ;  /* 0x000004ffe7002388 */ /* 0x0003e80000000800 */
[----:B------:R2:W-:Y:S04]  /*6290*/  @P2 STS [R231+0x8], RZ ;  /* 0x000008ffe7002388 */ /* 0x0005e80000000800 */
[----:B------:R2:W-:Y:S01]  /*62a0*/  @P2 STS [R231+0xc], RZ ;  /* 0x00000cffe7002388 */ /* 0x0005e20000000800 */
[----:B-1----:R-:W-:Y:S05]  /*62b0*/  IMAD.U32 R5, R5, -0x40, RZ ;  /* 0xffffffc005057824 */ /* 0x002fea00078e00ff */
[----:B------:R-:W-:Y:S02]  /*62c0*/  SHF.R.S32.HI R17, RZ, 0x1f, R5 ;  /* 0x0000001fff117819 */ /* 0x000fe40000011405 */
[C---:B--2---:R-:W-:Y:S04]  /*62d0*/  LEA R132, P3, R5.reuse, R132, 0x1 ;  /* 0x0000008405847211 */ /* 0x044fe800078608ff */
[----:B----4-:R-:W-:Y:S01]  /*62e0*/  LEA.HI.X R133, R5, R133, R17, 0x1, P3 ;  /* 0x0000008505857211 */ /* 0x010fe200018f0c11 */
[----:B------:R1:W-:Y:S01]  /*62f0*/  STL [R1+0x4], R132 ;  /* 0x0000048401007387 */ /* 0x0003e20000100800 */
[C---:B---3--:R-:W-:Y:S01]  /*6300*/  VIADD R5, R134.reuse, UR10 ;  /* 0x0000000a86057c36 */ /* 0x048fe20008000000 */
[-C--:B------:R-:W-:Y:S01]  /*6310*/  @!P2 MOV R18, R132.reuse ;  /* 0x000000840012a202 */ /* 0x080fe20000000f00 */
[----:B------:R-:W-:Y:S01]  /*6320*/  @!P1 VIADD R17, R134, UR10 ;  /* 0x0000000a86119c36 */ /* 0x000fe20008000000 */
[----:B------:R1:W-:Y:S01]  /*6330*/  STL [R1], R133 ;  /* 0x0000008501007387 */ /* 0x0003e20000100800 */
[--C-:B------:R-:W-:Y:S03]  /*6340*/  @!P2 IMAD.MOV.U32 R19, RZ, RZ, R133.reuse ;  /* 0x000000ffff13a224 */ /* 0x100fe600078e0085 */
[----:B------:R1:W-:Y:S04]  /*6350*/  STL [R1+0x14], R5 ;  /* 0x0000140501007387 */ /* 0x0003e80000100800 */
        /* <DEDUP_REMOVED lines=8> */
[-C--:B--2---:R-:W-:Y:S01]  /*63e0*/  @!P1 MOV R18, R132.reuse ;  /* 0x0000008400129202 */ /* 0x084fe20000000f00 */
[--C-:B------:R-:W-:Y:S05]  /*63f0*/  @!P1 IMAD.MOV.U32 R19, RZ, RZ, R133.reuse ;  /* 0x000000ffff139224 */ /* 0x100fea00078e0085 */
[----:B------:R-:W-:Y:S01]  /*6400*/  @!PT LDS RZ, [RZ] ;  /* 0x00000000fffff984 */ /* 0x000fe20000000800 */
[----:B------:R-:W-:Y:S01]  /*6410*/  @!PT LDS RZ, [RZ] ;  /* 0x00000000fffff984 */ /* 0x000fe20000000800 */
[----:B------:R-:W-:Y:S01]  /*6420*/  @!PT LDS RZ, [RZ] ;  /* 0x00000000fffff984 */ /* 0x000fe20000000800 */
[----:B------:R2:W-:Y:S01]  /*6430*/  @!P1 LDGSTS.E.BYPASS.LTC128B.128 [R17+0x1000], desc[UR6][R18.64+0x40] ;  /* 0x0100004012119fae */ /* 0x0005e2000b901d46 */
[----:B------:R-:W-:Y:S11]  /*6440*/  ISETP.GE.AND P1, PT, R242, UR35, PT ;  /* 0x00000023f2007c0c */ /* 0x000ff6000bf26270 */
[----:B------:R-:W-:Y:S02]  /*6450*/  @!UPT UIADD3 URZ, URZ, URZ, URZ ;  /* 0x0000003f3f3ff290 */ /* 0x000fe4000fffe03f */
[----:B------:R1:W-:Y:S04]  /*6460*/  @P1 STS [R231+0x2000], RZ ;  /* 0x002000ffe7001388 */ /* 0x0003e80000000800 */
[----:B------:R1:W-:Y:S04]  /*6470*/  @P1 STS [R231+0x2004], RZ ;  /* 0x002004ffe7001388 */ /* 0x0003e80000000800 */
[----:B------:R1:W-:Y:S04]  /*6480*/  @P1 STS [R231+0x2008], RZ ;  /* 0x002008ffe7001388 */ /* 0x0003e80000000800 */
[----:B------:R1:W-:Y:S01]  /*6490*/  @P1 STS [R231+0x200c], RZ ;  /* 0x00200cffe7001388 */ /* 0x0003e20000000800 */
[----:B--2---:R-:W-:Y:S01]  /*64a0*/  @!P1 VIADD R17, R134, UR10 ;  /* 0x0000000a86119c36 */ /* 0x004fe20008000000 */
[----:B------:R-:W-:Y:S01]  /*64b0*/  @!P1 MOV R18, R132 ;  /* 0x0000008400129202 */ /* 0x000fe20000000f00 */
[----:B------:R-:W-:Y:S05]  /*64c0*/  @!P1 IMAD.MOV.U32 R19, RZ, RZ, R133 ;  /* 0x000000ffff139224 */ /* 0x000fea00078e0085 */
[----:B------:R-:W-:Y:S01]  /*64d0*/  @!PT LDS RZ, [RZ] ;  /* 0x00000000fffff984 */ /* 0x000fe20000000800 */
[----:B------:R-:W-:Y:S01]  /*64e0*/  @!PT LDS RZ, [RZ] ;  /* 0x00000000fffff984 */ /* 0x000fe20000000800 */
[----:B------:R-:W-:Y:S01]  /*64f0*/  @!PT LDS RZ, [RZ] ;  /* 0x00000000fffff984 */ /* 0x000fe20000000800 */
[----:B------:R1:W-:Y:S04]  /*6500*/  @!P1 LDGSTS.E.BYPASS.LTC128B.128 [R17+0x2000], desc[UR6][R18.64+0x80] ;  /* 0x0200008012119fae */ /* 0x0003e8000b901d46 */
[----:B------:R-:W0:Y:S02]  /*6510*/  LDGDEPBAR ;  /* 0x00000000000079af */ /* 0x000e240000000000 */
.L_x_375:
[----:B------:R-:W-:Y:S01]  /*6520*/  STS [R241+0xf000], R16 ;  /* 0x00f00010f1007388 */ /* 0x000fe20000000800 */
[----:B-1----:R-:W-:Y:S01]  /*6530*/  F2FP.BF16.F32.PACK_AB R5, R22, R23 ;  /* 0x000000171605723e */ /* 0x002fe200000010ff */
[C---:B-----5:R-:W-:Y:S01]  /*6540*/  FADD.FTZ R8, -R4.reuse, R8 ;  /* 0x0000000804087221 */ /* 0x060fe20000010100 */
[C---:B------:R-:W-:Y:S01]  /*6550*/  FADD.FTZ R9, -R4.reuse, R9 ;  /* 0x0000000904097221 */ /* 0x040fe20000010100 */
[----:B------:R1:W-:Y:S01]  /*6560*/  STS [R241+0xf400], R6 ;  /* 0x00f40006f1007388 */ /* 0x0003e20000000800 */
[----:B------:R-:W-:Y:S01]  /*6570*/  FADD.FTZ R25, -R4, R25 ;  /* 0x0000001904197221 */ /* 0x000fe20000010100 */
[----:B------:R-:W-:Y:S01]  /*6580*/  FMUL.FTZ R19, R233, R8 ;  /* 0x00000008e9137220 */ /* 0x000fe20000410000 */
[----:B------:R-:W-:Y:S01]  /*6590*/  FMUL.FTZ R18, R232, R9 ;  /* 0x00000009e8127220 */ /* 0x000fe20000410000 */
[----:B------:R3:W-:Y:S01]  /*65a0*/  STS [R240+0xf000], R7 ;  /* 0x00f00007f0007388 */ /* 0x0007e20000000800 */
[----:B------:R-:W-:Y:S01]  /*65b0*/  FFMA.FTZ R9, -R155, R155, 1 ;  /* 0x3f8000009b097423 */ /* 0x000fe2000001019b */
[----:B------:R-:W-:Y:S01]  /*65c0*/  FFMA.FTZ R8, -R153, R153, 1 ;  /* 0x3f80000099087423 */ /* 0x000fe20000010199 */
[C---:B------:R-:W-:Y:S01]  /*65d0*/  FADD.FTZ R29, -R4.reuse, R29 ;  /* 0x0000001d041d7221 */ /* 0x040fe20000010100 */
[----:B------:R4:W-:Y:S01]  /*65e0*/  STS [R240+0xf400], R5 ;  /* 0x00f40005f0007388 */ /* 0x0009e20000000800 */
[C---:B------:R-:W-:Y:S01]  /*65f0*/  FADD.FTZ R24, -R4.reuse, R24 ;  /* 0x0000001804187221 */ /* 0x040fe20000010100 */
[C---:B------:R-:W-:Y:S01]  /*6600*/  FADD.FTZ R28, -R4.reuse, R28 ;  /* 0x0000001c041c7221 */ /* 0x040fe20000010100 */
[C---:B------:R-:W-:Y:S01]  /*6610*/  FADD.FTZ R12, -R4.reuse, R12 ;  /* 0x0000000c040c7221 */ /* 0x040fe20000010100 */
[----:B------:R-:W-:Y:S01]  /*6620*/  FADD.FTZ R13, -R4, R13 ;  /* 0x0000000d040d7221 */ /* 0x000fe20000010100 */
[----:B------:R-:W-:Y:S01]  /*6630*/  FMUL.FTZ R9, R9, UR5 ;  /* 0x0000000509097c20 */ /* 0x000fe20008410000 */
[----:B------:R-:W-:Y:S01]  /*6640*/  FMUL.FTZ R8, R8, UR5 ;  /* 0x0000000508087c20 */ /* 0x000fe20008410000 */
[----:B------:R-:W-:Y:S01]  /*6650*/  FFMA.FTZ R4, -R144, R144, 1 ;  /* 0x3f80000090047423 */ /* 0x000fe20000010190 */
[----:B------:R-:W-:Y:S01]  /*6660*/  FMUL.FTZ R29, R158, R29 ;  /* 0x0000001d9e1d7220 */ /* 0x000fe20000410000 */
[----:B------:R-:W-:Y:S01]  /*6670*/  FMUL.FTZ R19, R19, R9 ;  /* 0x0000000913137220 */ /* 0x000fe20000410000 */
[----:B------:R-:W-:Y:S01]  /*6680*/  FMUL.FTZ R18, R18, R8 ;  /* 0x0000000812127220 */ /* 0x000fe20000410000 */
[----:B------:R-:W-:Y:S01]  /*6690*/  FMUL.FTZ R4, R4, UR5 ;  /* 0x0000000504047c20 */ /* 0x000fe20008410000 */
[----:B------:R-:W-:Y:S01]  /*66a0*/  FMUL.FTZ R12, R168, R12 ;  /* 0x0000000ca80c7220 */ /* 0x000fe20000410000 */
[----:B------:R-:W-:Y:S01]  /*66b0*/  FMUL.FTZ R13, R167, R13 ;  /* 0x0000000da70d7220 */ /* 0x000fe20000410000 */
[----:B------:R-:W-:Y:S01]  /*66c0*/  FFMA.FTZ R8, -R147, R147, 1 ;  /* 0x3f80000093087423 */ /* 0x000fe20000010193 */
[----:B------:R-:W-:Y:S01]  /*66d0*/  FMUL.FTZ R9, R29, R4 ;  /* 0x000000041d097220 */ /* 0x000fe20000410000 */
[----:B------:R-:W-:Y:S01]  /*66e0*/  F2FP.BF16.F32.PACK_AB R4, R18, R19 ;  /* 0x000000131204723e */ /* 0x000fe200000010ff */
[----:B-1----:R-:W-:Y:S01]  /*66f0*/  FFMA.FTZ R6, -R150, R150, 1 ;  /* 0x3f80000096067423 */ /* 0x002fe20000010196 */
[----:B------:R-:W-:Y:S01]  /*6700*/  FMUL.FTZ R24, R163, R24 ;  /* 0x00000018a3187220 */ /* 0x000fe20000410000 */
[----:B------:R-:W-:Y:S01]  /*6710*/  FMUL.FTZ R8, R8, UR5 ;  /* 0x0000000508087c20 */ /* 0x000fe20008410000 */
[----:B------:R-:W-:Y:S01]  /*6720*/  FADD.FTZ R10, -R0, R10 ;  /* 0x0000000a000a7221 */ /* 0x000fe20000010100 */
[----:B---3--:R-:W-:Y:S01]  /*6730*/  FFMA.FTZ R7, -R151, R151, 1 ;  /* 0x3f80000097077423 */ /* 0x008fe20000010197 */
[----:B------:R-:W-:Y:S01]  /*6740*/  FMUL.FTZ R6, R6, UR5 ;  /* 0x0000000506067c20 */ /* 0x000fe20008410000 */
[----:B------:R1:W-:Y:S01]  /*6750*/  STS [R241+0x10000], R4 ;  /* 0x01000004f1007388 */ /* 0x0003e20000000800 */
[C---:B------:R-:W-:Y:S01]  /*6760*/  FADD.FTZ R11, -R0.reuse, R11 ;  /* 0x0000000b000b7221 */ /* 0x040fe20000010100 */
[----:B------:R-:W-:Y:S01]  /*6770*/  FMUL.FTZ R7, R7, UR5 ;  /* 0x0000000507077c20 */ /* 0x000fe20008410000 */
[----:B------:R-:W-:Y:S01]  /*6780*/  FMUL.FTZ R13, R13, R6 ;  /* 0x000000060d0d7220 */ /* 0x000fe20000410000 */
[----:B------:R-:W-:Y:S01]  /*6790*/  FFMA.FTZ R6, -R145, R145, 1 ;  /* 0x3f80000091067423 */ /* 0x000fe20000010191 */
[----:B------:R-:W-:Y:S01]  /*67a0*/  FADD.FTZ R15, -R0, R15 ;  /* 0x0000000f000f7221 */ /* 0x000fe20000010100 */
[----:B------:R-:W-:Y:S01]  /*67b0*/  FMUL.FTZ R12, R12, R7 ;  /* 0x000000070c0c7220 */ /* 0x000fe20000410000 */
[----:B----4-:R-:W-:Y:S01]  /*67c0*/  FFMA.FTZ R5, -R160, R160, 1 ;  /* 0x3f800000a0057423 */ /* 0x010fe200000101a0 */
[----:B------:R-:W-:Y:S01]  /*67d0*/  FMUL.FTZ R24, R24, R8 ;  /* 0x0000000818187220 */ /* 0x000fe20000410000 */
[----:B------:R-:W-:Y:S01]  /*67e0*/  FMUL.FTZ R28, R159, R28 ;  /* 0x0000001c9f1c7220 */ /* 0x000fe20000410000 */
[----:B------:R-:W-:Y:S01]  /*67f0*/  FMUL.FTZ R6, R6, UR5 ;  /* 0x0000000506067c20 */ /* 0x000fe20008410000 */
[----:B------:R-:W-:Y:S01]  /*6800*/  F2FP.BF16.F32.PACK_AB R8, R13, R12 ;  /* 0x0000000c0d08723e */ /* 0x000fe200000010ff */
[----:B------:R-:W-:Y:S01]  /*6810*/  FMUL.FTZ R13, R237, R10 ;  /* 0x0000000aed0d7220 */ /* 0x000fe20000410000 */
[----:B------:R-:W-:Y:S01]  /*6820*/  FMUL.FTZ R12, R236, R11 ;  /* 0x0000000bec0c7220 */ /* 0x000fe20000410000 */
[----:B------:R-:W-:Y:S01]  /*6830*/  FMUL.FTZ R15, R234, R15 ;  /* 0x0000000fea0f7220 */ /* 0x000fe20000410000 */
[----:B------:R-:W-:Y:S01]  /*6840*/  FMUL.FTZ R5, R5, UR5 ;  /* 0x0000000505057c20 */ /* 0x000fe20008410000 */
[----:B------:R-:W-:Y:S01]  /*6850*/  FFMA.FTZ R11, -R165, R165, 1 ;  /* 0x3f800000a50b7423 */ /* 0x000fe200000101a5 */
[----:B------:R-:W-:Y:S01]  /*6860*/  FFMA.FTZ R10, -R164, R164, 1 ;  /* 0x3f800000a40a7423 */ /* 0x000fe200000101a4 */
[----:B------:R-:W-:Y:S01]  /*6870*/  FMUL.FTZ R28, R28, R6 ;  /* 0x000000061c1c7220 */ /* 0x000fe20000410000 */
[----:B------:R-:W-:Y:S01]  /*6880*/  FMUL.FTZ R15, R15, R5 ;  /* 0x000000050f0f7220 */ /* 0x000fe20000410000 */
[----:B------:R-:W-:Y:S01]  /*6890*/  FMUL.FTZ R11, R11, UR5 ;  /* 0x000000050b0b7c20 */ /* 0x000fe20008410000 */
[----:B------:R-:W-:Y:S01]  /*68a0*/  FMUL.FTZ R10, R10, UR5 ;  /* 0x000000050a0a7c20 */ /* 0x000fe20008410000 */
[C---:B------:R-:W-:Y:S01]  /*68b0*/  FADD.FTZ R14, -R0.reuse, R14 ;  /* 0x0000000e000e7221 */ /* 0x040fe20000010100 */
[----:B------:R-:W-:Y:S01]  /*68c0*/  FFMA.FTZ R6, -R161, R161, 1 ;  /* 0x3f800000a1067423 */ /* 0x000fe200000101a1 */
[----:B------:R-:W-:Y:S01]  /*68d0*/  FADD.FTZ R30, -R0, R30 ;  /* 0x0000001e001e7221 */ /* 0x000fe20000010100 */
[----:B------:R-:W-:Y:S01]  /*68e0*/  FFMA.FTZ R5, -R149, R149, 1 ;  /* 0x3f80000095057423 */ /* 0x000fe20000010195 */
[----:B------:R-:W-:Y:S01]  /*68f0*/  FMUL.FTZ R13, R13, R11 ;  /* 0x0000000b0d0d7220 */ /* 0x000fe20000410000 */
[----:B------:R-:W-:Y:S01]  /*6900*/  FMUL.FTZ R12, R12, R10 ;  /* 0x0000000a0c0c7220 */ /* 0x000fe20000410000 */
[----:B------:R-:W-:Y:S01]  /*6910*/  FMUL.FTZ R14, R235, R14 ;  /* 0x0000000eeb0e7220 */ /* 0x000fe20000410000 */
[----:B------:R-:W-:Y:S01]  /*6920*/  FMUL.FTZ R6, R6, UR5 ;  /* 0x0000000506067c20 */ /* 0x000fe20008410000 */
[----:B------:R-:W-:Y:S01]  /*6930*/  FMUL.FTZ R30, R169, R30 ;  /* 0x0000001ea91e7220 */ /* 0x000fe20000410000 */
[----:B------:R-:W-:Y:S01]  /*6940*/  FMUL.FTZ R5, R5, UR5 ;  /* 0x0000000505057c20 */ /* 0x000fe20008410000 */
[----:B------:R-:W-:Y:S01]  /*6950*/  FFMA.FTZ R10, -R154, R154, 1 ;  /* 0x3f8000009a0a7423 */ /* 0x000fe2000001019a */
[----:B------:R-:W-:Y:S01]  /*6960*/  FMUL.FTZ R14, R14, R6 ;  /* 0x000000060e0e7220 */ /* 0x000fe20000410000 */
[----:B------:R-:W-:Y:S01]  /*6970*/  FADD.FTZ R27, -R0, R27 ;  /* 0x0000001b001b7221 */ /* 0x000fe20000010100 */
[----:B------:R-:W-:Y:S01]  /*6980*/  FMUL.FTZ R30, R30, R5 ;  /* 0x000000051e1e7220 */ /* 0x000fe20000410000 */
[----:B------:R-:W-:Y:S01]  /*6990*/  F2FP.BF16.F32.PACK_AB R5, R12, R13 ;  /* 0x0000000d0c05723e */ /* 0x000fe200000010ff */
[----:B------:R-:W-:Y:S01]  /*69a0*/  FFMA.FTZ R6, -R152, R152, 1 ;  /* 0x3f80000098067423 */ /* 0x000fe20000010198 */
[----:B------:R-:W-:Y:S01]  /*69b0*/  FFMA.FTZ R7, -R146, R146, 1 ;  /* 0x3f80000092077423 */ /* 0x000fe20000010192 */
[C---:B------:R-:W-:Y:S01]  /*69c0*/  FADD.FTZ R26, -R0.reuse, R26 ;  /* 0x0000001a001a7221 */ /* 0x040fe20000010100 */
[----:B-1----:R-:W-:Y:S01]  /*69d0*/  F2FP.BF16.F32.PACK_AB R4, R15, R14 ;  /* 0x0000000e0f04723e */ /* 0x002fe200000010ff */
[----:B------:R-:W-:Y:S01]  /*69e0*/  STS [R241+0x10400], R5 ;  /* 0x01040005f1007388 */ /* 0x000fe20000000800 */
[----:B------:R-:W-:Y:S01]  /*69f0*/  FADD.FTZ R31, -R0, R31 ;  /* 0x0000001f001f7221 */ /* 0x000fe20000010100 */
[----:B------:R-:W-:Y:S01]  /*6a00*/  FMUL.FTZ R11, R10, UR5 ;  /* 0x000000050a0b7c20 */ /* 0x000fe20008410000 */
        /* <DEDUP_REMOVED lines=34> */
[----:B------:R-:W2:Y:S04]  /*6c30*/  LDL.LU R141, [R1+0xc] ;  /* 0x00000c00018d7983 */ /* 0x000ea80000300800 */
[----:B------:R-:W4:Y:S04]  /*6c40*/  LDSM.16.MT88.4 R20, [R0+0x8000] ;  /* 0x008000000014783b */ /* 0x000f280000004200 */
[----:B------:R-:W2:Y:S04]  /*6c50*/  LDL.LU R140, [R1+0x10] ;  /* 0x00001000018c7983 */ /* 0x000ea80000300800 */
[----:B------:R-:W-:Y:S04]  /*6c60*/  LDSM.16.MT88.4 R24, [R2+0x13800] ;  /* 0x013800000218783b */ /* 0x000fe80000004200 */
[----:B------:R-:W4:Y:S04]  /*6c70*/  LDSM.16.MT88.4 R28, [R0+0x6400] ;  /* 0x00640000001c783b */ /* 0x000f280000004200 */
[----:B------:R-:W4:Y:S04]  /*6c80*/  LDSM.16.MT88.4 R32, [R2+0x15800] ;  /* 0x015800000220783b */ /* 0x000f280000004200 */
[----:B------:R-:W4:Y:S01]  /*6c90*/  LDSM.16.MT88.4 R132, [R0+0x7400] ;  /* 0x007400000084783b */ /* 0x000f220000004200 */
[-C--:B-1----:R-:W-:Y:S03]  /*6ca0*/  HMMA.16816.F32.BF16 R36, R4, R8.reuse, R36 ;  /* 0x000000080424723c */ /* 0x082fe60000041824 */
[----:B------:R1:W5:Y:S04]  /*6cb0*/  LDL R244, [R1+0x3c] ;  /* 0x00003c0001f47983 */ /* 0x0003680000100800 */
[----:B------:R-:W1:Y:S01]  /*6cc0*/  LDSM.16.MT88.4 R136, [R0+0x8400] ;  /* 0x008400000088783b */ /* 0x000e620000004200 */
        /* <DEDUP_REMOVED lines=9> */
[-C--:B------:R-:W-:Y:S06]  /*6d60*/  HMMA.16816.F32.BF16 R68, R4, R20.reuse, R68 ;  /* 0x000000140444723c */ /* 0x080fec0000041844 */
[C---:B------:R-:W-:Y:S06]  /*6d70*/  HMMA.16816.F32.BF16 R72, R12.reuse, R20, R72 ;  /* 0x000000140c48723c */ /* 0x040fec0000041848 */
[-C--:B------:R-:W-:Y:S01]  /*6d80*/  HMMA.16816.F32.BF16 R76, R12, R22.reuse, R76 ;  /* 0x000000160c4c723c */ /* 0x080fe2000004184c */
[----:B------:R-:W-:Y:S05]  /*6d90*/  LDSM.16.MT88.4 R12, [R2+0x16000] ;  /* 0x01600000020c783b */ /* 0x000fea0000004200 */
[----:B------:R-:W-:Y:S01]  /*6da0*/  HMMA.16816.F32.BF16 R80, R4, R22, R80 ;  /* 0x000000160450723c */ /* 0x000fe20000041850 */
[----:B------:R-:W3:Y:S04]  /*6db0*/  LDSM.16.MT88.4 R4, [R2+0x14000] ;  /* 0x014000000204783b */ /* 0x000ee80000004200 */
[----:B------:R-:W4:Y:S01]  /*6dc0*/  LDSM.16.MT88.4 R20, [R0+0x8800] ;  /* 0x008800000014783b */ /* 0x000f220000004200 */
        /* <DEDUP_REMOVED lines=15> */
[----:B------:R-:W1:Y:S04]  /*6ec0*/  LDSM.16.MT88.4 R24, [R0+0x7c00] ;  /* 0x007c00000018783b */ /* 0x000e680000004200 */
[----:B------:R-:W1:Y:S01]  /*6ed0*/  LDSM.16.MT88.4 R136, [R0+0x8c00] ;  /* 0x008c00000088783b */ /* 0x000e620000004200 */
[-C--:B---3--:R-:W-:Y:S01]  /*6ee0*/  HMMA.16816.F32.BF16 R36, R4, R8.reuse, R36 ;  /* 0x000000080424723c */ /* 0x088fe20000041824 */
        /* <DEDUP_REMOVED lines=8> */
[-C--:B----4-:R-:W-:Y:S06]  /*6f70*/  HMMA.16816.F32.BF16 R68, R4, R20.reuse, R68 ;  /* 0x000000140444723c */ /* 0x090fec0000041844 */
        /* <DEDUP_REMOVED lines=12> */
[C---:B------:R-:W-:Y:S05]  /*7040*/  HMMA.16816.F32.BF16 R72, R132.reuse, R136, R72 ;  /* 0x000000888448723c */ /* 0x040fea0000041848 */
[----:B--2---:R-:W-:Y:S01]  /*7050*/  MOV R161, R141 ;  /* 0x0000008d00a17202 */ /* 0x004fe20000000f00 */
[-C--:B------:R-:W-:Y:S05]  /*7060*/  HMMA.16816.F32.BF16 R76, R132, R138.reuse, R76 ;  /* 0x0000008a844c723c */ /* 0x080fea000004184c */
[----:B------:R-:W-:Y:S01]  /*7070*/  MOV R160, R140 ;  /* 0x0000008c00a07202 */ /* 0x000fe20000000f00 */
[----:B------:R-:W-:Y:S01]  /*7080*/  HMMA.16816.F32.BF16 R80, R28, R138, R80 ;  /* 0x0000008a1c50723c */ /* 0x000fe20000041850 */
[----:B------:R-:W-:Y:S11]  /*7090*/  @!UPT UIADD3 URZ, URZ, URZ, URZ ;  /* 0x0000003f3f3ff290 */ /* 0x000ff6000fffe03f */
[----:B------:R-:W-:Y:S01]  /*70a0*/  @!UPT UIADD3 URZ, URZ, URZ, URZ ;  /* 0x0000003f3f3ff290 */ /* 0x000fe2000fffe03f */
[----:B------:R-:W-:Y:S11]  /*70b0*/  @!P0 BRA `(.L_x_376) ;  /* 0x00000000008c8947 */ /* 0x000ff60003800000 */
[----:B------:R-:W2:Y:S01]  /*70c0*/  LDL.LU R140, [R1+0x8] ;  /* 0x00000800018c7983 */ /* 0x000ea20000300800 */
        /* <DEDUP_REMOVED lines=9> */
[----:B------:R-:W-:Y:S02]  /*7160*/  SHF.R.S32.HI R6, RZ, 0x1f, R5 ;  /* 0x0000001fff067819 */ /* 0x000fe40000011405 */
[C---:B--2---:R-:W-:Y:S04]  /*7170*/  LEA R140, P4, R5.reuse, R140, 0x1 ;  /* 0x0000008c058c7211 */ /* 0x044fe800078808ff */
[----:B------:R-:W-:Y:S01]  /*7180*/  LEA.HI.X R252, R5, R252, R6, 0x1, P4 ;  /* 0x000000fc05fc7211 */ /* 0x000fe200020f0c06 */
[----:B------:R3:W-:Y:S01]  /*7190*/  STL [R1+0x8], R140 ;  /* 0x0000088c01007387 */ /* 0x0007e20000100800 */
[--C-:B------:R-:W-:Y:S02]  /*71a0*/  @!P3 IMAD.MOV.U32 R10, RZ, RZ, R140.reuse ;  /* 0x000000ffff0ab224 */ /* 0x100fe400078e008c */
[----:B------:R-:W-:Y:S02]  /*71b0*/  @!P2 IMAD.MOV.U32 R8, RZ, RZ, R140 ;  /* 0x000000ffff08a224 */ /* 0x000fe400078e008c */
[--C-:B------:R-:W-:Y:S02]  /*71c0*/  @!P3 IMAD.MOV.U32 R11, RZ, RZ, R252.reuse ;  /* 0x000000ffff0bb224 */ /* 0x100fe400078e00fc */
[----:B------:R-:W-:Y:S02]  /*71d0*/  @!P2 IMAD.MOV.U32 R9, RZ, RZ, R252 ;  /* 0x000000ffff09a224 */ /* 0x000fe400078e00fc */
[----:B------:R-:W-:Y:S01]  /*71e0*/  @!P1 IMAD.MOV.U32 R6, RZ, RZ, R140 ;  /* 0x000000ffff069224 */ /* 0x000fe200078e008c */
[----:B------:R-:W-:Y:S01]  /*71f0*/  @!PT LDS RZ, [RZ] ;  /* 0x00000000fffff984 */ /* 0x000fe20000000800 */
[----:B------:R-:W-:Y:S01]  /*7200*/  @!PT LDS RZ, [RZ] ;  /* 0x00000000fffff984 */ /* 0x000fe20000000800 */
[----:B------:R-:W-:Y:S01]  /*7210*/  @!PT LDS RZ, [RZ] ;  /* 0x00000000fffff984 */ /* 0x000fe20000000800 */
[----:B------:R3:W-:Y:S01]  /*7220*/  @!P3 LDGSTS.E.BYPASS.LTC128B.128 [R4+0x6000], desc[UR6][R10.64] ;  /* 0x060000000a04bfae */ /* 0x0007e2000b901d46 */
[----:B------:R-:W-:Y:S03]  /*7230*/  @!P1 IMAD.MOV.U32 R7, RZ, RZ, R252 ;  /* 0x000000ffff079224 */ /* 0x000fe600078e00fc */
        /* <DEDUP_REMOVED lines=11> */
.L_x_376:
[----:B------:R-:W2:Y:S01]  /*72f0*/  LDL R169, [R1+0x48] ;  /* 0x0000480001a97983 */ /* 0x000ea20000100800 */
[----:B------:R-:W-:Y:S03]  /*7300*/  ULOP3.LUT UR10, UR9, 0x1, URZ, 0xc0, !UPT ;  /* 0x00000001090a7892 */ /* 0x000fe6000f8ec03f */
[----:B------:R-:W4:Y:S01]  /*7310*/  LDL R167, [R1+0x4c] ;  /* 0x00004c0001a77983 */ /* 0x000f220000100800 */
[----:B------:R-:W-:Y:S02]  /*7320*/  UISETP.NE.U32.AND UP1, UPT, UR10, 0x1, UPT ;  /* 0x000000010a00788c */ /* 0x000fe4000bf25070 */
[----:B------:R-:W-:Y:S01]  /*7330*/  UIADD3 UR10, UR9, -0x1, URZ ;  /* 0xffffffff090a7890 */ /* 0x000fe2000fffe03f */
[----:B------:R-:W-:Y:S04]  /*7340*/  LDSM.16.M88.4 R24, [R224] ;  /* 0x00000000e018783b */ /* 0x000fe80000000200 */
[----:B---3--:R-:W1:Y:S04]  /*7350*/  LDSM.16.MT88.4 R8, [R0+0x9000] ;  /* 0x009000000008783b */ /* 0x008e680000004200 */
        /* <DEDUP_REMOVED lines=8> */
[----:B------:R-:W1:Y:S02]  /*73e0*/  LDSM.16.MT88.4 R136, [R0+0xb400] ;  /* 0x00b400000088783b */ /* 0x000e640000004200 */
[C---:B-1----:R-:W-:Y:S02]  /*73f0*/  HMMA.16816.F32.BF16 R4, R24.reuse, R8, RZ ;  /* 0x000000081804723c */ /* 0x042fe400000418ff */
[----:B------:R-:W1:Y:S04]  /*7400*/  LDSM.16.MT88.4 R140, [R0+0xd400] ;  /* 0x00d40000008c783b */ /* 0x000e680000004200 */
[----:B------:R-:W-:Y:S01]  /*7410*/  LDSM.16.M88.4 R144, [R227] ;  /* 0x00000000e390783b */ /* 0x000fe20000000200 */
[C---:B------:R-:W-:Y:S03]  /*7420*/  HMMA.16816.F32.BF16 R8, R24.reuse, R10, RZ ;  /* 0x0000000a1808723c */ /* 0x040fe600000418ff */
[----:B------:R-:W1:Y:S04]  /*7430*/  LDSM.16.MT88.4 R148, [R0+0x9800] ;  /* 0x009800000094783b */ /* 0x000e680000004200 */
[----:B------:R-:W1:Y:S01]  /*7440*/  LDSM.16.MT88.4 R152, [R0+0xb800] ;  /* 0x00b800000098783b */ /* 0x000e620000004200 */
[C---:B------:R-:W-:Y:S03]  /*7450*/  HMMA.16816.F32.BF16 R12, R24.reuse, R16, RZ ;  /* 0x00000010180c723c */ /* 0x040fe600000418ff */
        /* <DEDUP_REMOVED lines=51> */
[----:B------:R-:W4:Y:S05]  /*7790*/  LDSM.16.MT88.4 R156, [R0+0xcc00] ;  /* 0x00cc0000009c783b */ /* 0x000f2a0000004200 */
[C---:B-1----:R-:W-:Y:S06]  /*77a0*/  HMMA.16816.F32.BF16 R20, R136.reuse, R32, R20 ;  /* 0x000000208814723c */ /* 0x042fec0000041814 */
[----:B------:R-:W-:Y:S01]  /*77b0*/  HMMA.16816.F32.BF16 R24, R136, R34, R24 ;  /* 0x000000228818723c */ /* 0x000fe20000041818 */
[----:B------:R1:W3:Y:S04]  /*77c0*/  LDSM.16.MT88.4 R32, [R0+0xec00] ;  /* 0x00ec00000020783b */ /* 0x0002e80000004200 */
[----:B------:R-:W-:Y:S01]  /*77d0*/  LDSM.16.MT88.4 R136, [R3+0x2400] ;  /* 0x002400000388783b */ /* 0x000fe20000004200 */
[C---:B------:R-:W-:Y:S06]  /*77e0*/  HMMA.16816.F32.BF16 R4, R132.reuse, R148, R4 ;  /* 0x000000948404723c */ /* 0x040fec0000041804 */
[C---:B------:R-:W-:Y:S06]  /*77f0*/  HMMA.16816.F32.BF16 R8, R132.reuse, R150, R8 ;  /* 0x000000968408723c */ /* 0x040fec0000041808 */
[C---:B------:R-:W-:Y:S06]  /*7800*/  HMMA.16816.F32.BF16 R12, R132.reuse, R152, R12 ;  /* 0x00000098840c723c */ /* 0x040fec000004180c */
[C---:B------:R-:W-:Y:S01]  /*7810*/  HMMA.16816.F32.BF16 R16, R132.reuse, R154, R16 ;  /* 0x0000009a8410723c */ /* 0x040fe20000041810 */
[----:B-1----:R-:W-:Y:S05]  /*7820*/  IMAD.U32 R0, RZ, RZ, UR16 ;  /* 0x00000010ff007e24 */ /* 0x002fea000f8e00ff */
[C---:B--2---:R-:W-:Y:S06]  /*7830*/  HMMA.16816.F32.BF16 R20, R132.reuse, R28, R20 ;  /* 0x0000001c8414723c */ /* 0x044fec0000041814 */
        /* <DEDUP_REMOVED lines=10> */
[----:B---3--:R-:W2:Y:S02]  /*78e0*/  @P0 LDG.E R162, desc[UR6][R30.64+0xa0] ;  /* 0x0000a0061ea20981 */ /* 0x008ea4000c1e1900 */
        /* <DEDUP_REMOVED lines=8> */
[----:B-1----:R-:W-:Y:S02]  /*7970*/  IMAD.U32 R30, RZ, RZ, UR27 ;  /* 0x0000001bff1e7e24 */ /* 0x002fe4000f8e00ff */
[----:B------:R-:W-:Y:S01]  /*7980*/  IMAD.U32 R31, RZ, RZ, UR28 ;  /* 0x0000001cff1f7e24 */ /* 0x000fe2000f8e00ff */
[C---:B------:R-:W-:Y:S04]  /*7990*/  LEA R166, P1, R168.reuse, R160, 0x2 ;  /* 0x000000a0a8a67211 */ /* 0x040fe800078210ff */
[----:B------:R-:W-:Y:S01]  /*79a0*/  LEA.HI.X.SX32 R28, R168, R161, 0x2, P1 ;  /* 0x000000a1a81c7211 */ /* 0x000fe200008f16ff */
[----:B------:R-:W-:Y:S04]  /*79b0*/  STL [R1+0x10], R166 ;  /* 0x000010a601007387 */ /* 0x000fe80000100800 */
[----:B------:R1:W-:Y:S01]  /*79c0*/  STL [R1+0xc], R28 ;  /* 0x00000c1c01007387 */ /* 0x0003e20000100800 */
[----:B------:R-:W-:Y:S02]  /*79d0*/  IMAD.MOV.U32 R29, RZ, RZ, R28 ;  /* 0x000000ffff1d7224 */ /* 0x000fe400078e001c */
[----:B-1----:R-:W-:Y:S05]  /*79e0*/  IMAD.MOV.U32 R28, RZ, RZ, R166 ;  /* 0x000000ffff1c7224 */ /* 0x002fea00078e00a6 */
[-C--:B------:R-:W-:Y:S01]  /*79f0*/  LEA R32, P1, R132, R28.reuse, 0x2 ;  /* 0x0000001c84207211 */ /* 0x080fe200078210ff */
[----:B------:R1:W-:Y:S01]  /*7a00*/  REDG.E.ADD.F32.FTZ.RN.STRONG.GPU desc[UR6][R28.64], R4 ;  /* 0x000000041c0079a6 */ /* 0x0003e2000c10f386 */
[----:B------:R-:W-:Y:S01]  /*7a10*/  IMAD.U32 R132, RZ, RZ, UR17 ;  /* 0x00000011ff847e24 */ /* 0x000fe2000f8e00ff */
[-C--:B------:R-:W-:Y:S02]  /*7a20*/  LEA R34, P2, R34, R28.reuse, 0x2 ;  /* 0x0000001c22227211 */ /* 0x080fe400078410ff */
[-C--:B------:R-:W-:Y:S01]  /*7a30*/  LEA.HI.X.SX32 R33, R0, R29.reuse, 0x2, P1 ;  /* 0x0000001d00217211 */ /* 0x080fe200008f16ff */
[----:B------:R-:W-:Y:S01]  /*7a40*/  IMAD.U32 R0, RZ, RZ, UR17 ;  /* 0x00000011ff007e24 */ /* 0x000fe2000f8e00ff */
[-C--:B------:R-:W-:Y:S02]  /*7a50*/  LEA R30, P1, R30, R28.reuse, 0x2 ;  /* 0x0000001c1e1e7211 */ /* 0x080fe400078210ff */
[-C--:B------:R-:W-:Y:S01]  /*7a60*/  LEA.HI.X.SX32 R35, R31, R29.reuse, 0x2, P2 ;  /* 0x0000001d1f237211 */ /* 0x080fe200010f16ff */
[----:B------:R1:W-:Y:S02]  /*7a70*/  REDG.E.ADD.F32.FTZ.RN.STRONG.GPU desc[UR6][R32.64], R5 ;  /* 0x00000005200079a6 */ /* 0x0003e4000c10f386 */
[----:B-1----:R-:W-:Y:S02]  /*7a80*/  IMAD.U32 R4, RZ, RZ, UR26 ;  /* 0x0000001aff047e24 */ /* 0x002fe4000f8e00ff */
[----:B------:R-:W-:Y:S05]  /*7a90*/  IMAD.U32 R5, RZ, RZ, UR27 ;  /* 0x0000001bff057e24 */ /* 0x000fea000f8e00ff */
[-C--:B------:R-:W-:Y:S01]  /*7aa0*/  LEA.HI.X.SX32 R31, R5, R29.reuse, 0x2, P1 ;  /* 0x0000001d051f7211 */ /* 0x080fe200008f16ff */
[----:B--2---:R-:W-:Y:S04]  /*7ab0*/  @P0 STL [R1+0x24], R162 ;  /* 0x000024a201000387 */ /* 0x004fe80000100800 */
[----:B---3--:R-:W-:Y:S04]  /*7ac0*/  @P0 STL [R1+0x20], R163 ;  /* 0x000020a301000387 */ /* 0x008fe80000100800 */
[----:B----4-:R-:W-:Y:S04]  /*7ad0*/  @P0 STL [R1+0x2c], R164 ;  /* 0x00002ca401000387 */ /* 0x010fe80000100800 */
[----:B------:R-:W-:Y:S01]  /*7ae0*/  @P0 STL [R1+0x28], R165 ;  /* 0x000028a501000387 */ /* 0x000fe20000100800 */
        /* <DEDUP_REMOVED lines=25> */
[----:B------:R-:W-:Y:S04]  /*7c80*/  REDG.E.ADD.F32.FTZ.RN.STRONG.GPU desc[UR6][R28.64+0x80], R12 ;  /* 0x0000800c1c0079a6 */ /* 0x000fe8000c10f386 */
        /* <DEDUP_REMOVED lines=13> */
[----:B------:R-:W-:Y:S04]  /*7d60*/  IMAD.U32 R0, RZ, RZ, UR23 ;  /* 0x00000017ff007e24 */ /* 0x000fe8000f8e00ff */
[----:B------:R3:W-:Y:S01]  /*7d70*/  REDG.E.ADD.F32.FTZ.RN.STRONG.GPU desc[UR6][R10.64], R16 ;  /* 0x000000100a0079a6 */ /* 0x0007e2000c10f386 */
[----:B-1----:R-:W-:Y:S01]  /*7d80*/  IMAD.U32 R6, RZ, RZ, UR22 ;  /* 0x00000016ff067e24 */ /* 0x002fe2000f8e00ff */
[-C--:B------:R-:W-:Y:S01]  /*7d90*/  LEA R14, P5, R13, R28.reuse, 0x2 ;  /* 0x0000001c0d0e7211 */ /* 0x080fe200078a10ff */
[----:B------:R-:W-:Y:S02]  /*7da0*/  IMAD.U32 R7, RZ, RZ, UR18 ;  /* 0x00000012ff077e24 */ /* 0x000fe4000f8e00ff */
[----:B--2---:R-:W-:Y:S01]  /*7db0*/  IMAD.U32 R4, RZ, RZ, UR23 ;  /* 0x00000017ff047e24 */ /* 0x004fe2000f8e00ff */
[-C--:B------:R-:W-:Y:S01]  /*7dc0*/  LEA R6, P1, R6, R28.reuse, 0x2 ;  /* 0x0000001c06067211 */ /* 0x080fe200078210ff */
[----:B------:R-:W-:Y:S01]  /*7dd0*/  IMAD.U32 R5, RZ, RZ, UR22 ;  /* 0x00000016ff057e24 */ /* 0x000fe2000f8e00ff */
[-C--:B------:R-:W-:Y:S02]  /*7de0*/  LEA.HI.X.SX32 R9, R7, R29.reuse, 0x2, P2 ;  /* 0x0000001d07097211 */ /* 0x080fe400010f16ff */
[-C--:B------:R-:W-:Y:S02]  /*7df0*/  LEA R4, P0, R4, R28.reuse, 0x2 ;  /* 0x0000001c04047211 */ /* 0x080fe400078010ff */
[-C--:B------:R-:W-:Y:S01]  /*7e00*/  LEA.HI.X.SX32 R7, R5, R29.reuse, 0x2, P1 ;  /* 0x0000001d05077211 */ /* 0x080fe200008f16ff */
[----:B------:R1:W-:Y:S01]  /*7e10*/  REDG.E.ADD.F32.FTZ.RN.STRONG.GPU desc[UR6][R8.64], R17 ;  /* 0x00000011080079a6 */ /* 0x0003e2000c10f386 */
[-C--:B------:R-:W-:Y:S01]  /*7e20*/  LEA.HI.X.SX32 R5, R0, R29.reuse, 0x2, P0 ;  /* 0x0000001d00057211 */ /* 0x080fe200000f16ff */
[----:B---3--:R-:W-:Y:S01]  /*7e30*/  IMAD.U32 R11, RZ, RZ, UR32 ;  /* 0x00000020ff0b7e24 */ /* 0x008fe2000f8e00ff */
[-C--:B------:R-:W-:Y:S01]  /*7e40*/  LEA.HI.X.SX32 R15, R13, R29.reuse, 0x2, P5 ;  /* 0x0000001d0d0f7211 */ /* 0x080fe200028f16ff */
[----:B------:R2:W-:Y:S01]  /*7e50*/  REDG.E.ADD.F32.FTZ.RN.STRONG.GPU desc[UR6][R6.64], R18 ;  /* 0x00000012060079a6 */ /* 0x0005e2000c10f386 */
[----:B------:R-:W-:Y:S02]  /*7e60*/  IMAD.U32 R0, RZ, RZ, UR34 ;  /* 0x00000022ff007e24 */ /* 0x000fe4000f8e00ff */
[CC--:B------:R-:W-:Y:S01]  /*7e70*/  LEA R12, P4, R11.reuse, R28.reuse, 0x2 ;  /* 0x0000001c0b0c7211 */ /* 0x0c0fe200078810ff */
[----:B------:R3:W-:Y:S03]  /*7e80*/  REDG.E.ADD.F32.FTZ.RN.STRONG.GPU desc[UR6][R4.64], R19 ;  /* 0x00000013040079a6 */ /* 0x0007e6000c10f386 */
[-C--:B------:R-:W-:Y:S01]  /*7e90*/  LEA.HI.X.SX32 R13, R11, R29.reuse, 0x2, P4 ;  /* 0x0000001d0b0d7211 */ /* 0x080fe200020f16ff */
[----:B------:R-:W-:Y:S04]  /*7ea0*/  REDG.E.ADD.F32.FTZ.RN.STRONG.GPU desc[UR6][R28.64+0x100], R20 ;  /* 0x000100141c0079a6 */ /* 0x000fe8000c10f386 */
[----:B------:R-:W-:Y:S04]  /*7eb0*/  REDG.E.ADD.F32.FTZ.RN.STRONG.GPU desc[UR6][R32.64+0x100], R21 ;  /* 0x00010015200079a6 */ /* 0x000fe8000c10f386 */
[----:B------:R-:W-:Y:S04]  /*7ec0*/  REDG.E.ADD.F32.FTZ.RN.STRONG.GPU desc[UR6][R14.64], R22 ;  /* 0x000000160e0079a6 */ /* 0x000fe8000c10f386 */
[----:B------:R-:W-:Y:S01]  /*7ed0*/  REDG.E.ADD.F32.FTZ.RN.STRONG.GPU desc[UR6][R12.64], R23 ;  /* 0x000000170c0079a6 */ /* 0x000fe2000c10f386 */
[----:B-1----:R-:W-:Y:S03]  /*7ee0*/  IMAD.U32 R9, RZ, RZ, UR31 ;  /* 0x0000001fff097e24 */ /* 0x002fe6000f8e00ff */
[----:B------:R-:W-:Y:S01]  /*7ef0*/  LDSM.16.MT88.4 R12, [R2+0x11000] ;  /* 0x01100000020c783b */ /* 0x000fe20000004200 */
[----:B--2---:R-:W-:Y:S01]  /*7f00*/  IMAD.U32 R7, RZ, RZ, UR30 ;  /* 0x0000001eff077e24 */ /* 0x004fe2000f8e00ff */
[-C--:B------:R-:W-:Y:S02]  /*7f10*/  LEA R10, P3, R9, R28.reuse, 0x2 ;  /* 0x0000001c090a7211 */ /* 0x080fe400078610ff */
[----:B------:R-:W-:Y:S01]  /*7f20*/  LDSM.16.MT88.4 R16, [R3+0x1000] ;  /* 0x001000000310783b */ /* 0x000fe20000004200 */
[----:B---3--:R-:W-:Y:S01]  /*7f30*/  IMAD.U32 R5, RZ, RZ, UR29 ;  /* 0x0000001dff057e24 */ /* 0x008fe2000f8e00ff */
[-C--:B------:R-:W-:Y:S02]  /*7f40*/  LEA R8, P2, R7, R28.reuse, 0x2 ;  /* 0x0000001c07087211 */ /* 0x080fe400078410ff */
[----:B------:R-:W-:Y:S01]  /*7f50*/  LDSM.16.MT88.4 R32, [R2+0xf800] ;  /* 0x00f800000220783b */ /* 0x000fe20000004200 */
[-C--:B------:R-:W-:Y:S02]  /*7f60*/  LEA.HI.X.SX32 R11, R9, R29.reuse, 0x2, P3 ;  /* 0x0000001d090b7211 */ /* 0x080fe400018f16ff */
[-C--:B------:R-:W-:Y:S01]  /*7f70*/  LEA R6, P1, R5, R28.reuse, 0x2 ;  /* 0x0000001c05067211 */ /* 0x080fe200078210ff */
[----:B------:R-:W-:Y:S01]  /*7f80*/  LDSM.16.MT88.4 R20, [R3+0x400] ;  /* 0x000400000314783b */ /* 0x000fe20000004200 */
[-C--:B------:R-:W-:Y:S02]  /*7f90*/  LEA.HI.X.SX32 R9, R7, R29.reuse, 0x2, P2 ;  /* 0x0000001d07097211 */ /* 0x080fe400010f16ff */
[C---:B------:R-:W-:Y:S01]  /*7fa0*/  LEA R4, P0, R0.reuse, R28, 0x2 ;  /* 0x0000001c00047211 */ /* 0x040fe200078010ff */
[----:B------:R-:W-:Y:S01]  /*7fb0*/  REDG.E.ADD.F32.FTZ.RN.STRONG.GPU desc[UR6][R10.64], R24 ;  /* 0x000000180a0079a6 */ /* 0x000fe2000c10f386 */
[-C--:B------:R-:W-:Y:S02]  /*7fc0*/  LEA.HI.X.SX32 R7, R5, R29.reuse, 0x2, P1 ;  /* 0x0000001d05077211 */ /* 0x080fe400008f16ff */
[----:B------:R-:W-:Y:S01]  /*7fd0*/  LEA.HI.X.SX32 R5, R0, R29, 0x2, P0 ;  /* 0x0000001d00057211 */ /* 0x000fe200000f16ff */
[----:B------:R-:W-:Y:S01]  /*7fe0*/  REDG.E.ADD.F32.FTZ.RN.STRONG.GPU desc[UR6][R8.64], R25 ;  /* 0x00000019080079a6 */ /* 0x000fe2000c10f386 */
[----:B------:R-:W-:Y:S01]  /*7ff0*/  PLOP3.LUT P0, PT, PT, PT, UP1, 0x80, 0x0 ;  /* 0x000000000000781c */ /* 0x000fe20003f0f018 */
[C---:B------:R-:W-:Y:S01]  /*8000*/  VIADD R0, R3.reuse, 0xffffd000 ;  /* 0xffffd00003007836 */ /* 0x040fe20000000000 */
[----:B------:R-:W-:Y:S01]  /*8010*/  ISETP.LT.AND P1, PT, RZ, UR9, PT ;  /* 0x00000009ff007c0c */ /* 0x000fe2000bf21270 */
[----:B------:R-:W-:Y:S01]  /*8020*/  REDG.E.ADD.F32.FTZ.RN.STRONG.GPU desc[UR6][R6.64], R26 ;  /* 0x0000001a060079a6 */ /* 0x000fe2000c10f386 */
[----:B------:R-:W-:Y:S01]  /*8030*/  @UP3 UIADD3 UR15, UP1, UR15, -0x100, URZ ;  /* 0xffffff000f0f3890 */ /* 0x000fe2000ff3e03f */
[----:B------:R-:W-:Y:S02]  /*8040*/  UMOV UR9, UR10 ;  /* 0x0000000a00097c82 */ /* 0x000fe40008000000 */
[----:B------:R-:W-:Y:S01]  /*8050*/  REDG.E.ADD.F32.FTZ.RN.STRONG.GPU desc[UR6][R4.64], R27 ;  /* 0x0000001b040079a6 */ /* 0x000fe2000c10f386 */
[----:B------:R-:W-:Y:S03]  /*8060*/  @UP3 UIADD3.X UR14, UR14, -0x1, URZ, UP1, !UPT ;  /* 0xffffffff0e0e3890 */ /* 0x000fe60008ffe43f */
[----:B------:R-:W-:Y:S02]  /*8070*/  LDSM.16.MT88.4 R4, [R2+0xf000] ;  /* 0x00f000000204783b */ /* 0x000fe40000004200 */
[----:B------:R-:W-:Y:S02]  /*8080*/  @P0 VIADD R0, R3, 0x3000 ;  /* 0x0000300003000836 */ /* 0x000fe40000000000 */
[----:B------:R-:W1:Y:S04]  /*8090*/  LDSM.16.MT88.4 R8, [R3] ;  /* 0x000000000308783b */ /* 0x000e680000004200 */
[----:B------:R-:W2:Y:S04]  /*80a0*/  LDSM.16.MT88.4 R28, [R3+0x2000] ;  /* 0x00200000031c783b */ /* 0x000ea80000004200 */
[----:B------:R-:W3:Y:S01]  /*80b0*/  LDSM.16.MT88.4 R24, [R3+0x1400] ;  /* 0x001400000318783b */ /* 0x000ee20000004200 */
        /* <DEDUP_REMOVED lines=13> */
[----:B------:R-:W1:Y:S05]  /*8190*/  LDSM.16.MT88.4 R12, [R3+0x800] ;  /* 0x00080000030c783b */ /* 0x000e6a0000004200 */
[----:B------:R-:W-:Y:S01]  /*81a0*/  HMMA.16816.F32.BF16 R128, R4, R30, R128 ;  /* 0x0000001e0480723c */ /* 0x000fe20000041880 */
[----:B------:R-:W2:Y:S04]  /*81b0*/  LDSM.16.MT88.4 R4, [R3+0x2800] ;  /* 0x002800000304783b */ /* 0x000ea80000004200 */
[----:B------:R-:W-:Y:S01]  /*81c0*/  LDSM.16.MT88.4 R28, [R2+0x12800] ;  /* 0x01280000021c783b */ /* 0x000fe20000004200 */
[-C--:B------:R-:W-:Y:S06]  /*81d0*/  HMMA.16816.F32.BF16 R84, R32, R20.reuse, R84 ;  /* 0x000000142054723c */ /* 0x080fec0000041854 */
[C---:B------:R-:W-:Y:S06]  /*81e0*/  HMMA.16816.F32.BF16 R88, R132.reuse, R20, R88 ;  /* 0x000000148458723c */ /* 0x040fec0000041858 */
[-C--:B------:R-:W-:Y:S06]  /*81f0*/  HMMA.16816.F32.BF16 R92, R132, R22.reuse, R92 ;  /* 0x00000016845c723c */ /* 0x080fec000004185c */
[C---:B------:R-:W-:Y:S01]  /*8200*/  HMMA.16816.F32.BF16 R96, R32.reuse, R22, R96 ;  /* 0x000000162060723c */ /* 0x040fe20000041860 */
[----:B------:R-:W-:Y:S05]  /*8210*/  LDSM.16.MT88.4 R20, [R2+0x10800] ;  /* 0x010800000214783b */ /* 0x000fea0000004200 */
[-C--:B---3--:R-:W-:Y:S06]  /*8220*/  HMMA.16816.F32.BF16 R100, R32, R24.reuse, R100 ;  /* 0x000000182064723c */ /* 0x088fec0000041864 */
        /* <DEDUP_REMOVED lines=208> */
.L_x_378:
        /* <DEDUP_REMOVED lines=20> */
.L_x_379:
        /* <DEDUP_REMOVED lines=53> */
.L_x_381:
[----:B------:R-:W-:Y:S05]  /*93c0*/  BSYNC B0 ;  /* 0x0000000000007941 */ /* 0x000fea0003800000 */
.L_x_380:
        /* <DEDUP_REMOVED lines=19> */
.L_x_383:
[----:B------:R-:W-:Y:S05]  /*9500*/  BSYNC B0 ;  /* 0x0000000000007941 */ /* 0x000fea0003800000 */
.L_x_382:
[----:B-12---:R-:W-:Y:S01]  /*9510*/  IMAD.U32 R4, RZ, RZ, UR10 ;  /* 0x0000000aff047e24 */ /* 0x006fe2000f8e00ff */
[----:B------:R-:W-:Y:S01]  /*9520*/  UIMAD UR9, UR9, UR10, URZ ;  /* 0x0000000a090972a4 */ /* 0x000fe2000f8e023f */
[----:B------:R-:W1:Y:S01]  /*9530*/  LDS.128 R20, [R0+0xf000] ;  /* 0x00f0000000147984 */ /* 0x000e620000000c00 */
[----:B------:R-:W-:Y:S01]  /*9540*/  USHF.R.S32.HI UR12, URZ, 0x1f, UR57 ;  /* 0x0000001f3f0c7899 */ /* 0x000fe20008011439 */
[----:B------:R-:W-:Y:S01]  /*9550*/  IMAD.WIDE.U32 R6, R4, UR5, R6 ;  /* 0x0000000504067c25 */ /* 0x000fe2000f8e0006 */
[----:B------:R-:W-:Y:S01]  /*9560*/  UIMAD UR5, UR5, UR11, UR9 ;  /* 0x0000000b050572a4 */ /* 0x000fe2000f8e0209 */
[----:B------:R-:W2:Y:S01]  /*9570*/  LDS.128 R16, [R0+0x11000] ;  /* 0x0110000000107984 */ /* 0x000ea20000000c00 */
[----:B------:R-:W-:Y:S01]  /*9580*/  BSSY B0, `(.L_x_384) ;  /* 0x000001c000007945 */ /* 0x000fe20003800000 */
[----:B------:R-:W-:Y:S01]  /*9590*/  ULDC.64 UR8, c[0x0][0x470] ;  /* 0x00011c0000087ab9 */ /* 0x000fe20000000a00 */
[----:B------:R-:W-:Y:S01]  /*95a0*/  IADD3 R6, P0, R6, UR14, RZ ;  /* 0x0000000e06067c10 */ /* 0x000fe2000ff1e0ff */
[----:B------:R5:W1:Y:S02]  /*95b0*/  LDS.128 R12, [R0+0x13000] ;  /* 0x01300000000c7984 */ /* 0x000a640000000c00 */
        /* <DEDUP_REMOVED lines=24> */
.L_x_385:
[----:B------:R-:W-:Y:S05]  /*9740*/  BSYNC B0 ;  /* 0x0000000000007941 */ /* 0x000fea0003800000 */
.L_x_384:
        /* <DEDUP_REMOVED lines=20> */
.L_x_361:
        /* <DEDUP_REMOVED lines=24> */
.L_x_387:
[----:B------:R-:W-:Y:S01]  /*9a10*/  @UP0 UIADD3 UR5, UR36, UR38, URZ ;  /* 0x0000002624050290 */ /* 0x000fe2000fffe03f */
[----:B-1----:R-:W-:Y:S01]  /*9a20*/  SHF.R.S32.HI R0, RZ, 0x1f, R3 ;  /* 0x0000001fff007819 */ /* 0x002fe20000011403 */
        /* <DEDUP_REMOVED lines=20> */
.L_x_388:
[----:B------:R-:W2:Y:S04]  /*9b70*/  LDL.64 R14, [R1+0x18] ;  /* 0x00001800010e7983 */ /* 0x000ea80000100a00 */
        /* <DEDUP_REMOVED lines=8> */
[----:B------:R-:W-:Y:S01]  /*9c00*/  SHF.R.S32.HI R0, RZ, 0x2, R0 ;  /* 0x00000002ff007819 */ /* 0x000fe20000011400 */
[----:B------:R-:W-:Y:S01]  /*9c10*/  USHF.R.S32.HI UR21, URZ, 0x1f, UR57 ;  /* 0x0000001f3f157899 */ /* 0x000fe20008011439 */
[----:B------:R-:W-:-:S02]  /*9c20*/  ULDC.64 UR14, c[0x0][0x468] ;  /* 0x00011a00000e7ab9 */ /* 0x000fc40000000a00 */
[----:B------:R-:W-:Y:S01]  /*9c30*/  ISETP.GE.AND P4, PT, R0, UR8, PT ;  /* 0x0000000800007c0c */ /* 0x000fe2000bf86270 */
[----:B------:R-:W-:Y:S01]  /*9c40*/  IMAD.U32 R3, RZ, RZ, UR5 ;  /* 0x00000005ff037e24 */ /* 0x000fe2000f8e00ff */
[----:B------:R-:W-:Y:S01]  /*9c50*/  UIMAD UR5, UR21, UR14, URZ ;  /* 0x0000000e150572a4 */ /* 0x000fe2000f8e023f */
[----:B------:R-:W-:-:S03]  /*9c60*/  SHF.R.S32.HI R11, RZ, 0x1f, R0 ;  /* 0x0000001fff0b7819 */ /* 0x000fc60000011400 */
[----:B------:R-:W-:Y:S01]  /*9c70*/  UIMAD UR15, UR57, UR15, UR5 ;  /* 0x0000000f390f72a4 */ /* 0x000fe2000f8e0205 */
[----:B--2---:R-:W-:-:S03]  /*9c80*/  IMAD.WIDE.U32 R4, R4, UR18, R14 ;  /* 0x0000001204047c25 */ /* 0x004fc6000f8e000e */
[----:B------:R-:W-:Y:S01]  /*9c90*/  IADD3 R6, P0, R4, UR9, RZ ;  /* 0x0000000904067c10 */ /* 0x000fe2000ff1e0ff */
[----:B------:R-:W-:-:S03]  /*9ca0*/  VIADD R4, R0, 0x40 ;  /* 0x0000004000047836 */ /* 0x000fc60000000000 */
[----:B------:R-:W-:Y:S01]  /*9cb0*/  IADD3.X R7, R5, UR20, R3, P0, !PT ;  /* 0x0000001405077c10 */ /* 0x000fe200087fe403 */
[----:B------:R-:W-:Y:S01]  /*9cc0*/  IMAD.U32 R3, RZ, RZ, UR14 ;  /* 0x0000000eff037e24 */ /* 0x000fe2000f8e00ff */
        /* <DEDUP_REMOVED lines=20> */
.L_x_390:
[----:B------:R-:W-:Y:S05]  /*9e10*/  BSYNC B0 ;  /* 0x0000000000007941 */ /* 0x000fea0003800000 */
.L_x_389:
        /* <DEDUP_REMOVED lines=19> */
.L_x_392:
[----:B------:R-:W-:Y:S05]  /*9f50*/  BSYNC B0 ;  /* 0x0000000000007941 */ /* 0x000fea0003800000 */
.L_x_391:
        /* <DEDUP_REMOVED lines=32> */
.L_x_394:
[----:B------:R-:W-:Y:S05]  /*a160*/  BSYNC B0 ;  /* 0x0000000000007941 */ /* 0x000fea0003800000 */
.L_x_393:
        /* <DEDUP_REMOVED lines=18> */
.L_x_386:
[----:B------:R-:W-:Y:S05]  /*a290*/  BSYNC B1 ;  /* 0x0000000000017941 */ /* 0x000fea0003800000 */
.L_x_356:
        /* <DEDUP_REMOVED lines=8> */
.L_x_395:
[----:B------:R-:W-:Y:S05]  /*a320*/  EXIT ;  /* 0x000000000000794d */ /* 0x000fea0003800000 */
.L_x_397:
        /* <DEDUP_REMOVED lines=13> */
.L_x_1289:


//--------------------- .text._ZN5flash44flash_bwd_dq_dk_dv_loop_seqk_parallel_kernelI23Flash_bwd_kernel_traitsILi96ELi64ELi128ELi8ELi2ELi4ELi4ELb1ELb0EN7cutlass10bfloat16_tE19Flash_kernel_traitsILi96ELi64ELi128ELi8ES3_EELb1ELb0ELb1ELb0ELb0ELb0ELb0EEEvNS_16Flash_bwd_paramsE --------------------------
	.section	.text._ZN5flash44flash_bwd_dq_dk_dv_loop_seqk_parallel_kernelI23Flash_bwd_kernel_traitsILi96ELi64ELi128ELi8ELi2ELi4ELi4ELb1ELb0EN7cutlass10bfloat16_tE19Flash_kernel_traitsILi96ELi64ELi128ELi8ES3_EELb1ELb0ELb1ELb0ELb0ELb0ELb0EEEvNS_16Flash_bwd_paramsE,"ax",@progbits
	.align	128
        .global         _ZN5flash44flash_bwd_dq_dk_dv_loop_seqk_parallel_kernelI23Flash_bwd_kernel_traitsILi96ELi64ELi128ELi8ELi2ELi4ELi4ELb1ELb0EN7cutlass10bfloat16_tE19Flash_kernel_traitsILi96ELi64ELi128ELi8ES3_EELb1ELb0ELb1ELb0ELb0ELb0ELb0EEEvNS_16Flash_bwd_paramsE
        .type           _ZN5flash44flash_bwd_dq_dk_dv_loop_seqk_parallel_kernelI23Flash_bwd_kernel_traitsILi96ELi64ELi128ELi8ELi2ELi4ELi4ELb1ELb0EN7cutlass10bfloat16_tE19Flash_kernel_traitsILi96ELi64ELi128ELi8ES3_EELb1ELb0ELb1ELb0ELb0ELb0ELb0EEEvNS_16Flash_bwd_paramsE,@function
        .size           _ZN5flash44flash_bwd_dq_dk_dv_loop_seqk_parallel_kernelI23Flash_bwd_kernel_traitsILi96ELi64ELi128ELi8ELi2ELi4ELi4ELb1ELb0EN7cutlass10bfloat16_tE19Flash_kernel_traitsILi96ELi64ELi128ELi8ES3_EELb1ELb0ELb1ELb0ELb0ELb0ELb0EEEvNS_16Flash_bwd_paramsE,(.L_x_1290 - _ZN5flash44flash_bwd_dq_dk_dv_loop_seqk_parallel_kernelI23Flash_bwd_kernel_traitsILi96ELi64ELi128ELi8ELi2ELi4ELi4ELb1ELb0EN7cutlass10bfloat16_tE19Flash_kernel_traitsILi96ELi64ELi128ELi8ES3_EELb1ELb0ELb1ELb0ELb0ELb0ELb0EEEvNS_16Flash_bwd_paramsE)
        .other          _ZN5flash44flash_bwd_dq_dk_dv_loop_seqk_parallel_kernelI23Flash_bwd_kernel_traitsILi96ELi64ELi128ELi8ELi2ELi4ELi4ELb1ELb0EN7cutlass10bfloat16_tE19Flash_kernel_traitsILi96ELi64ELi128ELi8ES3_EELb1ELb0ELb1ELb0ELb0ELb0ELb0EEEvNS_16Flash_bwd_paramsE,@"STO_CUDA_ENTRY STV_DEFAULT"
_ZN5flash44flash_bwd_dq_dk_dv_loop_seqk_parallel_kernelI23Flash_bwd_kernel_traitsILi96ELi64ELi128ELi8ELi2ELi4ELi4ELb1ELb0EN7cutlass10bfloat16_tE19Flash_kernel_traitsILi96ELi64ELi128ELi8ES3_EELb1ELb0ELb1ELb0ELb0ELb0ELb0EEEvNS_16Flash_bwd_paramsE:
.text._ZN5flash44flash_bwd_dq_dk_dv_loop_seqk_parallel_kernelI23Flash_bwd_kernel_traitsILi96ELi64ELi128ELi8ELi2ELi4ELi4ELb1ELb0EN7cutlass10bfloat16_tE19Flash_kernel_traitsILi96ELi64ELi128ELi8ES3_EELb1ELb0ELb1ELb0ELb0ELb0ELb0EEEvNS_16Flash_bwd_paramsE:
        /* <DEDUP_REMOVED lines=18> */
[----:B------:R-:W-:-:S04]  /*0120*/  IMAD.MOV.U32 R239, RZ, RZ, -0x10 ;  /* 0xfffffff0ffef7424 */ /* 0x000fc800078e00ff */
[----:B------:R-:W3:Y:S08]  /*0130*/  S2UR UR6, SR_CTAID.Z ;  /* 0x00000000000679c3 */ /* 0x000ef00000002700 */
[----:B------:R-:W4:Y:S01]  /*0140*/  S2UR UR7, SR_CTAID.Y ;  /* 0x00000000000779c3 */ /* 0x000f220000002600 */
[----:B--2---:R-:W-:-:S04]  /*0150*/  ULEA UR4, UR4, UR5, 0x18 ;  /* 0x0000000504047291 */ /* 0x004fc8000f8ec03f */
[----:B------:R-:W-:Y:S02]  /*0160*/  UIADD3 UR5, UR4, 0xf000, URZ ;  /* 0x0000f00004057890 */ /* 0x000fe4000fffe03f */
[----:B------:R-:W-:Y:S01]  /*0170*/  IMAD.U32 R212, RZ, RZ, UR4 ;  /* 0x00000004ffd47e24 */ /* 0x000fe2000f8e00ff */
[----:B-1----:R-:W-:Y:S01]  /*0180*/  SHF.R.S32.HI R0, RZ, 0x1f, R12 ;  /* 0x0000001fff007819 */ /* 0x002fe2000001140c */
[----:B---3--:R-:W-:-:S03]  /*0190*/  USHF.R.S32.HI UR10, URZ, 0x1f, UR6 ;  /* 0x0000001f3f0a7899 */ /* 0x008fc60008011406 */
[CC--:B------:R-:W-:Y:S02]  /*01a0*/  LEA.HI R3, R0.reuse, R12.reuse, RZ, 0x2 ;  /* 0x0000000c00037211 */ /* 0x0c0fe400078f10ff */
[CC--:B------:R-:W-:Y:S02]  /*01b0*/  LEA.HI R10, R0.reuse, R12.reuse, RZ, 0x4 ;  /* 0x0000000c000a7211 */ /* 0x0c0fe400078f20ff */
[CC--:B------:R-:W-:Y:S01]  /*01c0*/  LEA.HI R4, R0.reuse, R12.reuse, RZ, 0x5 ;  /* 0x0000000c00047211 */ /* 0x0c0fe200078f28ff */
[----:B----4-:R-:W-:Y:S01]  /*01d0*/  USHF.L.U32 UR11, UR7, 0x7, URZ ;  /* 0x00000007070b7899 */ /* 0x010fe2000800063f */
[CC--:B------:R-:W-:Y:S02]  /*01e0*/  LEA.HI R13, R0.reuse, R12.reuse, RZ, 0x3 ;  /* 0x0000000c000d7211 */ /* 0x0c0fe400078f18ff */
[CC--:B------:R-:W-:Y:S02]  /*01f0*/  LEA.HI R17, R0.reuse, R12.reuse, RZ, 0x6 ;  /* 0x0000000c00117211 */ /* 0x0c0fe400078f30ff */
[----:B------:R-:W-:-:S02]  /*0200*/  LEA.HI R20, R0, R12, RZ, 0x7 ;  /* 0x0000000c00147211 */ /* 0x000fc400078f38ff */
[--C-:B------:R-:W-:Y:S02]  /*0210*/  SHF.R.S32.HI R0, RZ, 0x2, R3.reuse ;  /* 0x00000002ff007819 */ /* 0x100fe40000011403 */
[----:B------:R-:W-:Y:S02]  /*0220*/  SHF.R.S32.HI R2, RZ, 0x1f, R3 ;  /* 0x0000001fff027819 */ /* 0x000fe40000011403 */
[----:B------:R-:W-:Y:S02]  /*0230*/  SHF.R.S32.HI R6, RZ, 0x4, R10 ;  /* 0x00000004ff067819 */ /* 0x000fe4000001140a */
[C---:B------:R-:W-:Y:S02]  /*0240*/  LOP3.LUT R7, R3.reuse, 0xfffffffc, RZ, 0xc0, !PT ;  /* 0xfffffffc03077812 */ /* 0x040fe400078ec0ff */
[-C--:B------:R-:W-:Y:S02]  /*0250*/  LEA.HI R5, R3, R0.reuse, RZ, 0x1 ;  /* 0x0000000003057211 */ /* 0x080fe400078f08ff */
[----:B------:R-:W-:Y:S01]  /*0260*/  LEA.HI R2, R2, R0, RZ, 0x3 ;  /* 0x0000000002027211 */ /* 0x000fe200078f18ff */
[----:B------:R-:W-:Y:S01]  /*0270*/  IMAD.IADD R19, R12, 0x1, -R7 ;  /* 0x000000010c137824 */ /* 0x000fe200078e0a07 */
[----:B------:R-:W-:-:S02]  /*0280*/  LEA.HI R3, R10, R6, RZ, 0x1 ;  /* 0x000000060a037211 */ /* 0x000fc400078f08ff */
[----:B------:R-:W-:Y:S01]  /*0290*/  LOP3.LUT R9, R10, 0xfffffff0, RZ, 0xc0, !PT ;  /* 0xfffffff00a097812 */ /* 0x000fe200078ec0ff */
[----:B------:R-:W-:Y:S01]  /*02a0*/  IMAD.SHL.U32 R250, R19, 0x8, RZ ;  /* 0x0000000813fa7824 */ /* 0x000fe200078e00ff */
[----:B------:R-:W-:Y:S02]  /*02b0*/  LOP3.LUT R7, R5, 0x7fffffe, RZ, 0xc0, !PT ;  /* 0x07fffffe05077812 */ /* 0x000fe400078ec0ff */
[----:B------:R-:W-:Y:S01]  /*02c0*/  LOP3.LUT R5, R2, 0xfffffff8, RZ, 0xc0, !PT ;  /* 0xfffffff802057812 */ /* 0x000fe200078ec0ff */
[----:B------:R-:W-:Y:S01]  /*02d0*/  IMAD.IADD R2, R12, 0x1, -R9 ;  /* 0x000000010c027824 */ /* 0x000fe200078e0a09 */
[----:B------:R-:W-:Y:S01]  /*02e0*/  LOP3.LUT R3, R3, 0xfffffffe, RZ, 0xc0, !PT ;  /* 0xfffffffe03037812 */ /* 0x000fe200078ec0ff */
[----:B------:R-:W-:Y:S01]  /*02f0*/  IMAD.IADD R9, R0, 0x1, -R7 ;  /* 0x0000000100097824 */ /* 0x000fe200078e0a07 */
[----:B------:R-:W-:Y:S01]  /*0300*/  LOP3.LUT R8, R4, 0xffffffe0, RZ, 0xc0, !PT ;  /* 0xffffffe004087812 */ /* 0x000fe200078ec0ff */
[----:B------:R-:W-:Y:S01]  /*0310*/  IMAD.IADD R10, R0, 0x1, -R5 ;  /* 0x00000001000a7824 */ /* 0x000fe200078e0a05 */
[----:B------:R-:W-:Y:S01]  /*0320*/  SHF.R.S32.HI R0, RZ, 0x5, R4 ;  /* 0x00000005ff007819 */ /* 0x000fe20000011404 */
[----:B------:R-:W-:Y:S01]  /*0330*/  IMAD.IADD R16, R6, 0x1, -R3 ;  /* 0x0000000106107824 */ /* 0x000fe200078e0a03 */
[----:B------:R-:W-:Y:S01]  /*0340*/  SHF.R.S32.HI R6, RZ, 0x3, R13 ;  /* 0x00000003ff067819 */ /* 0x000fe2000001140d */
[----:B------:R-:W-:Y:S01]  /*0350*/  IMAD.IADD R8, R12, 0x1, -R8 ;  /* 0x000000010c087824 */ /* 0x000fe200078e0a08 */
[----:B------:R-:W-:-:S02]  /*0360*/  SHF.R.S32.HI R3, RZ, 0x1f, R4 ;  /* 0x0000001fff037819 */ /* 0x000fc40000011404 */
[-C--:B------:R-:W-:Y:S01]  /*0370*/  LEA.HI R5, R4, R0.reuse, RZ, 0x1 ;  /* 0x0000000004057211 */ /* 0x080fe200078f08ff */
[----:B------:R-:W-:Y:S01]  /*0380*/  IMAD.SHL.U32 R4, R6, 0x40, RZ ;  /* 0x0000004006047824 */ /* 0x000fe200078e00ff */
[----:B------:R-:W-:Y:S02]  /*0390*/  LEA.HI R3, R3, R0, RZ, 0x2 ;  /* 0x0000000003037211 */ /* 0x000fe400078f10ff */
[----:B------:R-:W-:Y:S02]  /*03a0*/  LOP3.LUT R11, R13, 0xfffffff8, RZ, 0xc0, !PT ;  /* 0xfffffff80d0b7812 */ /* 0x000fe400078ec0ff */
[----:B------:R-:W-:Y:S02]  /*03b0*/  LOP3.LUT R6, R5, 0xfffffffe, RZ, 0xc0, !PT ;  /* 0xfffffffe05067812 */ /* 0x000fe400078ec0ff */
[----:B------:R-:W-:Y:S01]  /*03c0*/  LOP3.LUT R5, R3, 0xfffffffc, RZ, 0xc0, !PT ;  /* 0xfffffffc03057812 */ /* 0x000fe200078ec0ff */
[----:B------:R-:W-:Y:S01]  /*03d0*/  IMAD.IADD R11, R12, 0x1, -R11 ;  /* 0x000000010c0b7824 */ /* 0x000fe200078e0a0b */
[----:B------:R-:W-:Y:S01]  /*03e0*/  LOP3.LUT R3, R4, 0xc0, RZ, 0xc0, !PT ;  /* 0x000000c004037812 */ /* 0x000fe200078ec0ff */
[C---:B------:R-:W-:Y:S01]  /*03f0*/  IMAD.IADD R21, R0.reuse, 0x1, -R6 ;  /* 0x0000000100157824 */ /* 0x040fe200078e0a06 */
[----:B------:R-:W-:Y:S01]  /*0400*/  SHF.R.S32.HI R7, RZ, 0x1f, R8 ;  /* 0x0000001fff077819 */ /* 0x000fe20000011408 */
[C---:B------:R-:W-:Y:S01]  /*0410*/  IMAD.IADD R12, R0.reuse, 0x1, -R5 ;  /* 0x00000001000c7824 */ /* 0x040fe200078e0a05 */
[----:B------:R-:W-:Y:S01]  /*0420*/  SHF.R.U32.HI R6, RZ, 0x3, R3 ;  /* 0x00000003ff067819 */ /* 0x000fe20000011603 */
[----:B------:R-:W-:Y:S01]  /*0430*/  IMAD R5, R0, 0x8, R9 ;  /* 0x0000000800057824 */ /* 0x000fe200078e0209 */
[----:B------:R-:W-:Y:S01]  /*0440*/  LOP3.LUT R4, R3, 0x18, R250, 0xf8, !PT ;  /* 0x0000001803047812 */ /* 0x000fe200078ef8fa */
[----:B------:R-:W-:Y:S01]  /*0450*/  STL [R1+0x2c], R21 ;  /* 0x00002c1501007387 */ /* 0x000fe20000100800 */
[----:B------:R-:W-:-:S02]  /*0460*/  LEA.HI R249, R7, R8, RZ, 0x2 ;  /* 0x0000000807f97211 */ /* 0x000fc400078f10ff */
[----:B------:R-:W-:Y:S02]  /*0470*/  SHF.R.S32.HI R7, RZ, 0x1f, R2 ;  /* 0x0000001fff077819 */ /* 0x000fe40000011402 */
[----:B------:R-:W-:Y:S02]  /*0480*/  LEA.HI R0, R11, R11, RZ, 0x1 ;  /* 0x0000000b0b007211 */ /* 0x000fe400078f08ff */
[----:B------:R-:W-:Y:S02]  /*0490*/  LOP3.LUT R4, R4, R6, RZ, 0x3c, !PT ;  /* 0x0000000604047212 */ /* 0x000fe400078e3cff */
[-C--:B------:R-:W-:Y:S02]  /*04a0*/  LEA.HI R15, R7, R2.reuse, RZ, 0x3 ;  /* 0x00000002070f7211 */ /* 0x080fe400078f18ff */
[----:B------:R-:W-:Y:S01]  /*04b0*/  LOP3.LUT R6, R0, 0x7fffffe, RZ, 0xc0, !PT ;  /* 0x07fffffe00067812 */ /* 0x000fe200078ec0ff */
[----:B------:R-:W-:Y:S01]  /*04c0*/  IMAD.U32 R7, R5, 0x20, R4 ;  /* 0x0000002005077824 */ /* 0x000fe200078e0004 */
[----:B------:R-:W-:-:S02]  /*04d0*/  LEA.HI R3, R2, R2, RZ, 0x1 ;  /* 0x0000000202037211 */ /* 0x000fc400078f08ff */
[----:B------:R-:W-:Y:S01]  /*04e0*/  LOP3.LUT R4, R15, 0xfffffff8, RZ, 0xc0, !PT ;  /* 0xfffffff80f047812 */ /* 0x000fe200078ec0ff */
[----:B------:R-:W-:Y:S01]  /*04f0*/  IMAD.IADD R9, R11, 0x1, -R6 ;  /* 0x000000010b097824 */ /* 0x000fe200078e0a06 */
[----:B------:R-:W-:Y:S01]  /*0500*/  LOP3.LUT R5, R3, 0x7fffffe, RZ, 0xc0, !PT ;  /* 0x07fffffe03057812 */ /* 0x000fe200078ec0ff */
[----:B------:R-:W-:Y:S01]  /*0510*/  IMAD.SHL.U32 R6, R11, 0x40, RZ ;  /* 0x000000400b067824 */ /* 0x000fe200078e00ff */
[----:B------:R-:W-:Y:S01]  /*0520*/  SHF.R.S32.HI R22, RZ, 0x6, R17 ;  /* 0x00000006ff167819 */ /* 0x000fe20000011411 */
[C---:B------:R-:W-:Y:S01]  /*0530*/  IMAD.IADD R14, R2.reuse, 0x1, -R4 ;  /* 0x00000001020e7824 */ /* 0x040fe200078e0a04 */
[----:B------:R-:W-:Y:S01]  /*0540*/  SHF.R.S32.HI R0, RZ, 0x1, R0 ;  /* 0x00000001ff007819 */ /* 0x000fe20000011400 */
[----:B------:R1:W-:Y:S01]  /*0550*/  STL [R1+0x1c], R7 ;  /* 0x00001c0701007387 */ /* 0x0003e20000100800 */
[----:B------:R-:W-:Y:S01]  /*0560*/  SHF.R.S32.HI R8, RZ, 0x1, R3 ;  /* 0x00000001ff087819 */ /* 0x000fe20000011403 */
[----:B------:R-:W-:Y:S01]  /*0570*/  IMAD.IADD R18, R2, 0x1, -R5 ;  /* 0x0000000102127824 */ /* 0x000fe200078e0a05 */
[----:B------:R-:W-:Y:S01]  /*0580*/  SHF.R.S32.HI R4, RZ, 0x1f, R3 ;  /* 0x0000001fff047819 */ /* 0x000fe20000011403 */
[----:B------:R-:W-:Y:S01]  /*0590*/  IMAD.SHL.U32 R3, R12, 0x10, RZ ;  /* 0x000000100c037824 */ /* 0x000fe200078e00ff */
[----:B------:R-:W-:Y:S01]  /*05a0*/  LOP3.LUT P4, RZ, R0, 0x2, RZ, 0xc0, !PT ;  /* 0x0000000200ff7812 */ /* 0x000fe2000788c0ff */
[----:B------:R-:W-:Y:S01]  /*05b0*/  IMAD R2, R22, 0x4, R16 ;  /* 0x0000000416027824 */ /* 0x000fe200078e0210 */
[----:B------:R-:W-:Y:S01]  /*05c0*/  LEA.HI R4, R4, R8, RZ, 0x2 ;  /* 0x0000000804047211 */ /* 0x000fe200078f10ff */
[----:B------:R-:W-:Y:S01]  /*05d0*/  IMAD.SHL.U32 R5, R0, 0x40, RZ ;  /* 0x0000004000057824 */ /* 0x000fe200078e00ff */
[----:B------:R-:W-:Y:S01]  /*05e0*/  LOP3.LUT P2, RZ, R10, 0x2, RZ, 0xc0, !PT ;  /* 0x000000020aff7812 */ /* 0x000fe2000784c0ff */
[----:B------:R-:W-:Y:S01]  /*05f0*/  IMAD R0, R2, 0x8, R9 ;  /* 0x0000000802007824 */ /* 0x000fe200078e0209 */
[----:B------:R-:W-:Y:S01]  /*0600*/  LOP3.LUT R9, R10, 0x1, RZ, 0xc0, !PT ;  /* 0x000000010a097812 */ /* 0x000fe200078ec0ff */
[----:B------:R-:W-:Y:S01]  /*0610*/  IMAD.SHL.U32 R22, R22, 0x20, RZ ;  /* 0x0000002016167824 */ /* 0x000fe200078e00ff */
[----:B------:R-:W-:-:S02]  /*0620*/  LOP3.LUT R2, R5, 0xc0, RZ, 0xc0, !PT ;  /* 0x000000c005027812 */ /* 0x000fc400078ec0ff */
[----:B------:R-:W-:Y:S02]  /*0630*/  ISETP.NE.U32.AND P3, PT, R9, 0x1, PT ;  /* 0x000000010900780c */ /* 0x000fe40003f65070 */
[----:B------:R-:W-:Y:S01]  /*0640*/  STL [R1+0x30], R22 ;  /* 0x0000301601007387 */ /* 0x000fe20000100800 */
[C---:B------:R-:W-:Y:S02]  /*0650*/  LOP3.LUT P5, RZ, R14.reuse, 0x2, RZ, 0xc0, !PT ;  /* 0x000000020eff7812 */ /* 0x040fe400078ac0ff */
[----:B------:R-:W-:Y:S02]  /*0660*/  LOP3.LUT P6, RZ, R14, 0x4, RZ, 0xc0, !PT ;  /* 0x000000040eff7812 */ /* 0x000fe400078cc0ff */
[----:B------:R-:W-:Y:S02]  /*0670*/  SEL R214, R219, 0xffffffe0, !P5 ;  /* 0xffffffe0dbd67807 */ /* 0x000fe40006800000 */
[----:B------:R-:W-:Y:S02]  /*0680*/  SEL R239, R239, 0x10, !P3 ;  /* 0x00000010efef7807 */ /* 0x000fe40005800000 */
[----:B-1----:R-:W-:-:S02]  /*0690*/  LOP3.LUT R7, R6, 0x1c0, RZ, 0xc0, !PT ;  /* 0x000001c006077812 */ /* 0x002fc400078ec0ff */
[----:B------:R-:W-:Y:S02]  /*06a0*/  LOP3.LUT R6, R4, 0xfffffffc, RZ, 0xc0, !PT ;  /* 0xfffffffc04067812 */ /* 0x000fe400078ec0ff */
[----:B------:R-:W-:Y:S02]  /*06b0*/  LOP3.LUT R3, R7, 0x30, R3, 0xf8, !PT ;  /* 0x0000003007037812 */ /* 0x000fe400078ef803 */
[--C-:B------:R-:W-:Y:S02]  /*06c0*/  LOP3.LUT R4, R2, 0x8, R13.reuse, 0xf8, !PT ;  /* 0x0000000802047812 */ /* 0x100fe400078ef80d */
[----:B------:R-:W-:Y:S01]  /*06d0*/  LOP3.LUT R5, R3, 0x8, R13, 0xf8, !PT ;  /* 0x0000000803057812 */ /* 0x000fe200078ef80d */
[----:B------:R-:W-:Y:S01]  /*06e0*/  IMAD.IADD R13, R8, 0x1, -R6 ;  /* 0x00000001080d7824 */ /* 0x000fe200078e0a06 */
[----:B------:R-:W-:Y:S02]  /*06f0*/  SHF.R.U32.HI R3, RZ, 0x3, R7 ;  /* 0x00000003ff037819 */ /* 0x000fe40000011607 */
[----:B------:R-:W-:-:S02]  /*0700*/  SHF.R.U32.HI R2, RZ, 0x3, R2 ;  /* 0x00000003ff027819 */ /* 0x000fc40000011602 */
[----:B------:R-:W-:Y:S01]  /*0710*/  LOP3.LUT R17, R5, R3, RZ, 0x3c, !PT ;  /* 0x0000000305117212 */ /* 0x000fe200078e3cff */
[----:B------:R-:W-:Y:S01]  /*0720*/  IMAD.SHL.U32 R5, R19, 0x2, RZ ;  /* 0x0000000213057824 */ /* 0x000fe200078e00ff */
[----:B------:R-:W-:Y:S02]  /*0730*/  LEA.HI R3, R10, R10, RZ, 0x1 ;  /* 0x0000000a0a037211 */ /* 0x000fe400078f08ff */
[----:B------:R-:W-:Y:S01]  /*0740*/  LOP3.LUT R2, R4, R2, RZ, 0x3c, !PT ;  /* 0x0000000204027212 */ /* 0x000fe200078e3cff */
[----:B------:R-:W-:Y:S01]  /*0750*/  IMAD R8, R12, 0x200, R5 ;  /* 0x000002000c087824 */ /* 0x000fe200078e0205 */
[----:B------:R-:W-:Y:S02]  /*0760*/  LOP3.LUT R7, R3, 0x3fffffe, RZ, 0xc0, !PT ;  /* 0x03fffffe03077812 */ /* 0x000fe400078ec0ff */
[----:B------:R-:W-:Y:S01]  /*0770*/  SHF.R.S32.HI R4, RZ, 0x3, R15 ;  /* 0x00000003ff047819 */ /* 0x000fe2000001140f */
[----:B------:R-:W-:Y:S01]  /*0780*/  IMAD.U32 R218, R0, 0x20, R2 ;  /* 0x0000002000da7824 */ /* 0x000fe200078e0002 */
[----:B------:R-:W-:Y:S01]  /*0790*/  SHF.R.S32.HI R3, RZ, 0x1, R3 ;  /* 0x00000001ff037819 */ /* 0x000fe20000011403 */
[C---:B------:R-:W-:Y:S01]  /*07a0*/  IMAD.IADD R11, R10.reuse, 0x1, -R7 ;  /* 0x000000010a0b7824 */ /* 0x040fe200078e0a07 */
[----:B------:R-:W-:Y:S01]  /*07b0*/  SHF.R.S32.HI R6, RZ, 0x7, R20 ;  /* 0x00000007ff067819 */ /* 0x000fe20000011414 */
[----:B------:R-:W-:Y:S01]  /*07c0*/  IMAD.SHL.U32 R7, R10, 0x40, RZ ;  /* 0x000000400a077824 */ /* 0x000fe200078e00ff */
[----:B------:R-:W-:Y:S01]  /*07d0*/  LOP3.LUT P1, RZ, R3, 0x2, RZ, 0xc0, !PT ;  /* 0x0000000203ff7812 */ /* 0x000fe2000782c0ff */
[----:B------:R-:W-:Y:S01]  /*07e0*/  IMAD R18, R4, 0x8, R18 ;  /* 0x0000000804127824 */ /* 0x000fe200078e0212 */
[----:B------:R-:W-:Y:S01]  /*07f0*/  LEA R210, R218, UR5, 0x1 ;  /* 0x00000005dad27c11 */ /* 0x000fe2000f8e08ff */
[----:B------:R-:W-:Y:S01]  /*0800*/  IMAD R213, R12, 0x2, R4 ;  /* 0x000000020cd57824 */ /* 0x000fe200078e0204 */
[----:B------:R-:W-:Y:S01]  /*0810*/  LOP3.LUT R4, R7, 0x1c0, RZ, 0xc0, !PT ;  /* 0x000001c007047812 */ /* 0x000fe200078ec0ff */
[----:B------:R-:W-:Y:S01]  /*0820*/  IMAD.SHL.U32 R3, R3, 0x40, RZ ;  /* 0x0000004003037824 */ /* 0x000fe200078e00ff */
[----:B------:R-:W-:Y:S01]  /*0830*/  LOP3.LUT P0, RZ, R13, 0x2, RZ, 0xc0, !PT ;  /* 0x000000020dff7812 */ /* 0x000fe2000780c0ff */
[----:B------:R-:W-:Y:S01]  /*0840*/  IMAD R9, R6, 0x1000, R5 ;  /* 0x0000100006097824 */ /* 0x000fe200078e0205 */
[----:B------:R-:W-:Y:S01]  /*0850*/  SHF.R.U32.HI R7, RZ, 0x3, R4 ;  /* 0x00000003ff077819 */ /* 0x000fe20000011604 */
[----:B------:R-:W-:Y:S01]  /*0860*/  IMAD R11, R11, 0x20, R8 ;  /* 0x000000200b0b7824 */ /* 0x000fe200078e0208 */
[----:B------:R-:W-:Y:S01]  /*0870*/  LOP3.LUT R5, R4, 0x20, R22, 0xf8, !PT ;  /* 0x0000002004057812 */ /* 0x000fe200078ef816 */
[----:B------:R-:W-:Y:S01]  /*0880*/  IMAD.SHL.U32 R4, R6, 0x8, RZ ;  /* 0x0000000806047824 */ /* 0x000fe200078e00ff */
[----:B------:R-:W-:Y:S01]  /*0890*/  LOP3.LUT R3, R3, 0xc0, RZ, 0xc0, !PT ;  /* 0x000000c003037812 */ /* 0x000fe200078ec0ff */
[----:B------:R-:W-:Y:S01]  /*08a0*/  IMAD.SHL.U32 R0, R14, 0x40, RZ ;  /* 0x000000400e007824 */ /* 0x000fe200078e00ff */
[----:B------:R-:W-:Y:S01]  /*08b0*/  LOP3.LUT R8, R5, R7, RZ, 0x3c, !PT ;  /* 0x0000000705087212 */ /* 0x000fe200078e3cff */
[----:B------:R-:W-:Y:S01]  /*08c0*/  IMAD R7, R21, 0x400, R9 ;  /* 0x0000040015077824 */ /* 0x000fe200078e0209 */
[----:B------:R-:W-:Y:S01]  /*08d0*/  LOP3.LUT R4, R4, 0x8, RZ, 0xc0, !PT ;  /* 0x0000000804047812 */ /* 0x000fe200078ec0ff */
[----:B------:R-:W-:Y:S01]  /*08e0*/  IMAD.SHL.U32 R6, R16, 0x10, RZ ;  /* 0x0000001010067824 */ /* 0x000fe200078e00ff */
[----:B------:R-:W-:Y:S01]  /*08f0*/  SHF.R.U32.HI R5, RZ, 0x3, R3 ;  /* 0x00000003ff057819 */ /* 0x000fe20000011603 */
[----:B------:R-:W-:Y:S01]  /*0900*/  IMAD.IADD R238, R8, 0x1, R7 ;  /* 0x0000000108ee7824 */ /* 0x000fe200078e0207 */
[----:B------:R-:W-:-:S02]  /*0910*/  LOP3.LUT R0, R0, 0x1c0, RZ, 0xc0, !PT ;  /* 0x000001c000007812 */ /* 0x000fc400078ec0ff */
[----:B------:R-:W-:Y:S01]  /*0920*/  LOP3.LUT R8, R5, R3, R4, 0x1e, !PT ;  /* 0x0000000305087212 */ /* 0x000fe200078e1e04 */
[----:B------:R-:W-:Y:S01]  /*0930*/  IMAD.SHL.U32 R5, R16, 0x8, RZ ;  /* 0x0000000810057824 */ /* 0x000fe200078e00ff */
[----:B------:R-:W-:Y:S01]  /*0940*/  LOP3.LUT R7, R4, 0x10, R6, 0xf8, !PT ;  /* 0x0000001004077812 */ /* 0x000fe200078ef806 */
[----:B------:R-:W-:Y:S01]  /*0950*/  IMAD.SHL.U32 R3, R13, 0x40, RZ ;  /* 0x000000400d037824 */ /* 0x000fe200078e00ff */
[----:B------:R-:W-:Y:S01]  /*0960*/  SHF.R.U32.HI R6, RZ, 0x3, R0 ;  /* 0x00000003ff067819 */ /* 0x000fe20000011600 */
[----:B------:R-:W-:Y:S01]  /*0970*/  IMAD.IADD R8, R8, 0x1, R11 ;  /* 0x0000000108087824 */ /* 0x000fe200078e020b */
[----:B------:R-:W-:Y:S01]  /*0980*/  LOP3.LUT R5, R5, 0x8, RZ, 0xc0, !PT ;  /* 0x0000000805057812 */ /* 0x000fe200078ec0ff */
[----:B------:R-:W-:Y:S01]  /*0990*/  IMAD R4, R16, 0x200, R17 ;  /* 0x0000020010047824 */ /* 0x000fe200078e0211 */
[----:B------:R-:W-:Y:S02]  /*09a0*/  LOP3.LUT R3, R3, 0xc0, RZ, 0xc0, !PT ;  /* 0x000000c003037812 */ /* 0x000fe400078ec0ff */
[----:B------:R-:W-:-:S02]  /*09b0*/  LOP3.LUT R6, R6, R0, R5, 0x1e, !PT ;  /* 0x0000000006067212 */ /* 0x000fc400078e1e05 */
[----:B------:R-:W-:Y:S02]  /*09c0*/  SEL R0, R219, 0xffffffe0, !P4 ;  /* 0xffffffe0db007807 */ /* 0x000fe40006000000 */
[----:B------:R-:W-:Y:S01]  /*09d0*/  SHF.R.U32.HI R2, RZ, 0x3, R3 ;  /* 0x00000003ff027819 */ /* 0x000fe20000011603 */
[----:B------:R-:W-:Y:S01]  /*09e0*/  IMAD.U32 R213, R213, 0x200, R6 ;  /* 0x00000200d5d57824 */ /* 0x000fe200078e0006 */
[----:B------:R-:W-:Y:S01]  /*09f0*/  LEA R238, R238, UR4, 0x1 ;  /* 0x00000004eeee7c11 */ /* 0x000fe2000f8e08ff */
[----:B------:R-:W-:Y:S01]  /*0a00*/  IMAD.IADD R210, R210, 0x1, R0 ;  /* 0x00000001d2d27824 */ /* 0x000fe200078e0200 */
[C---:B------:R-:W-:Y:S01]  /*0a10*/  LOP3.LUT R5, R2.reuse, R3, R5, 0x1e, !PT ;  /* 0x0000000302057212 */ /* 0x040fe200078e1e05 */
[----:B------:R-:W-:Y:S01]  /*0a20*/  IMAD.U32 R0, RZ, RZ, UR10 ;  /* 0x0000000aff007e24 */ /* 0x000fe2000f8e00ff */
[----:B------:R-:W-:Y:S01]  /*0a30*/  LOP3.LUT R3, R2, R7, R3, 0x1e, !PT ;  /* 0x0000000702037212 */ /* 0x000fe200078e1e03 */
[----:B------:R-:W-:Y:S01]  /*0a40*/  IMAD.SHL.U32 R2, R18, 0x20, RZ ;  /* 0x0000002012027824 */ /* 0x000fe200078e00ff */
[----:B------:R-:W-:Y:S01]  /*0a50*/  USHF.R.S32.HI UR10, URZ, 0x1f, UR7 ;  /* 0x0000001f3f0a7899 */ /* 0x000fe20008011407 */
[----:B------:R-:W-:Y:S01]  /*0a60*/  IMAD.U32 R0, RZ, RZ, UR11 ;  /* 0x0000000bff007e24 */ /* 0x000fe2000f8e00ff */
[----:B------:R-:W-:Y:S01]  /*0a70*/  USHF.R.S32.HI UR7, URZ, 0x1f, UR6 ;  /* 0x0000001f3f077899 */ /* 0x000fe20008011406 */
[----:B------:R-:W-:Y:S01]  /*0a80*/  IMAD R220, R21, 0x200, R2 ;  /* 0x0000020015dc7824 */ /* 0x000fe200078e0202 */
[----:B------:R-:W-:Y:S01]  /*0a90*/  UIADD3 UR6, UR4, 0x9000, URZ ;  /* 0x0000900004067890 */ /* 0x000fe2000fffe03f */
[----:B------:R-:W-:Y:S01]  /*0aa0*/  IMAD.IADD R217, R2, 0x1, R3 ;  /* 0x0000000102d97824 */ /* 0x000fe200078e0203 */
[----:B------:R-:W-:Y:S01]  /*0ab0*/  LEA R213, R213, UR5, 0x1 ;  /* 0x00000005d5d57c11 */ /* 0x000fe2000f8e08ff */
[----:B------:R-:W-:Y:S01]  /*0ac0*/  IMAD.U32 R2, RZ, RZ, UR10 ;  /* 0x0000000aff027e24 */ /* 0x000fe2000f8e00ff */
[----:B------:R-:W-:Y:S01]  /*0ad0*/  SHF.R.S32.HI R249, RZ, 0x2, R249 ;  /* 0x00000002fff97819 */ /* 0x000fe200000114f9 */
[----:B------:R-:W-:Y:S01]  /*0ae0*/  IMAD.U32 R2, RZ, RZ, UR7 ;  /* 0x00000007ff027e24 */ /* 0x000fe2000f8e00ff */
[----:B------:R-:W-:Y:S01]  /*0af0*/  SEL R219, R219, 0xffffffe0, !P0 ;  /* 0xffffffe0dbdb7807 */ /* 0x000fe20004000000 */
[----:B------:R-:W-:-:S02]  /*0b00*/  VIADD R3, R250, 0x20 ;  /* 0x00000020fa037836 */ /* 0x000fc40000000000 */
[----:B------:R-:W-:Y:S01]  /*0b10*/  IMAD.IADD R220, R220, 0x1, R5 ;  /* 0x00000001dcdc7824 */ /* 0x000fe200078e0205 */
[----:B------:R-:W-:Y:S01]  /*0b20*/  LEA R5, R8, UR6, 0x1 ;  /* 0x0000000608057c11 */ /* 0x000fe2000f8e08ff */
[----:B------:R-:W-:Y:S01]  /*0b30*/  VIADD R2, R250, 0x40 ;  /* 0x00000040fa027836 */ /* 0x000fe20000000000 */
[----:B------:R1:W-:Y:S01]  /*0b40*/  STL [R1+0xc], R3 ;  /* 0x00000c0301007387 */ /* 0x0003e20000100800 */
[----:B------:R-:W-:Y:S02]  /*0b50*/  IMAD.MOV.U32 R0, RZ, RZ, 0x40 ;  /* 0x00000040ff007424 */ /* 0x000fe400078e00ff */
[----:B------:R-:W-:Y:S01]  /*0b60*/  IMAD.SHL.U32 R211, R220, 0x2, RZ ;  /* 0x00000002dcd37824 */ /* 0x000fe200078e00ff */
[----:B------:R2:W-:Y:S01]  /*0b70*/  STL [R1+0x10], R2 ;  /* 0x0000100201007387 */ /* 0x0005e20000100800 */
[----:B------:R-:W-:Y:S01]  /*0b80*/  VIADD R240, R238, 0x20 ;  /* 0x00000020eef07836 */ /* 0x000fe20000000000 */
[----:B------:R-:W-:Y:S01]  /*0b90*/  SEL R0, R0, 0xffffffc0, !P6 ;  /* 0xffffffc000007807 */ /* 0x000fe20007000000 */
[----:B------:R-:W-:Y:S01]  /*0ba0*/  @P2 VIADD R240, R238, 0xffffffe0 ;  /* 0xffffffe0eef02836 */ /* 0x000fe20000000000 */
[----:B------:R3:W-:Y:S01]  /*0bb0*/  STL [R1+0x20], R5 ;  /* 0x0000200501007387 */ /* 0x0007e20000100800 */
[----:B------:R-:W-:Y:S01]  /*0bc0*/  IADD3 R212, R211, 0x6000, R212 ;  /* 0x00006000d3d47810 */ /* 0x000fe20007ffe0d4 */
[----:B------:R-:W-:-:S02]  /*0bd0*/  IMAD.IADD R214, R213, 0x1, R214 ;  /* 0x00000001d5d67824 */ /* 0x000fc400078e02d6 */
[----:B------:R-:W-:Y:S02]  /*0be0*/  IMAD.IADD R241, R238, 0x1, R239 ;  /* 0x00000001eef17824 */ /* 0x000fe400078e02ef */
[----:B------:R-:W-:Y:S02]  /*0bf0*/  IMAD R249, R21, 0x10, R249 ;  /* 0x0000001015f97824 */ /* 0x000fe400078e02f9 */
[----:B------:R-:W-:Y:S02]  /*0c00*/  IMAD.IADD R239, R239, 0x1, R240 ;  /* 0x00000001efef7824 */ /* 0x000fe400078e02f0 */
[--C-:B------:R-:W-:Y:S02]  /*0c10*/  IMAD.IADD R216, R213, 0x1, R0.reuse ;  /* 0x00000001d5d87824 */ /* 0x100fe400078e0200 */
[----:B------:R-:W-:Y:S02]  /*0c20*/  IMAD.IADD R215, R214, 0x1, R0 ;  /* 0x00000001d6d77824 */ /* 0x000fe400078e0200 */
[----:B------:R-:W-:Y:S01]  /*0c30*/  IMAD.IADD R212, R212, 0x1, R219 ;  /* 0x00000001d4d47824 */ /* 0x000fe200078e02db */
[----:B-1----:R-:W-:Y:S01]  /*0c40*/  LEA R3, R4, UR4, 0x1 ;  /* 0x0000000404037c11 */ /* 0x002fe2000f8e08ff */
[----:B--2---:R-:W-:-:S02]  /*0c50*/  VIADD R2, R5, 0x20 ;  /* 0x0000002005027836 */ /* 0x004fc40000000000 */
[----:B------:R-:W-:-:S05]  /*0c60*/  @P1 VIADD R2, R5, 0xffffffe0 ;  /* 0xffffffe005021836 */ /* 0x000fca0000000000 */
[----:B------:R3:W-:Y:S02]  /*0c70*/  STL [R1+0x24], R2 ;  /* 0x0000240201007387 */ /* 0x0007e40000100800 */
.L_x_441:
[----:B-1----:R-:W1:Y:S01]  /*0c80*/  S2UR UR5, SR_CTAID.Y ;  /* 0x00000000000579c3 */ /* 0x002e620000002600 */
[----:B------:R-:W-:Y:S01]  /*0c90*/  ULDC.64 UR6, c[0x0][0x308] ;  /* 0x0000c20000067ab9 */ /* 0x000fe20000000a00 */
[----:B------:R-:W-:Y:S01]  /*0ca0*/  ULDC.64 UR10, c[0x0][0x300] ;  /* 0x0000c000000a7ab9 */ /* 0x000fe20000000a00 */
[----:B------:R-:W-:Y:S02]  /*0cb0*/  UISETP.NE.U32.AND UP3, UPT, UR6, URZ, UPT ;  /* 0x0000003f0600728c */ /* 0x000fe4000bf65070 */
[----:B------:R-:W-:Y:S02]  /*0cc0*/  UISETP.NE.U32.AND UP4, UPT, UR10, URZ, UPT ;  /* 0x0000003f0a00728c */ /* 0x000fe4000bf85070 */
[----:B------:R-:W-:Y:S02]  /*0cd0*/  UISETP.NE.AND.EX UP3, UPT, UR7, URZ, UPT, UP3 ;  /* 0x0000003f0700728c */ /* 0x000fe4000bf65330 */
[----:B------:R-:W-:Y:S01]  /*0ce0*/  UISETP.NE.AND.EX UP4, UPT, UR11, URZ, UPT, UP4 ;  /* 0x0000003f0b00728c */ /* 0x000fe2000bf85340 */
[----:B------:R-:W-:Y:S01]  /*0cf0*/  ULDC.64 UR12, c[0x0][0x2f0] ;  /* 0x0000bc00000c7ab9 */ /* 0x000fe20000000a00 */
[----:B------:R-:W-:-:S02]  /*0d00*/  ULDC.64 UR14, c[0x0][0x2f8] ;  /* 0x0000be00000e7ab9 */ /* 0x000fc40000000a00 */
[----:B------:R-:W-:Y:S02]  /*0d10*/  PLOP3.LUT P0, PT, PT, PT, UP3, 0x80, 0x0 ;  /* 0x000000000000781c */ /* 0x000fe40003f0f038 */
[----:B------:R-:W-:Y:S01]  /*0d20*/  PLOP3.LUT P1, PT, PT, PT, UP4, 0x80, 0x0 ;  /* 0x000000000000781c */ /* 0x000fe20003f2f048 */
[----:B-1----:R-:W-:Y:S02]  /*0d30*/  USHF.R.S32.HI UR52, URZ, 0x1f, UR5 ;  /* 0x0000001f3f347899 */ /* 0x002fe40008011405 */
[----:B------:R-:W-:Y:S02]  /*0d40*/  USHF.L.U32 UR17, UR5, 0x2, URZ ;  /* 0x0000000205117899 */ /* 0x000fe4000800063f */
[----:B------:R-:W-:Y:S02]  /*0d50*/  USHF.L.U64.HI UR5, UR5, 0x2, UR52 ;  /* 0x0000000205057899 */ /* 0x000fe40008010234 */
[----:B------:R-:W-:Y:S02]  /*0d60*/  @UP3 UIADD3 UR6, UP0, UR17, UR6, URZ ;  /* 0x0000000611063290 */ /* 0x000fe4000ff1e03f */
[----:B------:R-:W-:-:S02]  /*0d70*/  @UP4 UIADD3 UR10, UP1, UR17, UR10, URZ ;  /* 0x0000000a110a4290 */ /* 0x000fc4000ff3e03f */
[----:B------:R-:W-:Y:S02]  /*0d80*/  @UP3 UIADD3.X UR7, UR5, UR7, URZ, UP0, !UPT ;  /* 0x0000000705073290 */ /* 0x000fe400087fe43f */
[----:B------:R-:W-:Y:S01]  /*0d90*/  UIADD3 UR16, UP2, UR17, UR12, URZ ;  /* 0x0000000c11107290 */ /* 0x000fe2000ff5e03f */
[----:B--2-4-:R-:W-:Y:S01]  /*0da0*/  IMAD.U32 R4, RZ, RZ, UR6 ;  /* 0x00000006ff047e24 */ /* 0x014fe2000f8e00ff */
[----:B------:R-:W-:Y:S01]  /*0db0*/  UISETP.NE.U32.AND UP0, UPT, UR12, URZ, UPT ;  /* 0x0000003f0c00728c */ /* 0x000fe2000bf05070 */
[----:B------:R-:W-:Y:S01]  /*0dc0*/  IMAD.U32 R6, RZ, RZ, UR10 ;  /* 0x0000000aff067e24 */ /* 0x000fe2000f8e00ff */
[----:B------:R-:W-:Y:S01]  /*0dd0*/  @UP4 UIADD3.X UR11, UR5, UR11, URZ, UP1, !UPT ;  /* 0x0000000b050b4290 */ /* 0x000fe20008ffe43f */
[----:B---3--:R-:W-:Y:S01]  /*0de0*/  IMAD.U32 R5, RZ, RZ, UR7 ;  /* 0x00000007ff057e24 */ /* 0x008fe2000f8e00ff */
[----:B------:R-:W-:Y:S02]  /*0df0*/  UIADD3.X UR12, UR5, UR13, URZ, UP2, !UPT ;  /* 0x0000000d050c7290 */ /* 0x000fe400097fe43f */
[----:B------:R-:W-:-:S02]  /*0e00*/  UISETP.NE.AND.EX UP0, UPT, UR13, URZ, UPT, UP0 ;  /* 0x0000003f0d00728c */ /* 0x000fc4000bf05300 */
[----:B------:R-:W-:Y:S01]  /*0e10*/  IMAD.U32 R7, RZ, RZ, UR11 ;  /* 0x0000000bff077e24 */ /* 0x000fe2000f8e00ff */
[----:B------:R-:W-:Y:S01]  /*0e20*/  ULDC.U8 UR13, c[0x0][0x3c2] ;  /* 0x0000f080000d7ab9 */ /* 0x000fe20000000000 */
[----:B------:R-:W-:Y:S02]  /*0e30*/  UISETP.EQ.U32.AND UP4, UPT, UR14, URZ, UPT ;  /* 0x0000003f0e00728c */ /* 0x000fe4000bf82070 */
[----:B------:R-:W-:Y:S01]  /*0e40*/  UISETP.NE.AND UP2, UPT, UR13, URZ, UPT ;  /* 0x0000003f0d00728c */ /* 0x000fe2000bf45270 */
[----:B------:R-:W-:Y:S01]  /*0e50*/  PLOP3.LUT P3, PT, PT, PT, UP0, 0x80, 0x0 ;  /* 0x000000000000781c */ /* 0x000fe20003f6f008 */
[----:B------:R-:W2:Y:S02]  /*0e60*/  @P1 LDG.E R8, desc[UR8][R6.64] ;  /* 0x0000000806081981 */ /* 0x000ea4000c1e1900 */
[----:B------:R-:W-:Y:S02]  /*0e70*/  UISETP.EQ.OR.EX UP4, UPT, UR15, URZ, !UP2, UP4 ;  /* 0x0000003f0f00728c */ /* 0x000fe4000d782740 */
        /* <DEDUP_REMOVED lines=36> */
.L_x_398:
        /* <DEDUP_REMOVED lines=8> */
[----:B------:R-:W-:Y:S01]  /*1140*/  ULDC.64 UR6, c[0x0][0x228] ;  /* 0x00008a0000067ab9 */ /* 0x000fe20000000a00 */
[----:B------:R-:W-:Y:S01]  /*1150*/  ULDC.64 UR10, c[0x0][0x488] ;  /* 0x00012200000a7ab9 */ /* 0x000fe20000000a00 */
[----:B------:R-:W-:Y:S01]  /*1160*/  UISETP.NE.AND UP1, UPT, UR60, -0x1, UPT ;  /* 0xffffffff3c00788c */ /* 0x000fe2000bf25270 */
[----:B------:R-:W-:-:S03]  /*1170*/  ULDC UR37, c[0x0][0x2d4] ;  /* 0x0000b50000257ab9 */ /* 0x000fc60000000800 */
[----:B------:R-:W2:Y:S01]  /*1180*/  S2UR UR43, SR_CTAID.Y ;  /* 0x00000000002b79c3 */ /* 0x000ea20000002600 */
[----:B------:R-:W-:Y:S01]  /*1190*/  ULDC.64 UR34, c[0x0][0x240] ;  /* 0x0000900000227ab9 */ /* 0x000fe20000000a00 */
[----:B------:R-:W-:Y:S01]  /*11a0*/  USHF.R.S32.HI UR33, URZ, 0x1f, UR37 ;  /* 0x0000001f3f217899 */ /* 0x000fe20008011425 */
[----:B------:R-:W-:Y:S01]  /*11b0*/  ULDC UR54, c[0x0][0x2dc] ;  /* 0x0000b70000367ab9 */ /* 0x000fe20000000800 */
[----:B------:R-:W-:Y:S01]  /*11c0*/  ULDC UR53, c[0x0][0x270] ;  /* 0x00009c0000357ab9 */ /* 0x000fe20000000800 */
[----:B------:R-:W-:Y:S01]  /*11d0*/  ULDC.U8 UR31, c[0x0][0x3d8] ;  /* 0x0000f600001f7ab9 */ /* 0x000fe20000000000 */
[----:B------:R-:W-:Y:S02]  /*11e0*/  UIMAD UR17, UR12, UR35, URZ ;  /* 0x000000230c1172a4 */ /* 0x000fe4000f8e023f */
[----:B------:R-:W3:Y:S01]  /*11f0*/  S2UR UR14, SR_CTAID.X ;  /* 0x00000000000e79c3 */ /* 0x000ee20000002500 */
[----:B------:R-:W-:Y:S01]  /*1200*/  @UP1 ULDC.64 UR24, c[0x0][0x248] ;  /* 0x0000920000181ab9 */ /* 0x000fe20000000a00 */
[----:B------:R-:W-:Y:S01]  /*1210*/  ULDC.U8 UR26, c[0x0][0x480] ;  /* 0x00012000001a7ab9 */ /* 0x000fe20000000000 */
[----:B------:R-:W-:-:S02]  /*1220*/  UISETP.NE.AND UP3, UPT, UR31, URZ, UPT ;  /* 0x0000003f1f00728c */ /* 0x000fc4000bf65270 */
[----:B------:R-:W-:Y:S01]  /*1230*/  UISETP.NE.AND UP4, UPT, UR26, URZ, UPT ;  /* 0x0000003f1a00728c */ /* 0x000fe2000bf85270 */
[----:B------:R-:W-:Y:S01]  /*1240*/  ULDC UR42, c[0x0][0x2c4] ;  /* 0x0000b100002a7ab9 */ /* 0x000fe20000000800 */
[----:B-1----:R-:W-:Y:S01]  /*1250*/  IABS R6, R7 ;  /* 0x0000000700067213 */ /* 0x002fe20000000000 */
[----:B------:R-:W1:Y:S01]  /*1260*/  S2UR UR46, SR_CTAID.Z ;  /* 0x00000000002e79c3 */ /* 0x000e620000002700 */
[----:B------:R-:W-:Y:S01]  /*1270*/  ISETP.NE.AND P3, PT, R7, RZ, PT ;  /* 0x000000ff0700720c */ /* 0x000fe20003f65270 */
[----:B------:R-:W-:Y:S01]  /*1280*/  USHF.R.S32.HI UR30, URZ, 0x1f, UR59 ;  /* 0x0000001f3f1e7899 */ /* 0x000fe2000801143b */
[----:B------:R-:W4:Y:S01]  /*1290*/  I2F.RP R4, R6 ;  /* 0x0000000600047306 */ /* 0x000f220000209400 */
[----:B--2---:R-:W-:Y:S02]  /*12a0*/  UIMAD.WIDE.U32 UR18, UR43, UR6, URZ ;  /* 0x000000062b1272a5 */ /* 0x004fe4000f8e003f */
[----:B------:R-:W-:Y:S02]  /*12b0*/  UIMAD UR6, UR52, UR6, URZ ;  /* 0x00000006340672a4 */ /* 0x000fe4000f8e023f */
[----:B------:R-:W-:-:S02]  /*12c0*/  USHF.L.U64.HI UR20, UR43, 0x7, UR52 ;  /* 0x000000072b147899 */ /* 0x000fc40008010234 */
[----:B------:R-:W-:Y:S02]  /*12d0*/  UIMAD UR13, UR43, UR7, UR6 ;  /* 0x000000072b0d72a4 */ /* 0x000fe4000f8e0206 */
[----:B---3--:R-:W-:Y:S01]  /*12e0*/  UIMAD.WIDE.U32 UR22, UR14, UR10, URZ ;  /* 0x0000000a0e1672a5 */ /* 0x008fe2000f8e003f */
[----:B------:R-:W-:Y:S01]  /*12f0*/  @!UP2 ULDC.64 UR6, c[0x0][0x418] ;  /* 0x000106000006aab9 */ /* 0x000fe20000000a00 */
[----:B----4-:R-:W2:Y:S02]  /*1300*/  MUFU.RCP R4, R4 ;  /* 0x0000000400047308 */ /* 0x010ea40000001000 */
[----:B------:R-:W-:Y:S01]  /*1310*/  UIMAD UR36, UR14, UR11, UR23 ;  /* 0x0000000b0e2472a4 */ /* 0x000fe2000f8e0217 */
[----:B------:R-:W3:Y:S01]  /*1320*/  S2UR UR14, SR_CTAID.Y ;  /* 0x00000000000e79c3 */ /* 0x000ee20000002600 */
[----:B------:R-:W-:Y:S01]  /*1330*/  @!UP2 UIMAD.WIDE.U32 UR38, UR43, UR6, URZ ;  /* 0x000000062b26a2a5 */ /* 0x000fe2000f8e003f */
[----:B------:R-:W-:Y:S01]  /*1340*/  @UP2 ULDC.64 UR10, c[0x0][0x420] ;  /* 0x00010800000a2ab9 */ /* 0x000fe20000000a00 */
[----:B-1----:R-:W-:Y:S01]  /*1350*/  IABS R2, UR46 ;  /* 0x0000002e00027c13 */ /* 0x002fe20008000000 */
[----:B------:R-:W-:-:S02]  /*1360*/  @UP2 UIMAD.WIDE.U32 UR40, UR12, UR10, URZ ;  /* 0x0000000a0c2822a5 */ /* 0x000fc4000f8e003f */
[----:B------:R-:W-:Y:S02]  /*1370*/  @!UP2 UIMAD UR10, UR52, UR6, URZ ;  /* 0x00000006340aa2a4 */ /* 0x000fe4000f8e023f */
[----:B------:R-:W-:Y:S02]  /*1380*/  UIADD3 UR6, UR16, 0x3f, URZ ;  /* 0x0000003f10067890 */ /* 0x000fe4000fffe03f */
[----:B------:R-:W-:Y:S02]  /*1390*/  @!UP2 UIMAD UR21, UR43, UR7, UR10 ;  /* 0x000000072b15a2a4 */ /* 0x000fe4000f8e020a */
[----:B------:R-:W-:Y:S01]  /*13a0*/  UIADD3 UR7, UR16, 0x80, UR59 ;  /* 0x0000008010077890 */ /* 0x000fe2000fffe03b */
[----:B--2---:R-:W-:Y:S01]  /*13b0*/  VIADD R4, R4, 0xffffffe ;  /* 0x0ffffffe04047836 */ /* 0x004fe20000000000 */
[----:B------:R-:W-:Y:S01]  /*13c0*/  @UP2 UIMAD UR45, UR12, UR11, UR41 ;  /* 0x0000000b0c2d22a4 */ /* 0x000fe2000f8e0229 */
[----:B------:R-:W-:Y:S02]  /*13d0*/  ULDC UR10, c[0x0][0x394] ;  /* 0x0000e500000a7ab9 */ /* 0x000fe40000000800 */
[----:B------:R-:W1:Y:S01]  /*13e0*/  F2I.FTZ.U32.TRUNC.NTZ R5, R4 ;  /* 0x0000000400057305 */ /* 0x000e62000021f000 */
[----:B------:R-:W-:-:S02]  /*13f0*/  USHF.R.S32.HI UR11, URZ, 0x1f, UR6 ;  /* 0x0000001f3f0b7899 */ /* 0x000fc40008011406 */
[----:B------:R-:W-:Y:S02]  /*1400*/  UIADD3 UR7, UR7, UR10, -UR5 ;  /* 0x0000000a07077290 */ /* 0x000fe4000fffe805 */
[----:B------:R-:W-:Y:S02]  /*1410*/  @UP1 UIADD3 UR10, UR58, UR60, URZ ;  /* 0x0000003c3a0a1290 */ /* 0x000fe4000fffe03f */
[----:B------:R-:W-:Y:S02]  /*1420*/  ULEA.HI UR27, UR11, UR6, URZ, 0x6 ;  /* 0x000000060b1b7291 */ /* 0x000fe4000f8f303f */
[----:B------:R-:W-:Y:S02]  /*1430*/  UIADD3 UR11, UR7, 0x3f, URZ ;  /* 0x0000003f070b7890 */ /* 0x000fe4000fffe03f */
[----:B------:R-:W-:Y:S02]  /*1440*/  @UP1 UIMAD.WIDE.U32 UR6, UR10, UR24, URZ ;  /* 0x000000180a0612a5 */ /* 0x000fe4000f8e003f */
[----:B------:R-:W-:Y:S01]  /*1450*/  @UP1 UIMAD UR10, UR10, UR25, URZ ;  /* 0x000000190a0a12a4 */ /* 0x000fe2000f8e023f */
[----:B-1----:R-:W-:Y:S01]  /*1460*/  IMAD.MOV R0, RZ, RZ, -R5 ;  /* 0x000000ffff007224 */ /* 0x002fe200078e0a05 */
[----:B---3--:R-:W-:Y:S01]  /*1470*/  USHF.L.U32 UR14, UR14, 0x7, URZ ;  /* 0x000000070e0e7899 */ /* 0x008fe2000800063f */
[----:B------:R-:W-:Y:S01]  /*1480*/  IMAD.MOV.U32 R4, RZ, RZ, RZ ;  /* 0x000000ffff047224 */ /* 0x000fe200078e00ff */
[----:B------:R-:W-:Y:S01]  /*1490*/  @UP1 UIADD3 UR32, UR7, UR10, URZ ;  /* 0x0000000a07201290 */ /* 0x000fe2000fffe03f */
[----:B------:R-:W-:Y:S01]  /*14a0*/  IMAD R0, R0, R6, RZ ;  /* 0x0000000600007224 */ /* 0x000fe200078e02ff */
[----:B------:R-:W-:-:S02]  /*14b0*/  USHF.R.S32.HI UR10, URZ, 0x1f, UR11 ;  /* 0x0000001f3f0a7899 */ /* 0x000fc4000801140b */
[----:B------:R-:W-:Y:S01]  /*14c0*/  USEL UR28, UR14, URZ, UP0 ;  /* 0x0000003f0e1c7287 */ /* 0x000fe20008000000 */
[----:B------:R-:W-:Y:S01]  /*14d0*/  IMAD.HI.U32 R0, R5, R0, R4 ;  /* 0x0000000005007227 */ /* 0x000fe200078e0004 */
[----:B------:R-:W-:Y:S02]  /*14e0*/  UIADD3 UR44, UR19, UR13, URZ ;  /* 0x0000000d132c7290 */ /* 0x000fe4000fffe03f */
[----:B------:R-:W-:Y:S01]  /*14f0*/  UIMAD.WIDE.U32 UR14, UR12, UR34, URZ ;  /* 0x000000220c0e72a5 */ /* 0x000fe2000f8e003f */
[----:B------:R-:W-:Y:S02]  /*1500*/  @UP1 UMOV UR29, UR6 ;  /* 0x00000006001d1c82 */ /* 0x000fe40008000000 */
[----:B------:R-:W-:Y:S01]  /*1510*/  IMAD.HI.U32 R0, R0, R2, RZ ;  /* 0x0000000200007227 */ /* 0x000fe200078e00ff */
[----:B------:R-:W-:Y:S02]  /*1520*/  ULEA.HI UR19, UR10, UR11, URZ, 0x6 ;  /* 0x0000000b0a137291 */ /* 0x000fe4000f8f303f */
[----:B------:R-:W-:-:S02]  /*1530*/  UIMAD.WIDE UR6, UR54, UR53, URZ ;  /* 0x00000035360672a5 */ /* 0x000fc4000f8e023f */
[----:B------:R-:W-:Y:S01]  /*1540*/  IADD3 R4, -R0, RZ, RZ ;  /* 0x000000ff00047210 */ /* 0x000fe20007ffe1ff */
[----:B------:R-:W-:Y:S02]  /*1550*/  UIMAD.WIDE.U32 UR10, UR43, UR37, URZ ;  /* 0x000000252b0a72a5 */ /* 0x000fe4000f8e003f */
[----:B------:R-:W-:Y:S02]  /*1560*/  UIMAD UR13, UR33, UR43, URZ ;  /* 0x0000002b210d72a4 */ /* 0x000fe4000f8e023f */
[C---:B------:R-:W-:Y:S01]  /*1570*/  IMAD R2, R6.reuse, R4, R2 ;  /* 0x0000000406027224 */ /* 0x040fe200078e0202 */
[----:B------:R-:W-:Y:S02]  /*1580*/  USEL UR51, UR18, UR14, !UP2 ;  /* 0x0000000e12337287 */ /* 0x000fe4000d000000 */
[----:B------:R-:W-:Y:S02]  /*1590*/  USEL UR26, UR20, URZ, UP0 ;  /* 0x0000003f141a7287 */ /* 0x000fe40008000000 */
[----:B------:R-:W-:Y:S01]  /*15a0*/  @UP2 UIADD3 UR44, UR15, UR17, URZ ;  /* 0x000000110f2c2290 */ /* 0x000fe2000fffe03f */
[----:B------:R-:W-:Y:S01]  /*15b0*/  ISETP.GT.U32.AND P1, PT, R6, R2, PT ;  /* 0x000000020600720c */ /* 0x000fe20003f24070 */
[----:B------:R-:W-:-:S02]  /*15c0*/  UIMAD.WIDE.U32 UR14, UR6, UR10, URZ ;  /* 0x0000000a060e72a5 */ /* 0x000fc4000f8e003f */
[----:B------:R-:W-:Y:S02]  /*15d0*/  UIMAD UR20, UR7, UR10, URZ ;  /* 0x0000000a071472a4 */ /* 0x000fe4000f8e023f */
[----:B------:R-:W-:Y:S02]  /*15e0*/  UIMAD UR10, UR52, UR37, UR13 ;  /* 0x00000025340a72a4 */ /* 0x000fe4000f8e020d */
[----:B------:R-:W-:Y:S02]  /*15f0*/  @UP3 UIMAD UR18, UR43, UR42, URZ ;  /* 0x0000002a2b1232a4 */ /* 0x000fe4000f8e023f */
[----:B------:R-:W-:Y:S02]  /*1600*/  UIADD3 UR17, UR11, UR10, URZ ;  /* 0x0000000a0b117290 */ /* 0x000fe4000fffe03f */
[----:B------:R-:W-:Y:S02]  /*1610*/  USHF.R.S32.HI UR11, URZ, 0x6, UR27 ;  /* 0x000000063f0b7899 */ /* 0x000fe4000801141b */
[----:B------:R-:W-:Y:S01]  /*1620*/  USHF.R.S32.HI UR10, URZ, 0x6, UR19 ;  /* 0x000000063f0a7899 */ /* 0x000fe20008011413 */
[----:B------:R-:W-:Y:S01]  /*1630*/  @!P1 IMAD.IADD R2, R2, 0x1, -R6 ;  /* 0x0000000102029824 */ /* 0x000fe200078e0a06 */
[----:B------:R-:W-:Y:S01]  /*1640*/  @UP3 USEL UR18, UR18, UR12, !UP2 ;  /* 0x0000000c12123287 */ /* 0x000fe2000d000000 */
[----:B------:R-:W-:Y:S01]  /*1650*/  @!P1 VIADD R0, R0, 0x1 ;  /* 0x0000000100009836 */ /* 0x000fe20000000000 */
[----:B------:R-:W-:Y:S01]  /*1660*/  UISETP.LT.AND UP0, UPT, UR11, UR10, UPT ;  /* 0x0000000a0b00728c */ /* 0x000fe2000bf01270 */
[----:B------:R-:W-:Y:S01]  /*1670*/  PLOP3.LUT P1, PT, PT, PT, UP1, 0x80, 0x0 ;  /* 0x000000000000781c */ /* 0x000fe20003f2f018 */
[----:B------:R-:W-:Y:S01]  /*1680*/  @UP3 ULDC UR13, c[0x0][0x2e4] ;  /* 0x0000b900000d3ab9 */ /* 0x000fe20000000800 */
[----:B------:R-:W-:Y:S01]  /*1690*/  ISETP.GE.U32.AND P0, PT, R2, R6, PT ;  /* 0x000000060200720c */ /* 0x000fe20003f06070 */
[----:B------:R-:W-:Y:S01]  /*16a0*/  USEL UR33, UR11, UR10, UP0 ;  /* 0x0000000a0b217287 */ /* 0x000fe20008000000 */
[----:B------:R-:W-:Y:S01]  /*16b0*/  LOP3.LUT R2, R7, UR46, RZ, 0x3c, !PT ;  /* 0x0000002e07027c12 */ /* 0x000fe2000f8e3cff */
[----:B------:R-:W-:-:S02]  /*16c0*/  @UP3 UIMAD UR27, UR46, UR13, UR18 ;  /* 0x0000000d2e1b32a4 */ /* 0x000fc4000f8e0212 */
[----:B------:R-:W-:Y:S01]  /*16d0*/  UIMAD UR13, UR6, UR17, UR20 ;  /* 0x00000011060d72a4 */ /* 0x000fe2000f8e0214 */
[----:B------:R-:W-:Y:S01]  /*16e0*/  ISETP.GE.AND P2, PT, R2, RZ, PT ;  /* 0x000000ff0200720c */ /* 0x000fe20003f46270 */
[----:B------:R-:W-:Y:S02]  /*16f0*/  UIMAD.WIDE.U32 UR10, UR6, UR12, URZ ;  /* 0x0000000c060a72a5 */ /* 0x000fe4000f8e003f */
[----:B------:R-:W-:Y:S02]  /*1700*/  ULEA UR17, UR33, 0xffffffc0, 0x6 ;  /* 0xffffffc021117891 */ /* 0x000fe4000f8e303f */
[----:B------:R-:W-:Y:S02]  /*1710*/  @!UP3 UIMAD UR19, UR43, UR53, UR46 ;  /* 0x000000352b13b2a4 */ /* 0x000fe4000f8e022e */
[----:B------:R-:W-:Y:S01]  /*1720*/  USEL UR50, UR14, UR10, !UP2 ;  /* 0x0000000a0e327287 */ /* 0x000fe2000d000000 */
[----:B------:R-:W-:Y:S01]  /*1730*/  @P0 IADD3 R0, R0, 0x1, RZ ;  /* 0x0000000100000810 */ /* 0x000fe20007ffe0ff */
[----:B------:R-:W-:Y:S01]  /*1740*/  UIADD3 UR43, UR15, UR13, URZ ;  /* 0x0000000d0f2b7290 */ /* 0x000fe2000fffe03f */
[----:B------:R-:W-:Y:S01]  /*1750*/  PLOP3.LUT P0, PT, PT, PT, UP3, 0x80, 0x0 ;  /* 0x000000000000781c */ /* 0x000fe20003f0f038 */
[----:B------:R-:W-:-:S02]  /*1760*/  USHF.R.S32.HI UR15, URZ, 0x1f, UR17 ;  /* 0x0000001f3f0f7899 */ /* 0x000fc40008011411 */
[----:B------:R-:W-:Y:S01]  /*1770*/  UIADD3 UR10, UP0, UR17, UR28, URZ ;  /* 0x0000001c110a7290 */ /* 0x000fe2000ff1e03f */
[----:B------:R-:W-:Y:S01]  /*1780*/  IMAD.MOV.U32 R14, RZ, RZ, R0 ;  /* 0x000000ffff0e7224 */ /* 0x000fe200078e0000 */
[----:B------:R-:W-:Y:S02]  /*1790*/  UIMAD UR13, UR7, UR12, URZ ;  /* 0x0000000c070d72a4 */ /* 0x000fe4000f8e023f */
[----:B------:R-:W-:Y:S02]  /*17a0*/  UIADD3.X UR14, UR15, UR26, URZ, UP0, !UPT ;  /* 0x0000001a0f0e7290 */ /* 0x000fe400087fe43f */
[----:B------:R-:W-:Y:S01]  /*17b0*/  UIMAD UR7, UR7, UR10, URZ ;  /* 0x0000000a070772a4 */ /* 0x000fe2000f8e023f */
[----:B------:R-:W-:Y:S01]  /*17c0*/  @!P2 IADD3 R14, -R14, RZ, RZ ;  /* 0x000000ff0e0ea210 */ /* 0x000fe20007ffe1ff */
[----:B------:R-:W-:Y:S01]  /*17d0*/  @UP1 UIADD3 UR23, UR58, UR60, URZ ;  /* 0x0000003c3a171290 */ /* 0x000fe2000fffe03f */
[----:B------:R-:W-:Y:S01]  /*17e0*/  @!P3 LOP3.LUT R14, RZ, R7, RZ, 0x33, !PT ;  /* 0x00000007ff0eb212 */ /* 0x000fe200078e33ff */
[----:B------:R-:W-:-:S02]  /*17f0*/  @!UP2 UIADD3 UR45, UR39, UR21, URZ ;  /* 0x00000015272da290 */ /* 0x000fc4000fffe03f */
[----:B------:R-:W-:Y:S01]  /*1800*/  @!UP3 UIMAD UR27, UR19, UR42, URZ ;  /* 0x0000002a131bb2a4 */ /* 0x000fe2000f8e023f */
[----:B------:R-:W-:Y:S01]  /*1810*/  @UP1 ULDC.64 UR20, c[0x0][0x250] ;  /* 0x0000940000141ab9 */ /* 0x000fe20000000a00 */
[----:B------:R-:W-:Y:S02]  /*1820*/  UIMAD.WIDE.U32 UR18, UR6, UR10, URZ ;  /* 0x0000000a061272a5 */ /* 0x000fe4000f8e003f */
[----:B------:R-:W-:Y:S02]  /*1830*/  UIMAD UR10, UR6, UR14, UR7 ;  /* 0x0000000e060a72a4 */ /* 0x000fe4000f8e0207 */
[----:B------:R-:W-:Y:S02]  /*1840*/  @UP1 UIMAD.WIDE.U32 UR6, UR23, UR20, URZ ;  /* 0x00000014170612a5 */ /* 0x000fe4000f8e003f */
[----:B------:R-:W-:Y:S02]  /*1850*/  @UP2 UIADD3 UR43, UR11, UR13, URZ ;  /* 0x0000000d0b2b2290 */ /* 0x000fe4000fffe03f */
[----:B------:R-:W-:-:S02]  /*1860*/  UIMAD UR31, UR46, UR54, URZ ;  /* 0x000000362e1f72a4 */ /* 0x000fc4000f8e023f */
[----:B------:R-:W-:Y:S02]  /*1870*/  @UP1 UIMAD UR11, UR23, UR21, URZ ;  /* 0x00000015170b12a4 */ /* 0x000fe4000f8e023f */
[----:B------:R-:W-:Y:S02]  /*1880*/  USEL UR48, UR36, URZ, UP4 ;  /* 0x0000003f24307287 */ /* 0x000fe4000a000000 */
[----:B------:R-:W-:Y:S02]  /*1890*/  USHF.R.S32.HI UR47, URZ, 0x1f, UR31 ;  /* 0x0000001f3f2f7899 */ /* 0x000fe4000801141f */
[----:B------:R-:W-:Y:S02]  /*18a0*/  USEL UR49, UR22, URZ, UP4 ;  /* 0x0000003f16317287 */ /* 0x000fe4000a000000 */
[----:B------:R-:W-:Y:S02]  /*18b0*/  @UP1 UIADD3 UR42, UR7, UR11, URZ ;  /* 0x0000000b072a1290 */ /* 0x000fe4000fffe03f */
[----:B------:R-:W-:Y:S01]  /*18c0*/  UIADD3 UR46, UR19, UR10, URZ ;  /* 0x0000000a132e7290 */ /* 0x000fe2000fffe03f */
[----:B------:R-:W-:Y:S01]  /*18d0*/  @UP1 UMOV UR36, UR6 ;  /* 0x0000000600241c82 */ /* 0x000fe20008000000 */
[----:B------:R-:W-:Y:S10]  /*18e0*/  @P1 BRA `(.L_x_400) ;  /* 0x0000000000341947 */ /* 0x000ff40003800000 */
[----:B------:R-:W1:Y:S01]  /*18f0*/  S2UR UR13, SR_CTAID.Y ;  /* 0x00000000000d79c3 */ /* 0x000e620000002600 */
[----:B------:R-:W-:Y:S01]  /*1900*/  USHF.R.S32.HI UR6, URZ, 0x1f, UR58 ;  /* 0x0000001f3f067899 */ /* 0x000fe2000801143a */
[----:B------:R-:W-:-:S03]  /*1910*/  ULDC.64 UR24, c[0x0][0x248] ;  /* 0x0000920000187ab9 */ /* 0x000fc60000000a00 */
[----:B------:R-:W-:Y:S02]  /*1920*/  UIMAD UR10, UR6, UR24, URZ ;  /* 0x00000018060a72a4 */ /* 0x000fe4000f8e023f */
[----:B------:R-:W-:Y:S02]  /*1930*/  UIMAD.WIDE.U32 UR6, UR58, UR24, URZ ;  /* 0x000000183a0672a5 */ /* 0x000fe4000f8e003f */
[----:B------:R-:W-:-:S04]  /*1940*/  UIMAD UR10, UR58, UR25, UR10 ;  /* 0x000000193a0a72a4 */ /* 0x000fc8000f8e020a */
[----:B------:R-:W-:-:S03]  /*1950*/  UIADD3 UR7, UR7, UR10, URZ ;  /* 0x0000000a07077290 */ /* 0x000fc6000fffe03f */
[----:B------:R-:W-:Y:S02]  /*1960*/  ULDC.64 UR10, c[0x0][0x230] ;  /* 0x00008c00000a7ab9 */ /* 0x000fe40000000a00 */
[----:B-1----:R-:W-:Y:S02]  /*1970*/  UIMAD.WIDE.U32 UR6, UR13, UR10, UR6 ;  /* 0x0000000a0d0672a5 */ /* 0x002fe4000f8e0006 */
[----:B------:R-:W-:-:S04]  /*1980*/  UIMAD UR10, UR52, UR10, URZ ;  /* 0x0000000a340a72a4 */ /* 0x000fc8000f8e023f */
[----:B------:R-:W-:Y:S01]  /*1990*/  UIMAD UR10, UR13, UR11, UR10 ;  /* 0x0000000b0d0a72a4 */ /* 0x000fe2000f8e020a */
[----:B------:R-:W-:-:S03]  /*19a0*/  UMOV UR29, UR6 ;  /* 0x00000006001d7c82 */ /* 0x000fc60008000000 */
[----:B------:R-:W-:-:S12]  /*19b0*/  UIADD3 UR32, UR7, UR10, URZ ;  /* 0x0000000a07207290 */ /* 0x000fd8000fffe03f */
.L_x_400:
[----:B------:R-:W-:Y:S05]  /*19c0*/  @P1 BRA `(.L_x_401) ;  /* 0x0000000000341947 */ /* 0x000fea0003800000 */
        /* <DEDUP_REMOVED lines=13> */
.L_x_401:
[----:B------:R-:W-:Y:S01]  /*1aa0*/  @UP2 UMOV UR10, UR40 ;  /* 0x00000028000a2c82 */ /* 0x000fe20008000000 */
[----:B------:R-:W-:Y:S01]  /*1ab0*/  @!UP2 UMOV UR10, UR38 ;  /* 0x00000026000aac82 */ /* 0x000fe20008000000 */
[----:B------:R-:W-:Y:S01]  /*1ac0*/  SHF.R.S32.HI R15, RZ, 0x1f, R14 ;  /* 0x0000001fff0f7819 */ /* 0x000fe2000001140e */
[----:B------:R-:W-:Y:S06]  /*1ad0*/  @!P0 BRA `(.L_x_402) ;  /* 0x0000000000248947 */ /* 0x000fec0003800000 */
[----:B------:R-:W1:Y:S01]  /*1ae0*/  S2UR UR13, SR_CTAID.Y ;  /* 0x00000000000d79c3 */ /* 0x000e620000002600 */
[----:B------:R-:W-:Y:S01]  /*1af0*/  ULDC UR6, c[0x0][0x2c0] ;  /* 0x0000b00000067ab9 */ /* 0x000fe20000000800 */
[----:B------:R-:W-:Y:S02]  /*1b00*/  ULDC UR7, c[0x0][0x2e4] ;  /* 0x0000b90000077ab9 */ /* 0x000fe40000000800 */
[----:B------:R-:W-:-:S04]  /*1b10*/  ULEA UR7, UR6, UR7, 0x7 ;  /* 0x0000000706077291 */ /* 0x000fc8000f8e383f */
[----:B------:R-:W2:Y:S01]  /*1b20*/  S2UR UR11, SR_CTAID.Z ;  /* 0x00000000000b79c3 */ /* 0x000ea20000002700 */
[----:B-1----:R-:W-:-:S04]  /*1b30*/  @!UP2 UIMAD UR12, UR13, UR37, URZ ;  /* 0x000000250d0ca2a4 */ /* 0x002fc8000f8e023f */
[----:B------:R-:W-:-:S04]  /*1b40*/  ULEA UR6, UR13, UR12, 0x7 ;  /* 0x0000000c0d067291 */ /* 0x000fc8000f8e383f */
[----:B--2---:R-:W-:Y:S01]  /*1b50*/  UIMAD UR6, UR7, UR11, UR6 ;  /* 0x0000000b070672a4 */ /* 0x004fe2000f8e0206 */
[----:B------:R-:W-:Y:S11]  /*1b60*/  BRA `(.L_x_403) ;  /* 0x0000000000107947 */ /* 0x000ff60003800000 */
.L_x_402:
[----:B------:R-:W-:Y:S08]  /*1b70*/  S2UR UR7, SR_CTAID.Z ;  /* 0x00000000000779c3 */ /* 0x000ff00000002700 */
[----:B------:R-:W1:Y:S02]  /*1b80*/  S2UR UR6, SR_CTAID.Y ;  /* 0x00000000000679c3 */ /* 0x000e640000002600 */
[----:B-1----:R-:W-:-:S04]  /*1b90*/  UIMAD UR6, UR6, UR53, UR7 ;  /* 0x00000035060672a4 */ /* 0x002fc8000f8e0207 */
[----:B------:R-:W-:-:S12]  /*1ba0*/  UIMAD UR6, UR6, UR37, URZ ;  /* 0x00000025060672a4 */ /* 0x000fd8000f8e023f */
.L_x_403:
[----:B------:R-:W1:Y:S01]  /*1bb0*/  S2R R18, SR_TID.X ;  /* 0x0000000000127919 */ /* 0x000e620000002100 */
[----:B------:R-:W2:Y:S01]  /*1bc0*/  S2UR UR14, SR_CTAID.Z ;  /* 0x00000000000e79c3 */ /* 0x000ea20000002700 */
[----:B------:R-:W-:Y:S01]  /*1bd0*/  UIADD3 UR11, UR17, UR6, URZ ;  /* 0x00000006110b7290 */ /* 0x000fe2000fffe03f */
[----:B------:R-:W-:Y:S01]  /*1be0*/  SHF.R.S32.HI R251, RZ, 0x1f, R250 ;  /* 0x0000001ffffb7819 */ /* 0x000fe200000114fa */
[----:B------:R-:W-:Y:S01]  /*1bf0*/  ULDC.64 UR22, c[0x0][0x478] ;  /* 0x00011e0000167ab9 */ /* 0x000fe20000000a00 */
[----:B------:R-:W-:Y:S01]  /*1c00*/  UIADD3 UR37, UR17, UR27, URZ ;  /* 0x0000001b11257290 */ /* 0x000fe2000fffe03f */
[----:B------:R-:W-:Y:S01]  /*1c10*/  BSSY B1, `(.L_x_399) ;  /* 0x00008e5000017945 */ /* 0x000fe20003800000 */
[----:B------:R-:W-:Y:S02]  /*1c20*/  UIMAD.WIDE UR22, UR11, 0x4, UR22 ;  /* 0x000000040b1678a5 */ /* 0x000fe4000f8e0216 */
[----:B------:R-:W3:Y:S01]  /*1c30*/  S2UR UR39, SR_CTAID.Z ;  /* 0x00000000002779c3 */ /* 0x000ee20000002700 */
[----:B------:R-:W-:-:S02]  /*1c40*/  UIMAD UR7, UR54, UR53, URZ ;  /* 0x00000035360772a4 */ /* 0x000fc4000f8e023f */
[----:B------:R-:W-:Y:S01]  /*1c50*/  UIADD3 UR26, -UR5, UR16, UR59 ;  /* 0x00000010051a7290 */ /* 0x000fe2000fffe13b */
[----:B------:R-:W-:Y:S01]  /*1c60*/  ULDC UR38, c[0x0][0x398] ;  /* 0x0000e60000267ab9 */ /* 0x000fe20000000800 */
[----:B------:R-:W-:Y:S01]  /*1c70*/  USHF.L.U32 UR12, UR7, 0x6, URZ ;  /* 0x00000006070c7899 */ /* 0x000fe2000800063f */
[----:B------:R-:W-:Y:S01]  /*1c80*/  ULDC.64 UR40, c[0x0][0x2b0] ;  /* 0x0000ac0000287ab9 */ /* 0x000fe20000000a00 */
[----:B------:R-:W-:Y:S02]  /*1c90*/  UIADD3 UR6, UR33, -0x1, URZ ;  /* 0xffffffff21067890 */ /* 0x000fe4000fffe03f */
[----:B------:R-:W-:-:S03]  /*1ca0*/  UIADD3 UR31, UP2, UP0, UR18, UR12, UR31 ;  /* 0x0000000c121f7290 */ /* 0x000fc6000f85e01f */
[----:B------:R-:W-:Y:S01]  /*1cb0*/  ULDC.64 UR18, c[0x0][0x258] ;  /* 0x0000960000127ab9 */ /* 0x000fe20000000a00 */
[----:B--2---:R-:W-:Y:S01]  /*1cc0*/  USHF.R.S32.HI UR28, URZ, 0x1f, UR14 ;  /* 0x0000001f3f1c7899 */ /* 0x004fe2000801140e */
[----:B-1----:R-:W-:-:S04]  /*1cd0*/  SHF.R.S32.HI R9, RZ, 0x1f, R18 ;  /* 0x0000001fff097819 */ /* 0x002fc80000011412 */
[----:B------:R-:W-:-:S04]  /*1ce0*/  LEA.HI R2, R9, R18, RZ, 0x2 ;  /* 0x0000001209027211 */ /* 0x000fc800078f10ff */
[----:B------:R-:W-:-:S04]  /*1cf0*/  SHF.R.S32.HI R2, RZ, 0x2, R2 ;  /* 0x00000002ff027819 */ /* 0x000fc80000011402 */
[----:B------:R-:W-:Y:S02]  /*1d00*/  SHF.R.S32.HI R19, RZ, 0x1f, R2 ;  /* 0x0000001fff137819 */ /* 0x000fe40000011402 */
[----:B------:R-:W-:-:S04]  /*1d10*/  IADD3 R6, P0, R2, UR17, RZ ;  /* 0x0000001102067c10 */ /* 0x000fc8000ff1e0ff */
[----:B------:R-:W-:Y:S02]  /*1d20*/  IADD3.X R0, R19, UR15, RZ, P0, !PT ;  /* 0x0000000f13007c10 */ /* 0x000fe400087fe4ff */
[----:B------:R-:W-:Y:S01]  /*1d30*/  IADD3 R4, P0, R250, UR10, RZ ;  /* 0x0000000afa047c10 */ /* 0x000fe2000ff1e0ff */
[----:B------:R-:W-:Y:S02]  /*1d40*/  ULDC.64 UR10, c[0x0][0x420] ;  /* 0x00010800000a7ab9 */ /* 0x000fe40000000a00 */
[----:B------:R-:W-:Y:S01]  /*1d50*/  IMAD.U32 R8, RZ, RZ, UR10 ;  /* 0x0000000aff087e24 */ /* 0x000fe2000f8e00ff */
[----:B------:R-:W-:Y:S01]  /*1d60*/  IADD3.X R5, R251, UR45, RZ, P0, !PT ;  /* 0x0000002dfb057c10 */ /* 0x000fe200087fe4ff */
[----:B------:R-:W-:Y:S01]  /*1d70*/  UIMAD UR13, UR15, UR10, URZ ;  /* 0x0000000a0f0d72a4 */ /* 0x000fe2000f8e023f */
[----:B------:R-:W-:Y:S02]  /*1d80*/  IMAD R0, R0, UR34, RZ ;  /* 0x0000002200007c24 */ /* 0x000fe4000f8e02ff */
[----:B------:R-:W-:Y:S01]  /*1d90*/  ULDC.64 UR14, c[0x0][0x428] ;  /* 0x00010a00000e7ab9 */ /* 0x000fe20000000a00 */
[----:B------:R-:W-:Y:S01]  /*1da0*/  IMAD.WIDE.U32 R4, R8, UR17, R4 ;  /* 0x0000001108047c25 */ /* 0x000fe2000f8e0004 */
[----:B------:R-:W-:-:S02]  /*1db0*/  UIMAD UR17, UR17, UR11, UR13 ;  /* 0x0000000b111172a4 */ /* 0x000fc4000f8e020d */
[----:B------:R-:W-:Y:S01]  /*1dc0*/  UIMAD UR13, UR28, UR14, URZ ;  /* 0x0000000e1c0d72a4 */ /* 0x000fe2000f8e023f */
[C---:B------:R-:W-:Y:S02]  /*1dd0*/  IMAD R0, R6.reuse, UR35, R0 ;  /* 0x0000002306007c24 */ /* 0x040fe4000f8e0200 */
[----:B------:R-:W-:Y:S01]  /*1de0*/  IMAD.WIDE.U32 R6, R6, UR34, R250 ;  /* 0x0000002206067c25 */ /* 0x000fe2000f8e00fa */
[----:B---3--:R-:W-:Y:S02]  /*1df0*/  UIMAD UR15, UR39, UR15, UR13 ;  /* 0x0000000f270f72a4 */ /* 0x008fe4000f8e020d */
[----:B------:R-:W-:Y:S01]  /*1e00*/  UIADD3 UR13, UR26, -UR38, URZ ;  /* 0x800000261a0d7290 */ /* 0x000fe2000fffe03f */
[----:B------:R-:W-:Y:S01]  /*1e10*/  IMAD.U32 R8, RZ, RZ, UR14 ;  /* 0x0000000eff087e24 */ /* 0x000fe2000f8e00ff */
[----:B------:R-:W-:Y:S01]  /*1e20*/  IADD3 R6, P0, R6, UR51, RZ ;  /* 0x0000003306067c10 */ /* 0x000fe2000ff1e0ff */
[----:B------:R-:W-:Y:S01]  /*1e30*/  UIMAD UR14, UR28, UR18, URZ ;  /* 0x000000121c0e72a4 */ /* 0x000fe2000f8e023f */
[----:B------:R-:W-:Y:S01]  /*1e40*/  VIADD R5, R5, UR17 ;  /* 0x0000001105057c36 */ /* 0x000fe20008000000 */
[----:B------:R-:W-:Y:S01]  /*1e50*/  USHF.R.S32.HI UR45, URZ, 0x1f, UR13 ;  /* 0x0000001f3f2d7899 */ /* 0x000fe2000801140d */
[----:B------:R-:W-:Y:S01]  /*1e60*/  IADD3.X R7, R7, UR44, R0, P0, !PT ;  /* 0x0000002c07077c10 */ /* 0x000fe200087fe400 */
[----:B------:R-:W-:Y:S01]  /*1e70*/  UIMAD UR28, UR39, UR19, UR14 ;  /* 0x00000013271c72a4 */ /* 0x000fe2000f8e020e */
[----:B------:R-:W-:Y:S01]  /*1e80*/  LEA.HI R0, R9, R18, RZ, 0x5 ;  /* 0x0000001209007211 */ /* 0x000fe200078f28ff */
[----:B------:R-:W-:Y:S01]  /*1e90*/  ULEA.HI UR45, UR45, UR13, URZ, 0x6 ;  /* 0x0000000d2d2d7291 */ /* 0x000fe2000f8f303f */
[----:B------:R-:W-:Y:S01]  /*1ea0*/  IMAD.WIDE.U32 R4, R8, UR39, R4 ;  /* 0x0000002708047c25 */ /* 0x000fe2000f8e0004 */
[----:B------:R-:W-:Y:S01]  /*1eb0*/  USHF.R.S32.HI UR14, URZ, 0x1f, UR12 ;  /* 0x0000001f3f0e7899 */ /* 0x000fe2000801140c */
[----:B------:R-:W-:Y:S01]  /*1ec0*/  LOP3.LUT R10, R0, 0xffffffe0, RZ, 0xc0, !PT ;  /* 0xffffffe0000a7812 */ /* 0x000fe200078ec0ff */
[----:B------:R-:W-:Y:S01]  /*1ed0*/  USHF.R.S32.HI UR45, URZ, 0x6, UR45 ;  /* 0x000000063f2d7899 */ /* 0x000fe2000801142d */
[----:B------:R-:W-:Y:S01]  /*1ee0*/  SHF.R.S32.HI R8, RZ, 0x5, R0 ;  /* 0x00000005ff087819 */ /* 0x000fe20000011400 */
[----:B------:R-:W-:Y:S01]  /*1ef0*/  UIADD3.X UR14, UR46, UR14, UR47, UP2, UP0 ;  /* 0x0000000e2e0e7290 */ /* 0x000fe200097e042f */
[----:B------:R-:W-:Y:S01]  /*1f00*/  IMAD.U32 R9, RZ, RZ, UR18 ;  /* 0x00000012ff097e24 */ /* 0x000fe2000f8e00ff */
[----:B------:R-:W-:Y:S01]  /*1f10*/  UISETP.LT.AND UP0, UPT, URZ, UR45, UPT ;  /* 0x0000002d3f00728c */ /* 0x000fe2000bf01270 */
[----:B------:R-:W-:Y:S01]  /*1f20*/  IMAD.IADD R18, R18, 0x1, -R10 ;  /* 0x0000000112127824 */ /* 0x000fe200078e0a0a */
[----:B------:R-:W-:Y:S01]  /*1f30*/  UIADD3 UR13, UP3, UP2, UR49, UR31, UR50 ;  /* 0x0000001f310d7290 */ /* 0x000fe2000fa7e032 */
[----:B------:R-:W-:Y:S01]  /*1f40*/  IMAD.WIDE.U32 R6, R9, UR39, R6 ;  /* 0x0000002709067c25 */ /* 0x000fe2000f8e0006 */
[----:B------:R-:W-:-:S02]  /*1f50*/  USEL UR45, URZ, UR45, !UP0 ;  /* 0x0000002d3f2d7287 */ /* 0x000fc4000c000000 */
[----:B------:R-:W-:Y:S01]  /*1f60*/  UIADD3.X UR17, UR48, UR14, UR43, UP3, UP2 ;  /* 0x0000000e30117290 */ /* 0x000fe20009fe442b */
[----:B------:R-:W-:Y:S01]  /*1f70*/  IMAD R8, R8, UR7, R18 ;  /* 0x0000000708087c24 */ /* 0x000fe2000f8e0212 */
[----:B------:R-:W-:Y:S01]  /*1f80*/  UISETP.GT.AND UP0, UPT, UR33, UR45, UPT ;  /* 0x0000002d2100728c */ /* 0x000fe2000bf04270 */
[----:B------:R-:W-:Y:S01]  /*1f90*/  IMAD R9, R19, UR10, RZ ;  /* 0x0000000a13097c24 */ /* 0x000fe2000f8e02ff */
[----:B------:R-:W-:Y:S01]  /*1fa0*/  ULDC.64 UR18, c[0x0][0x400] ;  /* 0x0001000000127ab9 */ /* 0x000fe20000000a00 */
[----:B------:R-:W-:Y:S01]  /*1fb0*/  VIADD R5, R5, UR15 ;  /* 0x0000000f05057c36 */ /* 0x000fe20008000000 */
[----:B------:R-:W-:Y:S01]  /*1fc0*/  IADD3 R0, P0, R8, UR13, RZ ;  /* 0x0000000d08007c10 */ /* 0x000fe2000ff1e0ff */
[C---:B------:R-:W-:Y:S01]  /*1fd0*/  IMAD R10, R2.reuse, UR11, R9 ;  /* 0x0000000b020a7c24 */ /* 0x040fe2000f8e0209 */
[----:B------:R-:W-:Y:S01]  /*1fe0*/  ULDC.64 UR34, c[0x0][0x210] ;  /* 0x0000840000227ab9 */ /* 0x000fe20000000a00 */
[----:B------:R-:W-:Y:S01]  /*1ff0*/  IMAD.WIDE.U32 R4, R2, UR10, R4 ;  /* 0x0000000a02047c25 */ /* 0x000fe2000f8e0004 */
[----:B------:R-:W-:Y:S01]  /*2000*/  LEA.HI.X.SX32 R9, R8, UR17, 0x1, P0 ;  /* 0x0000001108097c11 */ /* 0x000fe200080f0eff */
[----:B------:R-:W-:Y:S01]  /*2010*/  ULDC.64 UR26, c[0x0][0x3e0] ;  /* 0x0000f800001a7ab9 */ /* 0x000fe20000000a00 */
[----:B------:R-:W-:Y:S01]  /*2020*/  PLOP3.LUT P0, PT, PT, PT, UP0, 0x80, 0x0 ;  /* 0x000000000000781c */ /* 0x000fe20003f0f008 */
[----:B------:R-:W-:Y:S01]  /*2030*/  IMAD.IADD R8, R5, 0x1, R10 ;  /* 0x0000000105087824 */ /* 0x000fe200078e020a */
[----:B------:R-:W-:Y:S01]  /*2040*/  LEA R224, P2, R0, UR18, 0x2 ;  /* 0x0000001200e07c11 */ /* 0x000fe2000f8410ff */
[----:B------:R-:W-:Y:S01]  /*2050*/  VIADD R5, R7, UR28 ;  /* 0x0000001c07057c36 */ /* 0x000fe20008000000 */
[----:B------:R-:W-:Y:S01]  /*2060*/  LEA R245, P3, R4, UR26, 0x1 ;  /* 0x0000001a04f57c11 */ /* 0x000fe2000f8608ff */
[----:B------:R-:W-:Y:S01]  /*2070*/  UIMAD.WIDE UR14, UR37, 0x4, UR40 ;  /* 0x00000004250e78a5 */ /* 0x000fe2000f8e0228 */
[----:B------:R-:W-:Y:S01]  /*2080*/  LEA R244, P4, R6, UR34, 0x1 ;  /* 0x0000002206f47c11 */ /* 0x000fe2000f8808ff */
[----:B------:R-:W-:Y:S01]  /*2090*/  UMOV UR18, UR23 ;  /* 0x0000001700127c82 */ /* 0x000fe20008000000 */
[----:B------:R-:W-:Y:S01]  /*20a0*/  LEA.HI.X R221, R0, UR19, R9, 0x2, P2 ;  /* 0x0000001300dd7c11 */ /* 0x000fe200090f1409 */
[----:B------:R-:W-:Y:S01]  /*20b0*/  UMOV UR19, UR22 ;  /* 0x0000001600137c82 */ /* 0x000fe20008000000 */
[----:B------:R-:W-:-:S02]  /*20c0*/  LEA.HI.X R243, R4, UR27, R8, 0x1, P3 ;  /* 0x0000001b04f37c11 */ /* 0x000fc400098f0c08 */
[----:B------:R-:W-:Y:S01]  /*20d0*/  LEA.HI.X R242, R6, UR35, R5, 0x1, P4 ;  /* 0x0000002306f27c11 */ /* 0x000fe2000a0f0c05 */
[----:B------:R-:W-:Y:S06]  /*20e0*/  @P0 BRA `(.L_x_404) ;  /* 0x0000000800680947 */ /* 0x000fec0003800000 */
[----:B------:R-:W-:Y:S01]  /*20f0*/  @UP1 UIADD3 UR12, UR58, UR60, URZ ;  /* 0x0000003c3a0c1290 */ /* 0x000fe2000fffe03f */
[----:B------:R-:W-:-:S03]  /*2100*/  @UP1 ULDC.64 UR10, c[0x0][0x450] ;  /* 0x00011400000a1ab9 */ /* 0x000fc60000000a00 */
[----:B------:R-:W-:Y:S02]  /*2110*/  @UP1 UIMAD.WIDE.U32 UR6, UR12, UR10, URZ ;  /* 0x0000000a0c0612a5 */ /* 0x000fe4000f8e003f */
[----:B------:R-:W-:-:S04]  /*2120*/  @UP1 UIMAD UR12, UR12, UR11, URZ ;  /* 0x0000000b0c0c12a4 */ /* 0x000fc8000f8e023f */
[----:B------:R-:W-:Y:S01]  /*2130*/  @UP1 UIADD3 UR18, UR7, UR12, URZ ;  /* 0x0000000c07121290 */ /* 0x000fe2000fffe03f */
[----:B------:R-:W-:Y:S01]  /*2140*/  @UP1 UMOV UR17, UR6 ;  /* 0x0000000600111c82 */ /* 0x000fe20008000000 */
[----:B------:R-:W-:Y:S10]  /*2150*/  @P1 BRA `(.L_x_405) ;  /* 0x0000000000341947 */ /* 0x000ff40003800000 */
[----:B------:R-:W1:Y:S01]  /*2160*/  S2UR UR15, SR_CTAID.Y ;  /* 0x00000000000f79c3 */ /* 0x000e620000002600 */
        /* <DEDUP_REMOVED lines=8> */
[----:B-1----:R-:W-:Y:S02]  /*21f0*/  UIMAD.WIDE.U32 UR6, UR15, UR12, UR6 ;  /* 0x0000000c0f0672a5 */ /* 0x002fe4000f8e0006 */
[----:B------:R-:W-:-:S04]  /*2200*/  UIMAD UR13, UR15, UR13, UR14 ;  /* 0x0000000d0f0d72a4 */ /* 0x000fc8000f8e020e */
[----:B------:R-:W-:Y:S01]  /*2210*/  UIADD3 UR18, UR7, UR13, URZ ;  /* 0x0000000d07127290 */ /* 0x000fe2000fffe03f */
[----:B------:R-:W-:-:S11]  /*2220*/  UMOV UR17, UR6 ;  /* 0x0000000600117c82 */ /* 0x000fd60008000000 */
.L_x_405:
[----:B------:R-:W-:Y:S01]  /*2230*/  @UP1 UIADD3 UR14, UR58, UR60, URZ ;  /* 0x0000003c3a0e1290 */ /* 0x000fe2000fffe03f */
[----:B------:R-:W-:-:S03]  /*2240*/  @UP1 ULDC.64 UR6, c[0x0][0x458] ;  /* 0x0001160000061ab9 */ /* 0x000fc60000000a00 */
[----:B------:R-:W-:Y:S02]  /*2250*/  @UP1 UIMAD.WIDE.U32 UR12, UR14, UR6, URZ ;  /* 0x000000060e0c12a5 */ /* 0x000fe4000f8e003f */
[----:B------:R-:W-:-:S04]  /*2260*/  @UP1 UIMAD UR14, UR14, UR7, URZ ;  /* 0x000000070e0e12a4 */ /* 0x000fc8000f8e023f */
[----:B------:R-:W-:Y:S01]  /*2270*/  @UP1 UIADD3 UR16, UR13, UR14, URZ ;  /* 0x0000000e0d101290 */ /* 0x000fe2000fffe03f */
[----:B------:R-:W-:Y:S11]  /*2280*/  @P1 BRA `(.L_x_406) ;  /* 0x0000000000301947 */ /* 0x000ff60003800000 */
        /* <DEDUP_REMOVED lines=8> */
[----:B------:R-:W-:-:S04]  /*2310*/  UIMAD UR16, UR52, UR14, URZ ;  /* 0x0000000e341072a4 */ /* 0x000fc8000f8e023f */
[----:B-1----:R-:W-:Y:S02]  /*2320*/  UIMAD UR16, UR19, UR15, UR16 ;  /* 0x0000000f131072a4 */ /* 0x002fe4000f8e0210 */
[----:B------:R-:W-:-:S04]  /*2330*/  UIMAD.WIDE.U32 UR12, UR19, UR14, UR12 ;  /* 0x0000000e130c72a5 */ /* 0x000fc8000f8e000c */
[----:B------:R-:W-:-:S12]  /*2340*/  UIADD3 UR16, UR13, UR16, URZ ;  /* 0x000000100d107290 */ /* 0x000fd8000fffe03f */
.L_x_406:
[----:B------:R1:W5:Y:S04]  /*2350*/  LDL R12, [R1+0xc] ;  /* 0x00000c00010c7983 */ /* 0x0003680000100800 */
[----:B------:R1:W5:Y:S01]  /*2360*/  LDL R11, [R1+0x10] ;  /* 0x00001000010b7983 */ /* 0x0003620000100800 */
[----:B------:R-:W2:Y:S01]  /*2370*/  S2UR UR14, SR_CTAID.Z ;  /* 0x00000000000e79c3 */ /* 0x000ea20000002700 */
[----:B------:R-:W-:Y:S01]  /*2380*/  UIMAD UR13, UR30, UR10, URZ ;  /* 0x0000000a1e0d72a4 */ /* 0x000fe2000f8e023f */
[----:B------:R-:W-:Y:S01]  /*2390*/  IMAD.U32 R4, RZ, RZ, UR10 ;  /* 0x0000000aff047e24 */ /* 0x000fe2000f8e00ff */
[----:B------:R-:W-:Y:S01]  /*23a0*/  UIMAD UR5, UR57, -0x80, UR5 ;  /* 0xffffff80390578a4 */ /* 0x000fe2000f8e0205 */
[----:B------:R-:W-:Y:S01]  /*23b0*/  BSSY B0, `(.L_x_407) ;  /* 0x0000022000007945 */ /* 0x000fe20003800000 */
[----:B------:R-:W-:Y:S01]  /*23c0*/  UIMAD UR13, UR59, UR11, UR13 ;  /* 0x0000000b3b0d72a4 */ /* 0x000fe2000f8e020d */
[----:B------:R-:W-:-:S03]  /*23d0*/  IMAD.WIDE.U32 R4, R4, UR59, R250 ;  /* 0x0000003b04047c25 */ /* 0x000fc6000f8e00fa */
[----:B------:R-:W-:Y:S02]  /*23e0*/  ISETP.GE.AND P4, PT, R2, UR5, PT ;  /* 0x0000000502007c0c */ /* 0x000fe4000bf86270 */
[----:B------:R-:W-:Y:S02]  /*23f0*/  MOV R0, UR13 ;  /* 0x0000000d00007c02 */ /* 0x000fe40008000f00 */
[----:B------:R-:W-:Y:S01]  /*2400*/  IADD3 R6, P0, R4, UR17, RZ ;  /* 0x0000001104067c10 */ /* 0x000fe2000ff1e0ff */
[----:B------:R-:W-:-:S03]  /*2410*/  VIADD R4, R2, 0x40 ;  /* 0x0000004002047836 */ /* 0x000fc60000000000 */
[----:B------:R-:W-:Y:S02]  /*2420*/  IADD3.X R7, R5, UR18, R0, P0, !PT ;  /* 0x0000001205077c10 */ /* 0x000fe400087fe400 */
[----:B------:R-:W-:Y:S01]  /*2430*/  ISETP.GE.AND P3, PT, R4, UR5, PT ;  /* 0x0000000504007c0c */ /* 0x000fe2000bf66270 */
[----:B--2---:R-:W-:-:S03]  /*2440*/  USHF.R.S32.HI UR19, URZ, 0x1f, UR14 ;  /* 0x0000001f3f137899 */ /* 0x004fc6000801140e */
[----:B------:R-:W-:Y:S02]  /*2450*/  ULDC.64 UR14, c[0x0][0x468] ;  /* 0x00011a00000e7ab9 */ /* 0x000fe40000000a00 */
[----:B------:R-:W-:Y:S01]  /*2460*/  UIMAD UR13, UR19, UR14, URZ ;  /* 0x0000000e130d72a4 */ /* 0x000fe2000f8e023f */
[----:B------:R-:W-:-:S05]  /*2470*/  MOV R0, UR14 ;  /* 0x0000000e00007c02 */ /* 0x000fca0008000f00 */
[----:B------:R-:W2:Y:S02]  /*2480*/  S2UR UR19, SR_CTAID.Z ;  /* 0x00000000001379c3 */ /* 0x000ea40000002700 */
[----:B--2---:R-:W-:Y:S01]  /*2490*/  UIMAD UR15, UR19, UR15, UR13 ;  /* 0x0000000f130f72a4 */ /* 0x004fe2000f8e020d */
[----:B------:R-:W-:-:S05]  /*24a0*/  IMAD.WIDE.U32 R6, R0, UR19, R6 ;  /* 0x0000001300067c25 */ /* 0x000fca000f8e0006 */
[----:B------:R-:W-:Y:S01]  /*24b0*/  VIADD R10, R7, UR15 ;  /* 0x0000000f070a7c36 */ /* 0x000fe20008000000 */
[----:B-1----:R-:W-:Y:S06]  /*24c0*/  @P4 BRA `(.L_x_408) ;  /* 0x0000000000404947 */ /* 0x002fec0003800000 */
[----:B------:R-:W-:Y:S01]  /*24d0*/  MOV R5, R10 ;  /* 0x0000000a00057202 */ /* 0x000fe20000000f00 */
[----:B------:R-:W-:Y:S01]  /*24e0*/  IMAD R0, R19, UR10, RZ ;  /* 0x0000000a13007c24 */ /* 0x000fe2000f8e02ff */
[----:B------:R-:W-:Y:S01]  /*24f0*/  ULDC UR13, c[0x0][0x2d0] ;  /* 0x0000b400000d7ab9 */ /* 0x000fe20000000800 */
[----:B------:R-:W-:Y:S01]  /*2500*/  IMAD.MOV.U32 R4, RZ, RZ, R6 ;  /* 0x000000ffff047224 */ /* 0x000fe200078e0006 */
[----:B------:R-:W-:Y:S01]  /*2510*/  ISETP.GE.AND P5, PT, R250, UR13, PT ;  /* 0x0000000dfa007c0c */ /* 0x000fe2000bfa6270 */
[----:B------:R-:W-:Y:S01]  /*2520*/  IMAD R0, R2, UR11, R0 ;  /* 0x0000000b02007c24 */ /* 0x000fe2000f8e0200 */
        /* <DEDUP_REMOVED lines=10> */
.L_x_408:
[----:B------:R-:W-:Y:S05]  /*25d0*/  BSYNC B0 ;  /* 0x0000000000007941 */ /* 0x000fea0003800000 */
.L_x_407:
        /* <DEDUP_REMOVED lines=19> */
.L_x_410:
[----:B------:R-:W-:Y:S05]  /*2710*/  BSYNC B0 ;  /* 0x0000000000007941 */ /* 0x000fea0003800000 */
.L_x_409:
[----:B------:R-:W3:Y:S01]  /*2720*/  S2UR UR10, SR_CTAID.Z ;  /* 0x00000000000a79c3 */ /* 0x000ee20000002700 */
[----:B------:R-:W-:Y:S01]  /*2730*/  UIMAD UR5, UR30, UR6, URZ ;  /* 0x000000061e0572a4 */ /* 0x000fe2000f8e023f */
[----:B-12---:R-:W-:Y:S01]  /*2740*/  IMAD.U32 R4, RZ, RZ, UR6 ;  /* 0x00000006ff047e24 */ /* 0x006fe2000f8e00ff */
[----:B------:R-:W-:Y:S02]  /*2750*/  BSSY B0, `(.L_x_411) ;  /* 0x000001f000007945 */ /* 0x000fe40003800000 */
[----:B------:R-:W-:Y:S01]  /*2760*/  UIMAD UR5, UR59, UR7, UR5 ;  /* 0x000000073b0572a4 */ /* 0x000fe2000f8e0205 */
[----:B------:R-:W-:Y:S02]  /*2770*/  IMAD.WIDE.U32 R4, R4, UR59, R250 ;  /* 0x0000003b04047c25 */ /* 0x000fe4000f8e00fa */
[----:B------:R-:W1:Y:S03]  /*2780*/  S2UR UR13, SR_CTAID.Z ;  /* 0x00000000000d79c3 */ /* 0x000e660000002700 */
[----:B------:R-:W-:Y:S01]  /*2790*/  IMAD.U32 R0, RZ, RZ, UR5 ;  /* 0x00000005ff007e24 */ /* 0x000fe2000f8e00ff */
[----:B------:R-:W-:-:S04]  /*27a0*/  IADD3 R6, P0, R4, UR12, RZ ;  /* 0x0000000c04067c10 */ /* 0x000fc8000ff1e0ff */
[----:B------:R-:W-:Y:S01]  /*27b0*/  IADD3.X R7, R5, UR16, R0, P0, !PT ;  /* 0x0000001005077c10 */ /* 0x000fe200087fe400 */
[----:B---3--:R-:W-:-:S03]  /*27c0*/  USHF.R.S32.HI UR14, URZ, 0x1f, UR10 ;  /* 0x0000001f3f0e7899 */ /* 0x008fc6000801140a */
[----:B------:R-:W-:Y:S02]  /*27d0*/  ULDC.64 UR10, c[0x0][0x470] ;  /* 0x00011c00000a7ab9 */ /* 0x000fe40000000a00 */
[----:B------:R-:W-:Y:S01]  /*27e0*/  UIMAD UR5, UR14, UR10, URZ ;  /* 0x0000000a0e0572a4 */ /* 0x000fe2000f8e023f */
[----:B------:R-:W-:-:S03]  /*27f0*/  MOV R0, UR10 ;  /* 0x0000000a00007c02 */ /* 0x000fc60008000f00 */
[----:B-1----:R-:W-:Y:S02]  /*2800*/  UIMAD UR11, UR13, UR11, UR5 ;  /* 0x0000000b0d0b72a4 */ /* 0x002fe4000f8e0205 */
        /* <DEDUP_REMOVED lines=19> */
.L_x_412:
[----:B------:R-:W-:Y:S05]  /*2940*/  BSYNC B0 ;  /* 0x0000000000007941 */ /* 0x000fea0003800000 */
.L_x_411:
        /* <DEDUP_REMOVED lines=20> */
.L_x_404:
[----:B------:R-:W2:Y:S01]  /*2a90*/  LDL R20, [R1+0x1c] ;  /* 0x00001c0001147983 */ /* 0x000ea20000100800 */
[----:B------:R-:W-:Y:S01]  /*2aa0*/  PLOP3.LUT P0, PT, PT, PT, UP4, 0x80, 0x0 ;  /* 0x000000000000781c */ /* 0x000fe20003f0f048 */
[----:B------:R-:W-:Y:S01]  /*2ab0*/  UIMAD UR10, UR30, UR20, URZ ;  /* 0x000000141e0a72a4 */ /* 0x000fe2000f8e023f */
[----:B------:R-:W-:Y:S01]  /*2ac0*/  IMAD.U32 R4, RZ, RZ, UR20 ;  /* 0x00000014ff047e24 */ /* 0x000fe2000f8e00ff */
[----:B------:R-:W-:Y:S01]  /*2ad0*/  UIMAD UR11, UR57, -0x80, UR5 ;  /* 0xffffff80390b78a4 */ /* 0x000fe2000f8e0205 */
[----:B------:R-:W-:Y:S01]  /*2ae0*/  VIADD R7, R2, 0x40 ;  /* 0x0000004002077836 */ /* 0x000fe20000000000 */
        /* <DEDUP_REMOVED lines=66> */
.L_x_415:
[----:B------:R-:W-:Y:S05]  /*2f10*/  BSYNC B0 ;  /* 0x0000000000007941 */ /* 0x000fea0003800000 */
.L_x_414:
        /* <DEDUP_REMOVED lines=44> */
.L_x_417:
[----:B------:R-:W-:Y:S05]  /*31e0*/  BSYNC B0 ;  /* 0x0000000000007941 */ /* 0x000fea0003800000 */
.L_x_416:
        /* <DEDUP_REMOVED lines=41> */
.L_x_419:
[----:B------:R-:W-:Y:S05]  /*3480*/  BSYNC B0 ;  /* 0x0000000000007941 */ /* 0x000fea0003800000 */
.L_x_418:
        /* <DEDUP_REMOVED lines=16> */
.L_x_421:
        /* <DEDUP_REMOVED lines=37> */
.L_x_422:
[----:B------:R-:W-:Y:S05]  /*37e0*/  BSYNC B0 ;  /* 0x0000000000007941 */ /* 0x000fea0003800000 */
.L_x_420:
[----:B-1----:R-:W-:Y:S01]  /*37f0*/  IMAD.U32 R4, RZ, RZ, UR24 ;  /* 0x00000018ff047e24 */ /* 0x002fe2000f8e00ff */
[----:B------:R-:W-:Y:S01]  /*3800*/  UIMAD UR11, UR30, UR24, URZ ;  /* 0x000000181e0b72a4 */ /* 0x000fe2000f8e023f */
[----:B------:R1:W-:Y:S01]  /*3810*/  @P1 STS [R0+0x9000], RZ ;  /* 0x009000ff00001388 */ /* 0x0003e20000000800 */
[----:B----4-:R-:W-:Y:S01]  /*3820*/  VIADD R8, R249, 0x8 ;  /* 0x00000008f9087836 */ /* 0x010fe20000000000 */
[----:B------:R-:W-:Y:S01]  /*3830*/  ULDC.64 UR20, c[0x0][0x260] ;  /* 0x0000980000147ab9 */ /* 0x000fe20000000a00 */
[----:B------:R-:W-:Y:S01]  /*3840*/  IMAD.WIDE.U32 R4, R4, UR59, R250 ;  /* 0x0000003b04047c25 */ /* 0x000fe2000f8e00fa */
[----:B------:R-:W-:Y:S01]  /*3850*/  UIMAD UR11, UR59, UR25, UR11 ;  /* 0x000000193b0b72a4 */ /* 0x000fe2000f8e020b */
[----:B------:R1:W-:Y:S01]  /*3860*/  @P1 STS [R0+0x9004], RZ ;  /* 0x009004ff00001388 */ /* 0x0003e20000000800 */
[----:B------:R-:W-:Y:S01]  /*3870*/  BSSY B0, `(.L_x_423) ;  /* 0x000003b000007945 */ /* 0x000fe20003800000 */
[----:B------:R-:W-:Y:S02]  /*3880*/  IADD3 R6, P2, R4, UR29, RZ ;  /* 0x0000001d04067c10 */ /* 0x000fe4000ff5e0ff */
[----:B------:R1:W-:Y:S01]  /*3890*/  @P1 STS.64 [R0+0x9008], RZ ;  /* 0x009008ff00001388 */ /* 0x0003e20000000a00 */
[----:B------:R-:W-:-:S03]  /*38a0*/  IMAD.U32 R4, RZ, RZ, UR11 ;  /* 0x0000000bff047e24 */ /* 0x000fc6000f8e00ff */
[----:B------:R1:W-:Y:S02]  /*38b0*/  @P1 STS.128 [R0+0xb000], RZ ;  /* 0x00b000ff00001388 */ /* 0x0003e40000000c00 */
[----:B------:R-:W-:Y:S01]  /*38c0*/  IADD3.X R7, R5, UR32, R4, P2, !PT ;  /* 0x0000002005077c10 */ /* 0x000fe200097fe404 */
[----:B------:R-:W-:Y:S01]  /*38d0*/  IMAD R4, R15, UR20, RZ ;  /* 0x000000140f047c24 */ /* 0x000fe2000f8e02ff */
[----:B------:R1:W-:Y:S01]  /*38e0*/  @P1 STS.128 [R0+0xd000], RZ ;  /* 0x00d000ff00001388 */ /* 0x0003e20000000c00 */
[----:B------:R-:W-:Y:S02]  /*38f0*/  ISETP.GE.AND P2, PT, R8, UR10, PT ;  /* 0x0000000a08007c0c */ /* 0x000fe4000bf46270 */
[C---:B------:R-:W-:Y:S01]  /*3900*/  IMAD R4, R14.reuse, UR21, R4 ;  /* 0x000000150e047c24 */ /* 0x040fe2000f8e0204 */
[----:B------:R-:W-:Y:S01]  /*3910*/  IADD3 R5, R249, 0x20, RZ ;  /* 0x00000020f9057810 */ /* 0x000fe20007ffe0ff */
[----:B------:R-:W-:Y:S01]  /*3920*/  IMAD.WIDE.U32 R6, R14, UR20, R6 ;  /* 0x000000140e067c25 */ /* 0x000fe2000f8e0006 */
[----:B------:R-:W-:-:S02]  /*3930*/  P2R R16, PR, RZ, 0x4 ;  /* 0x00000004ff107803 */ /* 0x000fc40000000000 */
[C---:B------:R-:W-:Y:S01]  /*3940*/  ISETP.GE.AND P2, PT, R249.reuse, UR10, PT ;  /* 0x0000000af9007c0c */ /* 0x040fe2000bf46270 */
[----:B------:R-:W-:Y:S01]  /*3950*/  VIADD R14, R249, 0x28 ;  /* 0x00000028f90e7836 */ /* 0x000fe20000000000 */
[----:B------:R-:W-:Y:S02]  /*3960*/  ISETP.GE.AND P6, PT, R5, UR10, PT ;  /* 0x0000000a05007c0c */ /* 0x000fe4000bfc6270 */
[----:B------:R-:W-:Y:S02]  /*3970*/  P2R R15, PR, RZ, 0x4 ;  /* 0x00000004ff0f7803 */ /* 0x000fe40000000000 */
[----:B------:R-:W-:Y:S02]  /*3980*/  ISETP.GE.AND P5, PT, R14, UR10, PT ;  /* 0x0000000a0e007c0c */ /* 0x000fe4000bfa6270 */
[----:B------:R-:W-:Y:S01]  /*3990*/  IADD3 R9, R7, R4, RZ ;  /* 0x0000000407097210 */ /* 0x000fe20007ffe0ff */
[----:B------:R-:W-:Y:S10]  /*39a0*/  @P1 BRA `(.L_x_424) ;  /* 0x00000000009c1947 */ /* 0x000ff40003800000 */
        /* <DEDUP_REMOVED lines=39> */
.L_x_424:
[----:B------:R-:W-:Y:S05]  /*3c20*/  BSYNC B0 ;  /* 0x0000000000007941 */ /* 0x000fea0003800000 */
.L_x_423:
        /* <DEDUP_REMOVED lines=43> */
.L_x_426:
[----:B------:R-:W-:Y:S05]  /*3ee0*/  BSYNC B0 ;  /* 0x0000000000007941 */ /* 0x000fea0003800000 */
.L_x_425:
[----:B------:R-:W0:Y:S01]  /*3ef0*/  LDGDEPBAR ;  /* 0x00000000000079af */ /* 0x000e220000000000 */
[----:B------:R-:W-:Y:S01]  /*3f00*/  ISETP.NE.AND P2, PT, R15, RZ, PT ;  /* 0x000000ff0f00720c */ /* 0x000fe20003f45270 */
[----:B-12---:R-:W-:Y:S01]  /*3f10*/  IMAD.MOV.U32 R4, RZ, RZ, 0x4 ;  /* 0x00000004ff047424 */ /* 0x006fe200078e00ff */
[----:B------:R-:W-:Y:S01]  /*3f20*/  ISETP.NE.AND P1, PT, R16, RZ, PT ;  /* 0x000000ff1000720c */ /* 0x000fe20003f25270 */
[----:B------:R-:W-:Y:S01]  /*3f30*/  IMAD.MOV.U32 R6, RZ, RZ, 0x4 ;  /* 0x00000004ff067424 */ /* 0x000fe200078e00ff */
[----:B------:R-:W1:Y:S01]  /*3f40*/  LDC.64 R8, c[0x0][0x3b8] ;  /* 0x0000ee00ff087b82 */ /* 0x000e620000000a00 */
[----:B---34-:R-:W-:Y:S02]  /*3f50*/  IMAD.MOV.U32 R0, RZ, RZ, 0x7f800000 ;  /* 0x7f800000ff007424 */ /* 0x018fe400078e00ff */
[----:B------:R-:W-:Y:S02]  /*3f60*/  IMAD.MOV.U32 R10, RZ, RZ, 0x7f800000 ;  /* 0x7f800000ff0a7424 */ /* 0x000fe400078e00ff */
[----:B------:R-:W-:-:S02]  /*3f70*/  IMAD.MOV.U32 R2, RZ, RZ, 0x7f800000 ;  /* 0x7f800000ff027424 */ /* 0x000fc400078e00ff */
[----:B------:R-:W-:Y:S01]  /*3f80*/  IMAD.MOV.U32 R252, RZ, RZ, 0x7f800000 ;  /* 0x7f800000fffc7424 */ /* 0x000fe200078e00ff */
[----:B------:R-:W-:Y:S01]  /*3f90*/  S2UR UR10, SR_CTAID.Y ;  /* 0x00000000000a79c3 */ /* 0x000fe20000002600 */
[----:B------:R-:W-:-:S07]  /*3fa0*/  IMAD.WIDE R4, R249, R4, UR14 ;  /* 0x0000000ef9047e25 */ /* 0x000fce000f8e0204 */
[----:B------:R-:W2:Y:S01]  /*3fb0*/  S2UR UR11, SR_CTAID.Z ;  /* 0x00000000000b79c3 */ /* 0x000ea20000002700 */
[----:B------:R-:W-:Y:S01]  /*3fc0*/  @!P5 IMAD.WIDE R6, R14, R6, UR14 ;  /* 0x0000000e0e06de25 */ /* 0x000fe2000f8e0206 */
[----:B------:R-:W3:Y:S01]  /*3fd0*/  @!P2 LDG.E R10, desc[UR8][R4.64] ;  /* 0x00000008040aa981 */ /* 0x000ee2000c1e1900 */
[----:B------:R-:W-:-:S04]  /*3fe0*/  DEPBAR.LE SB0, 0x1 ;  /* 0x000080400000791a */ /* 0x000fc80000000000 */
[----:B------:R-:W4:Y:S01]  /*3ff0*/  @!P1 LDG.E R2, desc[UR8][R4.64+0x20] ;  /* 0x0000200804029981 */ /* 0x000f22000c1e1900 */
[----:B------:R-:W-:Y:S01]  /*4000*/  LEA R192, R218, UR4, 0x1 ;  /* 0x00000004dac07c11 */ /* 0x000fe2000f8e08ff */
[----:B------:R-:W-:Y:S02]  /*4010*/  USHF.L.U32 UR21, UR7, 0x4, URZ ;  /* 0x0000000407157899 */ /* 0x000fe4000800063f */
[----:B------:R4:W5:Y:S01]  /*4020*/  @!P6 LDG.E R252, desc[UR8][R4.64+0x80] ;  /* 0x0000800804fce981 */ /* 0x000962000c1e1900 */
[----:B------:R-:W-:Y:S01]  /*4030*/  USHF.L.U32 UR20, UR7, 0x3, URZ ;  /* 0x0000000307147899 */ /* 0x000fe2000800063f */
[----:B------:R-:W-:Y:S01]  /*4040*/  VIADD R209, R220, 0x1800 ;  /* 0x00001800dcd17836 */ /* 0x000fe20000000000 */
[----:B------:R-:W-:Y:S01]  /*4050*/  UIADD3 UR50, UR59, UR16, URZ ;  /* 0x000000103b327290 */ /* 0x000fe2000fffe03f */
[----:B------:R-:W3:Y:S01]  /*4060*/  @!P5 LDG.E R0, desc[UR8][R6.64] ;  /* 0x000000080600d981 */ /* 0x000ee2000c1e1900 */
[----:B------:R-:W-:Y:S01]  /*4070*/  IMAD.MOV.U32 R248, RZ, RZ, R237 ;  /* 0x000000fffff87224 */ /* 0x000fe200078e00ed */
        /* <DEDUP_REMOVED lines=31> */
[----:B--2---:R-:W-:Y:S01]  /*4270*/  UIMAD UR10, UR10, UR53, UR11 ;  /* 0x000000350a0a72a4 */ /* 0x004fe2000f8e020b */
[----:B------:R-:W-:Y:S02]  /*4280*/  CS2R R74, SRZ ;  /* 0x00000000004a7805 */ /* 0x000fe4000001ff00 */
[----:B------:R-:W-:Y:S01]  /*4290*/  CS2R R72, SRZ ;  /* 0x0000000000487805 */ /* 0x000fe2000001ff00 */
[----:B------:R-:W1:Y:S01]  /*42a0*/  LDSM.16.M88.4 R156, [R192+0xf000] ;  /* 0x00f00000c09c783b */ /* 0x000e620000000200 */
[----:B------:R-:W-:Y:S01]  /*42b0*/  USHF.L.U32 UR10, UR10, 0x5, URZ ;  /* 0x000000050a0a7899 */ /* 0x000fe2000800063f */
[----:B------:R-:W-:-:S02]  /*42c0*/  CS2R R70, SRZ ;  /* 0x0000000000467805 */ /* 0x000fc4000001ff00 */
[----:B------:R-:W-:Y:S01]  /*42d0*/  CS2R R68, SRZ ;  /* 0x0000000000447805 */ /* 0x000fe2000001ff00 */
[----:B------:R-:W2:Y:S01]  /*42e0*/  LDSM.16.M88.4 R160, [R192+0xf400] ;  /* 0x00f40000c0a0783b */ /* 0x000ea20000000200 */
[----:B------:R-:W-:Y:S01]  /*42f0*/  USHF.R.S32.HI UR11, URZ, 0x1f, UR10 ;  /* 0x0000001f3f0b7899 */ /* 0x000fe2000801140a */
        /* <DEDUP_REMOVED lines=18> */
[----:B------:R-:W1:Y:S01]  /*4420*/  LDSM.16.M88.4 R164, [R210] ;  /* 0x00000000d2a4783b */ /* 0x000e620000000200 */
[----:B------:R-:W-:Y:S02]  /*4430*/  CS2R R38, SRZ ;  /* 0x0000000000267805 */ /* 0x000fe4000001ff00 */
[----:B------:R-:W-:Y:S01]  /*4440*/  CS2R R36, SRZ ;  /* 0x0000000000247805 */ /* 0x000fe2000001ff00 */
[----:B------:R-:W-:Y:S01]  /*4450*/  ULDC UR13, c[0x0][0x394] ;  /* 0x0000e500000d7ab9 */ /* 0x000fe20000000800 */
[----:B------:R-:W1:Y:S01]  /*4460*/  LDSM.16.M88.4 R168, [R210+0x400] ;  /* 0x00040000d2a8783b */ /* 0x000e620000000200 */
[----:B------:R-:W-:Y:S02]  /*4470*/  UIMAD UR49, UR7, 0x18, URZ ;  /* 0x00000018073178a4 */ /* 0x000fe4000f8e023f */
[----:B------:R-:W-:Y:S01]  /*4480*/  USHF.L.U32 UR48, UR7, 0x5, URZ ;  /* 0x0000000507307899 */ /* 0x000fe2000800063f */
[----:B------:R-:W1:Y:S01]  /*4490*/  LDSM.16.M88.4 R180, [R210+0x2000] ;  /* 0x00200000d2b4783b */ /* 0x000e620000000200 */
[----:B------:R-:W-:-:S02]  /*44a0*/  UIMAD UR47, UR7, 0x28, URZ ;  /* 0x00000028072f78a4 */ /* 0x000fc4000f8e023f */
[----:B------:R-:W-:Y:S01]  /*44b0*/  UIMAD UR46, UR7, 0x30, URZ ;  /* 0x00000030072e78a4 */ /* 0x000fe2000f8e023f */
[----:B------:R-:W1:Y:S01]  /*44c0*/  LDSM.16.M88.4 R184, [R210+0x2400] ;  /* 0x00240000d2b8783b */ /* 0x000e620000000200 */
[----:B------:R-:W-:Y:S02]  /*44d0*/  UIMAD UR34, UR7, 0x38, URZ ;  /* 0x00000038072278a4 */ /* 0x000fe4000f8e023f */
[----:B------:R-:W-:Y:S01]  /*44e0*/  UIADD3 UR55, UR59, 0x80, URZ ;  /* 0x000000803b377890 */ /* 0x000fe2000fffe03f */
[----:B------:R-:W1:Y:S01]  /*44f0*/  LDSM.16.M88.4 R196, [R210+0x4000] ;  /* 0x00400000d2c4783b */ /* 0x000e620000000200 */
[----:B------:R-:W-:Y:S01]  /*4500*/  ULDC UR56, c[0x0][0x2d0] ;  /* 0x0000b40000387ab9 */ /* 0x000fe20000000800 */
[----:B------:R-:W-:Y:S02]  /*4510*/  ULDC UR61, c[0x0][0x398] ;  /* 0x0000e600003d7ab9 */ /* 0x000fe40000000800 */
[----:B------:R-:W1:Y:S01]  /*4520*/  LDSM.16.M88.4 R200, [R210+0x4400] ;  /* 0x00440000d2c8783b */ /* 0x000e620000000200 */
[----:B------:R-:W-:-:S02]  /*4530*/  UIADD3 UR31, UR21, 0x20, URZ ;  /* 0x00000020151f7890 */ /* 0x000fc4000fffe03f */
[----:B------:R-:W-:Y:S02]  /*4540*/  UIADD3 UR26, UR21, 0x40, URZ ;  /* 0x00000040151a7890 */ /* 0x000fe4000fffe03f */
[----:B------:R-:W-:Y:S02]  /*4550*/  UIADD3 UR30, UR20, UR31, URZ ;  /* 0x0000001f141e7290 */ /* 0x000fe4000fffe03f */
[----:B------:R-:W-:Y:S02]  /*4560*/  UIADD3 UR25, UR20, UR26, URZ ;  /* 0x0000001a14197290 */ /* 0x000fe4000fffe03f */
[----:B------:R-:W-:Y:S02]  /*4570*/  UIADD3 UR29, UR20, UR30, URZ ;  /* 0x0000001e141d7290 */ /* 0x000fe4000fffe03f */
[----:B------:R-:W-:Y:S01]  /*4580*/  UIADD3 UR24, UR20, UR25, URZ ;  /* 0x0000001914187290 */ /* 0x000fe2000fffe03f */
[----:B------:R-:W-:Y:S01]  /*4590*/  SEL R209, R209, R220, !P0 ;  /* 0x000000dcd1d17207 */ /* 0x000fe20004000000 */
[----:B------:R-:W-:-:S02]  /*45a0*/  UIADD3 UR28, UR20, UR29, URZ ;  /* 0x0000001d141c7290 */ /* 0x000fc4000fffe03f */
[----:B------:R-:W-:Y:S02]  /*45b0*/  UIADD3 UR23, UR20, UR24, URZ ;  /* 0x0000001814177290 */ /* 0x000fe4000fffe03f */
[----:B------:R-:W-:Y:S01]  /*45c0*/  UIADD3 UR52, -UR5, 0x80, UR50 ;  /* 0x0000008005347890 */ /* 0x000fe2000fffe132 */
[----:B------:R-:W-:Y:S01]  /*45d0*/  LEA R209, R209, UR4, 0x1 ;  /* 0x00000004d1d17c11 */ /* 0x000fe2000f8e08ff */
[----:B------:R-:W-:Y:S02]  /*45e0*/  UIADD3 UR27, UR20, UR28, URZ ;  /* 0x0000001c141b7290 */ /* 0x000fe4000fffe03f */
[----:B------:R-:W-:Y:S02]  /*45f0*/  UIADD3 UR22, UR20, UR23, URZ ;  /* 0x0000001714167290 */ /* 0x000fe4000fffe03f */
[----:B------:R-:W-:Y:S02]  /*4600*/  UIADD3 UR52, UR52, -UR38, URZ ;  /* 0x8000002634347290 */ /* 0x000fe4000fffe03f */
[----:B------:R-:W-:-:S02]  /*4610*/  UIADD3 UR33, UR20, UR27, URZ ;  /* 0x0000001b14217290 */ /* 0x000fc4000fffe03f */
[----:B------:R-:W-:Y:S01]  /*4620*/  UIADD3 UR32, UR20, UR22, URZ ;  /* 0x0000001614207290 */ /* 0x000fe2000fffe03f */
[----:B---3--:R-:W-:Y:S04]  /*4630*/  STL [R1], R0 ;  /* 0x0000000001007387 */ /* 0x008fe80000100800 */
[----:B----4-:R3:W-:Y:S01]  /*4640*/  STL [R1+0x8], R2 ;  /* 0x0000080201007387 */ /* 0x0107e20000100800 */
[----:B------:R-:W-:Y:S02]  /*4650*/  R2UR UR36, R6 ;  /* 0x00000000062472ca */ /* 0x000fe400000e0000 */
[--C-:B---3--:R-:W-:Y:S01]  /*4660*/  IADD3 R2, P2, P1, R4, UR10, R18.reuse ;  /* 0x0000000a04027c10 */ /* 0x108fe2000f95e012 */
[----:B------:R-:W-:Y:S01]  /*4670*/  ULDC UR10, c[0x0][0x2ec] ;  /* 0x0000bb00000a7ab9 */ /* 0x000fe20000000800 */
[----:B------:R-:W-:-:S03]  /*4680*/  SHF.R.S32.HI R0, RZ, 0x1f, R18 ;  /* 0x0000001fff007819 */ /* 0x000fc60000011412 */
[----:B------:R3:W-:Y:S01]  /*4690*/  STL [R1+0x28], R2 ;  /* 0x0000280201007387 */ /* 0x0007e20000100800 */
[----:B------:R-:W-:Y:S01]  /*46a0*/  IADD3.X R4, R5, UR11, R0, P2, P1 ;  /* 0x0000000b05047c10 */ /* 0x000fe200097e2400 */
[----:B------:R-:W-:Y:S01]  /*46b0*/  VIADD R0, R217, 0x1800 ;  /* 0x00001800d9007836 */ /* 0x000fe20000000000 */
[----:B------:R-:W-:-:S03]  /*46c0*/  R2UR UR51, R7 ;  /* 0x00000000073372ca */ /* 0x000fc600000e0000 */
[----:B------:R-:W-:Y:S02]  /*46d0*/  UIADD3 UR44, UR36, -0x61c88647, URZ ;  /* 0x9e3779b9242c7890 */ /* 0x000fe4000fffe03f */
[----:B------:R-:W-:Y:S01]  /*46e0*/  UIADD3 UR53, UR36, 0x3c6ef372, URZ ;  /* 0x3c6ef37224357890 */ /* 0x000fe2000fffe03f */
[----:B---3--:R-:W-:Y:S01]  /*46f0*/  IMAD R2, RZ, RZ, -UR12 ;  /* 0x8000000cff027e24 */ /* 0x008fe2000f8e02ff */
[----:B------:R-:W-:Y:S02]  /*4700*/  UIADD3 UR42, UR36, -0x255992d5, URZ ;  /* 0xdaa66d2b242a7890 */ /* 0x000fe4000fffe03f */
[----:B------:R-:W-:Y:S02]  /*4710*/  UIADD3 UR40, UR36, 0x78dde6e4, URZ ;  /* 0x78dde6e424287890 */ /* 0x000fe4000fffe03f */
[----:B------:R3:W-:Y:S01]  /*4720*/  STL [R1+0x18], R2 ;  /* 0x0000180201007387 */ /* 0x0007e20000100800 */
[----:B------:R-:W-:Y:S01]  /*4730*/  UIADD3 UR38, UR36, 0x1715609d, URZ ;  /* 0x1715609d24267890 */ /* 0x000fe2000fffe03f */
[----:B------:R-:W-:-:S02]  /*4740*/  ULDC.U8 UR11, c[0x0][0x388] ;  /* 0x0000e200000b7ab9 */ /* 0x000fc40000000000 */
[----:B------:R4:W-:Y:S01]  /*4750*/  STL [R1+0x4], R10 ;  /* 0x0000040a01007387 */ /* 0x0009e20000100800 */
[----:B---3--:R-:W-:-:S05]  /*4760*/  LOP3.LUT R2, R4, UR36, RZ, 0x3c, !PT ;  /* 0x0000002404027c12 */ /* 0x008fca000f8e3cff */
[----:B------:R4:W-:Y:S01]  /*4770*/  STL [R1+0x14], R2 ;  /* 0x0000140201007387 */ /* 0x0009e20000100800 */
[----:B------:R-:W-:Y:S01]  /*4780*/  SEL R0, R0, R217, !P0 ;  /* 0x000000d900007207 */ /* 0x000fe20004000000 */
[----:B------:R-:W-:-:S03]  /*4790*/  UIADD3 UR54, UR51, -0x4498517b, URZ ;  /* 0xbb67ae8533367890 */ /* 0x000fc6000fffe03f */
[----:B------:R-:W-:Y:S01]  /*47a0*/  LEA R208, R0, UR4, 0x1 ;  /* 0x0000000400d07c11 */ /* 0x000fe2000f8e08ff */
[----:B------:R-:W-:Y:S02]  /*47b0*/  UIADD3 UR43, UR51, 0x76cf5d0a, URZ ;  /* 0x76cf5d0a332b7890 */ /* 0x000fe4000fffe03f */
[----:B------:R-:W-:Y:S02]  /*47c0*/  UIADD3 UR41, UR51, 0x32370b8f, URZ ;  /* 0x32370b8f33297890 */ /* 0x000fe4000fffe03f */
[----:B------:R-:W-:Y:S02]  /*47d0*/  UIADD3 UR39, UR51, -0x126145ec, URZ ;  /* 0xed9eba1433277890 */ /* 0x000fe4000fffe03f */
[----:B------:R-:W-:Y:S02]  /*47e0*/  UIADD3 UR37, UR51, -0x56f99767, URZ ;  /* 0xa906689933257890 */ /* 0x000fe4000fffe03f */
[----:B------:R-:W-:Y:S02]  /*47f0*/  UIADD3 UR36, UR36, -0x4ab325aa, URZ ;  /* 0xb54cda5624247890 */ /* 0x000fe4000fffe03f */
[----:B-12---:R-:W-:-:S12]  /*4800*/  UIADD3 UR35, UR51, 0x646e171e, URZ ;  /* 0x646e171e33237890 */ /* 0x006fd8000fffe03f */
.L_x_431:
[----:B------:R-:W0:Y:S01]  /*4810*/  LDGDEPBAR ;  /* 0x00000000000079af */ /* 0x000e220000000000 */
[----:B------:R-:W-:Y:S01]  /*4820*/  LEA R0, R218, UR4, 0x1 ;  /* 0x00000004da007c11 */ /* 0x000fe2000f8e08ff */
[----:B------:R-:W-:Y:S01]  /*4830*/  IMAD.U32 R4, RZ, RZ, UR19 ;  /* 0x00000013ff047e24 */ /* 0x000fe2000f8e00ff */
[----:B----4-:R-:W-:Y:S01]  /*4840*/  IADD3 R2, R219, R209, RZ ;  /* 0x000000d1db027210 */ /* 0x010fe20007ffe0ff */
[----:B------:R-:W-:Y:S01]  /*4850*/  IMAD.U32 R5, RZ, RZ, UR18 ;  /* 0x00000012ff057e24 */ /* 0x000fe2000f8e00ff */
[----:B------:R-:W-:Y:S01]  /*4860*/  MOV R247, R221 ;  /* 0x000000dd00f77202 */ /* 0x000fe20000000f00 */
[----:B------:R-:W-:Y:S01]  /*4870*/  USHF.L.U32 UR7, UR6, 0x6, URZ ;  /* 0x0000000606077899 */ /* 0x000fe2000800063f */
[C---:B------:R-:W-:Y:S01]  /*4880*/  LEA R4, P0, R249.reuse, R4, 0x2 ;  /* 0x00000004f9047211 */ /* 0x040fe200078010ff */
[----:B------:R-:W-:Y:S01]  /*4890*/  ULDC UR12, c[0x0][0x394] ;  /* 0x0000e500000c7ab9 */ /* 0x000fe20000000800 */
[----:B------:R-:W-:Y:S01]  /*48a0*/  IMAD.MOV.U32 R246, RZ, RZ, R224 ;  /* 0x000000fffff67224 */ /* 0x000fe200078e00e0 */
[----:B------:R-:W-:Y:S01]  /*48b0*/  UISETP.GE.AND UP0, UPT, UR7, UR52, UPT ;  /* 0x000000340700728c */ /* 0x000fe2000bf06270 */
[----:B------:R-:W-:Y:S05]  /*48c0*/  LEA.HI.X.SX32 R5, R249, R5, 0x2, P0 ;  /* 0x00000005f9057211 */ /* 0x000fea00000f16ff */
[----:B------:R-:W-:Y:S01]  /*48d0*/  PLOP3.LUT P0, PT, PT, PT, UP0, 0x80, 0x0 ;  /* 0x000000000000781c */ /* 0x000fe20003f0f008 */
[----:B------:R-:W-:Y:S04]  /*48e0*/  DEPBAR.LE SB0, 0x0 ;  /* 0x000080000000791a */ /* 0x000fe80000000000 */
[----:B------:R-:W-:Y:S06]  /*48f0*/  BAR.SYNC.DEFER_BLOCKING 0x0 ;  /* 0x0000000000007b1d */ /* 0x000fec0000010000 */
[----:B------:R-:W-:Y:S04]  /*4900*/  LDSM.16.M88.4 R32, [R209] ;  /* 0x00000000d120783b */ /* 0x000fe80000000200 */
[----:B------:R-:W1:Y:S04]  /*4910*/  LDSM.16.M88.4 R16, [R0+0x9000] ;  /* 0x009000000010783b */ /* 0x000e680000000200 */
[----:B------:R-:W2:Y:S04]  /*4920*/  LDSM.16.M88.4 R28, [R209+0x800] ;  /* 0x00080000d11c783b */ /* 0x000ea80000000200 */
[----:B-----5:R-:W5:Y:S04]  /*4930*/  LDG.E R207, desc[UR8][R4.64] ;  /* 0x0000000804cf7981 */ /* 0x020f68000c1e1900 */
[----:B------:R-:W5:Y:S04]  /*4940*/  LDG.E R206, desc[UR8][R4.64+0x20] ;  /* 0x0000200804ce7981 */ /* 0x000f68000c1e1900 */
[----:B------:R-:W5:Y:S04]  /*4950*/  LDG.E R205, desc[UR8][R4.64+0x80] ;  /* 0x0000800804cd7981 */ /* 0x000f68000c1e1900 */
[----:B------:R1:W5:Y:S04]  /*4960*/  LDG.E R204, desc[UR8][R4.64+0xa0] ;  /* 0x0000a00804cc7981 */ /* 0x000368000c1e1900 */
[----:B------:R-:W3:Y:S04]  /*4970*/  LDSM.16.M88.4 R132, [R0+0x9400] ;  /* 0x009400000084783b */ /* 0x000ee80000000200 */
[----:B------:R-:W-:Y:S04]  /*4980*/  LDSM.16.M88.4 R136, [R2] ;  /* 0x000000000288783b */ /* 0x000fe80000000200 */
[----:B------:R-:W4:Y:S04]  /*4990*/  LDSM.16.M88.4 R140, [R210+-0x6000] ;  /* 0xffa00000d28c783b */ /* 0x000f280000000200 */
[----:B------:R-:W4:Y:S04]  /*49a0*/  LDSM.16.M88.4 R144, [R2+0x800] ;  /* 0x000800000290783b */ /* 0x000f280000000200 */
[----:B------:R-:W4:Y:S04]  /*49b0*/  LDSM.16.M88.4 R148, [R210+-0x5c00] ;  /* 0xffa40000d294783b */ /* 0x000f280000000200 */
[----:B------:R-:W-:Y:S01]  /*49c0*/  LDSM.16.M88.4 R152, [R209+0x1800] ;  /* 0x00180000d198783b */ /* 0x000fe20000000200 */
[-C--:B-1----:R-:W-:Y:S06]  /*49d0*/  HMMA.16816.F32.BF16 R4, R32, R16.reuse, RZ ;  /* 0x000000102004723c */ /* 0x082fec00000418ff */
[C---:B--2---:R-:W-:Y:S06]  /*49e0*/  HMMA.16816.F32.BF16 R8, R28.reuse, R16, RZ ;  /* 0x000000101c08723c */ /* 0x044fec00000418ff */
[-C--:B------:R-:W-:Y:S06]  /*49f0*/  HMMA.16816.F32.BF16 R12, R28, R18.reuse, RZ ;  /* 0x000000121c0c723c */ /* 0x080fec00000418ff */
[C---:B------:R-:W-:Y:S06]  /*4a00*/  HMMA.16816.F32.BF16 R16, R32.reuse, R18, RZ ;  /* 0x000000122010723c */ /* 0x040fec00000418ff */
[-C--:B---3--:R-:W-:Y:S06]  /*4a10*/  HMMA.16816.F32.BF16 R20, R32, R132.reuse, RZ ;  /* 0x000000842014723c */ /* 0x088fec00000418ff */
[C---:B------:R-:W-:Y:S06]  /*4a20*/  HMMA.16816.F32.BF16 R24, R28.reuse, R132, RZ ;  /* 0x000000841c18723c */ /* 0x040fec00000418ff */
[-C--:B------:R-:W-:Y:S06]  /*4a30*/  HMMA.16816.F32.BF16 R28, R28, R134.reuse, RZ ;  /* 0x000000861c1c723c */ /* 0x080fec00000418ff */
[----:B------:R-:W-:Y:S01]  /*4a40*/  HMMA.16816.F32.BF16 R32, R32, R134, RZ ;  /* 0x000000862020723c */ /* 0x000fe200000418ff */
[----:B------:R-:W-:Y:S05]  /*4a50*/  LDSM.16.M88.4 R132, [R209+0x1000] ;  /* 0x00100000d184783b */ /* 0x000fea0000000200 */
[-C--:B----4-:R-:W-:Y:S06]  /*4a60*/  HMMA.16816.F32.BF16 R4, R136, R140.reuse, R4 ;  /* 0x0000008c8804723c */ /* 0x090fec0000041804 */
        /* <DEDUP_REMOVED lines=15> */
[----:B------:R-:W1:Y:S05]  /*4b60*/  LDSM.16.M88.4 R140, [R210+-0x4000] ;  /* 0xffc00000d28c783b */ /* 0x000e6a0000000200 */
[-C--:B--2---:R-:W-:Y:S06]  /*4b70*/  HMMA.16816.F32.BF16 R20, R132, R144.reuse, R20 ;  /* 0x000000908414723c */ /* 0x084fec0000041814 */
[C---:B------:R-:W-:Y:S06]  /*4b80*/  HMMA.16816.F32.BF16 R24, R152.reuse, R144, R24 ;  /* 0x000000909818723c */ /* 0x040fec0000041818 */
[-C--:B------:R-:W-:Y:S01]  /*4b90*/  HMMA.16816.F32.BF16 R28, R152, R146.reuse, R28 ;  /* 0x00000092981c723c */ /* 0x080fe2000004181c */
[----:B------:R-:W2:Y:S05]  /*4ba0*/  LDSM.16.M88.4 R152, [R210+-0x3c00] ;  /* 0xffc40000d298783b */ /* 0x000eaa0000000200 */
        /* <DEDUP_REMOVED lines=45> */
.L_x_427:
[----:B------:R-:W2:Y:S01]  /*4e80*/  LDL R136, [R1+0x30] ;  /* 0x0000300001887983 */ /* 0x000ea20000100800 */
[----:B------:R-:W-:Y:S01]  /*4e90*/  VIADD R2, R249, UR7 ;  /* 0x00000007f9027c36 */ /* 0x000fe20008000000 */
[----:B------:R-:W-:Y:S01]  /*4ea0*/  UIADD3 UR7, -UR12, UR5, -UR16 ;  /* 0x000000050c077290 */ /* 0x000fe2000fffe910 */
[----:B------:R-:W-:Y:S01]  /*4eb0*/  IMAD.U32 R0, RZ, RZ, UR57 ;  /* 0x00000039ff007e24 */ /* 0x000fe2000f8e00ff */
[----:B------:R-:W1:Y:S01]  /*4ec0*/  S2R R135, SR_TID.X ;  /* 0x0000000000877919 */ /* 0x000e620000002100 */
[C---:B------:R-:W-:Y:S01]  /*4ed0*/  VIADD R143, R2.reuse, 0x8 ;  /* 0x00000008028f7836 */ /* 0x040fe20000000000 */
[----:B------:R-:W-:Y:S01]  /*4ee0*/  UMOV UR13, UR12 ;  /* 0x0000000c000d7c82 */ /* 0x000fe20008000000 */
[C---:B------:R-:W-:Y:S01]  /*4ef0*/  VIADD R142, R2.reuse, 0x20 ;  /* 0x00000020028e7836 */ /* 0x040fe20000000000 */
[C---:B------:R-:W-:Y:S01]  /*4f00*/  VIADDMNMX R144, R2.reuse, UR7, RZ, !PT ;  /* 0x0000000702907c46 */ /* 0x040fe2000f8001ff */
[----:B------:R-:W-:Y:S01]  /*4f10*/  VIADD R141, R2, 0x28 ;  /* 0x00000028028d7836 */ /* 0x000fe20000000000 */
[----:B------:R-:W-:Y:S02]  /*4f20*/  VIADDMNMX R143, R143, UR7, RZ, !PT ;  /* 0x000000078f8f7c46 */ /* 0x000fe4000f8001ff */
[----:B------:R-:W-:Y:S02]  /*4f30*/  VIADDMNMX R142, R142, UR7, RZ, !PT ;  /* 0x000000078e8e7c46 */ /* 0x000fe4000f8001ff */
[----:B------:R-:W-:Y:S01]  /*4f40*/  VIADDMNMX R141, R141, UR7, RZ, !PT ;  /* 0x000000078d8d7c46 */ /* 0x000fe2000f8001ff */
[----:B------:R-:W-:Y:S04]  /*4f50*/  UIADD3 UR7, UR5, 0x1, -UR16 ;  /* 0x0000000105077890 */ /* 0x000fe8000fffe810 */
[----:B------:R-:W-:Y:S06]  /*4f60*/  UIADD3 UR7, UR7, UR61, URZ ;  /* 0x0000003d07077290 */ /* 0x000fec000fffe03f */
[----:B------:R-:W-:Y:S02]  /*4f70*/  IMAD.U32 R134, RZ, RZ, UR7 ;  /* 0x00000007ff867e24 */ /* 0x000fe4000f8e00ff */
[----:B------:R-:W-:Y:S02]  /*4f80*/  IMAD.U32 R133, RZ, RZ, UR7 ;  /* 0x00000007ff857e24 */ /* 0x000fe4000f8e00ff */
[----:B------:R-:W-:Y:S02]  /*4f90*/  IMAD.U32 R132, RZ, RZ, UR7 ;  /* 0x00000007ff847e24 */ /* 0x000fe4000f8e00ff */
[----:B------:R-:W-:Y:S05]  /*4fa0*/  IMAD.U32 R140, RZ, RZ, UR7 ;  /* 0x00000007ff8c7e24 */ /* 0x000fea000f8e00ff */
[----:B------:R-:W-:Y:S01]  /*4fb0*/  VIADDMNMX R140, R2, R140, UR5, PT ;  /* 0x00000005028c7e46 */ /* 0x000fe2000b80018c */
[----:B-1----:R-:W-:Y:S05]  /*4fc0*/  IMAD.SHL.U32 R135, R135, 0x2, RZ ;  /* 0x0000000287877824 */ /* 0x002fea00078e00ff */
[----:B--2---:R-:W-:Y:S02]  /*4fd0*/  LOP3.LUT R135, R136, 0x6, R135, 0xf8, !PT ;  /* 0x0000000688877812 */ /* 0x004fe400078ef887 */
[--C-:B------:R-:W-:Y:S02]  /*4fe0*/  IADD3 R136, R134, 0x8, R2.reuse ;  /* 0x0000000886887810 */ /* 0x100fe40007ffe002 */
[--C-:B------:R-:W-:Y:S01]  /*4ff0*/  IADD3 R134, R132, 0x28, R2.reuse ;  /* 0x0000002884867810 */ /* 0x100fe20007ffe002 */
[----:B------:R-:W-:Y:S01]  /*5000*/  IMAD R0, R0, 0x80, R135 ;  /* 0x0000008000007824 */ /* 0x000fe200078e0287 */
[----:B------:R-:W-:Y:S02]  /*5010*/  IADD3 R135, R133, 0x20, R2 ;  /* 0x0000002085877810 */ /* 0x000fe40007ffe002 */
[----:B------:R-:W-:Y:S01]  /*5020*/  VIMNMX R133, R136, UR5, PT ;  /* 0x0000000588857c48 */ /* 0x000fe2000bfe0100 */
[C---:B------:R-:W-:Y:S01]  /*5030*/  VIADD R139, R0.reuse, 0x1 ;  /* 0x00000001008b7836 */ /* 0x040fe20000000000 */
[C---:B------:R-:W-:Y:S01]  /*5040*/  ISETP.GE.AND P3, PT, R0.reuse, R144, PT ;  /* 0x000000900000720c */ /* 0x040fe20003f66270 */
[C---:B------:R-:W-:Y:S01]  /*5050*/  VIADD R138, R0.reuse, 0x8 ;  /* 0x00000008008a7836 */ /* 0x040fe20000000000 */
[C---:B------:R-:W-:Y:S01]  /*5060*/  ISETP.GE.AND P2, PT, R0.reuse, R143, PT ;  /* 0x0000008f0000720c */ /* 0x040fe20003f46270 */
[C---:B------:R-:W-:Y:S01]  /*5070*/  VIADD R137, R0.reuse, 0x9 ;  /* 0x0000000900897836 */ /* 0x040fe20000000000 */
[----:B------:R-:W-:Y:S01]  /*5080*/  VIMNMX R132, R135, UR5, PT ;  /* 0x0000000587847c48 */ /* 0x000fe2000bfe0100 */
[C---:B------:R-:W-:Y:S01]  /*5090*/  VIADD R136, R0.reuse, 0x10 ;  /* 0x0000001000887836 */ /* 0x040fe20000000000 */
[C---:B------:R-:W-:Y:S01]  /*50a0*/  ISETP.GE.AND P1, PT, R0.reuse, R142, PT ;  /* 0x0000008e0000720c */ /* 0x040fe20003f26270 */
[----:B------:R-:W-:Y:S01]  /*50b0*/  VIADD R135, R0, 0x11 ;  /* 0x0000001100877836 */ /* 0x000fe20000000000 */
[----:B------:R-:W-:Y:S01]  /*50c0*/  VIMNMX R2, R134, UR5, PT ;  /* 0x0000000586027c48 */ /* 0x000fe2000bfe0100 */
[C---:B------:R-:W-:Y:S01]  /*50d0*/  VIADD R134, R0.reuse, 0x18 ;  /* 0x0000001800867836 */ /* 0x040fe20000000000 */
[C---:B------:R-:W-:Y:S02]  /*50e0*/  ISETP.GE.AND P0, PT, R0.reuse, R141, PT ;  /* 0x0000008d0000720c */ /* 0x040fe40003f06270 */
[C---:B------:R-:W-:Y:S02]  /*50f0*/  ISETP.GE.OR P3, PT, R0.reuse, R140, !P3 ;  /* 0x0000008c0000720c */ /* 0x040fe40005f66670 */
[C---:B------:R-:W-:Y:S02]  /*5100*/  ISETP.GE.OR P2, PT, R0.reuse, R133, !P2 ;  /* 0x000000850000720c */ /* 0x040fe40005746670 */
[C---:B------:R-:W-:Y:S02]  /*5110*/  ISETP.GE.OR P1, PT, R0.reuse, R132, !P1 ;  /* 0x000000840000720c */ /* 0x040fe40004f26670 */
[C---:B------:R-:W-:Y:S01]  /*5120*/  ISETP.GE.OR P0, PT, R0.reuse, R2, !P0 ;  /* 0x000000020000720c */ /* 0x040fe20004706670 */
[----:B------:R-:W-:Y:S01]  /*5130*/  VIADD R0, R0, 0x19 ;  /* 0x0000001900007836 */ /* 0x000fe20000000000 */
        /* <DEDUP_REMOVED lines=88> */
.L_x_428:
[C---:B------:R-:W-:Y:S01]  /*56c0*/  FSETP.NEU.FTZ.AND P1, PT, R252.reuse, -INF , PT ;  /* 0xff800000fc00780b */ /* 0x040fe20003f3d000 */
[----:B------:R-:W2:Y:S01]  /*56d0*/  LDL R0, [R1+0x4] ;  /* 0x0000040001007983 */ /* 0x000ea20000100800 */
[----:B------:R-:W-:Y:S01]  /*56e0*/  FMUL.FTZ R133, R252, 1.4426950216293334961 ;  /* 0x3fb8aa3bfc857820 */ /* 0x000fe20000410000 */
[----:B------:R-:W-:Y:S02]  /*56f0*/  UISETP.GT.AND UP2, UPT, UR6, UR45, UPT ;  /* 0x0000002d0600728c */ /* 0x000fe4000bf44270 */
[----:B------:R-:W3:Y:S04]  /*5700*/  LDL R2, [R1+0x8] ;  /* 0x0000080001027983 */ /* 0x000ee80000100800 */
[----:B------:R-:W4:Y:S04]  /*5710*/  LDL R135, [R1] ;  /* 0x0000000001877983 */ /* 0x000f280000100800 */
[----:B------:R-:W4:Y:S04]  /*5720*/  LDL R134, [R1+0x28] ;  /* 0x0000280001867983 */ /* 0x000f280000100800 */
[----:B------:R-:W4:Y:S01]  /*5730*/  LDL R136, [R1+0x2c] ;  /* 0x00002c0001887983 */ /* 0x000f220000100800 */
[----:B------:R-:W1:Y:S01]  /*5740*/  S2R R138, SR_TID.X ;  /* 0x00000000008a7919 */ /* 0x000e620000002100 */
[----:B------:R-:W1:Y:S02]  /*5750*/  S2R R137, SR_TID.X ;  /* 0x0000000000897919 */ /* 0x000e640000002100 */
[----:B-1----:R-:W-:Y:S04]  /*5760*/  SHF.R.S32.HI R137, RZ, 0x1f, R137 ;  /* 0x0000001fff897819 */ /* 0x002fe80000011489 */
[----:B------:R-:W-:Y:S04]  /*5770*/  LEA.HI R137, R137, R138, RZ, 0x6 ;  /* 0x0000008a89897211 */ /* 0x000fe800078f30ff */
[----:B------:R-:W-:Y:S02]  /*5780*/  SHF.R.S32.HI R137, RZ, 0x6, R137 ;  /* 0x00000006ff897819 */ /* 0x000fe40000011489 */
[C---:B--2---:R-:W-:Y:S01]  /*5790*/  FSETP.NEU.FTZ.AND P0, PT, R0.reuse, -INF , PT ;  /* 0xff8000000000780b */ /* 0x044fe20003f1d000 */
[----:B------:R-:W-:Y:S01]  /*57a0*/  FMUL.FTZ R132, R0, 1.4426950216293334961 ;  /* 0x3fb8aa3b00847820 */ /* 0x000fe20000410000 */
[----:B---3--:R-:W-:Y:S04]  /*57b0*/  FMUL.FTZ R0, R2, 1.4426950216293334961 ;  /* 0x3fb8aa3b02007820 */ /* 0x008fe80000410000 */
[----:B------:R-:W-:Y:S02]  /*57c0*/  FSEL R132, R132, RZ, P0 ;  /* 0x000000ff84847208 */ /* 0x000fe40000000000 */
[----:B------:R-:W-:Y:S03]  /*57d0*/  FSETP.NEU.FTZ.AND P0, PT, R2, -INF , PT ;  /* 0xff8000000200780b */ /* 0x000fe60003f1d000 */
[--C-:B------:R-:W-:Y:S01]  /*57e0*/  FFMA.FTZ R20, R20, UR10, -R132.reuse ;  /* 0x0000000a14147c23 */ /* 0x100fe20008010884 */
[--C-:B------:R-:W-:Y:S01]  /*57f0*/  FFMA.FTZ R16, R16, UR10, -R132.reuse ;  /* 0x0000000a10107c23 */ /* 0x100fe20008010884 */
[--C-:B------:R-:W-:Y:S01]  /*5800*/  FFMA.FTZ R2, R32, UR10, -R132.reuse ;  /* 0x0000000a20027c23 */ /* 0x100fe20008010884 */
[----:B------:R-:W-:Y:S01]  /*5810*/  FSEL R32, R0, RZ, P0 ;  /* 0x000000ff00207208 */ /* 0x000fe20000000000 */
[----:B------:R1:W-:Y:S01]  /*5820*/  MUFU.EX2 R232, R20 ;  /* 0x0000001400e87308 */ /* 0x0003e20000000800 */
[C---:B----4-:R-:W-:Y:S01]  /*5830*/  FSETP.NEU.FTZ.AND P0, PT, R135.reuse, -INF , PT ;  /* 0xff8000008700780b */ /* 0x050fe20003f1d000 */
[----:B------:R-:W-:Y:S01]  /*5840*/  FMUL.FTZ R0, R135, 1.4426950216293334961 ;  /* 0x3fb8aa3b87007820 */ /* 0x000fe20000410000 */
[----:B------:R-:W-:Y:S01]  /*5850*/  FFMA.FTZ R222, R4, UR10, -R132 ;  /* 0x0000000a04de7c23 */ /* 0x000fe20008010884 */
[--C-:B------:R-:W-:Y:S01]  /*5860*/  FFMA.FTZ R7, R7, UR10, -R32.reuse ;  /* 0x0000000a07077c23 */ /* 0x100fe20008010820 */
[--C-:B------:R-:W-:Y:S01]  /*5870*/  FFMA.FTZ R19, R19, UR10, -R32.reuse ;  /* 0x0000000a13137c23 */ /* 0x100fe20008010820 */
[----:B------:R-:W-:Y:S01]  /*5880*/  IMAD.WIDE.U32 R134, R134, -0x2daee0ad, RZ ;  /* 0xd2511f5386867825 */ /* 0x000fe200078e00ff */
[----:B------:R-:W-:Y:S03]  /*5890*/  FSEL R0, R0, RZ, P0 ;  /* 0x000000ff00007208 */ /* 0x000fe60000000000 */
[----:B------:R2:W-:Y:S01]  /*58a0*/  MUFU.EX2 R230, R16 ;  /* 0x0000001000e67308 */ /* 0x0005e20000000800 */
[--C-:B------:R-:W-:Y:S01]  /*58b0*/  FFMA.FTZ R18, R18, UR10, -R32.reuse ;  /* 0x0000000a12127c23 */ /* 0x100fe20008010820 */
[----:B------:R-:W-:Y:S02]  /*58c0*/  IMAD.U32 R4, RZ, RZ, UR6 ;  /* 0x00000006ff047e24 */ /* 0x000fe4000f8e00ff */
[----:B------:R-:W-:Y:S01]  /*58d0*/  FFMA.FTZ R144, R6, UR10, -R32 ;  /* 0x0000000a06907c23 */ /* 0x000fe20008010820 */
[--C-:B------:R-:W-:Y:S01]  /*58e0*/  FFMA.FTZ R33, R33, UR10, -R132.reuse ;  /* 0x0000000a21217c23 */ /* 0x100fe20008010884 */
[----:B------:R-:W-:Y:S01]  /*58f0*/  FFMA.FTZ R221, R17, UR10, -R132 ;  /* 0x0000000a11dd7c23 */ /* 0x000fe20008010884 */
[----:B------:R-:W-:Y:S02]  /*5900*/  IMAD R4, R4, 0x4, R136 ;  /* 0x0000000404047824 */ /* 0x000fe400078e0288 */
[--C-:B------:R-:W-:Y:S01]  /*5910*/  FFMA.FTZ R153, R21, UR10, -R132.reuse ;  /* 0x0000000a15997c23 */ /* 0x100fe20008010884 */
[----:B------:R3:W4:Y:S01]  /*5920*/  MUFU.EX2 R236, R2 ;  /* 0x0000000200ec7308 */ /* 0x0007220000000800 */
[----:B-1----:R-:W4:Y:S01]  /*5930*/  LDL R20, [R1+0x14] ;  /* 0x0000140001147983 */ /* 0x002f220000100800 */
[----:B------:R-:W-:Y:S01]  /*5940*/  FFMA.FTZ R132, R5, UR10, -R132 ;  /* 0x0000000a05847c23 */ /* 0x000fe20008010884 */
[----:B------:R-:W-:Y:S01]  /*5950*/  FFMA.FTZ R35, R35, UR10, -R32 ;  /* 0x0000000a23237c23 */ /* 0x000fe20008010820 */
[----:B------:R-:W-:Y:S01]  /*5960*/  FFMA.FTZ R31, R31, UR10, -R0 ;  /* 0x0000000a1f1f7c23 */ /* 0x000fe20008010800 */
[----:B------:R-:W-:Y:S01]  /*5970*/  FFMA.FTZ R23, R23, UR10, -R32 ;  /* 0x0000000a17177c23 */ /* 0x000fe20008010820 */
[----:B------:R-:W-:Y:S01]  /*5980*/  FFMA.FTZ R15, R15, UR10, -R0 ;  /* 0x0000000a0f0f7c23 */ /* 0x000fe20008010800 */
[--C-:B------:R-:W-:Y:S03]  /*5990*/  FFMA.FTZ R226, R22, UR10, -R32.reuse ;  /* 0x0000000a16e27c23 */ /* 0x100fe60008010820 */
[----:B------:R1:W-:Y:S01]  /*59a0*/  MUFU.EX2 R227, R7 ;  /* 0x0000000700e37308 */ /* 0x0003e20000000800 */
[----:B--2---:R-:W-:Y:S02]  /*59b0*/  IMAD.U32 R16, RZ, RZ, UR57 ;  /* 0x00000039ff107e24 */ /* 0x004fe4000f8e00ff */
[----:B------:R-:W-:Y:S01]  /*59c0*/  FFMA.FTZ R32, R34, UR10, -R32 ;  /* 0x0000000a22207c23 */ /* 0x000fe20008010820 */
[--C-:B------:R-:W-:Y:S01]  /*59d0*/  FFMA.FTZ R147, R14, UR10, -R0.reuse ;  /* 0x0000000a0e937c23 */ /* 0x100fe20008010800 */
[--C-:B------:R-:W-:Y:S01]  /*59e0*/  FFMA.FTZ R142, R10, UR10, -R0.reuse ;  /* 0x0000000a0a8e7c23 */ /* 0x100fe20008010800 */
[----:B------:R-:W-:Y:S02]  /*59f0*/  IMAD R16, R16, 0x4, R137 ;  /* 0x0000000410107824 */ /* 0x000fe400078e0289 */
[--C-:B------:R-:W-:Y:S01]  /*5a00*/  FFMA.FTZ R145, R11, UR10, -R0.reuse ;  /* 0x0000000a0b917c23 */ /* 0x100fe20008010800 */
[--C-:B------:R-:W-:Y:S01]  /*5a10*/  FFMA.FTZ R27, R27, UR10, -R0.reuse ;  /* 0x0000000a1b1b7c23 */ /* 0x100fe20008010800 */
[----:B------:R-:W-:Y:S01]  /*5a20*/  MUFU.EX2 R235, R35 ;  /* 0x0000002300eb7308 */ /* 0x000fe20000000800 */
[----:B---3--:R-:W-:Y:S01]  /*5a30*/  FSEL R2, R133, RZ, P1 ;  /* 0x000000ff85027208 */ /* 0x008fe20000800000 */
[----:B------:R-:W-:Y:S01]  /*5a40*/  FFMA.FTZ R26, R26, UR10, -R0 ;  /* 0x0000000a1a1a7c23 */ /* 0x000fe20008010800 */
[----:B------:R-:W-:Y:S01]  /*5a50*/  LOP3.LUT R16, R135, UR51, R16, 0x96, !PT ;  /* 0x0000003387107c12 */ /* 0x000fe2000f8e9610 */
[----:B------:R-:W-:Y:S02]  /*5a60*/  VIADD R6, R4, 0x2 ;  /* 0x0000000204067836 */ /* 0x000fe40000000000 */
[----:B------:R-:W-:Y:S01]  /*5a70*/  FFMA.FTZ R0, R30, UR10, -R0 ;  /* 0x0000000a1e007c23 */ /* 0x000fe20008010800 */
[--C-:B------:R-:W-:Y:S01]  /*5a80*/  FFMA.FTZ R146, R8, UR10, -R2.reuse ;  /* 0x0000000a08927c23 */ /* 0x100fe20008010802 */
[--C-:B------:R-:W-:Y:S02]  /*5a90*/  FFMA.FTZ R141, R9, UR10, -R2.reuse ;  /* 0x0000000a098d7c23 */ /* 0x100fe40008010802 */
[----:B------:R2:W-:Y:S01]  /*5aa0*/  MUFU.EX2 R229, R19 ;  /* 0x0000001300e57308 */ /* 0x0005e20000000800 */
[----:B------:R-:W-:Y:S04]  /*5ab0*/  IMAD.WIDE.U32 R8, R4, -0x326172a9, RZ ;  /* 0xcd9e8d5704087825 */ /* 0x000fe800078e00ff */
[--C-:B------:R-:W-:Y:S01]  /*5ac0*/  FFMA.FTZ R28, R28, UR10, -R2.reuse ;  /* 0x0000000a1c1c7c23 */ /* 0x100fe20008010802 */
[--C-:B------:R-:W-:Y:S01]  /*5ad0*/  FFMA.FTZ R224, R12, UR10, -R2.reuse ;  /* 0x0000000a0ce07c23 */ /* 0x100fe20008010802 */
[----:B------:R-:W-:Y:S04]  /*5ae0*/  IMAD.WIDE.U32 R4, R16, -0x326172a9, RZ ;  /* 0xcd9e8d5710047825 */ /* 0x000fe800078e00ff */
[----:B------:R-:W-:Y:S01]  /*5af0*/  FFMA.FTZ R143, R13, UR10, -R2 ;  /* 0x0000000a0d8f7c23 */ /* 0x000fe20008010802 */
[----:B------:R3:W-:Y:S01]  /*5b00*/  MUFU.EX2 R228, R18 ;  /* 0x0000001200e47308 */ /* 0x0007e20000000800 */
[----:B-1----:R-:W-:Y:S01]  /*5b10*/  IMAD.WIDE.U32 R6, R6, -0x326172a9, RZ ;  /* 0xcd9e8d5706067825 */ /* 0x002fe200078e00ff */
[----:B------:R-:W-:Y:S03]  /*5b20*/  LOP3.LUT R12, R5, UR44, R8, 0x96, !PT ;  /* 0x0000002c050c7c12 */ /* 0x000fe6000f8e9608 */
[--C-:B------:R-:W-:Y:S01]  /*5b30*/  FFMA.FTZ R24, R24, UR10, -R2.reuse ;  /* 0x0000000a18187c23 */ /* 0x100fe20008010802 */
[----:B------:R-:W-:Y:S01]  /*5b40*/  FFMA.FTZ R25, R25, UR10, -R2 ;  /* 0x0000000a19197c23 */ /* 0x000fe20008010802 */
[----:B------:R-:W-:Y:S01]  /*5b50*/  LOP3.LUT R8, R5, UR44, R6, 0x96, !PT ;  /* 0x0000002c05087c12 */ /* 0x000fe2000f8e9606 */
[----:B------:R-:W-:Y:S02]  /*5b60*/  FFMA.FTZ R2, R29, UR10, -R2 ;  /* 0x0000000a1d027c23 */ /* 0x000fe40008010802 */
[----:B------:R-:W1:Y:S01]  /*5b70*/  MUFU.EX2 R234, R31 ;  /* 0x0000001f00ea7308 */ /* 0x000e620000000800 */
[----:B--2---:R-:W-:Y:S01]  /*5b80*/  LOP3.LUT R19, R134, UR54, RZ, 0x3c, !PT ;  /* 0x0000003686137c12 */ /* 0x004fe2000f8e3cff */
[----:B------:R-:W-:Y:S08]  /*5b90*/  IMAD.WIDE.U32 R12, R12, -0x2daee0ad, RZ ;  /* 0xd2511f530c0c7825 */ /* 0x000ff000078e00ff */
[----:B------:R-:W2:Y:S01]  /*5ba0*/  MUFU.EX2 R233, R28 ;  /* 0x0000001c00e97308 */ /* 0x000ea20000000800 */
[----:B---3--:R-:W-:Y:S09]  /*5bb0*/  LOP3.LUT R18, R4, UR53, RZ, 0x3c, !PT ;  /* 0x0000003504127c12 */ /* 0x008ff2000f8e3cff */
[----:B------:R-:W-:Y:S10]  /*5bc0*/  MUFU.EX2 R225, R33 ;  /* 0x0000002100e17308 */ /* 0x000ff40000000800 */
[----:B------:R-:W-:Y:S10]  /*5bd0*/  MUFU.EX2 R140, R132 ;  /* 0x00000084008c7308 */ /* 0x000ff40000000800 */
[----:B------:R-:W-:Y:S10]  /*5be0*/  MUFU.EX2 R155, R32 ;  /* 0x00000020009b7308 */ /* 0x000ff40000000800 */
[----:B------:R-:W-:Y:S10]  /*5bf0*/  MUFU.EX2 R154, R2 ;  /* 0x00000002009a7308 */ /* 0x000ff40000000800 */
[----:B------:R-:W-:Y:S10]  /*5c00*/  MUFU.EX2 R148, R0 ;  /* 0x0000000000947308 */ /* 0x000ff40000000800 */
[----:B------:R3:W2:Y:S10]  /*5c10*/  MUFU.EX2 R231, R23 ;  /* 0x0000001700e77308 */ /* 0x0006b40000000800 */
[----:B------:R1:W-:Y:S10]  /*5c20*/  MUFU.EX2 R223, R15 ;  /* 0x0000000f00df7308 */ /* 0x0003f40000000800 */
        /* <DEDUP_REMOVED lines=12> */
[----:B------:R-:W2:Y:S10]  /*5cf0*/  MUFU.EX2 R152, R24 ;  /* 0x0000001800987308 */ /* 0x000eb40000000800 */
[----:B------:R-:W2:Y:S10]  /*5d00*/  MUFU.EX2 R150, R27 ;  /* 0x0000001b00967308 */ /* 0x000eb40000000800 */
[----:B------:R-:W-:Y:S10]  /*5d10*/  MUFU.EX2 R151, R25 ;  /* 0x0000001900977308 */ /* 0x000ff40000000800 */
[----:B------:R-:W2:Y:S01]  /*5d20*/  MUFU.EX2 R149, R26 ;  /* 0x0000001a00957308 */ /* 0x000ea20000000800 */
[-C--:B----4-:R-:W-:Y:S02]  /*5d30*/  LOP3.LUT R9, R9, R20.reuse, RZ, 0x3c, !PT ;  /* 0x0000001409097212 */ /* 0x090fe400078e3cff */
[----:B------:R-:W-:Y:S03]  /*5d40*/  LOP3.LUT R16, R7, R20, RZ, 0x3c, !PT ;  /* 0x0000001407107212 */ /* 0x000fe600078e3cff */
[----:B------:R-:W-:Y:S04]  /*5d50*/  IMAD.WIDE.U32 R6, R9, -0x2daee0ad, RZ ;  /* 0xd2511f5309067825 */ /* 0x000fe800078e00ff */
[----:B------:R-:W-:Y:S01]  /*5d60*/  IMAD.WIDE.U32 R8, R8, -0x2daee0ad, RZ ;  /* 0xd2511f5308087825 */ /* 0x000fe200078e00ff */
[----:B------:R-:W-:Y:S02]  /*5d70*/  LOP3.LUT R7, R19, R7, RZ, 0x3c, !PT ;  /* 0x0000000713077212 */ /* 0x000fe400078e3cff */
[----:B------:R-:W-:Y:S01]  /*5d80*/  LOP3.LUT R20, R13, UR43, R6, 0x96, !PT ;  /* 0x0000002b0d147c12 */ /* 0x000fe2000f8e9606 */
[----:B------:R-:W-:Y:S04]  /*5d90*/  IMAD.WIDE.U32 R4, R16, -0x2daee0ad, RZ ;  /* 0xd2511f5310047825 */ /* 0x000fe800078e00ff */
[----:B------:R-:W-:Y:S01]  /*5da0*/  IMAD.WIDE.U32 R20, R20, -0x326172a9, RZ ;  /* 0xcd9e8d5714147825 */ /* 0x000fe200078e00ff */
[----:B------:R-:W-:Y:S02]  /*5db0*/  LOP3.LUT R5, R19, R5, RZ, 0x3c, !PT ;  /* 0x0000000513057212 */ /* 0x000fe400078e3cff */
[----:B------:R-:W-:Y:S01]  /*5dc0*/  LOP3.LUT R16, R9, UR43, R4, 0x96, !PT ;  /* 0x0000002b09107c12 */ /* 0x000fe2000f8e9604 */
[----:B------:R-:W-:Y:S04]  /*5dd0*/  IMAD.WIDE.U32 R6, R7, -0x326172a9, RZ ;  /* 0xcd9e8d5707067825 */ /* 0x000fe800078e00ff */
[----:B------:R-:W-:Y:S01]  /*5de0*/  IMAD.WIDE.U32 R16, R16, -0x326172a9, RZ ;  /* 0xcd9e8d5710107825 */ /* 0x000fe200078e00ff */
[C---:B------:R-:W-:Y:S02]  /*5df0*/  LOP3.LUT R7, R18.reuse, R7, RZ, 0x3c, !PT ;  /* 0x0000000712077212 */ /* 0x040fe400078e3cff */
[----:B------:R-:W-:Y:S01]  /*5e00*/  LOP3.LUT R19, R21, UR42, R6, 0x96, !PT ;  /* 0x0000002a15137c12 */ /* 0x000fe2000f8e9606 */
[----:B------:R-:W-:Y:S04]  /*5e10*/  IMAD.WIDE.U32 R4, R5, -0x326172a9, RZ ;  /* 0xcd9e8d5705047825 */ /* 0x000fe800078e00ff */
[----:B------:R-:W-:Y:S01]  /*5e20*/  IMAD.WIDE.U32 R6, R7, -0x2daee0ad, RZ ;  /* 0xd2511f5307067825 */ /* 0x000fe200078e00ff */
[----:B------:R-:W-:Y:S02]  /*5e30*/  LOP3.LUT R5, R18, R5, RZ, 0x3c, !PT ;  /* 0x0000000512057212 */ /* 0x000fe400078e3cff */
[----:B------:R-:W-:Y:S01]  /*5e40*/  LOP3.LUT R22, R17, UR42, R4, 0x96, !PT ;  /* 0x0000002a11167c12 */ /* 0x000fe2000f8e9604 */
[----:B------:R-:W-:Y:S01]  /*5e50*/  IMAD.WIDE.U32 R18, R19, -0x2daee0ad, RZ ;  /* 0xd2511f5313127825 */ /* 0x000fe200078e00ff */
[----:B------:R-:W-:Y:S03]  /*5e60*/  LOP3.LUT R7, R7, UR41, R12, 0x96, !PT ;  /* 0x0000002907077c12 */ /* 0x000fe6000f8e960c */
[----:B---3--:R-:W-:Y:S01]  /*5e70*/  IMAD.WIDE.U32 R22, R22, -0x2daee0ad, RZ ;  /* 0xd2511f5316167825 */ /* 0x008fe200078e00ff */
[----:B------:R-:W-:Y:S03]  /*5e80*/  LOP3.LUT R12, R19, UR39, R6, 0x96, !PT ;  /* 0x00000027130c7c12 */ /* 0x000fe6000f8e9606 */
[----:B------:R-:W-:Y:S04]  /*5e90*/  IMAD.WIDE.U32 R4, R5, -0x2daee0ad, RZ ;  /* 0xd2511f5305047825 */ /* 0x000fe800078e00ff */
[----:B------:R-:W-:Y:S01]  /*5ea0*/  IMAD.WIDE.U32 R6, R7, -0x326172a9, RZ ;  /* 0xcd9e8d5707067825 */ /* 0x000fe200078e00ff */
[----:B------:R-:W-:Y:S02]  /*5eb0*/  LOP3.LUT R5, R5, UR41, R8, 0x96, !PT ;  /* 0x0000002905057c12 */ /* 0x000fe4000f8e9608 */
[----:B------:R-:W-:Y:S01]  /*5ec0*/  LOP3.LUT R14, R23, UR39, R4, 0x96, !PT ;  /* 0x00000027170e7c12 */ /* 0x000fe2000f8e9604 */
[----:B------:R-:W-:Y:S01]  /*5ed0*/  IMAD.WIDE.U32 R12, R12, -0x326172a9, RZ ;  /* 0xcd9e8d570c0c7825 */ /* 0x000fe200078e00ff */
[----:B------:R-:W-:Y:S03]  /*5ee0*/  LOP3.LUT R8, R7, UR40, R20, 0x96, !PT ;  /* 0x0000002807087c12 */ /* 0x000fe6000f8e9614 */
[----:B-1----:R-:W-:Y:S01]  /*5ef0*/  IMAD.WIDE.U32 R14, R14, -0x326172a9, RZ ;  /* 0xcd9e8d570e0e7825 */ /* 0x002fe200078e00ff */
[----:B------:R-:W-:Y:S03]  /*5f00*/  LOP3.LUT R7, R13, UR38, R6, 0x96, !PT ;  /* 0x000000260d077c12 */ /* 0x000fe6000f8e9606 */
[----:B------:R-:W-:Y:S04]  /*5f10*/  IMAD.WIDE.U32 R4, R5, -0x326172a9, RZ ;  /* 0xcd9e8d5705047825 */ /* 0x000fe800078e00ff */
[----:B------:R-:W-:Y:S01]  /*5f20*/  IMAD.WIDE.U32 R8, R8, -0x2daee0ad, RZ ;  /* 0xd2511f5308087825 */ /* 0x000fe200078e00ff */
[----:B------:R-:W-:Y:S02]  /*5f30*/  LOP3.LUT R10, R5, UR40, R16, 0x96, !PT ;  /* 0x00000028050a7c12 */ /* 0x000fe4000f8e9610 */
[----:B------:R-:W-:Y:S01]  /*5f40*/  LOP3.LUT R6, R15, UR38, R4, 0x96, !PT ;  /* 0x000000260f067c12 */ /* 0x000fe2000f8e9604 */
[----:B------:R-:W-:Y:S01]  /*5f50*/  IMAD.WIDE.U32 R4, R7, -0x2daee0ad, RZ ;  /* 0xd2511f5307047825 */ /* 0x000fe200078e00ff */
[----:B------:R-:W-:Y:S03]  /*5f60*/  LOP3.LUT R18, R9, UR37, R18, 0x96, !PT ;  /* 0x0000002509127c12 */ /* 0x000fe6000f8e9612 */
[----:B------:R-:W-:Y:S01]  /*5f70*/  IMAD.WIDE.U32 R10, R10, -0x2daee0ad, RZ ;  /* 0xd2511f530a0a7825 */ /* 0x000fe200078e00ff */
[----:B------:R-:W-:Y:S02]  /*5f80*/  LOP3.LUT R15, R4, 0xff, RZ, 0xc0, !PT ;  /* 0x000000ff040f7812 */ /* 0x000fe400078ec0ff */
[----:B------:R-:W-:Y:S01]  /*5f90*/  LOP3.LUT R9, R5, UR35, R8, 0x96, !PT ;  /* 0x0000002305097c12 */ /* 0x000fe2000f8e9608 */
[----:B------:R-:W-:Y:S01]  /*5fa0*/  IMAD.WIDE.U32 R6, R6, -0x2daee0ad, RZ ;  /* 0xd2511f5306067825 */ /* 0x000fe200078e00ff */
[--C-:B------:R-:W-:Y:S02]  /*5fb0*/  SHF.R.U32.HI R13, RZ, 0x18, R4.reuse ;  /* 0x00000018ff0d7819 */ /* 0x100fe40000011604 */
[----:B------:R-:W-:Y:S02]  /*5fc0*/  SHF.R.U32.HI R16, RZ, 0x10, R4 ;  /* 0x00000010ff107819 */ /* 0x000fe40000011604 */
[----:B------:R-:W-:Y:S01]  /*5fd0*/  LOP3.LUT R17, R4, 0xffff, RZ, 0xc0, !PT ;  /* 0x0000ffff04117812 */ /* 0x000fe200078ec0ff */
[----:B------:R-:W-:Y:S01]  /*5fe0*/  IMAD.WIDE.U32 R4, R18, -0x326172a9, RZ ;  /* 0xcd9e8d5712047825 */ /* 0x000fe200078e00ff */
[----:B------:R-:W-:Y:S02]  /*5ff0*/  LOP3.LUT R8, R7, UR35, R10, 0x96, !PT ;  /* 0x0000002307087c12 */ /* 0x000fe4000f8e960a */
[----:B------:R-:W-:Y:S02]  /*6000*/  SHF.R.U32.HI R10, RZ, 0x18, R6 ;  /* 0x00000018ff0a7819 */ /* 0x000fe40000011606 */
[----:B------:R-:W-:Y:S02]  /*6010*/  ISETP.LE.U32.AND P3, PT, R15, UR11, PT ;  /* 0x0000000b0f007c0c */ /* 0x000fe4000bf63070 */
[----:B------:R-:W-:Y:S02]  /*6020*/  LOP3.LUT R22, R11, UR37, R22, 0x96, !PT ;  /* 0x000000250b167c12 */ /* 0x000fe4000f8e9616 */
[C---:B------:R-:W-:Y:S02]  /*6030*/  LOP3.LUT R11, R6.reuse, 0xff, RZ, 0xc0, !PT ;  /* 0x000000ff060b7812 */ /* 0x040fe400078ec0ff */
[----:B------:R-:W-:Y:S02]  /*6040*/  SHF.R.U32.HI R18, RZ, 0x10, R6 ;  /* 0x00000010ff127819 */ /* 0x000fe40000011606 */
[----:B------:R-:W-:Y:S02]  /*6050*/  LOP3.LUT R19, R6, 0xffff, RZ, 0xc0, !PT ;  /* 0x0000ffff06137812 */ /* 0x000fe400078ec0ff */
[----:B------:R-:W-:Y:S02]  /*6060*/  ISETP.LE.U32.AND P0, PT, R10, UR11, PT ;  /* 0x0000000b0a007c0c */ /* 0x000fe4000bf03070 */
[----:B------:R-:W-:Y:S01]  /*6070*/  LOP3.LUT R6, R4, 0xff, RZ, 0xc0, !PT ;  /* 0x000000ff04067812 */ /* 0x000fe200078ec0ff */
[----:B------:R-:W-:Y:S01]  /*6080*/  @!P3 FADD.FTZ R236, -R236, -RZ ;  /* 0x800000ffececb221 */ /* 0x000fe20000010100 */
[----:B------:R-:W-:Y:S02]  /*6090*/  SHF.R.U32.HI R10, RZ, 0x18, R4 ;  /* 0x00000018ff0a7819 */ /* 0x000fe40000011604 */
[----:B------:R-:W-:Y:S02]  /*60a0*/  ISETP.LE.U32.AND P2, PT, R13, UR11, PT ;  /* 0x0000000b0d007c0c */ /* 0x000fe4000bf43070 */
[----:B------:R-:W-:Y:S02]  /*60b0*/  LOP3.LUT R7, R5, UR36, R12, 0x96, !PT ;  /* 0x0000002405077c12 */ /* 0x000fe4000f8e960c */
[----:B------:R-:W-:Y:S02]  /*60c0*/  SHF.R.U32.HI R12, RZ, 0x10, R4 ;  /* 0x00000010ff0c7819 */ /* 0x000fe40000011604 */
[----:B------:R-:W-:Y:S01]  /*60d0*/  LOP3.LUT R13, R4, 0xffff, RZ, 0xc0, !PT ;  /* 0x0000ffff040d7812 */ /* 0x000fe200078ec0ff */
[----:B------:R-:W-:Y:S01]  /*60e0*/  @!P0 FADD.FTZ R234, -R234, -RZ ;  /* 0x800000ffeaea8221 */ /* 0x000fe20000010100 */
[----:B------:R-:W-:Y:S01]  /*60f0*/  ISETP.LE.U32.AND P6, PT, R6, UR11, PT ;  /* 0x0000000b06007c0c */ /* 0x000fe2000bfc3070 */
[----:B------:R-:W-:Y:S01]  /*6100*/  IMAD.WIDE.U32 R4, R22, -0x326172a9, RZ ;  /* 0xcd9e8d5716047825 */ /* 0x000fe200078e00ff */
[----:B------:R-:W-:Y:S02]  /*6110*/  LOP3.LUT R6, R9, 0xff, RZ, 0xc0, !PT ;  /* 0x000000ff09067812 */ /* 0x000fe400078ec0ff */
[----:B------:R-:W-:Y:S01]  /*6120*/  ISETP.LE.U32.AND P5, PT, R10, UR11, PT ;  /* 0x0000000b0a007c0c */ /* 0x000fe2000bfa3070 */
[----:B------:R-:W-:Y:S01]  /*6130*/  @!P2 FADD.FTZ R235, -R235, -RZ ;  /* 0x800000ffebeba221 */ /* 0x000fe20000010100 */
[----:B------:R-:W-:Y:S02]  /*6140*/  SHF.R.U32.HI R10, RZ, 0x18, R9 ;  /* 0x00000018ff0a7819 */ /* 0x000fe40000011609 */
[----:B------:R-:W-:Y:S02]  /*6150*/  ISETP.LE.U32.AND P4, PT, R6, UR11, PT ;  /* 0x0000000b06007c0c */ /* 0x000fe4000bf83070 */
[----:B------:R-:W-:Y:S02]  /*6160*/  ISETP.LE.U32.AND P1, PT, R11, UR11, PT ;  /* 0x0000000b0b007c0c */ /* 0x000fe4000bf23070 */
[----:B------:R-:W-:Y:S01]  /*6170*/  ISETP.LE.U32.AND P3, PT, R10, UR11, PT ;  /* 0x0000000b0a007c0c */ /* 0x000fe2000bf63070 */
[----:B------:R-:W-:Y:S01]  /*6180*/  @!P6 FADD.FTZ R230, -R230, -RZ ;  /* 0x800000ffe6e6e221 */ /* 0x000fe20000010100 */
[----:B------:R-:W-:Y:S02]  /*6190*/  LOP3.LUT R6, R5, UR36, R14, 0x96, !PT ;  /* 0x0000002405067c12 */ /* 0x000fe4000f8e960e */
[----:B------:R-:W-:Y:S01]  /*61a0*/  LOP3.LUT R11, R4, 0xff, RZ, 0xc0, !PT ;  /* 0x000000ff040b7812 */ /* 0x000fe200078ec0ff */
[----:B------:R-:W-:Y:S01]  /*61b0*/  @!P5 FADD.FTZ R229, -R229, -RZ ;  /* 0x800000ffe5e5d221 */ /* 0x000fe20000010100 */
[--C-:B------:R-:W-:Y:S02]  /*61c0*/  SHF.R.U32.HI R10, RZ, 0x18, R4.reuse ;  /* 0x00000018ff0a7819 */ /* 0x100fe40000011604 */
[----:B------:R-:W-:Y:S01]  /*61d0*/  SHF.R.U32.HI R14, RZ, 0x10, R4 ;  /* 0x00000010ff0e7819 */ /* 0x000fe20000011604 */
[----:B------:R-:W-:Y:S01]  /*61e0*/  @!P4 FADD.FTZ R232, -R232, -RZ ;  /* 0x800000ffe8e8c221 */ /* 0x000fe20000010100 */
[----:B------:R-:W-:Y:S01]  /*61f0*/  LOP3.LUT R15, R4, 0xffff, RZ, 0xc0, !PT ;  /* 0x0000ffff040f7812 */ /* 0x000fe200078ec0ff */
[----:B--2---:R-:W-:Y:S01]  /*6200*/  @!P1 FADD.FTZ R233, -R233, -RZ ;  /* 0x800000ffe9e99221 */ /* 0x004fe20000010100 */
[----:B------:R-:W-:Y:S01]  /*6210*/  LOP3.LUT R4, R16, 0xff, RZ, 0xc0, !PT ;  /* 0x000000ff10047812 */ /* 0x000fe200078ec0ff */
[----:B------:R-:W-:Y:S01]  /*6220*/  @!P3 FADD.FTZ R231, -R231, -RZ ;  /* 0x800000ffe7e7b221 */ /* 0x000fe20000010100 */
[----:B------:R-:W-:Y:S02]  /*6230*/  LOP3.LUT R5, R8, 0xff, RZ, 0xc0, !PT ;  /* 0x000000ff08057812 */ /* 0x000fe400078ec0ff */
[----:B------:R-:W-:Y:S02]  /*6240*/  ISETP.LE.U32.AND P2, PT, R4, UR11, PT ;  /* 0x0000000b04007c0c */ /* 0x000fe4000bf43070 */
[----:B------:R-:W-:Y:S02]  /*6250*/  SHF.R.U32.HI R4, RZ, 0x18, R7 ;  /* 0x00000018ff047819 */ /* 0x000fe40000011607 */
[----:B------:R-:W-:Y:S02]  /*6260*/  ISETP.LE.U32.AND P1, PT, R5, UR11, PT ;  /* 0x0000000b05007c0c */ /* 0x000fe4000bf23070 */
[----:B------:R-:W-:Y:S02]  /*6270*/  ISETP.LE.U32.AND P0, PT, R4, UR11, PT ;  /* 0x0000000b04007c0c */ /* 0x000fe4000bf03070 */
[----:B------:R-:W-:Y:S02]  /*6280*/  LOP3.LUT R4, R7, 0xff, RZ, 0xc0, !PT ;  /* 0x000000ff07047812 */ /* 0x000fe400078ec0ff */
[----:B------:R-:W-:Y:S02]  /*6290*/  SHF.R.U32.HI R5, RZ, 0x18, R8 ;  /* 0x00000018ff057819 */ /* 0x000fe40000011608 */
[----:B------:R-:W-:Y:S01]  /*62a0*/  ISETP.LE.U32.AND P6, PT, R4, UR11, PT ;  /* 0x0000000b04007c0c */ /* 0x000fe2000bfc3070 */
[----:B------:R-:W-:Y:S01]  /*62b0*/  @!P2 FADD.FTZ R155, -R155, -RZ ;  /* 0x800000ff9b9ba221 */ /* 0x000fe20000010100 */
[----:B------:R-:W-:Y:S02]  /*62c0*/  LOP3.LUT R4, R12, 0xff, RZ, 0xc0, !PT ;  /* 0x000000ff0c047812 */ /* 0x000fe400078ec0ff */
[----:B------:R-:W-:Y:S01]  /*62d0*/  ISETP.LE.U32.AND P5, PT, R5, UR11, PT ;  /* 0x0000000b05007c0c */ /* 0x000fe2000bfa3070 */
[----:B------:R-:W-:Y:S01]  /*62e0*/  @!P1 FADD.FTZ R152, -R152, -RZ ;  /* 0x800000ff98989221 */ /* 0x000fe20000010100 */
[----:B------:R-:W-:Y:S01]  /*62f0*/  ISETP.LE.U32.AND P4, PT, R4, UR11, PT ;  /* 0x0000000b04007c0c */ /* 0x000fe2000bf83070 */
[----:B------:R-:W-:Y:S01]  /*6300*/  @!P0 FADD.FTZ R227, -R227, -RZ ;  /* 0x800000ffe3e38221 */ /* 0x000fe20000010100 */
[----:B------:R-:W-:Y:S02]  /*6310*/  SHF.R.U32.HI R4, RZ, 0x10, R9 ;  /* 0x00000010ff047819 */ /* 0x000fe40000011609 */
[----:B------:R-:W-:Y:S02]  /*6320*/  ISETP.LE.U32.AND P3, PT, R11, UR11, PT ;  /* 0x0000000b0b007c0c */ /* 0x000fe4000bf63070 */
[----:B------:R-:W-:Y:S01]  /*6330*/  LOP3.LUT R5, R4, 0xff, RZ, 0xc0, !PT ;  /* 0x000000ff04057812 */ /* 0x000fe200078ec0ff */
[----:B------:R-:W-:Y:S01]  /*6340*/  @!P6 FADD.FTZ R222, -R222, -RZ ;  /* 0x800000ffdedee221 */ /* 0x000fe20000010100 */
[----:B------:R-:W-:Y:S02]  /*6350*/  SHF.R.U32.HI R4, RZ, 0x8, R17 ;  /* 0x00000008ff047819 */ /* 0x000fe40000011611 */
[----:B------:R-:W-:Y:S01]  /*6360*/  ISETP.LE.U32.AND P0, PT, R10, UR11, PT ;  /* 0x0000000b0a007c0c */ /* 0x000fe2000bf03070 */
[----:B------:R-:W-:Y:S01]  /*6370*/  @!P5 FADD.FTZ R150, -R150, -RZ ;  /* 0x800000ff9696d221 */ /* 0x000fe20000010100 */
[----:B------:R-:W-:Y:S01]  /*6380*/  ISETP.LE.U32.AND P6, PT, R5, UR11, PT ;  /* 0x0000000b05007c0c */ /* 0x000fe2000bfc3070 */
[----:B------:R-:W-:Y:S01]  /*6390*/  @!P4 FADD.FTZ R228, -R228, -RZ ;  /* 0x800000ffe4e4c221 */ /* 0x000fe20000010100 */
[----:B------:R-:W-:Y:S02]  /*63a0*/  LOP3.LUT R4, R4, 0xffff, RZ, 0xc0, !PT ;  /* 0x0000ffff04047812 */ /* 0x000fe400078ec0ff */
[----:B------:R-:W-:Y:S01]  /*63b0*/  SHF.R.U32.HI R5, RZ, 0x10, R7 ;  /* 0x00000010ff057819 */ /* 0x000fe20000011607 */
[----:B------:R-:W-:Y:S01]  /*63c0*/  @!P3 FADD.FTZ R224, -R224, -RZ ;  /* 0x800000ffe0e0b221 */ /* 0x000fe20000010100 */
[----:B------:R-:W-:Y:S02]  /*63d0*/  ISETP.LE.U32.AND P4, PT, R4, UR11, PT ;  /* 0x0000000b04007c0c */ /* 0x000fe4000bf83070 */
[----:B------:R-:W-:Y:S02]  /*63e0*/  SHF.R.U32.HI R10, RZ, 0x8, R13 ;  /* 0x00000008ff0a7819 */ /* 0x000fe4000001160d */
[----:B------:R-:W-:Y:S01]  /*63f0*/  LOP3.LUT R4, R5, 0xff, RZ, 0xc0, !PT ;  /* 0x000000ff05047812 */ /* 0x000fe200078ec0ff */
[----:B------:R-:W-:Y:S01]  /*6400*/  @!P0 FADD.FTZ R223, -R223, -RZ ;  /* 0x800000ffdfdf8221 */ /* 0x000fe20000010100 */
[----:B------:R-:W-:Y:S01]  /*6410*/  LOP3.LUT R5, R10, 0xffff, RZ, 0xc0, !PT ;  /* 0x0000ffff0a057812 */ /* 0x000fe200078ec0ff */
[----:B------:R-:W-:Y:S01]  /*6420*/  @!P6 FADD.FTZ R226, -R226, -RZ ;  /* 0x800000ffe2e2e221 */ /* 0x000fe20000010100 */
[----:B------:R-:W-:Y:S02]  /*6430*/  ISETP.LE.U32.AND P3, PT, R4, UR11, PT ;  /* 0x0000000b04007c0c */ /* 0x000fe4000bf63070 */
[----:B------:R-:W-:Y:S02]  /*6440*/  LOP3.LUT R4, R6, 0xff, RZ, 0xc0, !PT ;  /* 0x000000ff06047812 */ /* 0x000fe400078ec0ff */
[----:B------:R-:W-:Y:S01]  /*6450*/  ISETP.LE.U32.AND P0, PT, R5, UR11, PT ;  /* 0x0000000b05007c0c */ /* 0x000fe2000bf03070 */
[----:B------:R-:W-:Y:S01]  /*6460*/  @!P4 FADD.FTZ R225, -R225, -RZ ;  /* 0x800000ffe1e1c221 */ /* 0x000fe20000010100 */
[----:B------:R-:W-:Y:S02]  /*6470*/  ISETP.LE.U32.AND P6, PT, R4, UR11, PT ;  /* 0x0000000b04007c0c */ /* 0x000fe4000bfc3070 */
[----:B------:R-:W-:Y:S02]  /*6480*/  SHF.R.U32.HI R5, RZ, 0x18, R6 ;  /* 0x00000018ff057819 */ /* 0x000fe40000011606 */
[----:B------:R-:W-:Y:S02]  /*6490*/  LOP3.LUT R4, R9, 0xffff, RZ, 0xc0, !PT ;  /* 0x0000ffff09047812 */ /* 0x000fe400078ec0ff */
[----:B------:R-:W-:Y:S01]  /*64a0*/  LOP3.LUT R7, R7, 0xffff, RZ, 0xc0, !PT ;  /* 0x0000ffff07077812 */ /* 0x000fe200078ec0ff */
[----:B------:R-:W-:Y:S01]  /*64b0*/  @!P3 FADD.FTZ R144, -R144, -RZ ;  /* 0x800000ff9090b221 */ /* 0x000fe20000010100 */
[----:B------:R-:W-:Y:S02]  /*64c0*/  ISETP.LE.U32.AND P4, PT, R5, UR11, PT ;  /* 0x0000000b05007c0c */ /* 0x000fe4000bf83070 */
[----:B------:R-:W-:Y:S01]  /*64d0*/  LOP3.LUT R5, R14, 0xff, RZ, 0xc0, !PT ;  /* 0x000000ff0e057812 */ /* 0x000fe200078ec0ff */
[----:B------:R-:W-:Y:S01]  /*64e0*/  @!P0 FADD.FTZ R221, -R221, -RZ ;  /* 0x800000ffdddd8221 */ /* 0x000fe20000010100 */
[----:B------:R-:W-:Y:S01]  /*64f0*/  SHF.R.U32.HI R7, RZ, 0x8, R7 ;  /* 0x00000008ff077819 */ /* 0x000fe20000011607 */
[----:B------:R-:W-:Y:S01]  /*6500*/  @!P6 FADD.FTZ R146, -R146, -RZ ;  /* 0x800000ff9292e221 */ /* 0x000fe20000010100 */
[----:B------:R-:W-:Y:S02]  /*6510*/  SHF.R.U32.HI R4, RZ, 0x8, R4 ;  /* 0x00000008ff047819 */ /* 0x000fe40000011604 */
[----:B------:R-:W-:Y:S02]  /*6520*/  ISETP.LE.U32.AND P3, PT, R5, UR11, PT ;  /* 0x0000000b05007c0c */ /* 0x000fe4000bf63070 */
[----:B------:R-:W-:Y:S02]  /*6530*/  LOP3.LUT R5, R7, 0xffff, RZ, 0xc0, !PT ;  /* 0x0000ffff07057812 */ /* 0x000fe400078ec0ff */
[----:B------:R-:W-:Y:S01]  /*6540*/  LOP3.LUT R4, R4, 0xffff, RZ, 0xc0, !PT ;  /* 0x0000ffff04047812 */ /* 0x000fe200078ec0ff */
[----:B------:R-:W-:Y:S01]  /*6550*/  @!P4 FADD.FTZ R145, -R145, -RZ ;  /* 0x800000ff9191c221 */ /* 0x000fe20000010100 */
[----:B------:R-:W-:Y:S02]  /*6560*/  ISETP.LE.U32.AND P6, PT, R5, UR11, PT ;  /* 0x0000000b05007c0c */ /* 0x000fe4000bfc3070 */
[----:B------:R-:W-:Y:S02]  /*6570*/  ISETP.LE.U32.AND P0, PT, R4, UR11, PT ;  /* 0x0000000b04007c0c */ /* 0x000fe4000bf03070 */
[----:B------:R-:W-:Y:S02]  /*6580*/  SHF.R.U32.HI R5, RZ, 0x10, R6 ;  /* 0x00000010ff057819 */ /* 0x000fe40000011606 */
[----:B------:R-:W-:Y:S01]  /*6590*/  LOP3.LUT R6, R6, 0xffff, RZ, 0xc0, !PT ;  /* 0x0000ffff06067812 */ /* 0x000fe200078ec0ff */
[----:B------:R-:W-:Y:S01]  /*65a0*/  @!P3 FADD.FTZ R147, -R147, -RZ ;  /* 0x800000ff9393b221 */ /* 0x000fe20000010100 */
[----:B------:R-:W-:Y:S02]  /*65b0*/  LOP3.LUT R7, R5, 0xff, RZ, 0xc0, !PT ;  /* 0x000000ff05077812 */ /* 0x000fe400078ec0ff */
[----:B------:R-:W-:Y:S02]  /*65c0*/  SHF.R.U32.HI R4, RZ, 0x8, R15 ;  /* 0x00000008ff047819 */ /* 0x000fe4000001160f */
[----:B------:R-:W-:Y:S01]  /*65d0*/  SHF.R.U32.HI R5, RZ, 0x8, R6 ;  /* 0x00000008ff057819 */ /* 0x000fe20000011606 */
[----:B------:R-:W-:Y:S01]  /*65e0*/  @!P6 FADD.FTZ R140, -R140, -RZ ;  /* 0x800000ff8c8ce221 */ /* 0x000fe20000010100 */
[----:B------:R-:W-:Y:S01]  /*65f0*/  ISETP.LE.U32.AND P4, PT, R7, UR11, PT ;  /* 0x0000000b07007c0c */ /* 0x000fe2000bf83070 */
[----:B------:R-:W-:Y:S01]  /*6600*/  @!P0 FADD.FTZ R153, -R153, -RZ ;  /* 0x800000ff99998221 */ /* 0x000fe20000010100 */
[----:B------:R-:W-:Y:S02]  /*6610*/  LOP3.LUT R4, R4, 0xffff, RZ, 0xc0, !PT ;  /* 0x0000ffff04047812 */ /* 0x000fe400078ec0ff */
[----:B------:R-:W-:Y:S02]  /*6620*/  LOP3.LUT R5, R5, 0xffff, RZ, 0xc0, !PT ;  /* 0x0000ffff05057812 */ /* 0x000fe400078ec0ff */
[----:B------:R-:W-:Y:S02]  /*6630*/  ISETP.LE.U32.AND P3, PT, R4, UR11, PT ;  /* 0x0000000b04007c0c */ /* 0x000fe4000bf63070 */
[----:B------:R-:W-:Y:S02]  /*6640*/  ISETP.LE.U32.AND P0, PT, R5, UR11, PT ;  /* 0x0000000b05007c0c */ /* 0x000fe4000bf03070 */
[----:B------:R-:W-:Y:S02]  /*6650*/  LOP3.LUT R4, R18, 0xff, RZ, 0xc0, !PT ;  /* 0x000000ff12047812 */ /* 0x000fe400078ec0ff */
[----:B------:R-:W-:Y:S01]  /*6660*/  SHF.R.U32.HI R5, RZ, 0x10, R8 ;  /* 0x00000010ff057819 */ /* 0x000fe20000011608 */
[----:B------:R-:W-:Y:S01]  /*6670*/  @!P4 FADD.FTZ R142, -R142, -RZ ;  /* 0x800000ff8e8ec221 */ /* 0x000fe20000010100 */
[----:B------:R-:W-:Y:S02]  /*6680*/  ISETP.LE.U32.AND P6, PT, R4, UR11, PT ;  /* 0x0000000b04007c0c */ /* 0x000fe4000bfc3070 */
[----:B------:R-:W-:Y:S02]  /*6690*/  LOP3.LUT R4, R5, 0xff, RZ, 0xc0, !PT ;  /* 0x000000ff05047812 */ /* 0x000fe400078ec0ff */
[----:B------:R-:W-:Y:S01]  /*66a0*/  LOP3.LUT R8, R8, 0xffff, RZ, 0xc0, !PT ;  /* 0x0000ffff08087812 */ /* 0x000fe200078ec0ff */
[----:B------:R-:W-:Y:S01]  /*66b0*/  @!P3 FADD.FTZ R143, -R143, -RZ ;  /* 0x800000ff8f8fb221 */ /* 0x000fe20000010100 */
[----:B------:R-:W-:Y:S01]  /*66c0*/  ISETP.LE.U32.AND P4, PT, R4, UR11, PT ;  /* 0x0000000b04007c0c */ /* 0x000fe2000bf83070 */
[----:B------:R-:W-:Y:S01]  /*66d0*/  @!P0 FADD.FTZ R141, -R141, -RZ ;  /* 0x800000ff8d8d8221 */ /* 0x000fe20000010100 */
[----:B------:R-:W-:Y:S02]  /*66e0*/  F2FP.RELU.BF16.F32.PACK_AB R4, R227, R144 ;  /* 0x00000090e304723e */ /* 0x000fe400000018ff */
[----:B------:R-:W-:Y:S02]  /*66f0*/  SHF.R.U32.HI R5, RZ, 0x8, R19 ;  /* 0x00000008ff057819 */ /* 0x000fe40000011613 */
[----:B------:R-:W-:Y:S01]  /*6700*/  SHF.R.U32.HI R6, RZ, 0x8, R8 ;  /* 0x00000008ff067819 */ /* 0x000fe20000011608 */
[----:B------:R1:W-:Y:S01]  /*6710*/  STS [R238+0x13400], R4 ;  /* 0x01340004ee007388 */ /* 0x0003e20000000800 */
[----:B------:R-:W-:Y:S01]  /*6720*/  F2FP.RELU.BF16.F32.PACK_AB R7, R140, R222 ;  /* 0x000000de8c07723e */ /* 0x000fe200000018ff */
[----:B------:R-:W-:Y:S01]  /*6730*/  @!P6 FADD.FTZ R148, -R148, -RZ ;  /* 0x800000ff9494e221 */ /* 0x000fe20000010100 */
[----:B------:R-:W-:Y:S02]  /*6740*/  LOP3.LUT R5, R5, 0xffff, RZ, 0xc0, !PT ;  /* 0x0000ffff05057812 */ /* 0x000fe400078ec0ff */
[----:B------:R-:W-:Y:S01]  /*6750*/  LOP3.LUT R6, R6, 0xffff, RZ, 0xc0, !PT ;  /* 0x0000ffff06067812 */ /* 0x000fe200078ec0ff */
[----:B------:R-:W-:Y:S01]  /*6760*/  STS [R238+0x13000], R7 ;  /* 0x01300007ee007388 */ /* 0x000fe20000000800 */
[----:B------:R-:W-:Y:S01]  /*6770*/  F2FP.RELU.BF16.F32.PACK_AB R2, R229, R228 ;  /* 0x000000e4e502723e */ /* 0x000fe200000018ff */
[----:B------:R-:W-:Y:S01]  /*6780*/  @!P4 FADD.FTZ R149, -R149, -RZ ;  /* 0x800000ff9595c221 */ /* 0x000fe20000010100 */
[----:B------:R-:W-:Y:S02]  /*6790*/  ISETP.LE.U32.AND P3, PT, R5, UR11, PT ;  /* 0x0000000b05007c0c */ /* 0x000fe4000bf63070 */
[----:B------:R-:W-:Y:S01]  /*67a0*/  ISETP.LE.U32.AND P0, PT, R6, UR11, PT ;  /* 0x0000000b06007c0c */ /* 0x000fe2000bf03070 */
[----:B------:R2:W-:Y:S01]  /*67b0*/  STS [R241+0x13400], R2 ;  /* 0x01340002f1007388 */ /* 0x0005e20000000800 */
[----:B------:R-:W-:Y:S02]  /*67c0*/  F2FP.RELU.BF16.F32.PACK_AB R6, R141, R146 ;  /* 0x000000928d06723e */ /* 0x000fe400000018ff */
[----:B------:R-:W-:Y:S02]  /*67d0*/  F2FP.RELU.BF16.F32.PACK_AB R5, R145, R142 ;  /* 0x0000008e9105723e */ /* 0x000fe400000018ff */
[----:B------:R-:W-:Y:S02]  /*67e0*/  F2FP.RELU.BF16.F32.PACK_AB R0, R225, R236 ;  /* 0x000000ece100723e */ /* 0x000fe400000018ff */
[----:B------:R-:W-:Y:S02]  /*67f0*/  FSETP.GE.FTZ.AND P1, PT, R140, RZ, PT ;  /* 0x000000ff8c00720b */ /* 0x000fe40003f36000 */
[----:B------:R-:W-:Y:S01]  /*6800*/  FSETP.GE.FTZ.AND P2, PT, R222, RZ, PT ;  /* 0x000000ffde00720b */ /* 0x000fe20003f56000 */
[----:B------:R-:W-:Y:S01]  /*6810*/  @!P3 FADD.FTZ R154, -R154, -RZ ;  /* 0x800000ff9a9ab221 */ /* 0x000fe20000010100 */
[----:B------:R-:W-:Y:S01]  /*6820*/  FSETP.GE.FTZ.AND P3, PT, R146, RZ, PT ;  /* 0x000000ff9200720b */ /* 0x000fe20003f76000 */
[----:B------:R-:W-:Y:S01]  /*6830*/  @!P0 FADD.FTZ R151, -R151, -RZ ;  /* 0x800000ff97978221 */ /* 0x000fe20000010100 */
[----:B-1----:R-:W-:Y:S02]  /*6840*/  F2FP.RELU.BF16.F32.PACK_AB R4, R221, R230 ;  /* 0x000000e6dd04723e */ /* 0x002fe400000018ff */
[----:B------:R-:W-:Y:S03]  /*6850*/  FSETP.GE.FTZ.AND P0, PT, R144, RZ, PT ;  /* 0x000000ff9000720b */ /* 0x000fe60003f16000 */
[----:B------:R1:W-:Y:S04]  /*6860*/  STS [R241+0x13000], R4 ;  /* 0x01300004f1007388 */ /* 0x0003e80000000800 */
[----:B------:R3:W-:Y:S01]  /*6870*/  STS [R238+0x14000], R6 ;  /* 0x01400006ee007388 */ /* 0x0007e20000000800 */
[----:B--2---:R-:W-:Y:S03]  /*6880*/  F2FP.RELU.BF16.F32.PACK_AB R2, R231, R226 ;  /* 0x000000e2e702723e */ /* 0x004fe600000018ff */
[----:B------:R2:W-:Y:S01]  /*6890*/  STS [R238+0x14400], R5 ;  /* 0x01440005ee007388 */ /* 0x0005e20000000800 */
[----:B-1----:R-:W-:Y:S02]  /*68a0*/  F2FP.RELU.BF16.F32.PACK_AB R4, R153, R232 ;  /* 0x000000e89904723e */ /* 0x002fe400000018ff */
[----:B---3--:R-:W-:Y:S02]  /*68b0*/  F2FP.RELU.BF16.F32.PACK_AB R6, R143, R224 ;  /* 0x000000e08f06723e */ /* 0x008fe400000018ff */
[----:B--2---:R-:W-:Y:S03]  /*68c0*/  F2FP.RELU.BF16.F32.PACK_AB R5, R223, R147 ;  /* 0x00000093df05723e */ /* 0x004fe600000018ff */
[----:B------:R1:W-:Y:S04]  /*68d0*/  STS [R241+0x14000], R6 ;  /* 0x01400006f1007388 */ /* 0x0003e80000000800 */
        /* <DEDUP_REMOVED lines=12> */
[----:B------:R-:W-:Y:S04]  /*69a0*/  STS [R239+0x14000], R2 ;  /* 0x01400002ef007388 */ /* 0x000fe80000000800 */
        /* <DEDUP_REMOVED lines=57> */
[----:B-----5:R-:W-:Y:S01]  /*6d40*/  FADD.FTZ R0, -R206, R6 ;  /* 0x00000006ce007221 */ /* 0x020fe20000010100 */
[----:B------:R-:W-:Y:S01]  /*6d50*/  FADD.FTZ R2, -R207, R5 ;  /* 0x00000005cf027221 */ /* 0x000fe20000010100 */
[-C--:B------:R-:W-:Y:S03]  /*6d60*/  HMMA.16816.F32.BF16 R20, R132, R200.reuse, R20 ;  /* 0x000000c88414723c */ /* 0x080fe60000041814 */
[----:B------:R-:W-:Y:S01]  /*6d70*/  FSEL R0, R0, R206, P0 ;  /* 0x000000ce00007208 */ /* 0x000fe20000000000 */
[----:B------:R-:W-:Y:S01]  /*6d80*/  FADD.FTZ R11, -R204, R11 ;  /* 0x0000000bcc0b7221 */ /* 0x000fe20000010100 */
[----:B------:R-:W-:Y:S01]  /*6d90*/  FSETP.GE.FTZ.AND P0, PT, R227, RZ, PT ;  /* 0x000000ffe300720b */ /* 0x000fe20003f16000 */
[----:B------:R-:W-:Y:S01]  /*6da0*/  FADD.FTZ R4, -R207, R4 ;  /* 0x00000004cf047221 */ /* 0x000fe20000010100 */
[-C--:B------:R-:W-:Y:S01]  /*6db0*/  FSEL R2, R2, R207.reuse, P1 ;  /* 0x000000cf02027208 */ /* 0x080fe20000800000 */
[----:B------:R-:W-:Y:S01]  /*6dc0*/  FMUL.FTZ R144, R144, R0 ;  /* 0x0000000090907220 */ /* 0x000fe20000410000 */
[----:B------:R-:W-:Y:S01]  /*6dd0*/  FSETP.GE.FTZ.AND P1, PT, R142, RZ, PT ;  /* 0x000000ff8e00720b */ /* 0x000fe20003f36000 */
[C---:B------:R-:W-:Y:S04]  /*6de0*/  HMMA.16816.F32.BF16 R24, R136.reuse, R200, R24 ;  /* 0x000000c88818723c */ /* 0x040fe80000041818 */
[----:B------:R-:W-:Y:S01]  /*6df0*/  FSEL R4, R4, R207, P2 ;  /* 0x000000cf04047208 */ /* 0x000fe20001000000 */
[----:B------:R-:W-:Y:S01]  /*6e00*/  FADD.FTZ R0, -R206, R7 ;  /* 0x00000007ce007221 */ /* 0x000fe20000010100 */
[----:B------:R-:W-:Y:S01]  /*6e10*/  FSETP.GE.FTZ.AND P2, PT, R141, RZ, PT ;  /* 0x000000ff8d00720b */ /* 0x000fe20003f56000 */
[----:B------:R-:W-:Y:S01]  /*6e20*/  FADD.FTZ R15, -R204, R15 ;  /* 0x0000000fcc0f7221 */ /* 0x000fe20000010100 */
[----:B------:R-:W-:Y:S01]  /*6e30*/  FMUL.FTZ R140, R140, R2 ;  /* 0x000000028c8c7220 */ /* 0x000fe20000410000 */
[-C--:B------:R-:W-:Y:S03]  /*6e40*/  HMMA.16816.F32.BF16 R28, R136, R202.reuse, R28 ;  /* 0x000000ca881c723c */ /* 0x080fe6000004181c */
[----:B------:R-:W-:Y:S01]  /*6e50*/  FSEL R0, R0, R206, P0 ;  /* 0x000000ce00007208 */ /* 0x000fe20000000000 */
[C---:B------:R-:W-:Y:S01]  /*6e60*/  FADD.FTZ R2, -R204.reuse, R10 ;  /* 0x0000000acc027221 */ /* 0x040fe20000010100 */
[----:B------:R-:W-:Y:S01]  /*6e70*/  FSETP.GE.FTZ.AND P0, PT, R145, RZ, PT ;  /* 0x000000ff9100720b */ /* 0x000fe20003f16000 */
[----:B------:R-:W-:Y:S01]  /*6e80*/  FADD.FTZ R7, -R204, R14 ;  /* 0x0000000ecc077221 */ /* 0x000fe20000010100 */
[----:B------:R-:W-:Y:S01]  /*6e90*/  FADD.FTZ R19, -R206, R19 ;  /* 0x00000013ce137221 */ /* 0x000fe20000010100 */
[----:B------:R-:W-:Y:S01]  /*6ea0*/  FMUL.FTZ R227, R227, R0 ;  /* 0x00000000e3e37220 */ /* 0x000fe20000410000 */
[----:B------:R-:W-:Y:S04]  /*6eb0*/  HMMA.16816.F32.BF16 R32, R132, R202, R32 ;  /* 0x000000ca8420723c */ /* 0x000fe80000041820 */
[-C--:B------:R-:W-:Y:S01]  /*6ec0*/  FSEL R0, R11, R204.reuse, P0 ;  /* 0x000000cc0b007208 */ /* 0x080fe20000000000 */
[----:B------:R-:W-:Y:S01]  /*6ed0*/  FADD.FTZ R6, -R205, R12 ;  /* 0x0000000ccd067221 */ /* 0x000fe20000010100 */
[----:B------:R-:W-:Y:S01]  /*6ee0*/  FSETP.GE.FTZ.AND P0, PT, R223, RZ, PT ;  /* 0x000000ffdf00720b */ /* 0x000fe20003f16000 */
[----:B------:R-:W-:Y:S01]  /*6ef0*/  FADD.FTZ R5, -R205, R8 ;  /* 0x00000008cd057221 */ /* 0x000fe20000010100 */
[----:B------:R-:W-:Y:S02]  /*6f00*/  FSEL R2, R2, R204, P1 ;  /* 0x000000cc02027208 */ /* 0x000fe40000800000 */
[----:B------:R-:W-:Y:S01]  /*6f10*/  FSETP.GE.FTZ.AND P1, PT, R147, RZ, PT ;  /* 0x000000ff9300720b */ /* 0x000fe20003f36000 */
[----:B------:R-:W-:Y:S01]  /*6f20*/  FMUL.FTZ R14, R145, R0 ;  /* 0x00000000910e7220 */ /* 0x000fe20000410000 */
[----:B------:R-:W-:Y:S01]  /*6f30*/  FSEL R0, R15, R204, P0 ;  /* 0x000000cc0f007208 */ /* 0x000fe20000000000 */
[----:B------:R-:W-:Y:S01]  /*6f40*/  FMUL.FTZ R142, R142, R2 ;  /* 0x000000028e8e7220 */ /* 0x000fe20000410000 */
[----:B------:R-:W-:Y:S01]  /*6f50*/  FSETP.GE.FTZ.AND P0, PT, R229, RZ, PT ;  /* 0x000000ffe500720b */ /* 0x000fe20003f16000 */
[----:B------:R-:W-:Y:S01]  /*6f60*/  FMUL.FTZ R222, R222, R4 ;  /* 0x00000004dede7220 */ /* 0x000fe20000410000 */
[----:B------:R-:W-:Y:S01]  /*6f70*/  F2FP.BF16.F32.PACK_AB R2, R227, R144 ;  /* 0x00000090e302723e */ /* 0x000fe200000010ff */
[----:B------:R-:W-:Y:S01]  /*6f80*/  FMUL.FTZ R12, R223, R0 ;  /* 0x00000000df0c7220 */ /* 0x000fe20000410000 */
[----:B------:R-:W-:Y:S01]  /*6f90*/  FSEL R0, R19, R206, P0 ;  /* 0x000000ce13007208 */ /* 0x000fe20000000000 */
[----:B------:R1:W5:Y:S01]  /*6fa0*/  LDL R227, [R1+0x10] ;  /* 0x0000100001e37983 */ /* 0x0003620000100800 */
[-C--:B------:R-:W-:Y:S01]  /*6fb0*/  FSEL R5, R5, R205.reuse, P3 ;  /* 0x000000cd05057208 */ /* 0x080fe20001800000 */
[----:B------:R-:W-:Y:S01]  /*6fc0*/  FADD.FTZ R4, -R205, R9 ;  /* 0x00000009cd047221 */ /* 0x000fe20000010100 */
[----:B------:R-:W-:Y:S01]  /*6fd0*/  FSETP.GE.FTZ.AND P3, PT, R224, RZ, PT ;  /* 0x000000ffe000720b */ /* 0x000fe20003f76000 */
[----:B------:R-:W-:Y:S01]  /*6fe0*/  FMUL.FTZ R10, R229, R0 ;  /* 0x00000000e50a7220 */ /* 0x000fe20000410000 */
[----:B------:R-:W-:Y:S01]  /*6ff0*/  FSETP.GE.FTZ.AND P0, PT, R231, RZ, PT ;  /* 0x000000ffe700720b */ /* 0x000fe20003f16000 */
[----:B------:R1:W5:Y:S01]  /*7000*/  LDL R229, [R1+0xc] ;  /* 0x00000c0001e57983 */ /* 0x0003620000100800 */
[-C--:B------:R-:W-:Y:S01]  /*7010*/  FSEL R6, R6, R205.reuse, P3 ;  /* 0x000000cd06067208 */ /* 0x080fe20001800000 */
[----:B------:R-:W-:Y:S01]  /*7020*/  FADD.FTZ R16, -R207, R16 ;  /* 0x00000010cf107221 */ /* 0x000fe20000010100 */
[----:B------:R-:W-:Y:S01]  /*7030*/  FSEL R4, R4, R205, P2 ;  /* 0x000000cd04047208 */ /* 0x000fe20001000000 */
[----:B------:R-:W-:Y:S01]  /*7040*/  FADD.FTZ R13, -R205, R13 ;  /* 0x0000000dcd0d7221 */ /* 0x000fe20000010100 */
[----:B------:R-:W-:Y:S01]  /*7050*/  FSETP.GE.FTZ.AND P3, PT, R230, RZ, PT ;  /* 0x000000ffe600720b */ /* 0x000fe20003f76000 */
[----:B------:R-:W-:Y:S01]  /*7060*/  FMUL.FTZ R224, R224, R6 ;  /* 0x00000006e0e07220 */ /* 0x000fe20000410000 */
[----:B------:R-:W-:Y:S01]  /*7070*/  FSETP.GE.FTZ.AND P2, PT, R143, RZ, PT ;  /* 0x000000ff8f00720b */ /* 0x000fe20003f56000 */
[----:B------:R-:W-:Y:S01]  /*7080*/  FMUL.FTZ R141, R141, R4 ;  /* 0x000000048d8d7220 */ /* 0x000fe20000410000 */
[----:B------:R-:W-:Y:S01]  /*7090*/  FSEL R6, R16, R207, P3 ;  /* 0x000000cf10067208 */ /* 0x000fe20001800000 */
[----:B------:R-:W-:Y:S01]  /*70a0*/  FADD.FTZ R20, -R207, R20 ;  /* 0x00000014cf147221 */ /* 0x000fe20000010100 */
[----:B------:R-:W-:Y:S01]  /*70b0*/  FSEL R4, R7, R204, P1 ;  /* 0x000000cc07047208 */ /* 0x000fe20000800000 */
[----:B------:R-:W-:Y:S01]  /*70c0*/  FMUL.FTZ R146, R146, R5 ;  /* 0x0000000592927220 */ /* 0x000fe20000410000 */
[----:B------:R-:W-:Y:S01]  /*70d0*/  FSETP.GE.FTZ.AND P3, PT, R232, RZ, PT ;  /* 0x000000ffe800720b */ /* 0x000fe20003f76000 */
[C---:B------:R-:W-:Y:S01]  /*70e0*/  FADD.FTZ R8, -R206.reuse, R23 ;  /* 0x00000017ce087221 */ /* 0x040fe20000010100 */
[----:B------:R-:W-:Y:S01]  /*70f0*/  FSEL R5, R13, R205, P2 ;  /* 0x000000cd0d057208 */ /* 0x000fe20001000000 */
[----:B------:R-:W-:Y:S01]  /*7100*/  FADD.FTZ R18, -R206, R18 ;  /* 0x00000012ce127221 */ /* 0x000fe20000010100 */
[----:B------:R-:W-:Y:S01]  /*7110*/  FSETP.GE.FTZ.AND P1, PT, R228, RZ, PT ;  /* 0x000000ffe400720b */ /* 0x000fe20003f36000 */
[----:B------:R-:W-:Y:S01]  /*7120*/  FADD.FTZ R17, -R207, R17 ;  /* 0x00000011cf117221 */ /* 0x000fe20000010100 */
[----:B------:R-:W-:Y:S01]  /*7130*/  FSETP.GE.FTZ.AND P2, PT, R221, RZ, PT ;  /* 0x000000ffdd00720b */ /* 0x000fe20003f56000 */
[----:B------:R-:W-:Y:S01]  /*7140*/  FMUL.FTZ R147, R147, R4 ;  /* 0x0000000493937220 */ /* 0x000fe20000410000 */
[----:B------:R-:W-:Y:S01]  /*7150*/  FSEL R0, R20, R207, P3 ;  /* 0x000000cf14007208 */ /* 0x000fe20001800000 */
[----:B------:R-:W-:Y:S01]  /*7160*/  FMUL.FTZ R230, R230, R6 ;  /* 0x00000006e6e67220 */ /* 0x000fe20000410000 */
[-C--:B------:R-:W-:Y:S01]  /*7170*/  FSEL R8, R8, R206.reuse, P0 ;  /* 0x000000ce08087208 */ /* 0x080fe20000000000 */
[----:B------:R-:W-:Y:S01]  /*7180*/  FADD.FTZ R27, -R204, R27 ;  /* 0x0000001bcc1b7221 */ /* 0x000fe20000010100 */
[----:B------:R-:W-:Y:S01]  /*7190*/  FSEL R4, R18, R206, P1 ;  /* 0x000000ce12047208 */ /* 0x000fe20000800000 */
        /* <DEDUP_REMOVED lines=9> */
[----:B------:R-:W-:Y:S01]  /*7230*/  FSETP.GE.FTZ.AND P2, PT, R153, RZ, PT ;  /* 0x000000ff9900720b */ /* 0x000fe20003f56000 */
[----:B------:R-:W-:Y:S01]  /*7240*/  FMUL.FTZ R228, R228, R4 ;  /* 0x00000004e4e47220 */ /* 0x000fe20000410000 */
[----:B------:R-:W-:Y:S01]  /*7250*/  FSEL R0, R27, R204, P0 ;  /* 0x000000cc1b007208 */ /* 0x000fe20000000000 */
[----:B------:R-:W-:Y:S01]  /*7260*/  FMUL.FTZ R11, R221, R5 ;  /* 0x00000005dd0b7220 */ /* 0x000fe20000410000 */
[----:B------:R-:W-:Y:S01]  /*7270*/  FSEL R6, R6, R205, P3 ;  /* 0x000000cd06067208 */ /* 0x000fe20001800000 */
[----:B------:R-:W-:Y:S01]  /*7280*/  FADD.FTZ R5, -R205, R25 ;  /* 0x00000019cd057221 */ /* 0x000fe20000010100 */
[----:B------:R-:W-:Y:S01]  /*7290*/  FSETP.GE.FTZ.AND P0, PT, R234, RZ, PT ;  /* 0x000000ffea00720b */ /* 0x000fe20003f16000 */
[----:B------:R-:W-:Y:S01]  /*72a0*/  FADD.FTZ R26, -R204, R26 ;  /* 0x0000001acc1a7221 */ /* 0x000fe20000010100 */
[----:B------:R-:W-:Y:S01]  /*72b0*/  FSEL R4, R22, R206, P1 ;  /* 0x000000ce16047208 */ /* 0x000fe20000800000 */
[----:B------:R-:W-:Y:S01]  /*72c0*/  FMUL.FTZ R152, R152, R6 ;  /* 0x0000000698987220 */ /* 0x000fe20000410000 */
[----:B------:R-:W-:Y:S01]  /*72d0*/  FSEL R9, R9, R207, P2 ;  /* 0x000000cf09097208 */ /* 0x000fe20001000000 */
[----:B------:R-:W-:Y:S01]  /*72e0*/  FMUL.FTZ R6, R150, R0 ;  /* 0x0000000096067220 */ /* 0x000fe20000410000 */
[----:B------:R-:W-:Y:S01]  /*72f0*/  FSETP.GE.FTZ.AND P2, PT, R151, RZ, PT ;  /* 0x000000ff9700720b */ /* 0x000fe20003f56000 */
[----:B------:R-:W-:Y:S01]  /*7300*/  FMUL.FTZ R226, R226, R4 ;  /* 0x00000004e2e27220 */ /* 0x000fe20000410000 */
[----:B------:R-:W-:Y:S01]  /*7310*/  FSETP.GE.FTZ.AND P1, PT, R149, RZ, PT ;  /* 0x000000ff9500720b */ /* 0x000fe20003f36000 */
[----:B------:R-:W-:Y:S01]  /*7320*/  FADD.FTZ R0, -R204, R30 ;  /* 0x0000001ecc007221 */ /* 0x000fe20000010100 */
[----:B------:R-:W-:Y:S01]  /*7330*/  FSEL R5, R5, R205, P2 ;  /* 0x000000cd05057208 */ /* 0x000fe20001000000 */
[----:B------:R-:W-:Y:S01]  /*7340*/  FADD.FTZ R34, -R206, R34 ;  /* 0x00000022ce227221 */ /* 0x000fe20000010100 */
[----:B------:R-:W-:Y:S01]  /*7350*/  FSEL R4, R26, R204, P1 ;  /* 0x000000cc1a047208 */ /* 0x000fe20000800000 */
[----:B------:R-:W-:Y:S01]  /*7360*/  FMUL.FTZ R9, R153, R9 ;  /* 0x0000000999097220 */ /* 0x000fe20000410000 */
[----:B------:R-:W-:Y:S01]  /*7370*/  FSETP.GE.FTZ.AND P2, PT, R154, RZ, PT ;  /* 0x000000ff9a00720b */ /* 0x000fe20003f56000 */
[----:B------:R-:W-:Y:S01]  /*7380*/  FMUL.FTZ R5, R151, R5 ;  /* 0x0000000597057220 */ /* 0x000fe20000410000 */
[----:B------:R-:W-:Y:S01]  /*7390*/  FSETP.GE.FTZ.AND P1, PT, R148, RZ, PT ;  /* 0x000000ff9400720b */ /* 0x000fe20003f36000 */
[----:B------:R-:W-:Y:S01]  /*73a0*/  FMUL.FTZ R149, R149, R4 ;  /* 0x0000000495957220 */ /* 0x000fe20000410000 */
[----:B------:R-:W-:Y:S01]  /*73b0*/  FSETP.GE.FTZ.AND P3, PT, R233, RZ, PT ;  /* 0x000000ffe900720b */ /* 0x000fe20003f76000 */
[----:B------:R-:W-:Y:S01]  /*73c0*/  FADD.FTZ R4, -R205, R28 ;  /* 0x0000001ccd047221 */ /* 0x000fe20000010100 */
[----:B------:R-:W-:Y:S01]  /*73d0*/  FSEL R0, R0, R204, P1 ;  /* 0x000000cc00007208 */ /* 0x000fe20000800000 */
[----:B------:R-:W-:Y:S01]  /*73e0*/  @P0 FADD.FTZ R204, -R204, R31 ;  /* 0x0000001fcccc0221 */ /* 0x000fe20000010100 */
[----:B------:R-:W-:Y:S01]  /*73f0*/  FSETP.GE.FTZ.AND P0, PT, R235, RZ, PT ;  /* 0x000000ffeb00720b */ /* 0x000fe20003f16000 */
[----:B------:R-:W-:Y:S01]  /*7400*/  FADD.FTZ R32, -R207, R32 ;  /* 0x00000020cf207221 */ /* 0x000fe20000010100 */
[----:B------:R-:W-:Y:S01]  /*7410*/  FSEL R4, R4, R205, P3 ;  /* 0x000000cd04047208 */ /* 0x000fe20001800000 */
[----:B------:R-:W-:Y:S01]  /*7420*/  FMUL.FTZ R8, R231, R8 ;  /* 0x00000008e7087220 */ /* 0x000fe20000410000 */
[----:B------:R-:W-:Y:S01]  /*7430*/  FSETP.GE.FTZ.AND P1, PT, R225, RZ, PT ;  /* 0x000000ffe100720b */ /* 0x000fe20003f36000 */
[----:B------:R-:W-:Y:S01]  /*7440*/  @P2 FADD.FTZ R205, -R205, R29 ;  /* 0x0000001dcdcd2221 */ /* 0x000fe20000010100 */
[----:B------:R-:W-:Y:S01]  /*7450*/  FSETP.GE.FTZ.AND P2, PT, R155, RZ, PT ;  /* 0x000000ff9b00720b */ /* 0x000fe20003f56000 */
[----:B------:R-:W-:Y:S01]  /*7460*/  FMUL.FTZ R16, R233, R4 ;  /* 0x00000004e9107220 */ /* 0x000fe20000410000 */
[----:B------:R-:W-:Y:S01]  /*7470*/  FSETP.GE.FTZ.AND P3, PT, R236, RZ, PT ;  /* 0x000000ffec00720b */ /* 0x000fe20003f76000 */
[----:B------:R-:W-:Y:S01]  /*7480*/  FMUL.FTZ R0, R148, R0 ;  /* 0x0000000094007220 */ /* 0x000fe20000410000 */
[----:B------:R-:W-:Y:S01]  /*7490*/  FSEL R34, R34, R206, P2 ;  /* 0x000000ce22227208 */ /* 0x000fe20001000000 */
[----:B------:R-:W-:Y:S01]  /*74a0*/  FMUL.FTZ R4, R234, R204 ;  /* 0x000000ccea047220 */ /* 0x000fe20000410000 */
[----:B------:R-:W-:Y:S01]  /*74b0*/  F2FP.BF16.F32.PACK_AB R9, R9, R7 ;  /* 0x000000070909723e */ /* 0x000fe200000010ff */
[----:B------:R-:W-:Y:S01]  /*74c0*/  @P0 FADD.FTZ R206, -R206, R35 ;  /* 0x00000023cece0221 */ /* 0x000fe20000010100 */
[----:B------:R-:W-:Y:S01]  /*74d0*/  PLOP3.LUT P0, PT, PT, PT, UP2, 0x80, 0x0 ;  /* 0x000000000000781c */ /* 0x000fe20003f0f028 */
[----:B------:R-:W-:Y:S01]  /*74e0*/  FMUL.FTZ R34, R155, R34 ;  /* 0x000000229b227220 */ /* 0x000fe20000410000 */
[----:B------:R-:W-:Y:S01]  /*74f0*/  F2FP.BF16.F32.PACK_AB R7, R5, R152 ;  /* 0x000000980507723e */ /* 0x000fe200000010ff */
[----:B------:R-:W-:Y:S01]  /*7500*/  FMUL.FTZ R5, R154, R205 ;  /* 0x000000cd9a057220 */ /* 0x000fe20000410000 */
[----:B------:R-:W-:Y:S01]  /*7510*/  FSEL R32, R32, R207, P3 ;  /* 0x000000cf20207208 */ /* 0x000fe20001800000 */
[----:B------:R-:W-:Y:S01]  /*7520*/  @P1 FADD.FTZ R207, -R207, R33 ;  /* 0x00000021cfcf1221 */ /* 0x000fe20000010100 */
[----:B------:R-:W-:Y:S01]  /*7530*/  F2FP.BF16.F32.PACK_AB R140, R140, R222 ;  /* 0x000000de8c8c723e */ /* 0x000fe200000010ff */
[----:B------:R-:W-:Y:S01]  /*7540*/  FMUL.FTZ R206, R235, R206 ;  /* 0x000000ceebce7220 */ /* 0x000fe20000410000 */
[----:B------:R-:W-:Y:S01]  /*7550*/  F2FP.BF16.F32.PACK_AB R15, R141, R146 ;  /* 0x000000928d0f723e */ /* 0x000fe200000010ff */
[----:B------:R-:W-:Y:S01]  /*7560*/  FMUL.FTZ R32, R236, R32 ;  /* 0x00000020ec207220 */ /* 0x000fe20000410000 */
[----:B------:R-:W-:Y:S01]  /*7570*/  F2FP.BF16.F32.PACK_AB R14, R14, R142 ;  /* 0x0000008e0e0e723e */ /* 0x000fe200000010ff */
[----:B------:R-:W-:Y:S01]  /*7580*/  FMUL.FTZ R207, R225, R207 ;  /* 0x000000cfe1cf7220 */ /* 0x000fe20000410000 */
[----:B------:R-:W-:Y:S02]  /*7590*/  F2FP.BF16.F32.PACK_AB R13, R13, R224 ;  /* 0x000000e00d0d723e */ /* 0x000fe400000010ff */
[----:B------:R-:W-:Y:S02]  /*75a0*/  F2FP.BF16.F32.PACK_AB R12, R12, R147 ;  /* 0x000000930c0c723e */ /* 0x000fe400000010ff */
[----:B------:R-:W-:Y:S02]  /*75b0*/  F2FP.BF16.F32.PACK_AB R11, R11, R230 ;  /* 0x000000e60b0b723e */ /* 0x000fe400000010ff */
[----:B------:R-:W-:Y:S02]  /*75c0*/  F2FP.BF16.F32.PACK_AB R10, R10, R228 ;  /* 0x000000e40a0a723e */ /* 0x000fe400000010ff */
[----:B------:R-:W-:Y:S02]  /*75d0*/  F2FP.BF16.F32.PACK_AB R8, R8, R226 ;  /* 0x000000e20808723e */ /* 0x000fe400000010ff */
[----:B------:R-:W-:Y:S02]  /*75e0*/  F2FP.BF16.F32.PACK_AB R6, R6, R149 ;  /* 0x000000950606723e */ /* 0x000fe400000010ff */
[----:B------:R-:W-:Y:S02]  /*75f0*/  F2FP.BF16.F32.PACK_AB R5, R5, R16 ;  /* 0x000000100505723e */ /* 0x000fe400000010ff */
        /* <DEDUP_REMOVED lines=11> */
[C---:B------:R-:W-:Y:S01]  /*76b0*/  VIADD R0, R248.reuse, UR7 ;  /* 0x00000007f8007c36 */ /* 0x040fe20008000000 */
[C---:B------:R-:W-:Y:S01]  /*76c0*/  @!P2 IADD3 R18, R248.reuse, UR7, RZ ;  /* 0x00000007f812ac10 */ /* 0x040fe2000fffe0ff */
[----:B------:R-:W-:Y:S01]  /*76d0*/  @!P1 VIADD R19, R248, UR7 ;  /* 0x00000007f8139c36 */ /* 0x000fe20008000000 */
[----:B------:R2:W-:Y:S01]  /*76e0*/  @P3 STS [R237], RZ ;  /* 0x000000ffed003388 */ /* 0x0005e20000000800 */
[----:B------:R-:W-:Y:S01]  /*76f0*/  VIADD R209, R209, UR7 ;  /* 0x00000007d1d17c36 */ /* 0x000fe20008000000 */
[----:B------:R-:W-:Y:S02]  /*7700*/  MOV R248, R0 ;  /* 0x0000000000f87202 */ /* 0x000fe40000000f00 */
[----:B------:R2:W-:Y:S01]  /*7710*/  @P3 STS [R237+0x4], RZ ;  /* 0x000004ffed003388 */ /* 0x0005e20000000800 */
[----:B-1----:R-:W-:Y:S03]  /*7720*/  LEA R16, -R16, RZ, 0x6 ;  /* 0x000000ff10107211 */ /* 0x002fe600078e31ff */
[----:B------:R2:W-:Y:S01]  /*7730*/  @P3 STS [R237+0x8], RZ ;  /* 0x000008ffed003388 */ /* 0x0005e20000000800 */
[C---:B------:R-:W-:Y:S02]  /*7740*/  LEA R244, P4, R16.reuse, R244, 0x1 ;  /* 0x000000f410f47211 */ /* 0x040fe400078808ff */
[----:B------:R-:W-:Y:S01]  /*7750*/  SHF.R.S32.HI R17, RZ, 0x1f, R16 ;  /* 0x0000001fff117819 */ /* 0x000fe20000011410 */
[----:B------:R2:W-:Y:S03]  /*7760*/  @P3 STS [R237+0xc], RZ ;  /* 0x00000cffed003388 */ /* 0x0005e60000000800 */
[----:B------:R-:W-:Y:S01]  /*7770*/  LEA.HI.X R242, R16, R242, R17, 0x1, P4 ;  /* 0x000000f210f27211 */ /* 0x000fe200020f0c11 */
[----:B------:R-:W-:Y:S04]  /*7780*/  @!P3 IMAD.MOV.U32 R16, RZ, RZ, R244 ;  /* 0x000000ffff10b224 */ /* 0x000fe800078e00f4 */
[--C-:B------:R-:W-:Y:S05]  /*7790*/  @!P3 IMAD.MOV.U32 R17, RZ, RZ, R242.reuse ;  /* 0x000000ffff11b224 */ /* 0x100fea00078e00f2 */
        /* <DEDUP_REMOVED lines=8> */
[-C--:B-1----:R-:W-:Y:S01]  /*7820*/  @!P2 MOV R16, R244.reuse ;  /* 0x000000f40010a202 */ /* 0x082fe20000000f00 */
[--C-:B------:R-:W-:Y:S05]  /*7830*/  @!P2 IMAD.MOV.U32 R17, RZ, RZ, R242.reuse ;  /* 0x000000ffff11a224 */ /* 0x100fea00078e00f2 */
        /* <DEDUP_REMOVED lines=8> */
[----:B-1----:R-:W-:Y:S01]  /*78c0*/  @!P1 MOV R16, R244 ;  /* 0x000000f400109202 */ /* 0x002fe20000000f00 */
[----:B------:R-:W-:Y:S05]  /*78d0*/  @!P1 IMAD.MOV.U32 R17, RZ, RZ, R242 ;  /* 0x000000ffff119224 */ /* 0x000fea00078e00f2 */
[----:B------:R-:W-:Y:S01]  /*78e0*/  @!PT LDS RZ, [RZ] ;  /* 0x00000000fffff984 */ /* 0x000fe20000000800 */
[----:B------:R-:W-:Y:S01]  /*78f0*/  @!PT LDS RZ, [RZ] ;  /* 0x00000000fffff984 */ /* 0x000fe20000000800 */
[----:B------:R-:W-:Y:S01]  /*7900*/  @!PT LDS RZ, [RZ] ;  /* 0x00000000fffff984 */ /* 0x000fe20000000800 */
[----:B------:R2:W-:Y:S04]  /*7910*/  @!P1 LDGSTS.E.BYPASS.LTC128B.128 [R19+0x2000], desc[UR8][R16.64+0x80] ;  /* 0x0200008010139fae */ /* 0x0005e8000b901d48 */
[----:B------:R-:W0:Y:S02]  /*7920*/  LDGDEPBAR ;  /* 0x00000000000079af */ /* 0x000e240000000000 */
.L_x_429:
[----:B------:R1:W-:Y:S01]  /*7930*/  STS [R238+0xf400], R2 ;  /* 0x00f40002ee007388 */ /* 0x0003e20000000800 */
[----:B------:R-:W-:Y:S03]  /*7940*/  F2FP.BF16.F32.PACK_AB R0, R206, R34 ;  /* 0x00000022ce00723e */ /* 0x000fe600000010ff */
[----:B------:R-:W-:Y:S04]  /*7950*/  STS [R238+0xf000], R140 ;  /* 0x00f0008cee007388 */ /* 0x000fe80000000800 */
[----:B------:R-:W-:Y:S04]  /*7960*/  STS [R241+0xf000], R11 ;  /* 0x00f0000bf1007388 */ /* 0x000fe80000000800 */
[----:B------:R-:W-:Y:S04]  /*7970*/  STS [R241+0xf400], R10 ;  /* 0x00f4000af1007388 */ /* 0x000fe80000000800 */
[----:B------:R-:W-:Y:S04]  /*7980*/  STS [R238+0x10000], R15 ;  /* 0x0100000fee007388 */ /* 0x000fe80000000800 */
[----:B------:R-:W-:Y:S04]  /*7990*/  STS [R238+0x10400], R14 ;  /* 0x0104000eee007388 */ /* 0x000fe80000000800 */
[----:B------:R-:W-:Y:S01]  /*79a0*/  STS [R241+0x10000], R13 ;  /* 0x0100000df1007388 */ /* 0x000fe20000000800 */
[----:B-1----:R-:W-:Y:S03]  /*79b0*/  F2FP.BF16.F32.PACK_AB R2, R207, R32 ;  /* 0x00000020cf02723e */ /* 0x002fe600000010ff */
        /* <DEDUP_REMOVED lines=95> */
[----:B------:R-:W-:Y:S01]  /*7fb0*/  @!P3 IMAD.MOV.U32 R8, RZ, RZ, R245 ;  /* 0x000000ffff08b224 */ /* 0x000fe200078e00f5 */
        /* <DEDUP_REMOVED lines=21> */
.L_x_430:
[----:B------:R1:W3:Y:S01]  /*8110*/  LDL R226, [R1] ;  /* 0x0000000001e27983 */ /* 0x0002e20000100800 */
[----:B--2---:R-:W-:Y:S01]  /*8120*/  IMAD.MOV.U32 R4, RZ, RZ, 0x4 ;  /* 0x00000004ff047424 */ /* 0x004fe200078e00ff */
[----:B------:R-:W-:Y:S01]  /*8130*/  @UP2 UIADD3 UR12, UP0, UR14, -0x100, URZ ;  /* 0xffffff000e0c2890 */ /* 0x000fe2000ff1e03f */
[----:B------:R-:W-:Y:S01]  /*8140*/  @P0 VIADD R2, R249, 0xffffffc0 ;  /* 0xffffffc0f9020836 */ /* 0x000fe20000000000 */
[----:B------:R1:W2:Y:S01]  /*8150*/  LDL R228, [R1+0x8] ;  /* 0x0000080001e47983 */ /* 0x0002a20000100800 */
[----:B------:R-:W-:Y:S02]  /*8160*/  UISETP.GT.AND UP1, UPT, UR6, UR45, UPT ;  /* 0x0000002d0600728c */ /* 0x000fe4000bf24270 */
[----:B------:R-:W-:Y:S01]  /*8170*/  @P0 IMAD.WIDE R222, R2, R4, UR14 ;  /* 0x0000000e02de0e25 */ /* 0x000fe2000f8e0204 */
[----:B------:R1:W4:Y:S01]  /*8180*/  LDL R230, [R1+0x4] ;  /* 0x0000040001e67983 */ /* 0x0003220000100800 */
[----:B------:R-:W-:Y:S02]  /*8190*/  @UP2 UIADD3.X UR7, UR15, -0x1, URZ, UP0, !UPT ;  /* 0xffffffff0f072890 */ /* 0x000fe400087fe43f */
[----:B------:R-:W-:Y:S01]  /*81a0*/  IMAD.U32 R2, RZ, RZ, UR48 ;  /* 0x00000030ff027e24 */ /* 0x000fe2000f8e00ff */
[----:B------:R-:W4:Y:S01]  /*81b0*/  LDL R221, [R1+0x18] ;  /* 0x0000180001dd7983 */ /* 0x000f220000100800 */
[----:B------:R-:W-:Y:S03]  /*81c0*/  @UP2 UMOV UR14, UR12 ;  /* 0x0000000c000e2c82 */ /* 0x000fe60008000000 */
[----:B------:R-:W-:Y:S01]  /*81d0*/  LDSM.16.M88.4 R24, [R213] ;  /* 0x00000000d518783b */ /* 0x000fe20000000200 */
[----:B------:R-:W-:Y:S01]  /*81e0*/  @UP2 UMOV UR15, UR7 ;  /* 0x00000007000f2c82 */ /* 0x000fe20008000000 */
[----:B------:R-:W-:Y:S02]  /*81f0*/  ULOP3.LUT UR7, UR6, 0x1, URZ, 0xc0, !UPT ;  /* 0x0000000106077892 */ /* 0x000fe4000f8ec03f */
[----:B------:R-:W1:Y:S01]  /*8200*/  LDSM.16.MT88.4 R8, [R0+0x9000] ;  /* 0x009000000008783b */ /* 0x000e620000004200 */
[----:B------:R-:W-:Y:S02]  /*8210*/  UIADD3 UR6, UR6, -0x1, URZ ;  /* 0xffffffff06067890 */ /* 0x000fe4000fffe03f */
[----:B------:R-:W-:Y:S01]  /*8220*/  UISETP.NE.U32.AND UP0, UPT, UR7, 0x1, UPT ;  /* 0x000000010700788c */ /* 0x000fe2000bf05070 */
[----:B------:R-:W1:Y:S04]  /*8230*/  LDSM.16.MT88.4 R16, [R0+0xb000] ;  /* 0x00b000000010783b */ /* 0x000e680000004200 */
[----:B------:R-:W1:Y:S04]  /*8240*/  LDSM.16.MT88.4 R28, [R0+0xd000] ;  /* 0x00d00000001c783b */ /* 0x000e680000004200 */
[----:B------:R-:W-:Y:S04]  /*8250*/  LDSM.16.M88.4 R32, [R214] ;  /* 0x00000000d620783b */ /* 0x000fe80000000200 */
[----:B------:R-:W1:Y:S04]  /*8260*/  LDSM.16.MT88.4 R132, [R0+0x9400] ;  /* 0x009400000084783b */ /* 0x000e680000004200 */
[----:B------:R-:W1:Y:S04]  /*8270*/  LDSM.16.MT88.4 R136, [R0+0xb400] ;  /* 0x00b400000088783b */ /* 0x000e680000004200 */
[----:B------:R-:W1:Y:S04]  /*8280*/  LDSM.16.MT88.4 R140, [R0+0xd400] ;  /* 0x00d40000008c783b */ /* 0x000e680000004200 */
[----:B------:R-:W-:Y:S04]  /*8290*/  LDSM.16.M88.4 R144, [R216] ;  /* 0x00000000d890783b */ /* 0x000fe80000000200 */
[----:B------:R-:W1:Y:S04]  /*82a0*/  LDSM.16.MT88.4 R148, [R0+0x9800] ;  /* 0x009800000094783b */ /* 0x000e680000004200 */
[----:B------:R-:W-:Y:S01]  /*82b0*/  LDSM.16.MT88.4 R152, [R0+0xd800] ;  /* 0x00d800000098783b */ /* 0x000fe20000004200 */
[C---:B-1----:R-:W-:Y:S03]  /*82c0*/  HMMA.16816.F32.BF16 R4, R24.reuse, R8, RZ ;  /* 0x000000081804723c */ /* 0x042fe600000418ff */
[----:B------:R-:W-:Y:S04]  /*82d0*/  LDSM.16.MT88.4 R204, [R0+0xc000] ;  /* 0x00c0000000cc783b */ /* 0x000fe80000004200 */
[----:B------:R1:W5:Y:S01]  /*82e0*/  @P0 LDG.E R252, desc[UR8][R222.64+0x80] ;  /* 0x00008008defc0981 */ /* 0x000362000c1e1900 */
[C---:B------:R-:W-:Y:S06]  /*82f0*/  HMMA.16816.F32.BF16 R8, R24.reuse, R10, RZ ;  /* 0x0000000a1808723c */ /* 0x040fec00000418ff */
        /* <DEDUP_REMOVED lines=14> */
[----:B------:R-:W1:Y:S01]  /*83e0*/  LDSM.16.MT88.4 R140, [R0+0xdc00] ;  /* 0x00dc0000008c783b */ /* 0x000e620000004200 */
[C---:B------:R-:W-:Y:S06]  /*83f0*/  HMMA.16816.F32.BF16 R4, R144.reuse, R148, R4 ;  /* 0x000000949004723c */ /* 0x040fec0000041804 */
[C---:B------:R-:W-:Y:S01]  /*8400*/  HMMA.16816.F32.BF16 R8, R144.reuse, R150, R8 ;  /* 0x000000969008723c */ /* 0x040fe20000041808 */
[----:B------:R-:W-:Y:S05]  /*8410*/  LDSM.16.MT88.4 R148, [R0+0xa000] ;  /* 0x00a000000094783b */ /* 0x000fea0000004200 */
[C---:B-1----:R-:W-:Y:S06]  /*8420*/  HMMA.16816.F32.BF16 R12, R144.reuse, R28, R12 ;  /* 0x0000001c900c723c */ /* 0x042fec000004180c */
[C---:B------:R-:W-:Y:S01]  /*8430*/  HMMA.16816.F32.BF16 R16, R144.reuse, R30, R16 ;  /* 0x0000001e9010723c */ /* 0x040fe20000041810 */
[----:B------:R-:W1:Y:S05]  /*8440*/  LDSM.16.M88.4 R28, [R213+0x2000] ;  /* 0x00200000d51c783b */ /* 0x000e6a0000000200 */
[C---:B------:R-:W-:Y:S06]  /*8450*/  HMMA.16816.F32.BF16 R20, R144.reuse, R152, R20 ;  /* 0x000000989014723c */ /* 0x040fec0000041814 */
[----:B------:R-:W-:Y:S01]  /*8460*/  HMMA.16816.F32.BF16 R24, R144, R154, R24 ;  /* 0x0000009a9018723c */ /* 0x000fe20000041818 */
[----:B------:R-:W-:Y:S04]  /*8470*/  LDSM.16.MT88.4 R144, [R0+0xa400] ;  /* 0x00a400000090783b */ /* 0x000fe80000004200 */
[----:B------:R-:W-:Y:S01]  /*8480*/  LDSM.16.MT88.4 R152, [R0+0xc400] ;  /* 0x00c400000098783b */ /* 0x000fe20000004200 */
[C---:B------:R-:W-:Y:S06]  /*8490*/  HMMA.16816.F32.BF16 R4, R132.reuse, R136, R4 ;  /* 0x000000888404723c */ /* 0x040fec0000041804 */
[C---:B------:R-:W-:Y:S01]  /*84a0*/  HMMA.16816.F32.BF16 R8, R132.reuse, R138, R8 ;  /* 0x0000008a8408723c */ /* 0x040fe20000041808 */
[----:B------:R-:W1:Y:S05]  /*84b0*/  LDSM.16.MT88.4 R136, [R0+0xe000] ;  /* 0x00e000000088783b */ /* 0x000e6a0000004200 */
[C---:B------:R-:W-:Y:S06]  /*84c0*/  HMMA.16816.F32.BF16 R12, R132.reuse, R32, R12 ;  /* 0x00000020840c723c */ /* 0x040fec000004180c */
[C---:B------:R-:W-:Y:S01]  /*84d0*/  HMMA.16816.F32.BF16 R16, R132.reuse, R34, R16 ;  /* 0x000000228410723c */ /* 0x040fe20000041810 */
[----:B------:R-:W1:Y:S05]  /*84e0*/  LDSM.16.M88.4 R32, [R214+0x2000] ;  /* 0x00200000d620783b */ /* 0x000e6a0000000200 */
[C---:B------:R-:W-:Y:S06]  /*84f0*/  HMMA.16816.F32.BF16 R20, R132.reuse, R140, R20 ;  /* 0x0000008c8414723c */ /* 0x040fec0000041814 */
[----:B------:R-:W-:Y:S01]  /*8500*/  HMMA.16816.F32.BF16 R24, R132, R142, R24 ;  /* 0x0000008e8418723c */ /* 0x000fe20000041818 */
[----:B------:R-:W3:Y:S04]  /*8510*/  LDSM.16.MT88.4 R132, [R0+0xe400] ;  /* 0x00e400000084783b */ /* 0x000ee80000004200 */
        /* <DEDUP_REMOVED lines=17> */
[C---:B---3--:R-:W-:Y:S06]  /*8630*/  HMMA.16816.F32.BF16 R20, R32.reuse, R132, R20 ;  /* 0x000000842014723c */ /* 0x048fec0000041814 */
[----:B------:R-:W-:Y:S01]  /*8640*/  HMMA.16816.F32.BF16 R24, R32, R134, R24 ;  /* 0x000000862018723c */ /* 0x000fe20000041818 */
[----:B------:R3:W4:Y:S01]  /*8650*/  LDSM.16.MT88.4 R32, [R0+0xec00] ;  /* 0x00ec00000020783b */ /* 0x0007220000004200 */
[----:B------:R-:W-:Y:S04]  /*8660*/  IMAD.U32 R132, RZ, RZ, UR21 ;  /* 0x00000015ff847e24 */ /* 0x000fe8000f8e00ff */
[C---:B-1----:R-:W-:Y:S06]  /*8670*/  HMMA.16816.F32.BF16 R4, R140.reuse, R148, R4 ;  /* 0x000000948c04723c */ /* 0x042fec0000041804 */
[C---:B------:R-:W-:Y:S06]  /*8680*/  HMMA.16816.F32.BF16 R8, R140.reuse, R150, R8 ;  /* 0x000000968c08723c */ /* 0x040fec0000041808 */
[C---:B------:R-:W-:Y:S06]  /*8690*/  HMMA.16816.F32.BF16 R12, R140.reuse, R204, R12 ;  /* 0x000000cc8c0c723c */ /* 0x040fec000004180c */
[C---:B------:R-:W-:Y:S01]  /*86a0*/  HMMA.16816.F32.BF16 R16, R140.reuse, R206, R16 ;  /* 0x000000ce8c10723c */ /* 0x040fe20000041810 */
[----:B---3--:R-:W-:Y:S05]  /*86b0*/  IMAD.U32 R0, RZ, RZ, UR20 ;  /* 0x00000014ff007e24 */ /* 0x008fea000f8e00ff */
[C---:B------:R-:W-:Y:S01]  /*86c0*/  HMMA.16816.F32.BF16 R20, R140.reuse, R28, R20 ;  /* 0x0000001c8c14723c */ /* 0x040fe20000041814 */
[----:B------:R-:W3:Y:S04]  /*86d0*/  @P0 LDG.E R226, desc[UR8][R222.64+0xa0] ;  /* 0x0000a008dee20981 */ /* 0x000ee8000c1e1900 */
[----:B--2---:R-:W2:Y:S01]  /*86e0*/  @P0 LDG.E R228, desc[UR8][R222.64+0x20] ;  /* 0x00002008dee40981 */ /* 0x004ea2000c1e1900 */
[----:B------:R-:W-:Y:S03]  /*86f0*/  HMMA.16816.F32.BF16 R24, R140, R30, R24 ;  /* 0x0000001e8c18723c */ /* 0x000fe60000041818 */
[----:B----4-:R-:W4:Y:S03]  /*8700*/  @P0 LDG.E R230, desc[UR8][R222.64] ;  /* 0x00000008dee60981 */ /* 0x010f26000c1e1900 */
[C---:B------:R-:W-:Y:S01]  /*8710*/  HMMA.16816.F32.BF16 R4, R136.reuse, R144, R4 ;  /* 0x000000908804723c */ /* 0x040fe20000041804 */
[----:B------:R-:W-:Y:S04]  /*8720*/  IMAD.U32 R30, RZ, RZ, UR20 ;  /* 0x00000014ff1e7e24 */ /* 0x000fe8000f8e00ff */
[C---:B------:R-:W-:Y:S01]  /*8730*/  LEA R224, P1, R221.reuse, R246, 0x2 ;  /* 0x000000f6dde07211 */ /* 0x040fe200078210ff */
[C---:B------:R-:W-:Y:S05]  /*8740*/  HMMA.16816.F32.BF16 R8, R136.reuse, R146, R8 ;  /* 0x000000928808723c */ /* 0x040fea0000041808 */
[----:B------:R-:W-:Y:S01]  /*8750*/  LEA.HI.X.SX32 R221, R221, R247, 0x2, P1 ;  /* 0x000000f7dddd7211 */ /* 0x000fe200008f16ff */
[C---:B------:R-:W-:Y:S05]  /*8760*/  HMMA.16816.F32.BF16 R12, R136.reuse, R152, R12 ;  /* 0x00000098880c723c */ /* 0x040fea000004180c */
[----:B------:R-:W-:Y:S01]  /*8770*/  IMAD.MOV.U32 R28, RZ, RZ, R224 ;  /* 0x000000ffff1c7224 */ /* 0x000fe200078e00e0 */
[C---:B------:R-:W-:Y:S05]  /*8780*/  HMMA.16816.F32.BF16 R16, R136.reuse, R154, R16 ;  /* 0x0000009a8810723c */ /* 0x040fea0000041810 */
[----:B------:R-:W-:Y:S01]  /*8790*/  IMAD.MOV.U32 R29, RZ, RZ, R221 ;  /* 0x000000ffff1d7224 */ /* 0x000fe200078e00dd */
[C---:B------:R-:W-:Y:S04]  /*87a0*/  HMMA.16816.F32.BF16 R20, R136.reuse, R32, R20 ;  /* 0x000000208814723c */ /* 0x040fe80000041814 */
[----:B------:R1:W-:Y:S01]  /*87b0*/  REDG.E.ADD.F32.FTZ.RN.STRONG.GPU desc[UR8][R28.64], R4 ;  /* 0x000000041c0079a6 */ /* 0x0003e2000c10f388 */
[-C--:B------:R-:W-:Y:S01]  /*87c0*/  LEA R30, P1, R30, R28.reuse, 0x2 ;  /* 0x0000001c1e1e7211 */ /* 0x080fe200078210ff */
[----:B------:R-:W-:Y:S01]  /*87d0*/  HMMA.16816.F32.BF16 R24, R136, R34, R24 ;  /* 0x000000228818723c */ /* 0x000fe20000041818 */
[----:B------:R-:W-:Y:S01]  /*87e0*/  IMAD.U32 R32, RZ, RZ, UR48 ;  /* 0x00000030ff207e24 */ /* 0x000fe2000f8e00ff */
[----:B------:R-:W-:Y:S03]  /*87f0*/  LDSM.16.MT88.4 R136, [R208+0x2400] ;  /* 0x00240000d088783b */ /* 0x000fe60000004200 */
[-C--:B------:R-:W-:Y:S01]  /*8800*/  LEA.HI.X.SX32 R31, R0, R29.reuse, 0x2, P1 ;  /* 0x0000001d001f7211 */ /* 0x080fe200008f16ff */
[----:B------:R-:W-:Y:S01]  /*8810*/  IMAD.U32 R0, RZ, RZ, UR21 ;  /* 0x00000015ff007e24 */ /* 0x000fe2000f8e00ff */
[-C--:B------:R-:W-:Y:S01]  /*8820*/  LEA R32, P1, R32, R28.reuse, 0x2 ;  /* 0x0000001c20207211 */ /* 0x080fe200078210ff */
[----:B------:R-:W-:Y:S02]  /*8830*/  IMAD.U32 R34, RZ, RZ, UR49 ;  /* 0x00000031ff227e24 */ /* 0x000fe4000f8e00ff */
[----:B------:R1:W-:Y:S01]  /*8840*/  REDG.E.ADD.F32.FTZ.RN.STRONG.GPU desc[UR8][R30.64], R5 ;  /* 0x000000051e0079a6 */ /* 0x0003e2000c10f388 */
[-C--:B------:R-:W-:Y:S01]  /*8850*/  LEA.HI.X.SX32 R33, R2, R29.reuse, 0x2, P1 ;  /* 0x0000001d02217211 */ /* 0x080fe200008f16ff */
[----:B------:R-:W-:Y:S01]  /*8860*/  IMAD.U32 R2, RZ, RZ, UR46 ;  /* 0x0000002eff027e24 */ /* 0x000fe2000f8e00ff */
[-C--:B------:R-:W-:Y:S01]  /*8870*/  LEA R34, P2, R34, R28.reuse, 0x2 ;  /* 0x0000001c22227211 */ /* 0x080fe200078410ff */
[----:B-1----:R-:W-:Y:S02]  /*8880*/  IMAD.U32 R4, RZ, RZ, UR47 ;  /* 0x0000002fff047e24 */ /* 0x002fe4000f8e00ff */
[----:B------:R-:W-:Y:S05]  /*8890*/  IMAD.U32 R5, RZ, RZ, UR49 ;  /* 0x00000031ff057e24 */ /* 0x000fea000f8e00ff */
[-C--:B------:R-:W-:Y:S01]  /*88a0*/  LEA.HI.X.SX32 R35, R5, R29.reuse, 0x2, P2 ;  /* 0x0000001d05237211 */ /* 0x080fe200010f16ff */
[----:B---3--:R-:W-:Y:S04]  /*88b0*/  @P0 STL [R1], R226 ;  /* 0x000000e201000387 */ /* 0x008fe80000100800 */
[----:B--2---:R-:W-:Y:S04]  /*88c0*/  @P0 STL [R1+0x8], R228 ;  /* 0x000008e401000387 */ /* 0x004fe80000100800 */
[----:B----4-:R-:W-:Y:S01]  /*88d0*/  @P0 STL [R1+0x4], R230 ;  /* 0x000004e601000387 */ /* 0x010fe20000100800 */
        /* <DEDUP_REMOVED lines=10> */
[----:B------:R-:W-:Y:S04]  /*8980*/  LDSM.16.MT88.4 R32, [R3+0xf800] ;  /* 0x00f800000320783b */ /* 0x000fe80000004200 */
        /* <DEDUP_REMOVED lines=55> */
[----:B-1----:R-:W-:Y:S02]  /*8d00*/  IMAD.U32 R9, RZ, RZ, UR25 ;  /* 0x00000019ff097e24 */ /* 0x002fe4000f8e00ff */
        /* <DEDUP_REMOVED lines=60> */
[----:B------:R-:W4:Y:S05]  /*90d0*/  LDSM.16.MT88.4 R132, [R3+0x12800] ;  /* 0x012800000384783b */ /* 0x000f2a0000004200 */
[----:B------:R-:W-:Y:S01]  /*90e0*/  HMMA.16816.F32.BF16 R128, R32, R138, R128 ;  /* 0x0000008a2080723c */ /* 0x000fe20000041880 */
[----:B------:R-:W4:Y:S04]  /*90f0*/  LDSM.16.MT88.4 R32, [R208+0x1c00] ;  /* 0x001c0000d020783b */ /* 0x000f280000004200 */
[----:B------:R2:W4:Y:S01]  /*9100*/  LDSM.16.MT88.4 R136, [R208+0x2c00] ;  /* 0x002c0000d088783b */ /* 0x0005220000004200 */
[-C--:B-1----:R-:W-:Y:S06]  /*9110*/  HMMA.16816.F32.BF16 R84, R4, R8.reuse, R84 ;  /* 0x000000080454723c */ /* 0x082fec0000041854 */
[C---:B------:R-:W-:Y:S06]  /*9120*/  HMMA.16816.F32.BF16 R88, R12.reuse, R8, R88 ;  /* 0x000000080c58723c */ /* 0x040fec0000041858 */
[-C--:B------:R-:W-:Y:S06]  /*9130*/  HMMA.16816.F32.BF16 R92, R12, R10.reuse, R92 ;  /* 0x0000000a0c5c723c */ /* 0x080fec000004185c */
[C---:B------:R-:W-:Y:S05]  /*9140*/  HMMA.16816.F32.BF16 R96, R4.reuse, R10, R96 ;  /* 0x0000000a0460723c */ /* 0x040fea0000041860 */
[----:B--2---:R-:W-:Y:S01]  /*9150*/  IMAD.MOV.U32 R208, RZ, RZ, R0 ;  /* 0x000000ffffd07224 */ /* 0x004fe200078e0000 */
        /* <DEDUP_REMOVED lines=8> */
[-C--:B---3--:R-:W-:Y:S06]  /*91e0*/  HMMA.16816.F32.BF16 R84, R20, R24.reuse, R84 ;  /* 0x000000181454723c */ /* 0x088fec0000041854 */
        /* <DEDUP_REMOVED lines=221> */
[----:B------:R-:W3:Y:S01]  /*9fc0*/  S2UR UR13, SR_CTAID.Y ;  /* 0x00000000000d79c3 */ /* 0x000ee20000002600 */
[----:B------:R-:W-:Y:S01]  /*9fd0*/  USHF.R.S32.HI UR10, URZ, 0x1f, UR58 ;  /* 0x0000001f3f0a7899 */ /* 0x000fe2000801143a */
[----:B------:R-:W-:-:S03]  /*9fe0*/  ULDC.64 UR6, c[0x0][0x450] ;  /* 0x0001140000067ab9 */ /* 0x000fc60000000a00 */
[----:B------:R-:W-:Y:S02]  /*9ff0*/  UIMAD UR12, UR10, UR6, URZ ;  /* 0x000000060a0c72a4 */ /* 0x000fe4000f8e023f */
[----:B------:R-:W-:Y:S01]  /*a000*/  UIMAD.WIDE.U32 UR10, UR58, UR6, URZ ;  /* 0x000000063a0a72a5 */ /* 0x000fe2000f8e003f */
[----:B------:R-:W4:Y:S01]  /*a010*/  S2UR UR15, SR_CTAID.Y ;  /* 0x00000000000f79c3 */ /* 0x000f220000002600 */
[----:B------:R-:W-:-:S04]  /*a020*/  UIMAD UR14, UR58, UR7, UR12 ;  /* 0x000000073a0e72a4 */ /* 0x000fc8000f8e020c */
[----:B------:R-:W-:Y:S02]  /*a030*/  UIADD3 UR11, UR11, UR14, URZ ;  /* 0x0000000e0b0b7290 */ /* 0x000fe4000fffe03f */
[----:B---3--:R-:W-:-:S03]  /*a040*/  USHF.R.S32.HI UR16, URZ, 0x1f, UR13 ;  /* 0x0000001f3f107899 */ /* 0x008fc6000801140d */
[----:B------:R-:W-:Y:S02]  /*a050*/  ULDC.64 UR12, c[0x0][0x438] ;  /* 0x00010e00000c7ab9 */ /* 0x000fe40000000a00 */
[----:B------:R-:W-:Y:S02]  /*a060*/  UIMAD UR14, UR16, UR12, URZ ;  /* 0x0000000c100e72a4 */ /* 0x000fe4000f8e023f */
[----:B----4-:R-:W-:Y:S02]  /*a070*/  UIMAD.WIDE.U32 UR10, UR15, UR12, UR10 ;  /* 0x0000000c0f0a72a5 */ /* 0x010fe4000f8e000a */
[----:B------:R-:W-:-:S04]  /*a080*/  UIMAD UR13, UR15, UR13, UR14 ;  /* 0x0000000d0f0d72a4 */ /* 0x000fc8000f8e020e */
[----:B------:R-:W-:Y:S01]  /*a090*/  UIADD3 UR19, UR11, UR13, URZ ;  /* 0x0000000d0b137290 */ /* 0x000fe2000fffe03f */
[----:B------:R-:W-:-:S11]  /*a0a0*/  UMOV UR18, UR10 ;  /* 0x0000000a00127c82 */ /* 0x000fd60008000000 */
.L_x_432:
        /* <DEDUP_REMOVED lines=8> */
[----:B------:R-:W2:Y:S01]  /*a130*/  S2UR UR15, SR_CTAID.Y ;  /* 0x00000000000f79c3 */ /* 0x000ea20000002600 */
[----:B------:R-:W-:Y:S01]  /*a140*/  USHF.R.S32.HI UR12, URZ, 0x1f, UR58 ;  /* 0x0000001f3f0c7899 */ /* 0x000fe2000801143a */
[----:B------:R-:W-:-:S03]  /*a150*/  ULDC.64 UR10, c[0x0][0x458] ;  /* 0x00011600000a7ab9 */ /* 0x000fc60000000a00 */
[----:B------:R-:W-:Y:S02]  /*a160*/  UIMAD UR14, UR12, UR10, URZ ;  /* 0x0000000a0c0e72a4 */ /* 0x000fe4000f8e023f */
[----:B------:R-:W-:Y:S01]  /*a170*/  UIMAD.WIDE.U32 UR12, UR58, UR10, URZ ;  /* 0x0000000a3a0c72a5 */ /* 0x000fe2000f8e003f */
[----:B------:R-:W3:Y:S01]  /*a180*/  S2UR UR17, SR_CTAID.Y ;  /* 0x00000000001179c3 */ /* 0x000ee20000002600 */
[----:B------:R-:W-:-:S04]  /*a190*/  UIMAD UR58, UR58, UR11, UR14 ;  /* 0x0000000b3a3a72a4 */ /* 0x000fc8000f8e020e */
[----:B------:R-:W-:Y:S02]  /*a1a0*/  UIADD3 UR13, UR13, UR58, URZ ;  /* 0x0000003a0d0d7290 */ /* 0x000fe4000fffe03f */
[----:B--2---:R-:W-:-:S03]  /*a1b0*/  USHF.R.S32.HI UR16, URZ, 0x1f, UR15 ;  /* 0x0000001f3f107899 */ /* 0x004fc6000801140f */
[----:B------:R-:W-:Y:S02]  /*a1c0*/  ULDC.64 UR14, c[0x0][0x440] ;  /* 0x00011000000e7ab9 */ /* 0x000fe40000000a00 */
[----:B------:R-:W-:Y:S02]  /*a1d0*/  UIMAD UR16, UR16, UR14, URZ ;  /* 0x0000000e101072a4 */ /* 0x000fe4000f8e023f */
[----:B---3--:R-:W-:Y:S02]  /*a1e0*/  UIMAD.WIDE.U32 UR12, UR17, UR14, UR12 ;  /* 0x0000000e110c72a5 */ /* 0x008fe4000f8e000c */
[----:B------:R-:W-:-:S04]  /*a1f0*/  UIMAD UR15, UR17, UR15, UR16 ;  /* 0x0000000f110f72a4 */ /* 0x000fc8000f8e0210 */
[----:B------:R-:W-:-:S03]  /*a200*/  UIADD3 UR17, UR13, UR15, URZ ;  /* 0x0000000f0d117290 */ /* 0x000fc6000fffe03f */
[----:B------:R-:W-:-:S09]  /*a210*/  UMOV UR13, UR12 ;  /* 0x0000000c000d7c82 */ /* 0x000fd20008000000 */
.L_x_433:
[----:B------:R-:W-:Y:S01]  /*a220*/  BAR.SYNC.DEFER_BLOCKING 0x0 ;  /* 0x0000000000007b1d */ /* 0x000fe20000010000 */
[----:B------:R-:W-:Y:S01]  /*a230*/  USHF.R.S32.HI UR12, URZ, 0x1f, UR59 ;  /* 0x0000001f3f0c7899 */ /* 0x000fe2000801143b */
[----:B-1----:R-:W-:Y:S01]  /*a240*/  SHF.R.S32.HI R8, RZ, 0x1f, R9 ;  /* 0x0000001fff087819 */ /* 0x002fe20000011409 */
[----:B------:R-:W-:Y:S01]  /*a250*/  IMAD.U32 R2, RZ, RZ, UR6 ;  /* 0x00000006ff027e24 */ /* 0x000fe2000f8e00ff */
[----:B------:R-:W-:Y:S01]  /*a260*/  SHF.R.S32.HI R7, RZ, 0x1f, R250 ;  /* 0x0000001fff077819 */ /* 0x000fe200000114fa */
[----:B------:R-:W-:-:S03]  /*a270*/  UIMAD UR14, UR12, UR6, URZ ;  /* 0x000000060c0e72a4 */ /* 0x000fc6000f8e023f */
[----:B------:R-:W1:Y:S01]  /*a280*/  S2UR UR15, SR_CTAID.Z ;  /* 0x00000000000f79c3 */ /* 0x000e620000002700 */
[----:B------:R-:W-:Y:S01]  /*a290*/  IMAD.MOV.U32 R6, RZ, RZ, R250 ;  /* 0x000000ffff067224 */ /* 0x000fe200078e00fa */
[----:B------:R-:W-:Y:S01]  /*a2a0*/  LEA.HI R8, R8, R9, RZ, 0x2 ;  /* 0x0000000908087211 */ /* 0x000fe200078f10ff */
[----:B------:R-:W-:Y:S01]  /*a2b0*/  UIMAD UR14, UR59, UR7, UR14 ;  /* 0x000000073b0e72a4 */ /* 0x000fe2000f8e020e */
[----:B------:R-:W-:Y:S01]  /*a2c0*/  BSSY B0, `(.L_x_434) ;  /* 0x000002d000007945 */ /* 0x000fe20003800000 */
[----:B------:R-:W-:Y:S01]  /*a2d0*/  IMAD.WIDE.U32 R4, R2, UR59, R6 ;  /* 0x0000003b02047c25 */ /* 0x000fe2000f8e0006 */
[----:B------:R-:W-:Y:S01]  /*a2e0*/  UIMAD UR5, UR57, -0x80, UR5 ;  /* 0xffffff80390578a4 */ /* 0x000fe2000f8e0205 */
[----:B------:R-:W-:Y:S01]  /*a2f0*/  SHF.R.S32.HI R2, RZ, 0x2, R8 ;  /* 0x00000002ff027819 */ /* 0x000fe20000011408 */
[----:B------:R-:W2:Y:S01]  /*a300*/  S2UR UR20, SR_CTAID.Z ;  /* 0x00000000001479c3 */ /* 0x000ea20000002700 */
[----:B------:R-:W-:Y:S01]  /*a310*/  IMAD.U32 R8, RZ, RZ, UR14 ;  /* 0x0000000eff087e24 */ /* 0x000fe2000f8e00ff */
[----:B------:R-:W-:-:S02]  /*a320*/  IADD3 R4, P0, R4, UR18, RZ ;  /* 0x0000001204047c10 */ /* 0x000fc4000ff1e0ff */
[C---:B------:R-:W-:Y:S01]  /*a330*/  ISETP.GE.AND P4, PT, R2.reuse, UR5, PT ;  /* 0x0000000502007c0c */ /* 0x040fe2000bf86270 */
[----:B------:R-:W-:Y:S01]  /*a340*/  VIADD R9, R2, 0x40 ;  /* 0x0000004002097836 */ /* 0x000fe20000000000 */
[----:B------:R-:W-:Y:S02]  /*a350*/  IADD3.X R5, R5, UR19, R8, P0, !PT ;  /* 0x0000001305057c10 */ /* 0x000fe400087fe408 */
[----:B------:R-:W-:Y:S01]  /*a360*/  SHF.R.S32.HI R26, RZ, 0x1f, R2 ;  /* 0x0000001fff1a7819 */ /* 0x000fe20000011402 */
[----:B------:R3:W4:Y:S01]  /*a370*/  LDS.128 R36, [R0+0xa000] ;  /* 0x00a0000000247984 */ /* 0x0007220000000c00 */
[----:B------:R-:W-:-:S03]  /*a380*/  ISETP.GE.AND P3, PT, R9, UR5, PT ;  /* 0x0000000509007c0c */ /* 0x000fc6000bf66270 */
[----:B------:R3:W3:Y:S01]  /*a390*/  LDS.128 R32, [R0+0xc000] ;  /* 0x00c0000000207984 */ /* 0x0006e20000000c00 */
[----:B-1----:R-:W-:-:S03]  /*a3a0*/  USHF.R.S32.HI UR16, URZ, 0x1f, UR15 ;  /* 0x0000001f3f107899 */ /* 0x002fc6000801140f */
[----:B------:R1:W1:Y:S01]  /*a3b0*/  LDS.128 R28, [R0+0xe000] ;  /* 0x00e00000001c7984 */ /* 0x0002620000000c00 */
[----:B------:R-:W-:Y:S02]  /*a3c0*/  ULDC.64 UR14, c[0x0][0x468] ;  /* 0x00011a00000e7ab9 */ /* 0x000fe40000000a00 */
[----:B------:R-:W-:Y:S01]  /*a3d0*/  UIMAD UR16, UR16, UR14, URZ ;  /* 0x0000000e101072a4 */ /* 0x000fe2000f8e023f */
[----:B------:R1:W1:Y:S01]  /*a3e0*/  LDS.128 R48, [R0+0x10000] ;  /* 0x0100000000307984 */ /* 0x0002620000000c00 */
[----:B------:R-:W-:Y:S02]  /*a3f0*/  IMAD.U32 R8, RZ, RZ, UR14 ;  /* 0x0000000eff087e24 */ /* 0x000fe4000f8e00ff */
[----:B--2---:R-:W-:Y:S01]  /*a400*/  UIMAD UR15, UR20, UR15, UR16 ;  /* 0x0000000f140f72a4 */ /* 0x004fe2000f8e0210 */
[----:B------:R2:W1:Y:S01]  /*a410*/  LDS.128 R44, [R0+0x12000] ;  /* 0x01200000002c7984 */ /* 0x0004620000000c00 */
[----:B------:R-:W-:-:S03]  /*a420*/  IMAD.WIDE.U32 R8, R8, UR20, R4 ;  /* 0x0000001408087c25 */ /* 0x000fc6000f8e0004 */
[----:B------:R2:W1:Y:S01]  /*a430*/  LDS.128 R40, [R0+0x14000] ;  /* 0x0140000000287984 */ /* 0x0004620000000c00 */
[----:B------:R-:W-:Y:S01]  /*a440*/  VIADD R24, R9, UR15 ;  /* 0x0000000f09187c36 */ /* 0x000fe20008000000 */
[----:B------:R-:W-:Y:S06]  /*a450*/  @P4 BRA `(.L_x_435) ;  /* 0x00000000004c4947 */ /* 0x000fec0003800000 */
[----:B------:R-:W-:Y:S01]  /*a460*/  ULDC UR16, c[0x0][0x2d0] ;  /* 0x0000b40000107ab9 */ /* 0x000fe20000000800 */
[----:B------:R-:W5:Y:S01]  /*a470*/  LDS.128 R20, [R0+0xb000] ;  /* 0x00b0000000147984 */ /* 0x000f620000000c00 */
[----:B------:R-:W-:Y:S01]  /*a480*/  ISETP.GE.AND P2, PT, R250, UR16, PT ;  /* 0x00000010fa007c0c */ /* 0x000fe2000bf46270 */
[----:B------:R-:W-:Y:S01]  /*a490*/  IMAD.MOV.U32 R4, RZ, RZ, R8 ;  /* 0x000000ffff047224 */ /* 0x000fe200078e0008 */
[----:B------:R-:W-:Y:S01]  /*a4a0*/  MOV R5, R24 ;  /* 0x0000001800057202 */ /* 0x000fe20000000f00 */
[----:B------:R-:W4:Y:S01]  /*a4b0*/  LDS.128 R16, [R0+0xd000] ;  /* 0x00d0000000107984 */ /* 0x000f220000000c00 */
        /* <DEDUP_REMOVED lines=11> */
[----:B----4-:R4:W-:Y:S04]  /*a570*/  @!P0 STG.E.128 desc[UR8][R4.64+0x80], R16 ;  /* 0x0000801004008986 */ /* 0x0109e8000c101d08 */
[----:B---3--:R4:W-:Y:S02]  /*a580*/  @!P2 STG.E.128 desc[UR8][R4.64], R12 ;  /* 0x0000000c0400a986 */ /* 0x0089e4000c101d08 */
.L_x_435:
[----:B------:R-:W-:Y:S05]  /*a590*/  BSYNC B0 ;  /* 0x0000000000007941 */ /* 0x000fea0003800000 */
.L_x_434:
[----:B------:R-:W-:Y:S04]  /*a5a0*/  BSSY B0, `(.L_x_436) ;  /* 0x0000013000007945 */ /* 0x000fe80003800000 */
[----:B------:R-:W-:Y:S05]  /*a5b0*/  @P3 BRA `(.L_x_437) ;  /* 0x0000000000443947 */ /* 0x000fea0003800000 */
[----:B-1--4-:R-:W-:Y:S01]  /*a5c0*/  IADD3 R4, P0, R2, 0x40, RZ ;  /* 0x0000004002047810 */ /* 0x012fe20007f1e0ff */
        /* <DEDUP_REMOVED lines=15> */
[----:B------:R1:W-:Y:S02]  /*a6c0*/  @!P0 STG.E.128 desc[UR8][R4.64+0x80], R28 ;  /* 0x0000801c04008986 */ /* 0x0003e4000c101d08 */
.L_x_437:
[----:B------:R-:W-:Y:S05]  /*a6d0*/  BSYNC B0 ;  /* 0x0000000000007941 */ /* 0x000fea0003800000 */
.L_x_436:
[----:B------:R-:W5:Y:S01]  /*a6e0*/  S2UR UR6, SR_CTAID.Z ;  /* 0x00000000000679c3 */ /* 0x000f620000002700 */
[----:B------:R-:W-:Y:S01]  /*a6f0*/  UIMAD UR5, UR12, UR10, URZ ;  /* 0x0000000a0c0572a4 */ /* 0x000fe2000f8e023f */
[----:B-1--4-:R-:W-:Y:S01]  /*a700*/  IMAD.U32 R4, RZ, RZ, UR10 ;  /* 0x0000000aff047e24 */ /* 0x012fe2000f8e00ff */
[----:B------:R-:W1:Y:S01]  /*a710*/  LDS.128 R20, [R0+0xf000] ;  /* 0x00f0000000147984 */ /* 0x000e620000000c00 */
[----:B------:R-:W-:Y:S01]  /*a720*/  BSSY B0, `(.L_x_438) ;  /* 0x0000021000007945 */ /* 0x000fe20003800000 */
[----:B------:R-:W-:Y:S01]  /*a730*/  UIMAD UR5, UR59, UR11, UR5 ;  /* 0x0000000b3b0572a4 */ /* 0x000fe2000f8e0205 */
[----:B------:R-:W-:Y:S01]  /*a740*/  IMAD.WIDE.U32 R6, R4, UR59, R6 ;  /* 0x0000003b04067c25 */ /* 0x000fe2000f8e0006 */
[----:B------:R-:W4:Y:S01]  /*a750*/  LDS.128 R16, [R0+0x11000] ;  /* 0x0110000000107984 */ /* 0x000f220000000c00 */
[----:B------:R-:W2:Y:S03]  /*a760*/  S2UR UR14, SR_CTAID.Z ;  /* 0x00000000000e79c3 */ /* 0x000ea60000002700 */
[----:B------:R2:W1:Y:S01]  /*a770*/  LDS.128 R12, [R0+0x13000] ;  /* 0x01300000000c7984 */ /* 0x0004620000000c00 */
[----:B------:R-:W-:Y:S01]  /*a780*/  IADD3 R6, P0, R6, UR13, RZ ;  /* 0x0000000d06067c10 */ /* 0x000fe2000ff1e0ff */
[----:B-----5:R-:W-:-:S03]  /*a790*/  USHF.R.S32.HI UR15, URZ, 0x1f, UR6 ;  /* 0x0000001f3f0f7899 */ /* 0x020fc60008011406 */
[----:B------:R-:W-:Y:S01]  /*a7a0*/  ULDC.64 UR6, c[0x0][0x470] ;  /* 0x00011c0000067ab9 */ /* 0x000fe20000000a00 */
[----:B--23--:R-:W-:Y:S01]  /*a7b0*/  IMAD.U32 R0, RZ, RZ, UR5 ;  /* 0x00000005ff007e24 */ /* 0x00cfe2000f8e00ff */
[----:B------:R-:W-:-:S04]  /*a7c0*/  UIMAD UR5, UR15, UR6, URZ ;  /* 0x000000060f0572a4 */ /* 0x000fc8000f8e023f */
[----:B------:R-:W-:Y:S01]  /*a7d0*/  IADD3.X R7, R7, UR17, R0, P0, !PT ;  /* 0x0000001107077c10 */ /* 0x000fe200087fe400 */
[----:B------:R-:W-:Y:S01]  /*a7e0*/  UIMAD UR7, UR14, UR7, UR5 ;  /* 0x000000070e0772a4 */ /* 0x000fe2000f8e0205 */
[----:B------:R-:W-:-:S05]  /*a7f0*/  MOV R0, UR6 ;  /* 0x0000000600007c02 */ /* 0x000fca0008000f00 */
[----:B------:R-:W-:-:S05]  /*a800*/  IMAD.WIDE.U32 R6, R0, UR14, R6 ;  /* 0x0000000e00067c25 */ /* 0x000fca000f8e0006 */
[----:B------:R-:W-:Y:S01]  /*a810*/  IADD3 R0, R7, UR7, RZ ;  /* 0x0000000707007c10 */ /* 0x000fe2000fffe0ff */
[----:B-1--4-:R-:W-:Y:S06]  /*a820*/  @P4 BRA `(.L_x_439) ;  /* 0x0000000000404947 */ /* 0x012fec0003800000 */
[----:B------:R-:W-:Y:S01]  /*a830*/  MOV R5, R0 ;  /* 0x0000000000057202 */ /* 0x000fe20000000f00 */
[----:B------:R-:W-:Y:S01]  /*a840*/  IMAD.MOV.U32 R4, RZ, RZ, R6 ;  /* 0x000000ffff047224 */ /* 0x000fe200078e0006 */
[----:B------:R-:W-:Y:S01]  /*a850*/  ULDC UR5, c[0x0][0x2d0] ;  /* 0x0000b40000057ab9 */ /* 0x000fe20000000800 */
[----:B------:R-:W-:Y:S01]  /*a860*/  IMAD R10, R26, UR10, RZ ;  /* 0x0000000a1a0a7c24 */ /* 0x000fe2000f8e02ff */
[----:B------:R-:W-:Y:S01]  /*a870*/  ISETP.GE.AND P2, PT, R250, UR5, PT ;  /* 0x00000005fa007c0c */ /* 0x000fe2000bf46270 */
[C---:B------:R-:W-:Y:S01]  /*a880*/  IMAD.WIDE.U32 R8, R2.reuse, UR10, R4 ;  /* 0x0000000a02087c25 */ /* 0x040fe2000f8e0004 */
        /* <DEDUP_REMOVED lines=10> */
.L_x_439:
[----:B------:R-:W-:Y:S05]  /*a930*/  BSYNC B0 ;  /* 0x0000000000007941 */ /* 0x000fea0003800000 */
.L_x_438:
        /* <DEDUP_REMOVED lines=18> */
.L_x_413:
[----:B------:R-:W-:Y:S05]  /*aa60*/  BSYNC B1 ;  /* 0x0000000000017941 */ /* 0x000fea0003800000 */
.L_x_399:
        /* <DEDUP_REMOVED lines=8> */
.L_x_440:
[----:B------:R-:W-:Y:S05]  /*aaf0*/  EXIT ;  /* 0x000000000000794d */ /* 0x000fea0003800000 */
.L_x_442:
        /* <DEDUP_REMOVED lines=16> */
.L_x_1290:


//--------------------- .text._ZN5flash44flash_bwd_dq_dk_dv_loop_seqk_parallel_kernelI23Flash_bwd_kernel_traitsILi96ELi64ELi128ELi8ELi2ELi4ELi4ELb1ELb0EN7cutlass10bfloat16_tE19Flash_kernel_traitsILi96ELi64ELi128ELi8ES3_EELb0ELb0ELb1ELb0ELb0ELb0ELb1EEEvNS_16Flash_bwd_paramsE --------------------------
	.section	.text._ZN5flash44flash_bwd_dq_dk_dv_loop_seqk_parallel_kernelI23Flash_bwd_kernel_traitsILi96ELi64ELi128ELi8ELi2ELi4ELi4ELb1ELb0EN7cutlass10bfloat16_tE19Flash_kernel_traitsILi96ELi64ELi128ELi8ES3_EELb0ELb0ELb1ELb0ELb0ELb0ELb1EEEvNS_16Flash_bwd_paramsE,"ax",@progbits
	.align	128
        .global         _ZN5flash44flash_bwd_dq_dk_dv_loop_seqk_parallel_kernelI23Flash_bwd_kernel_traitsILi96ELi64ELi128ELi8ELi2ELi4ELi4ELb1ELb0EN7cutlass10bfloat16_tE19Flash_kernel_traitsILi96ELi64ELi128ELi8ES3_EELb0ELb0ELb1ELb0ELb0ELb0ELb1EEEvNS_16Flash_bwd_paramsE
        .type           _ZN5flash44flash_bwd_dq_dk_dv_loop_seqk_parallel_kernelI23Flash_bwd_kernel_traitsILi96ELi64ELi128ELi8ELi2ELi4ELi4ELb1ELb0EN7cutlass10bfloat16_tE19Flash_kernel_traitsILi96ELi64ELi128ELi8ES3_EELb0ELb0ELb1ELb0ELb0ELb0ELb1EEEvNS_16Flash_bwd_paramsE,@function
        .size           _ZN5flash44flash_bwd_dq_dk_dv_loop_seqk_parallel_kernelI23Flash_bwd_kernel_traitsILi96ELi64ELi128ELi8ELi2ELi4ELi4ELb1ELb0EN7cutlass10bfloat16_tE19Flash_kernel_traitsILi96ELi64ELi128ELi8ES3_EELb0ELb0ELb1ELb0ELb0ELb0ELb1EEEvNS_16Flash_bwd_paramsE,(.L_x_1291 - _ZN5flash44flash_bwd_dq_dk_dv_loop_seqk_parallel_kernelI23Flash_bwd_kernel_traitsILi96ELi64ELi128ELi8ELi2ELi4ELi4ELb1ELb0EN7cutlass10bfloat16_tE19Flash_kernel_traitsILi96ELi64ELi128ELi8ES3_EELb0ELb0ELb1ELb0ELb0ELb0ELb1EEEvNS_16Flash_bwd_paramsE)
        .other          _ZN5flash44flash_bwd_dq_dk_dv_loop_seqk_parallel_kernelI23Flash_bwd_kernel_traitsILi96ELi64ELi128ELi8ELi2ELi4ELi4ELb1ELb0EN7cutlass10bfloat16_tE19Flash_kernel_traitsILi96ELi64ELi128ELi8ES3_EELb0ELb0ELb1ELb0ELb0ELb0ELb1EEEvNS_16Flash_bwd_paramsE,@"STO_CUDA_ENTRY STV_DEFAULT"
_ZN5flash44flash_bwd_dq_dk_dv_loop_seqk_parallel_kernelI23Flash_bwd_kernel_traitsILi96ELi64ELi128ELi8ELi2ELi4ELi4ELb1ELb0EN7cutlass10bfloat16_tE19Flash_kernel_traitsILi96ELi64ELi128ELi8ES3_EELb0ELb0ELb1ELb0ELb0ELb0ELb1EEEvNS_16Flash_bwd_paramsE:
.text._ZN5flash44flash_bwd_dq_dk_dv_loop_seqk_parallel_kernelI23Flash_bwd_kernel_traitsILi96ELi64ELi128ELi8ELi2ELi4ELi4ELb1ELb0EN7cutlass10bfloat16_tE19Flash_kernel_traitsILi96ELi64ELi128ELi8ES3_EELb0ELb0ELb1ELb0ELb0ELb0ELb1EEEvNS_16Flash_bwd_paramsE:
        /* <DEDUP_REMOVED lines=18> */
[----:B------:R-:W-:Y:S02]  /*0120*/  IMAD.MOV.U32 R243, RZ, RZ, -0x10 ;  /* 0xfffffff0fff37424 */ /* 0x000fe400078e00ff */
        /* <DEDUP_REMOVED lines=24> */
[C---:B------:R-:W-:Y:S01]  /*02b0*/  IMAD.IADD R8, R10.reuse, 0x1, -R3 ;  /* 0x000000010a087824 */ /* 0x040fe200078e0a03 */
[----:B------:R-:W-:Y:S01]  /*02c0*/  LOP3.LUT R5, R5, 0xfffffffc, RZ, 0xc0, !PT ;  /* 0xfffffffc05057812 */ /* 0x000fe200078ec0ff */
[----:B------:R-:W-:Y:S01]  /*02d0*/  IMAD.IADD R10, R10, 0x1, -R2 ;  /* 0x000000010a0a7824 */ /* 0x000fe200078e0a02 */
[----:B------:R-:W-:Y:S02]  /*02e0*/  LEA.HI R22, R4, R0, RZ, 0x2 ;  /* 0x0000000004167211 */ /* 0x000fe400078f10ff */
[----:B------:R-:W-:Y:S01]  /*02f0*/  SHF.R.S32.HI R0, RZ, 0x5, R9 ;  /* 0x00000005ff007819 */ /* 0x000fe20000011409 */
[----:B------:R-:W-:Y:S01]  /*0300*/  IMAD.IADD R14, R21, 0x1, -R5 ;  /* 0x00000001150e7824 */ /* 0x000fe200078e0a05 */
[----:B------:R-:W-:-:S02]  /*0310*/  LEA.HI R19, R20, R21, RZ, 0x3 ;  /* 0x0000001514137211 */ /* 0x000fc400078f18ff */
[----:B------:R-:W-:Y:S01]  /*0320*/  SHF.R.S32.HI R2, RZ, 0x1f, R9 ;  /* 0x0000001fff027819 */ /* 0x000fe20000011409 */
[----:B------:R-:W-:Y:S01]  /*0330*/  IMAD.SHL.U32 R24, R14, 0x8, RZ ;  /* 0x000000080e187824 */ /* 0x000fe200078e00ff */
[-C--:B------:R-:W-:Y:S01]  /*0340*/  LEA.HI R3, R9, R0.reuse, RZ, 0x1 ;  /* 0x0000000009037211 */ /* 0x080fe200078f08ff */
[----:B------:R-:W-:Y:S01]  /*0350*/  IMAD R16, R0, 0x8, R8 ;  /* 0x0000000800107824 */ /* 0x000fe200078e0208 */
[----:B------:R-:W-:Y:S02]  /*0360*/  SHF.R.S32.HI R4, RZ, 0x3, R19 ;  /* 0x00000003ff047819 */ /* 0x000fe40000011413 */
[----:B------:R-:W-:Y:S01]  /*0370*/  LEA.HI R5, R2, R0, RZ, 0x2 ;  /* 0x0000000002057211 */ /* 0x000fe200078f10ff */
[----:B------:R-:W-:Y:S01]  /*0380*/  STL [R1+0x10], R24 ;  /* 0x0000101801007387 */ /* 0x000fe20000100800 */
[----:B------:R-:W-:Y:S01]  /*0390*/  LOP3.LUT R6, R3, 0xfffffffe, RZ, 0xc0, !PT ;  /* 0xfffffffe03067812 */ /* 0x000fe200078ec0ff */
[----:B------:R-:W-:Y:S01]  /*03a0*/  IMAD.SHL.U32 R4, R4, 0x40, RZ ;  /* 0x0000004004047824 */ /* 0x000fe200078e00ff */
[----:B------:R-:W-:-:S02]  /*03b0*/  LOP3.LUT R3, R5, 0xfffffffc, RZ, 0xc0, !PT ;  /* 0xfffffffc05037812 */ /* 0x000fc400078ec0ff */
[----:B------:R-:W-:Y:S01]  /*03c0*/  LOP3.LUT R7, R11, 0xfffffff0, RZ, 0xc0, !PT ;  /* 0xfffffff00b077812 */ /* 0x000fe200078ec0ff */
[----:B------:R-:W-:Y:S01]  /*03d0*/  IMAD.IADD R219, R0, 0x1, -R6 ;  /* 0x0000000100db7824 */ /* 0x000fe200078e0a06 */
[----:B------:R-:W-:Y:S01]  /*03e0*/  LOP3.LUT R2, R4, 0xc0, RZ, 0xc0, !PT ;  /* 0x000000c004027812 */ /* 0x000fe200078ec0ff */
[----:B------:R-:W-:Y:S01]  /*03f0*/  IMAD.IADD R12, R0, 0x1, -R3 ;  /* 0x00000001000c7824 */ /* 0x000fe200078e0a03 */
[----:B------:R-:W-:Y:S01]  /*0400*/  LOP3.LUT R3, R19, 0xfffffff8, RZ, 0xc0, !PT ;  /* 0xfffffff813037812 */ /* 0x000fe200078ec0ff */
[C---:B------:R-:W-:Y:S01]  /*0410*/  IMAD.IADD R0, R21.reuse, 0x1, -R7 ;  /* 0x0000000115007824 */ /* 0x040fe200078e0a07 */
[----:B------:R-:W-:Y:S02]  /*0420*/  LOP3.LUT R4, R2, 0x18, R24, 0xf8, !PT ;  /* 0x0000001802047812 */ /* 0x000fe400078ef818 */
[----:B------:R-:W-:Y:S01]  /*0430*/  SHF.R.U32.HI R2, RZ, 0x3, R2 ;  /* 0x00000003ff027819 */ /* 0x000fe20000011602 */
[----:B------:R-:W-:Y:S01]  /*0440*/  IMAD.IADD R3, R21, 0x1, -R3 ;  /* 0x0000000115037824 */ /* 0x000fe200078e0a03 */
[----:B------:R-:W-:-:S02]  /*0450*/  SHF.R.S32.HI R11, RZ, 0x1f, R0 ;  /* 0x0000001fff0b7819 */ /* 0x000fc40000011400 */
[----:B------:R-:W-:Y:S02]  /*0460*/  LOP3.LUT R13, R4, R2, RZ, 0x3c, !PT ;  /* 0x00000002040d7212 */ /* 0x000fe400078e3cff */
[-C--:B------:R-:W-:Y:S02]  /*0470*/  LEA.HI R11, R11, R0.reuse, RZ, 0x3 ;  /* 0x000000000b0b7211 */ /* 0x080fe400078f18ff */
[----:B------:R-:W-:Y:S02]  /*0480*/  LEA.HI R2, R0, R0, RZ, 0x1 ;  /* 0x0000000000027211 */ /* 0x000fe400078f08ff */
[----:B------:R-:W-:Y:S02]  /*0490*/  LEA.HI R7, R20, R21, RZ, 0x6 ;  /* 0x0000001514077211 */ /* 0x000fe400078f30ff */
[----:B------:R-:W-:Y:S02]  /*04a0*/  LEA.HI R9, R3, R3, RZ, 0x1 ;  /* 0x0000000303097211 */ /* 0x000fe400078f08ff */
[----:B------:R-:W-:-:S02]  /*04b0*/  LOP3.LUT R5, R11, 0xfffffff8, RZ, 0xc0, !PT ;  /* 0xfffffff80b057812 */ /* 0x000fc400078ec0ff */
[--C-:B------:R-:W-:Y:S02]  /*04c0*/  SHF.R.S32.HI R8, RZ, 0x1, R2.reuse ;  /* 0x00000001ff087819 */ /* 0x100fe40000011402 */
        /* <DEDUP_REMOVED lines=8> */
[----:B------:R-:W-:Y:S01]  /*0550*/  IMAD R0, R7, 0x4, R17 ;  /* 0x0000000407007824 */ /* 0x000fe200078e0211 */
[C---:B------:R-:W-:Y:S01]  /*0560*/  LOP3.LUT P2, RZ, R10.reuse, 0x2, RZ, 0xc0, !PT ;  /* 0x000000020aff7812 */ /* 0x040fe2000784c0ff */
        /* <DEDUP_REMOVED lines=25> */
[C---:B------:R-:W-:Y:S02]  /*0700*/  SEL R210, R218.reuse, 0xffffffe0, !P4 ;  /* 0xffffffe0dad27807 */ /* 0x040fe40006000000 */
        /* <DEDUP_REMOVED lines=75> */
[C---:B------:R-:W-:Y:S02]  /*0bc0*/  @P2 VIADD R244, R246.reuse, 0xffffffe0 ;  /* 0xffffffe0f6f42836 */ /* 0x040fe40000000000 */
        /* <DEDUP_REMOVED lines=14> */
.L_x_486:
        /* <DEDUP_REMOVED lines=67> */
.L_x_443:
        /* <DEDUP_REMOVED lines=22> */
[----:B------:R-:W-:Y:S01]  /*1240*/  ULDC.U8 UR36, c[0x0][0x3d8] ;  /* 0x0000f60000247ab9 */ /* 0x000fe20000000000 */
[----:B------:R-:W-:Y:S01]  /*1250*/  UIADD3 UR52, UR19, UR20, URZ ;  /* 0x0000001413347290 */ /* 0x000fe2000fffe03f */
[----:B-1----:R-:W-:Y:S01]  /*1260*/  IABS R6, R7 ;  /* 0x0000000700067213 */ /* 0x002fe20000000000 */
[----:B------:R-:W-:Y:S01]  /*1270*/  UISETP.NE.AND UP3, UPT, UR36, URZ, UPT ;  /* 0x0000003f2400728c */ /* 0x000fe2000bf65270 */
[----:B------:R-:W-:Y:S01]  /*1280*/  ISETP.NE.AND P3, PT, R7, RZ, PT ;  /* 0x000000ff0700720c */ /* 0x000fe20003f65270 */
[----:B------:R-:W-:Y:S01]  /*1290*/  USHF.L.U32 UR16, UR50, 0x7, URZ ;  /* 0x0000000732107899 */ /* 0x000fe2000800063f */
[----:B------:R-:W1:Y:S01]  /*12a0*/  I2F.RP R4, R6 ;  /* 0x0000000600047306 */ /* 0x000e620000209400 */
[----:B------:R-:W-:Y:S01]  /*12b0*/  ULDC.64 UR42, c[0x0][0x240] ;  /* 0x00009000002a7ab9 */ /* 0x000fe20000000a00 */
[----:B------:R-:W-:-:S02]  /*12c0*/  USHF.L.U64.HI UR22, UR50, 0x7, UR60 ;  /* 0x0000000732167899 */ /* 0x000fc4000801023c */
[----:B--2---:R-:W-:Y:S02]  /*12d0*/  UIMAD.WIDE.U32 UR24, UR5, UR12, URZ ;  /* 0x0000000c051872a5 */ /* 0x004fe4000f8e003f */
        /* <DEDUP_REMOVED lines=27> */
[--C-:B-1----:R-:W-:Y:S01]  /*1490*/  IMAD.MOV R0, RZ, RZ, -R5.reuse ;  /* 0x000000ffff007224 */ /* 0x102fe200078e0a05 */
[----:B------:R-:W-:Y:S01]  /*14a0*/  UIMAD.WIDE.U32 UR16, UR15, UR42, URZ ;  /* 0x0000002a0f1072a5 */ /* 0x000fe2000f8e003f */
[----:B------:R-:W-:Y:S01]  /*14b0*/  IMAD.MOV.U32 R4, RZ, RZ, RZ ;  /* 0x000000ffff047224 */ /* 0x000fe200078e00ff */
[----:B------:R-:W-:Y:S01]  /*14c0*/  UIADD3 UR13, UR13, UR5, URZ ;  /* 0x000000050d0d7290 */ /* 0x000fe2000fffe03f */
[----:B------:R-:W-:Y:S01]  /*14d0*/  IMAD R0, R0, R6, RZ ;  /* 0x0000000600007224 */ /* 0x000fe200078e02ff */
[----:B------:R-:W-:Y:S01]  /*14e0*/  ULDC UR48, c[0x0][0x2dc] ;  /* 0x0000b70000307ab9 */ /* 0x000fe20000000800 */
[----:B------:R-:W-:Y:S01]  /*14f0*/  ULDC UR37, c[0x0][0x270] ;  /* 0x00009c0000257ab9 */ /* 0x000fe20000000800 */
[----:B------:R-:W-:Y:S01]  /*1500*/  ULDC UR41, c[0x0][0x2c4] ;  /* 0x0000b10000297ab9 */ /* 0x000fe20000000800 */
[----:B------:R-:W-:Y:S01]  /*1510*/  IMAD.HI.U32 R0, R5, R0, R4 ;  /* 0x0000000005007227 */ /* 0x000fe200078e0004 */
[----:B------:R-:W-:-:S02]  /*1520*/  USHF.R.S32.HI UR7, URZ, 0x6, UR28 ;  /* 0x000000063f077899 */ /* 0x000fc4000801141c */
[----:B------:R-:W-:Y:S02]  /*1530*/  USHF.R.S32.HI UR5, URZ, 0x6, UR20 ;  /* 0x000000063f057899 */ /* 0x000fe40008011414 */
[----:B------:R-:W-:Y:S01]  /*1540*/  USEL UR58, UR18, UR16, !UP2 ;  /* 0x00000010123a7287 */ /* 0x000fe2000d000000 */
[----:B------:R-:W-:Y:S01]  /*1550*/  IMAD.HI.U32 R0, R0, R3, RZ ;  /* 0x0000000300007227 */ /* 0x000fe200078e00ff */
[----:B------:R-:W-:Y:S01]  /*1560*/  @UP1 UMOV UR32, UR8 ;  /* 0x0000000800201c82 */ /* 0x000fe20008000000 */
[----:B------:R-:W-:Y:S02]  /*1570*/  UIMAD UR21, UR15, UR43, URZ ;  /* 0x0000002b0f1572a4 */ /* 0x000fe4000f8e023f */
[----:B------:R-:W-:Y:S01]  /*1580*/  UIMAD.WIDE UR8, UR48, UR37, URZ ;  /* 0x00000025300872a5 */ /* 0x000fe2000f8e023f */
[----:B------:R-:W-:Y:S01]  /*1590*/  IADD3 R4, -R0, RZ, RZ ;  /* 0x000000ff00047210 */ /* 0x000fe20007ffe1ff */
[----:B------:R-:W-:Y:S02]  /*15a0*/  @UP3 UIMAD UR18, UR50, UR41, URZ ;  /* 0x00000029321232a4 */ /* 0x000fe4000f8e023f */
[----:B------:R-:W-:-:S02]  /*15b0*/  USEL UR22, UR22, URZ, UP0 ;  /* 0x0000003f16167287 */ /* 0x000fc40008000000 */
[C---:B------:R-:W-:Y:S01]  /*15c0*/  IMAD R3, R6.reuse, R4, R3 ;  /* 0x0000000406037224 */ /* 0x040fe200078e0203 */
[----:B------:R-:W-:Y:S02]  /*15d0*/  UISETP.LT.AND UP0, UPT, UR7, UR5, UPT ;  /* 0x000000050700728c */ /* 0x000fe4000bf01270 */
[----:B------:R-:W-:Y:S02]  /*15e0*/  @UP2 UIADD3 UR52, UR17, UR21, URZ ;  /* 0x0000001511342290 */ /* 0x000fe4000fffe03f */
[----:B------:R-:W-:Y:S01]  /*15f0*/  ISETP.GT.U32.AND P1, PT, R6, R3, PT ;  /* 0x000000030600720c */ /* 0x000fe20003f24070 */
[----:B------:R-:W-:Y:S02]  /*1600*/  UIMAD UR19, UR9, UR12, URZ ;  /* 0x0000000c091372a4 */ /* 0x000fe4000f8e023f */
[----:B------:R-:W-:Y:S02]  /*1610*/  @UP3 USEL UR18, UR18, UR15, !UP2 ;  /* 0x0000000f12123287 */ /* 0x000fe4000d000000 */
[----:B------:R-:W-:-:S02]  /*1620*/  UIMAD.WIDE.U32 UR16, UR8, UR12, URZ ;  /* 0x0000000c081072a5 */ /* 0x000fc4000f8e003f */
[----:B------:R-:W-:Y:S01]  /*1630*/  @!UP3 UIMAD UR20, UR50, UR37, UR59 ;  /* 0x000000253214b2a4 */ /* 0x000fe2000f8e023b */
[----:B------:R-:W-:Y:S01]  /*1640*/  @UP3 ULDC UR12, c[0x0][0x2e4] ;  /* 0x0000b900000c3ab9 */ /* 0x000fe20000000800 */
[----:B------:R-:W-:Y:S02]  /*1650*/  USEL UR37, UR7, UR5, UP0 ;  /* 0x0000000507257287 */ /* 0x000fe40008000000 */
[----:B------:R-:W-:Y:S02]  /*1660*/  @UP3 UIMAD UR36, UR59, UR12, UR18 ;  /* 0x0000000c3b2432a4 */ /* 0x000fe4000f8e0212 */
[----:B------:R-:W-:Y:S01]  /*1670*/  @!P1 IMAD.IADD R3, R3, 0x1, -R6 ;  /* 0x0000000103039824 */ /* 0x000fe200078e0a06 */
[----:B------:R-:W-:Y:S01]  /*1680*/  UIMAD UR19, UR8, UR13, UR19 ;  /* 0x0000000d081372a4 */ /* 0x000fe2000f8e0213 */
[----:B------:R-:W-:Y:S01]  /*1690*/  @!P1 VIADD R0, R0, 0x1 ;  /* 0x0000000100009836 */ /* 0x000fe20000000000 */
[----:B------:R-:W-:Y:S01]  /*16a0*/  UIMAD.WIDE.U32 UR12, UR8, UR15, URZ ;  /* 0x0000000f080c72a5 */ /* 0x000fe2000f8e003f */
[----:B------:R-:W-:Y:S01]  /*16b0*/  PLOP3.LUT P1, PT, PT, PT, UP1, 0x80, 0x0 ;  /* 0x000000000000781c */ /* 0x000fe20003f2f018 */
[----:B------:R-:W-:Y:S01]  /*16c0*/  ULEA UR18, UR37, 0xffffffc0, 0x6 ;  /* 0xffffffc025127891 */ /* 0x000fe2000f8e303f */
[----:B------:R-:W-:Y:S01]  /*16d0*/  ISETP.GE.U32.AND P0, PT, R3, R6, PT ;  /* 0x000000060300720c */ /* 0x000fe20003f06070 */
[----:B------:R-:W-:Y:S01]  /*16e0*/  USEL UR57, UR16, UR12, !UP2 ;  /* 0x0000000c10397287 */ /* 0x000fe2000d000000 */
[----:B------:R-:W-:Y:S01]  /*16f0*/  LOP3.LUT R3, R7, UR59, RZ, 0x3c, !PT ;  /* 0x0000003b07037c12 */ /* 0x000fe2000f8e3cff */
[----:B------:R-:W-:-:S02]  /*1700*/  USHF.R.S32.HI UR16, URZ, 0x1f, UR18 ;  /* 0x0000001f3f107899 */ /* 0x000fc40008011412 */
[----:B------:R-:W-:Y:S01]  /*1710*/  UIADD3 UR5, UP0, UR18, UR29, URZ ;  /* 0x0000001d12057290 */ /* 0x000fe2000ff1e03f */
[----:B------:R-:W-:Y:S01]  /*1720*/  ISETP.GE.AND P2, PT, R3, RZ, PT ;  /* 0x000000ff0300720c */ /* 0x000fe20003f46270 */
[----:B------:R-:W-:Y:S02]  /*1730*/  UIMAD UR7, UR9, UR15, URZ ;  /* 0x0000000f090772a4 */ /* 0x000fe4000f8e023f */
[----:B------:R-:W-:Y:S02]  /*1740*/  UIADD3.X UR12, UR16, UR22, URZ, UP0, !UPT ;  /* 0x00000016100c7290 */ /* 0x000fe400087fe43f */
[----:B------:R-:W-:Y:S02]  /*1750*/  UIMAD UR9, UR9, UR5, URZ ;  /* 0x00000005090972a4 */ /* 0x000fe4000f8e023f */
[----:B------:R-:W-:Y:S01]  /*1760*/  @UP1 UIADD3 UR25, UR44, UR47, URZ ;  /* 0x0000002f2c191290 */ /* 0x000fe2000fffe03f */
[----:B------:R-:W-:Y:S01]  /*1770*/  @P0 IADD3 R0, R0, 0x1, RZ ;  /* 0x0000000100000810 */ /* 0x000fe20007ffe0ff */
[----:B------:R-:W-:Y:S01]  /*1780*/  @!UP2 UIADD3 UR51, UR35, UR23, URZ ;  /* 0x000000172333a290 */ /* 0x000fe2000fffe03f */
[----:B------:R-:W-:Y:S01]  /*1790*/  PLOP3.LUT P0, PT, PT, PT, UP3, 0x80, 0x0 ;  /* 0x000000000000781c */ /* 0x000fe20003f0f038 */
[----:B------:R-:W-:-:S02]  /*17a0*/  @!UP3 UIMAD UR36, UR20, UR41, URZ ;  /* 0x000000291424b2a4 */ /* 0x000fc4000f8e023f */
[----:B------:R-:W-:Y:S01]  /*17b0*/  UIMAD.WIDE.U32 UR22, UR8, UR5, URZ ;  /* 0x00000005081672a5 */ /* 0x000fe2000f8e003f */
[----:B------:R-:W-:Y:S01]  /*17c0*/  IMAD.MOV.U32 R14, RZ, RZ, R0 ;  /* 0x000000ffff0e7224 */ /* 0x000fe200078e0000 */
[----:B------:R-:W-:Y:S01]  /*17d0*/  @UP1 ULDC.64 UR20, c[0x0][0x250] ;  /* 0x0000940000141ab9 */ /* 0x000fe20000000a00 */
[----:B------:R-:W-:Y:S02]  /*17e0*/  UIMAD UR5, UR8, UR12, UR9 ;  /* 0x0000000c080572a4 */ /* 0x000fe4000f8e0209 */
[----:B------:R-:W-:Y:S01]  /*17f0*/  UIMAD UR49, UR59, UR48, URZ ;  /* 0x000000303b3172a4 */ /* 0x000fe2000f8e023f */
[----:B------:R-:W-:Y:S01]  /*1800*/  @!P2 IADD3 R14, -R14, RZ, RZ ;  /* 0x000000ff0e0ea210 */ /* 0x000fe20007ffe1ff */
[----:B------:R-:W-:Y:S01]  /*1810*/  @UP1 UIMAD.WIDE.U32 UR8, UR25, UR20, URZ ;  /* 0x00000014190812a5 */ /* 0x000fe2000f8e003f */
[----:B------:R-:W-:Y:S01]  /*1820*/  @!P3 LOP3.LUT R14, RZ, R7, RZ, 0x33, !PT ;  /* 0x00000007ff0eb212 */ /* 0x000fe200078e33ff */
[----:B------:R-:W-:Y:S02]  /*1830*/  UIADD3 UR48, UR17, UR19, URZ ;  /* 0x0000001311307290 */ /* 0x000fe4000fffe03f */
[----:B------:R-:W-:-:S02]  /*1840*/  @UP2 UIADD3 UR48, UR13, UR7, URZ ;  /* 0x000000070d302290 */ /* 0x000fc4000fffe03f */
[----:B------:R-:W-:Y:S02]  /*1850*/  @UP1 UIMAD UR7, UR25, UR21, URZ ;  /* 0x00000015190712a4 */ /* 0x000fe4000f8e023f */
[----:B------:R-:W-:Y:S02]  /*1860*/  USEL UR54, UR40, URZ, UP4 ;  /* 0x0000003f28367287 */ /* 0x000fe4000a000000 */
[----:B------:R-:W-:Y:S02]  /*1870*/  USHF.R.S32.HI UR31, URZ, 0x1f, UR46 ;  /* 0x0000001f3f1f7899 */ /* 0x000fe4000801142e */
        /* <DEDUP_REMOVED lines=18> */
.L_x_445:
        /* <DEDUP_REMOVED lines=13> */
.L_x_446:
        /* <DEDUP_REMOVED lines=11> */
.L_x_447:
[----:B------:R-:W-:Y:S02]  /*1b20*/  ULDC UR5, c[0x0][0x270] ;  /* 0x00009c0000057ab9 */ /* 0x000fe40000000800 */
[----:B------:R-:W-:-:S04]  /*1b30*/  UIMAD UR5, UR50, UR5, UR59 ;  /* 0x00000005320572a4 */ /* 0x000fc8000f8e023b */
[----:B------:R-:W-:-:S12]  /*1b40*/  UIMAD UR5, UR5, UR61, URZ ;  /* 0x0000003d050572a4 */ /* 0x000fd8000f8e023f */
.L_x_448:
[----:B------:R-:W2:Y:S04]  /*1b50*/  LDL.64 R4, [R1+0x10] ;  /* 0x0000100001047983 */ /* 0x000ea80000100a00 */
[----:B------:R1:W2:Y:S01]  /*1b60*/  LDL.64 R24, [R1+0x10] ;  /* 0x0000100001187983 */ /* 0x0002a20000100a00 */
[----:B------:R-:W-:Y:S01]  /*1b70*/  USHF.R.S32.HI UR19, URZ, 0x1f, UR59 ;  /* 0x0000001f3f137899 */ /* 0x000fe2000801143b */
[----:B------:R-:W-:Y:S01]  /*1b80*/  BSSY B1, `(.L_x_444) ;  /* 0x0000897000017945 */ /* 0x000fe20003800000 */
[----:B------:R-:W-:Y:S01]  /*1b90*/  ULDC.64 UR8, c[0x0][0x428] ;  /* 0x00010a0000087ab9 */ /* 0x000fe20000000a00 */
[----:B------:R-:W3:Y:S01]  /*1ba0*/  S2R R10, SR_TID.X ;  /* 0x00000000000a7919 */ /* 0x000ee20000002100 */
[----:B------:R-:W-:Y:S01]  /*1bb0*/  UIADD3 UR7, UR18, UR5, URZ ;  /* 0x0000000512077290 */ /* 0x000fe2000fffe03f */
[----:B------:R-:W-:Y:S01]  /*1bc0*/  IMAD.U32 R9, RZ, RZ, UR8 ;  /* 0x00000008ff097e24 */ /* 0x000fe2000f8e00ff */
[----:B------:R-:W-:Y:S01]  /*1bd0*/  UIMAD UR5, UR19, UR8, URZ ;  /* 0x00000008130572a4 */ /* 0x000fe2000f8e023f */
[----:B------:R-:W-:Y:S01]  /*1be0*/  ULDC UR13, c[0x0][0x2dc] ;  /* 0x0000b700000d7ab9 */ /* 0x000fe20000000800 */
[----:B------:R-:W-:-:S02]  /*1bf0*/  ULDC UR15, c[0x0][0x270] ;  /* 0x00009c00000f7ab9 */ /* 0x000fc40000000800 */
[----:B------:R-:W-:Y:S02]  /*1c00*/  UIMAD UR23, UR59, UR9, UR5 ;  /* 0x000000093b1772a4 */ /* 0x000fe4000f8e0205 */
[----:B------:R-:W-:Y:S01]  /*1c10*/  UIMAD UR30, UR13, UR15, URZ ;  /* 0x0000000f0d1e72a4 */ /* 0x000fe2000f8e023f */
[----:B------:R-:W-:Y:S01]  /*1c20*/  ULDC.64 UR8, c[0x0][0x420] ;  /* 0x0001080000087ab9 */ /* 0x000fe20000000a00 */
[----:B------:R-:W-:Y:S01]  /*1c30*/  UIADD3 UR13, -UR6, UR14, UR46 ;  /* 0x0000000e060d7290 */ /* 0x000fe2000fffe12e */
[----:B------:R-:W-:Y:S01]  /*1c40*/  IMAD.U32 R0, RZ, RZ, UR8 ;  /* 0x00000008ff007e24 */ /* 0x000fe2000f8e00ff */
[----:B------:R-:W-:Y:S01]  /*1c50*/  UIMAD UR5, UR16, UR8, URZ ;  /* 0x00000008100572a4 */ /* 0x000fe2000f8e023f */
[----:B------:R-:W-:Y:S01]  /*1c60*/  ULDC UR38, c[0x0][0x398] ;  /* 0x0000e60000267ab9 */ /* 0x000fe20000000800 */
[----:B------:R-:W-:Y:S02]  /*1c70*/  ULDC.64 UR24, c[0x0][0x478] ;  /* 0x00011e0000187ab9 */ /* 0x000fe40000000a00 */
[----:B------:R-:W-:-:S02]  /*1c80*/  UIMAD UR5, UR18, UR9, UR5 ;  /* 0x00000009120572a4 */ /* 0x000fc4000f8e0205 */
[----:B------:R-:W-:Y:S02]  /*1c90*/  UIMAD.WIDE UR24, UR7, 0x4, UR24 ;  /* 0x00000004071878a5 */ /* 0x000fe4000f8e0218 */
[----:B------:R-:W-:Y:S01]  /*1ca0*/  UIADD3 UR36, UR18, UR36, URZ ;  /* 0x0000002412247290 */ /* 0x000fe2000fffe03f */
[----:B------:R-:W-:Y:S01]  /*1cb0*/  ULDC.64 UR34, c[0x0][0x210] ;  /* 0x0000840000227ab9 */ /* 0x000fe20000000a00 */
[----:B------:R-:W-:Y:S01]  /*1cc0*/  ULDC.64 UR28, c[0x0][0x3e0] ;  /* 0x0000f800001c7ab9 */ /* 0x000fe20000000a00 */
[----:B---3--:R-:W-:-:S04]  /*1cd0*/  SHF.R.S32.HI R11, RZ, 0x1f, R10 ;  /* 0x0000001fff0b7819 */ /* 0x008fc8000001140a */
[----:B------:R-:W-:-:S04]  /*1ce0*/  LEA.HI R3, R11, R10, RZ, 0x2 ;  /* 0x0000000a0b037211 */ /* 0x000fc800078f10ff */
[----:B------:R-:W-:-:S04]  /*1cf0*/  SHF.R.S32.HI R3, RZ, 0x2, R3 ;  /* 0x00000002ff037819 */ /* 0x000fc80000011403 */
[----:B------:R-:W-:Y:S01]  /*1d00*/  SHF.R.S32.HI R21, RZ, 0x1f, R3 ;  /* 0x0000001fff157819 */ /* 0x000fe20000011403 */
[----:B--2---:R-:W-:-:S05]  /*1d10*/  IMAD.MOV.U32 R24, RZ, RZ, R4 ;  /* 0x000000ffff187224 */ /* 0x004fca00078e0004 */
[----:B------:R-:W-:Y:S02]  /*1d20*/  SHF.R.S32.HI R25, RZ, 0x1f, R24 ;  /* 0x0000001fff197819 */ /* 0x000fe40000011418 */
[----:B------:R-:W-:Y:S01]  /*1d30*/  IADD3 R4, P0, R24, UR12, RZ ;  /* 0x0000000c18047c10 */ /* 0x000fe2000ff1e0ff */
[----:B------:R-:W-:Y:S02]  /*1d40*/  USHF.L.U32 UR12, UR30, 0x6, URZ ;  /* 0x000000061e0c7899 */ /* 0x000fe4000800063f */
[----:B------:R1:W-:Y:S01]  /*1d50*/  STL [R1+0x14], R25 ;  /* 0x0000141901007387 */ /* 0x0003e20000100800 */
[----:B------:R-:W-:Y:S01]  /*1d60*/  IADD3.X R5, R25, UR51, RZ, P0, !PT ;  /* 0x0000003319057c10 */ /* 0x000fe200087fe4ff */
[----:B------:R-:W-:Y:S02]  /*1d70*/  UIADD3 UR15, UP2, UP0, UR22, UR12, UR49 ;  /* 0x0000000c160f7290 */ /* 0x000fe4000f85e031 */
[----:B------:R-:W-:Y:S01]  /*1d80*/  IMAD.WIDE.U32 R4, R0, UR18, R4 ;  /* 0x0000001200047c25 */ /* 0x000fe2000f8e0004 */
[----:B------:R-:W-:-:S03]  /*1d90*/  IADD3 R0, P0, R3, UR18, RZ ;  /* 0x0000001203007c10 */ /* 0x000fc6000ff1e0ff */
[----:B------:R-:W-:Y:S01]  /*1da0*/  VIADD R5, R5, UR5 ;  /* 0x0000000505057c36 */ /* 0x000fe20008000000 */
[----:B------:R-:W-:Y:S01]  /*1db0*/  IADD3.X R8, R21, UR16, RZ, P0, !PT ;  /* 0x0000001015087c10 */ /* 0x000fe200087fe4ff */
[----:B------:R-:W-:Y:S01]  /*1dc0*/  UIADD3 UR5, UR13, -UR38, URZ ;  /* 0x800000260d057290 */ /* 0x000fe2000fffe03f */
[----:B------:R-:W-:Y:S01]  /*1dd0*/  IMAD.WIDE.U32 R6, R0, UR42, R24 ;  /* 0x0000002a00067c25 */ /* 0x000fe2000f8e0018 */
[----:B------:R-:W-:Y:S02]  /*1de0*/  ULDC.64 UR16, c[0x0][0x258] ;  /* 0x0000960000107ab9 */ /* 0x000fe40000000a00 */
[----:B------:R-:W-:Y:S01]  /*1df0*/  USHF.R.S32.HI UR22, URZ, 0x1f, UR5 ;  /* 0x0000001f3f167899 */ /* 0x000fe20008011405 */
[----:B------:R-:W-:Y:S01]  /*1e00*/  IMAD R8, R8, UR42, RZ ;  /* 0x0000002a08087c24 */ /* 0x000fe2000f8e02ff */
[----:B------:R-:W-:Y:S01]  /*1e10*/  IADD3 R6, P0, R6, UR58, RZ ;  /* 0x0000003a06067c10 */ /* 0x000fe2000ff1e0ff */
[----:B------:R-:W-:Y:S01]  /*1e20*/  IMAD.WIDE.U32 R4, R9, UR59, R4 ;  /* 0x0000003b09047c25 */ /* 0x000fe2000f8e0004 */
[----:B------:R-:W-:-:S02]  /*1e30*/  ULEA.HI UR22, UR22, UR5, URZ, 0x6 ;  /* 0x0000000516167291 */ /* 0x000fc4000f8f303f */
[----:B------:R-:W-:Y:S01]  /*1e40*/  USHF.R.S32.HI UR5, URZ, 0x1f, UR12 ;  /* 0x0000001f3f057899 */ /* 0x000fe2000801140c */
[----:B------:R-:W-:Y:S01]  /*1e50*/  IMAD R8, R0, UR43, R8 ;  /* 0x0000002b00087c24 */ /* 0x000fe2000f8e0208 */
[----:B------:R-:W-:Y:S01]  /*1e60*/  LEA.HI R0, R11, R10, RZ, 0x5 ;  /* 0x0000000a0b007211 */ /* 0x000fe200078f28ff */
[----:B------:R-:W-:Y:S01]  /*1e70*/  USHF.R.S32.HI UR22, URZ, 0x6, UR22 ;  /* 0x000000063f167899 */ /* 0x000fe20008011416 */
[----:B------:R-:W-:Y:S01]  /*1e80*/  VIADD R5, R5, UR23 ;  /* 0x0000001705057c36 */ /* 0x000fe20008000000 */
[----:B------:R-:W-:Y:S01]  /*1e90*/  UIMAD UR7, UR19, UR16, URZ ;  /* 0x00000010130772a4 */ /* 0x000fe2000f8e023f */
[----:B------:R-:W-:Y:S01]  /*1ea0*/  LOP3.LUT R9, R0, 0xffffffe0, RZ, 0xc0, !PT ;  /* 0xffffffe000097812 */ /* 0x000fe200078ec0ff */
[----:B------:R-:W-:Y:S01]  /*1eb0*/  UIADD3.X UR5, UR53, UR5, UR56, UP2, UP0 ;  /* 0x0000000535057290 */ /* 0x000fe200097e0438 */
[----:B------:R-:W-:Y:S01]  /*1ec0*/  IADD3.X R7, R7, UR52, R8, P0, !PT ;  /* 0x0000003407077c10 */ /* 0x000fe200087fe408 */
[----:B------:R-:W-:Y:S01]  /*1ed0*/  UISETP.LT.AND UP0, UPT, URZ, UR22, UPT ;  /* 0x000000163f00728c */ /* 0x000fe2000bf01270 */
[----:B------:R-:W-:Y:S01]  /*1ee0*/  SHF.R.S32.HI R8, RZ, 0x5, R0 ;  /* 0x00000005ff087819 */ /* 0x000fe20000011400 */
[----:B------:R-:W-:Y:S01]  /*1ef0*/  IMAD.IADD R9, R10, 0x1, -R9 ;  /* 0x000000010a097824 */ /* 0x000fe200078e0a09 */
[----:B------:R-:W-:Y:S01]  /*1f00*/  UIMAD UR17, UR59, UR17, UR7 ;  /* 0x000000113b1172a4 */ /* 0x000fe2000f8e0207 */
[----:B------:R-:W-:Y:S01]  /*1f10*/  IMAD.U32 R0, RZ, RZ, UR16 ;  /* 0x00000010ff007e24 */ /* 0x000fe2000f8e00ff */
[----:B------:R-:W-:Y:S01]  /*1f20*/  UIADD3 UR7, UP3, UP2, UR55, UR15, UR57 ;  /* 0x0000000f37077290 */ /* 0x000fe2000fa7e039 */
[----:B------:R-:W-:Y:S01]  /*1f30*/  IMAD R8, R8, UR30, R9 ;  /* 0x0000001e08087c24 */ /* 0x000fe2000f8e0209 */
[----:B------:R-:W-:Y:S01]  /*1f40*/  USEL UR22, URZ, UR22, !UP0 ;  /* 0x000000163f167287 */ /* 0x000fe2000c000000 */
[----:B------:R-:W-:Y:S01]  /*1f50*/  IMAD.WIDE.U32 R6, R0, UR59, R6 ;  /* 0x0000003b00067c25 */ /* 0x000fe2000f8e0006 */
[----:B------:R-:W-:-:S02]  /*1f60*/  UIADD3.X UR5, UR54, UR5, UR48, UP3, UP2 ;  /* 0x0000000536057290 */ /* 0x000fc40009fe4430 */
[----:B------:R-:W-:Y:S01]  /*1f70*/  UISETP.GT.AND UP0, UPT, UR37, UR22, UPT ;  /* 0x000000162500728c */ /* 0x000fe2000bf04270 */
[C---:B------:R-:W-:Y:S01]  /*1f80*/  IADD3 R0, P0, R8.reuse, UR7, RZ ;  /* 0x0000000708007c10 */ /* 0x040fe2000ff1e0ff */
[----:B------:R-:W-:Y:S01]  /*1f90*/  IMAD R9, R21, UR8, RZ ;  /* 0x0000000815097c24 */ /* 0x000fe2000f8e02ff */
[----:B------:R-:W-:Y:S01]  /*1fa0*/  ULDC.64 UR42, c[0x0][0x2b0] ;  /* 0x0000ac00002a7ab9 */ /* 0x000fe20000000a00 */
[C---:B------:R-:W-:Y:S01]  /*1fb0*/  IMAD.WIDE.U32 R4, R3.reuse, UR8, R4 ;  /* 0x0000000803047c25 */ /* 0x040fe2000f8e0004 */
[----:B------:R-:W-:Y:S01]  /*1fc0*/  LEA.HI.X.SX32 R8, R8, UR5, 0x1, P0 ;  /* 0x0000000508087c11 */ /* 0x000fe200080f0eff */
[----:B------:R-:W-:Y:S01]  /*1fd0*/  ULDC.64 UR18, c[0x0][0x400] ;  /* 0x0001000000127ab9 */ /* 0x000fe20000000a00 */
[----:B------:R-:W-:Y:S01]  /*1fe0*/  PLOP3.LUT P0, PT, PT, PT, UP0, 0x80, 0x0 ;  /* 0x000000000000781c */ /* 0x000fe20003f0f008 */
[----:B------:R-:W-:Y:S01]  /*1ff0*/  IMAD R9, R3, UR9, R9 ;  /* 0x0000000903097c24 */ /* 0x000fe2000f8e0209 */
[----:B------:R-:W-:Y:S01]  /*2000*/  UIMAD.WIDE UR8, UR36, 0x4, UR42 ;  /* 0x00000004240878a5 */ /* 0x000fe2000f8e022a */
[----:B------:R-:W-:Y:S01]  /*2010*/  LEA R240, P2, R0, UR18, 0x2 ;  /* 0x0000001200f07c11 */ /* 0x000fe2000f8410ff */
[----:B------:R-:W-:Y:S01]  /*2020*/  VIADD R7, R7, UR17 ;  /* 0x0000001107077c36 */ /* 0x000fe20008000000 */
[----:B------:R-:W-:Y:S01]  /*2030*/  LEA R250, P3, R4, UR28, 0x1 ;  /* 0x0000001c04fa7c11 */ /* 0x000fe2000f8608ff */
[----:B------:R-:W-:Y:S01]  /*2040*/  IMAD.IADD R5, R5, 0x1, R9 ;  /* 0x0000000105057824 */ /* 0x000fe200078e0209 */
[----:B------:R-:W-:Y:S01]  /*2050*/  LEA R249, P4, R6, UR34, 0x1 ;  /* 0x0000002206f97c11 */ /* 0x000fe2000f8808ff */
[----:B------:R-:W-:Y:S01]  /*2060*/  UIADD3 UR7, UR37, -0x1, URZ ;  /* 0xffffffff25077890 */ /* 0x000fe2000fffe03f */
[----:B------:R-:W-:Y:S01]  /*2070*/  LEA.HI.X R239, R0, UR19, R8, 0x2, P2 ;  /* 0x0000001300ef7c11 */ /* 0x000fe200090f1408 */
[----:B------:R-:W-:Y:S01]  /*2080*/  UMOV UR19, UR24 ;  /* 0x0000001800137c82 */ /* 0x000fe20008000000 */
[----:B------:R-:W-:Y:S01]  /*2090*/  LEA.HI.X R248, R4, UR29, R5, 0x1, P3 ;  /* 0x0000001d04f87c11 */ /* 0x000fe200098f0c05 */
[----:B------:R-:W-:Y:S01]  /*20a0*/  UMOV UR18, UR25 ;  /* 0x0000001900127c82 */ /* 0x000fe20008000000 */
[----:B------:R-:W-:Y:S01]  /*20b0*/  LEA.HI.X R247, R6, UR35, R7, 0x1, P4 ;  /* 0x0000002306f77c11 */ /* 0x000fe2000a0f0c07 */
[----:B------:R-:W-:Y:S01]  /*20c0*/  UMOV UR17, UR8 ;  /* 0x0000000800117c82 */ /* 0x000fe20008000000 */
[----:B------:R-:W-:Y:S01]  /*20d0*/  UMOV UR16, UR9 ;  /* 0x0000000900107c82 */ /* 0x000fe20008000000 */
        /* <DEDUP_REMOVED lines=20> */
.L_x_450:
        /* <DEDUP_REMOVED lines=19> */
.L_x_451:
        /* <DEDUP_REMOVED lines=38> */
.L_x_453:
[----:B------:R-:W-:Y:S05]  /*25b0*/  BSYNC B0 ;  /* 0x0000000000007941 */ /* 0x000fea0003800000 */
.L_x_452:
        /* <DEDUP_REMOVED lines=19> */
.L_x_455:
[----:B------:R-:W-:Y:S05]  /*26f0*/  BSYNC B0 ;  /* 0x0000000000007941 */ /* 0x000fea0003800000 */
.L_x_454:
        /* <DEDUP_REMOVED lines=32> */
.L_x_457:
[----:B------:R-:W-:Y:S05]  /*2900*/  BSYNC B0 ;  /* 0x0000000000007941 */ /* 0x000fea0003800000 */
.L_x_456:
        /* <DEDUP_REMOVED lines=20> */
.L_x_449:
        /* <DEDUP_REMOVED lines=72> */
.L_x_460:
[----:B------:R-:W-:Y:S05]  /*2ed0*/  BSYNC B0 ;  /* 0x0000000000007941 */ /* 0x000fea0003800000 */
.L_x_459:
        /* <DEDUP_REMOVED lines=44> */
.L_x_462:
[----:B------:R-:W-:Y:S05]  /*31a0*/  BSYNC B0 ;  /* 0x0000000000007941 */ /* 0x000fea0003800000 */
.L_x_461:
        /* <DEDUP_REMOVED lines=41> */
.L_x_464:
[----:B------:R-:W-:Y:S05]  /*3440*/  BSYNC B0 ;  /* 0x0000000000007941 */ /* 0x000fea0003800000 */
.L_x_463:
        /* <DEDUP_REMOVED lines=16> */
.L_x_466:
        /* <DEDUP_REMOVED lines=37> */
.L_x_467:
[----:B------:R-:W-:Y:S05]  /*37a0*/  BSYNC B0 ;  /* 0x0000000000007941 */ /* 0x000fea0003800000 */
.L_x_465:
        /* <DEDUP_REMOVED lines=11> */
[----:B------:R-:W-:Y:S02]  /*3860*/  ULDC.64 UR8, c[0x0][0x260] ;  /* 0x0000980000087ab9 */ /* 0x000fe40000000a00 */
[----:B--2---:R-:W-:Y:S01]  /*3870*/  IMAD R11, R15, UR8, RZ ;  /* 0x000000080f0b7c24 */ /* 0x004fe2000f8e02ff */
[----:B------:R1:W-:Y:S03]  /*3880*/  @P1 STS.128 [R0+0xb000], RZ ;  /* 0x00b000ff00001388 */ /* 0x0003e60000000c00 */
[----:B------:R-:W-:Y:S01]  /*3890*/  IMAD R11, R14, UR9, R11 ;  /* 0x000000090e0b7c24 */ /* 0x000fe2000f8e020b */
[----:B------:R1:W-:Y:S01]  /*38a0*/  @P1 STS.128 [R0+0xd000], RZ ;  /* 0x00d000ff00001388 */ /* 0x0003e20000000c00 */
[C---:B-----5:R-:W-:Y:S01]  /*38b0*/  VIADD R4, R22.reuse, 0x28 ;  /* 0x0000002816047836 */ /* 0x060fe20000000000 */
[----:B------:R-:W-:Y:S01]  /*38c0*/  SHF.R.S32.HI R20, RZ, 0x1f, R22 ;  /* 0x0000001fff147819 */ /* 0x000fe20000011416 */
[----:B------:R-:W-:-:S02]  /*38d0*/  VIADD R9, R22, 0x8 ;  /* 0x0000000816097836 */ /* 0x000fc40000000000 */
[----:B------:R-:W-:Y:S01]  /*38e0*/  VIADD R5, R22, 0x20 ;  /* 0x0000002016057836 */ /* 0x000fe20000000000 */
[----:B------:R-:W-:Y:S02]  /*38f0*/  ISETP.GE.AND P5, PT, R4, UR5, PT ;  /* 0x0000000504007c0c */ /* 0x000fe4000bfa6270 */
[----:B------:R-:W-:Y:S02]  /*3900*/  ISETP.GE.AND P3, PT, R9, UR5, PT ;  /* 0x0000000509007c0c */ /* 0x000fe4000bf66270 */
[----:B------:R-:W-:Y:S02]  /*3910*/  ISETP.GE.AND P6, PT, R5, UR5, PT ;  /* 0x0000000505007c0c */ /* 0x000fe4000bfc6270 */
[----:B------:R-:W-:Y:S01]  /*3920*/  IADD3.X R9, R7, UR33, R6, P2, !PT ;  /* 0x0000002107097c10 */ /* 0x000fe200097fe406 */
[----:B------:R-:W-:Y:S01]  /*3930*/  IMAD.SHL.U32 R6, R22, 0x4, RZ ;  /* 0x0000000416067824 */ /* 0x000fe200078e00ff */
[----:B------:R-:W-:Y:S02]  /*3940*/  SHF.R.S32.HI R5, RZ, 0x1f, R4 ;  /* 0x0000001fff057819 */ /* 0x000fe40000011404 */
[----:B------:R-:W-:Y:S01]  /*3950*/  P2R R19, PR, RZ, 0x8 ;  /* 0x00000008ff137803 */ /* 0x000fe20000000000 */
[----:B------:R-:W-:-:S02]  /*3960*/  IMAD.WIDE.U32 R8, R14, UR8, R8 ;  /* 0x000000080e087c25 */ /* 0x000fc4000f8e0008 */
[C---:B------:R-:W-:Y:S02]  /*3970*/  @!P5 LEA R16, P2, R4.reuse, UR17, 0x2 ;  /* 0x000000110410dc11 */ /* 0x040fe4000f8410ff */
        /* <DEDUP_REMOVED lines=47> */
.L_x_469:
[----:B------:R-:W-:Y:S05]  /*3c70*/  BSYNC B0 ;  /* 0x0000000000007941 */ /* 0x000fea0003800000 */
.L_x_468:
        /* <DEDUP_REMOVED lines=43> */
.L_x_471:
[----:B------:R-:W-:Y:S05]  /*3f30*/  BSYNC B0 ;  /* 0x0000000000007941 */ /* 0x000fea0003800000 */
.L_x_470:
[----:B------:R-:W-:Y:S01]  /*3f40*/  ISETP.NE.AND P1, PT, R19, RZ, PT ;  /* 0x000000ff1300720c */ /* 0x000fe20003f25270 */
[----:B------:R-:W-:Y:S01]  /*3f50*/  IMAD.MOV.U32 R3, RZ, RZ, 0x7f800000 ;  /* 0x7f800000ff037424 */ /* 0x000fe200078e00ff */
[----:B------:R-:W-:Y:S01]  /*3f60*/  ISETP.NE.AND P2, PT, R18, RZ, PT ;  /* 0x000000ff1200720c */ /* 0x000fe20003f45270 */
[----:B-12---:R-:W-:Y:S01]  /*3f70*/  IMAD.MOV.U32 R4, RZ, RZ, 0x7f800000 ;  /* 0x7f800000ff047424 */ /* 0x006fe200078e00ff */
[----:B------:R-:W0:Y:S01]  /*3f80*/  LDGDEPBAR ;  /* 0x00000000000079af */ /* 0x000e220000000000 */
[----:B---34-:R-:W-:Y:S02]  /*3f90*/  IMAD.MOV.U32 R0, RZ, RZ, 0x7f800000 ;  /* 0x7f800000ff007424 */ /* 0x018fe400078e00ff */
[----:B------:R-:W-:Y:S01]  /*3fa0*/  IMAD.MOV.U32 R5, RZ, RZ, 0x7f800000 ;  /* 0x7f800000ff057424 */ /* 0x000fe200078e00ff */
[----:B------:R-:W2:Y:S01]  /*3fb0*/  @!P6 LDG.E R3, desc[UR10][R6.64+0x80] ;  /* 0x0000800a0603e981 */ /* 0x000ea2000c1e1900 */
[----:B------:R-:W-:Y:S02]  /*3fc0*/  USHF.L.U32 UR21, UR30, 0x4, URZ ;  /* 0x000000041e157899 */ /* 0x000fe4000800063f */
[----:B------:R-:W-:Y:S01]  /*3fd0*/  UIADD3 UR35, UR46, UR14, URZ ;  /* 0x0000000e2e237290 */ /* 0x000fe2000fffe03f */
[----:B------:R-:W3:Y:S01]  /*3fe0*/  @!P5 LDG.E R0, desc[UR10][R16.64] ;  /* 0x0000000a1000d981 */ /* 0x000ee2000c1e1900 */
[----:B------:R-:W-:Y:S01]  /*3ff0*/  USHF.L.U32 UR20, UR30, 0x3, URZ ;  /* 0x000000031e147899 */ /* 0x000fe2000800063f */
[----:B------:R-:W-:-:S02]  /*4000*/  CS2R R126, SRZ ;  /* 0x00000000007e7805 */ /* 0x000fc4000001ff00 */
[----:B------:R-:W-:Y:S01]  /*4010*/  CS2R R124, SRZ ;  /* 0x00000000007c7805 */ /* 0x000fe2000001ff00 */
[----:B------:R-:W4:Y:S01]  /*4020*/  @!P1 LDG.E R4, desc[UR10][R6.64+0x20] ;  /* 0x0000200a06049981 */ /* 0x000f22000c1e1900 */
[----:B------:R-:W-:Y:S02]  /*4030*/  CS2R R130, SRZ ;  /* 0x0000000000827805 */ /* 0x000fe4000001ff00 */
[----:B------:R-:W-:Y:S02]  /*4040*/  CS2R R128, SRZ ;  /* 0x0000000000807805 */ /* 0x000fe4000001ff00 */
[----:B------:R-:W-:Y:S01]  /*4050*/  CS2R R122, SRZ ;  /* 0x00000000007a7805 */ /* 0x000fe2000001ff00 */
[----:B------:R1:W5:Y:S01]  /*4060*/  @!P2 LDG.E R5, desc[UR10][R6.64] ;  /* 0x0000000a0605a981 */ /* 0x000362000c1e1900 */
[----:B------:R-:W-:Y:S02]  /*4070*/  CS2R R120, SRZ ;  /* 0x0000000000787805 */ /* 0x000fe4000001ff00 */
        /* <DEDUP_REMOVED lines=20> */
[----:B-1----:R-:W-:Y:S01]  /*41c0*/  IMAD R6, RZ, RZ, -UR12 ;  /* 0x8000000cff067e24 */ /* 0x002fe2000f8e02ff */
        /* <DEDUP_REMOVED lines=37> */
[----:B------:R-:W-:Y:S01]  /*4420*/  ULDC UR43, c[0x0][0x2d0] ;  /* 0x0000b400002b7ab9 */ /* 0x000fe20000000800 */
[----:B------:R-:W-:Y:S01]  /*4430*/  ULDC UR48, c[0x0][0x398] ;  /* 0x0000e60000307ab9 */ /* 0x000fe20000000800 */
[----:B------:R-:W-:Y:S01]  /*4440*/  UIADD3 UR42, UR46, 0x80, URZ ;  /* 0x000000802e2a7890 */ /* 0x000fe2000fffe03f */
[----:B------:R-:W1:Y:S01]  /*4450*/  LDSM.16.M88.4 R192, [R209+0x13000] ;  /* 0x01300000d1c0783b */ /* 0x000e620000000200 */
[----:B------:R-:W-:-:S03]  /*4460*/  ULDC UR13, c[0x0][0x2ec] ;  /* 0x0000bb00000d7ab9 */ /* 0x000fc60000000800 */
[----:B------:R-:W1:Y:S04]  /*4470*/  LDSM.16.M88.4 R196, [R209+0x13400] ;  /* 0x01340000d1c4783b */ /* 0x000e680000000200 */
[----:B------:R-:W1:Y:S04]  /*4480*/  LDSM.16.M88.4 R200, [R210+0x13000] ;  /* 0x01300000d2c8783b */ /* 0x000e680000000200 */
[----:B------:R-:W1:Y:S01]  /*4490*/  LDSM.16.M88.4 R204, [R210+0x13400] ;  /* 0x01340000d2cc783b */ /* 0x000e620000000200 */
[----:B------:R-:W-:Y:S02]  /*44a0*/  UIADD3 UR28, UR21, 0x20, URZ ;  /* 0x00000020151c7890 */ /* 0x000fe4000fffe03f */
[----:B------:R-:W-:-:S02]  /*44b0*/  UIADD3 UR23, UR21, 0x40, URZ ;  /* 0x0000004015177890 */ /* 0x000fc4000fffe03f */
[----:B------:R-:W-:Y:S02]  /*44c0*/  UIADD3 UR41, -UR6, 0x80, UR35 ;  /* 0x0000008006297890 */ /* 0x000fe4000fffe123 */
[----:B------:R-:W-:Y:S02]  /*44d0*/  UIADD3 UR27, UR20, UR28, URZ ;  /* 0x0000001c141b7290 */ /* 0x000fe4000fffe03f */
[----:B------:R-:W-:Y:S02]  /*44e0*/  UIADD3 UR39, UR20, UR23, URZ ;  /* 0x0000001714277290 */ /* 0x000fe4000fffe03f */
[----:B------:R-:W-:Y:S02]  /*44f0*/  UIADD3 UR41, UR41, -UR38, URZ ;  /* 0x8000002629297290 */ /* 0x000fe4000fffe03f */
[----:B------:R-:W-:Y:S02]  /*4500*/  UIADD3 UR26, UR20, UR27, URZ ;  /* 0x0000001b141a7290 */ /* 0x000fe4000fffe03f */
[----:B------:R-:W-:-:S02]  /*4510*/  UIADD3 UR38, UR20, UR39, URZ ;  /* 0x0000002714267290 */ /* 0x000fc4000fffe03f */
[----:B------:R-:W-:Y:S02]  /*4520*/  UIADD3 UR25, UR20, UR26, URZ ;  /* 0x0000001a14197290 */ /* 0x000fe4000fffe03f */
[----:B------:R-:W-:Y:S02]  /*4530*/  UIADD3 UR37, UR20, UR38, URZ ;  /* 0x0000002614257290 */ /* 0x000fe4000fffe03f */
[----:B------:R-:W-:Y:S02]  /*4540*/  UIADD3 UR24, UR20, UR25, URZ ;  /* 0x0000001914187290 */ /* 0x000fe4000fffe03f */
[----:B------:R-:W-:Y:S01]  /*4550*/  UIADD3 UR36, UR20, UR37, URZ ;  /* 0x0000002514247290 */ /* 0x000fe2000fffe03f */
[----:B------:R-:W-:Y:S01]  /*4560*/  UMOV UR9, UR5 ;  /* 0x0000000500097c82 */ /* 0x000fe20008000000 */
[----:B------:R-:W-:Y:S02]  /*4570*/  UIMAD UR30, UR30, 0x38, URZ ;  /* 0x000000381e1e78a4 */ /* 0x000fe4000f8e023f */
[----:B------:R-:W-:-:S02]  /*4580*/  UIADD3 UR29, UR20, UR24, URZ ;  /* 0x00000018141d7290 */ /* 0x000fc4000fffe03f */
[----:B------:R-:W-:Y:S01]  /*4590*/  UIADD3 UR40, UR20, UR36, URZ ;  /* 0x0000002414287290 */ /* 0x000fe2000fffe03f */
[----:B------:R-:W-:Y:S01]  /*45a0*/  ULDC UR5, c[0x0][0x39c] ;  /* 0x0000e70000057ab9 */ /* 0x000fe20000000800 */
[----:B--2---:R2:W-:Y:S04]  /*45b0*/  STL [R1+0xc], R3 ;  /* 0x00000c0301007387 */ /* 0x0045e80000100800 */
[----:B----4-:R-:W-:Y:S04]  /*45c0*/  STL [R1+0x20], R4 ;  /* 0x0000200401007387 */ /* 0x010fe80000100800 */
[----:B------:R-:W-:Y:S04]  /*45d0*/  STL [R1+0x8], R224 ;  /* 0x000008e001007387 */ /* 0x000fe80000100800 */
[----:B---3--:R3:W-:Y:S04]  /*45e0*/  STL [R1+0x18], R0 ;  /* 0x0000180001007387 */ /* 0x0087e80000100800 */
[----:B-----5:R4:W-:Y:S01]  /*45f0*/  STL [R1+0x1c], R5 ;  /* 0x00001c0501007387 */ /* 0x0209e20000100800 */
[----:B--2---:R-:W-:-:S03]  /*4600*/  VIADD R3, R219, 0x1800 ;  /* 0x00001800db037836 */ /* 0x004fc60000000000 */
[----:B------:R-:W-:Y:S02]  /*4610*/  STL [R1+0x2c], R6 ;  /* 0x00002c0601007387 */ /* 0x000fe40000100800 */
[----:B------:R-:W-:Y:S01]  /*4620*/  SEL R208, R3, R219, !P0 ;  /* 0x000000db03d07207 */ /* 0x000fe20004000000 */
[C---:B---3--:R-:W-:Y:S02]  /*4630*/  VIADD R0, R22.reuse, 0xffffffc0 ;  /* 0xffffffc016007836 */ /* 0x048fe40000000000 */
[----:B----4-:R-:W-:-:S03]  /*4640*/  IMAD.SHL.U32 R5, R22, 0x4, RZ ;  /* 0x0000000416057824 */ /* 0x010fc600078e00ff */
[----:B------:R-:W-:Y:S02]  /*4650*/  SHF.R.S32.HI R3, RZ, 0x1f, R0 ;  /* 0x0000001fff037819 */ /* 0x000fe40000011400 */
[----:B------:R2:W-:Y:S02]  /*4660*/  STL [R1+0x4c], R5 ;  /* 0x00004c0501007387 */ /* 0x0005e40000100800 */
[C---:B------:R-:W-:Y:S01]  /*4670*/  SHF.L.U64.HI R3, R0.reuse, 0x2, R3 ;  /* 0x0000000200037819 */ /* 0x040fe20000010203 */
[----:B------:R-:W-:Y:S02]  /*4680*/  IMAD.SHL.U32 R0, R0, 0x4, RZ ;  /* 0x0000000400007824 */ /* 0x000fe400078e00ff */
[----:B------:R-:W-:Y:S01]  /*4690*/  VIADD R4, R217, 0x1800 ;  /* 0x00001800d9047836 */ /* 0x000fe20000000000 */
[----:B--2---:R-:W-:-:S05]  /*46a0*/  SHF.L.U64.HI R5, R22, 0x2, R20 ;  /* 0x0000000216057819 */ /* 0x004fca0000010214 */
[----:B------:R-:W-:Y:S04]  /*46b0*/  STL [R1+0x48], R5 ;  /* 0x0000480501007387 */ /* 0x000fe80000100800 */
[----:B------:R2:W-:Y:S04]  /*46c0*/  STL [R1+0x44], R3 ;  /* 0x0000440301007387 */ /* 0x0005e80000100800 */
[----:B------:R3:W-:Y:S01]  /*46d0*/  STL [R1+0x40], R0 ;  /* 0x0000400001007387 */ /* 0x0007e20000100800 */
[----:B------:R-:W-:Y:S02]  /*46e0*/  SEL R4, R4, R217, !P0 ;  /* 0x000000d904047207 */ /* 0x000fe40004000000 */
[----:B------:R-:W-:-:S02]  /*46f0*/  LEA R208, R208, UR4, 0x1 ;  /* 0x00000004d0d07c11 */ /* 0x000fc4000f8e08ff */
[----:B-12---:R-:W-:-:S07]  /*4700*/  LEA R3, R4, UR4, 0x1 ;  /* 0x0000000404037c11 */ /* 0x006fce000f8e08ff */
.L_x_476:
[----:B------:R-:W2:Y:S01]  /*4710*/  LDL R221, [R1+0x4c] ;  /* 0x00004c0001dd7983 */ /* 0x000ea20000100800 */
[----:B---3--:R-:W-:Y:S01]  /*4720*/  IADD3 R0, R218, R208, RZ ;  /* 0x000000d0da007210 */ /* 0x008fe20007ffe0ff */
[----:B------:R-:W-:Y:S02]  /*4730*/  USHF.L.U32 UR8, UR7, 0x6, URZ ;  /* 0x0000000607087899 */ /* 0x000fe4000800063f */
[----:B------:R-:W3:Y:S01]  /*4740*/  LDL R220, [R1+0x48] ;  /* 0x0000480001dc7983 */ /* 0x000ee20000100800 */
[----:B------:R-:W-:Y:S01]  /*4750*/  ULDC UR12, c[0x0][0x394] ;  /* 0x0000e500000c7ab9 */ /* 0x000fe20000000800 */
[----:B------:R-:W-:Y:S02]  /*4760*/  UISETP.GE.AND UP0, UPT, UR8, UR41, UPT ;  /* 0x000000290800728c */ /* 0x000fe4000bf06270 */
[----:B------:R-:W0:Y:S01]  /*4770*/  LDGDEPBAR ;  /* 0x00000000000079af */ /* 0x000e220000000000 */
[----:B------:R-:W-:Y:S04]  /*4780*/  DEPBAR.LE SB0, 0x0 ;  /* 0x000080000000791a */ /* 0x000fe80000000000 */
[----:B------:R-:W-:Y:S06]  /*4790*/  BAR.SYNC.DEFER_BLOCKING 0x0 ;  /* 0x0000000000007b1d */ /* 0x000fec0000010000 */
[----:B------:R-:W-:Y:S08]  /*47a0*/  LDSM.16.M88.4 R32, [R208] ;  /* 0x00000000d020783b */ /* 0x000ff00000000200 */
[----:B------:R-:W1:Y:S08]  /*47b0*/  LDSM.16.M88.4 R16, [R209+0x9000] ;  /* 0x00900000d110783b */ /* 0x000e700000000200 */
[----:B------:R-:W4:Y:S08]  /*47c0*/  LDSM.16.M88.4 R28, [R208+0x800] ;  /* 0x00080000d01c783b */ /* 0x000f300000000200 */
[----:B------:R-:W4:Y:S08]  /*47d0*/  LDSM.16.M88.4 R132, [R209+0x9400] ;  /* 0x00940000d184783b */ /* 0x000f300000000200 */
[----:B------:R-:W-:Y:S08]  /*47e0*/  LDSM.16.M88.4 R136, [R0] ;  /* 0x000000000088783b */ /* 0x000ff00000000200 */
[----:B------:R-:W4:Y:S01]  /*47f0*/  LDSM.16.M88.4 R140, [R210+0x9000] ;  /* 0x00900000d28c783b */ /* 0x000f220000000200 */
[-C--:B-1----:R-:W-:Y:S07]  /*4800*/  HMMA.16816.F32.BF16 R4, R32, R16.reuse, RZ ;  /* 0x000000102004723c */ /* 0x082fee00000418ff */
[----:B------:R-:W1:Y:S01]  /*4810*/  LDSM.16.M88.4 R144, [R0+0x800] ;  /* 0x000800000090783b */ /* 0x000e620000000200 */
[C---:B----4-:R-:W-:Y:S07]  /*4820*/  HMMA.16816.F32.BF16 R8, R28.reuse, R16, RZ ;  /* 0x000000101c08723c */ /* 0x050fee00000418ff */
[----:B------:R-:W4:Y:S01]  /*4830*/  LDSM.16.M88.4 R148, [R210+0x9400] ;  /* 0x00940000d294783b */ /* 0x000f220000000200 */
[-C--:B------:R-:W-:Y:S07]  /*4840*/  HMMA.16816.F32.BF16 R12, R28, R18.reuse, RZ ;  /* 0x000000121c0c723c */ /* 0x080fee00000418ff */
[----:B------:R-:W-:Y:S01]  /*4850*/  LDSM.16.M88.4 R152, [R209+0xb000] ;  /* 0x00b00000d198783b */ /* 0x000fe20000000200 */
[C---:B------:R-:W-:Y:S07]  /*4860*/  HMMA.16816.F32.BF16 R16, R32.reuse, R18, RZ ;  /* 0x000000122010723c */ /* 0x040fee00000418ff */
[----:B------:R-:W-:Y:S01]  /*4870*/  LDSM.16.M88.4 R156, [R208+0x1800] ;  /* 0x00180000d09c783b */ /* 0x000fe20000000200 */
[-C--:B------:R-:W-:Y:S06]  /*4880*/  HMMA.16816.F32.BF16 R20, R32, R132.reuse, RZ ;  /* 0x000000842014723c */ /* 0x080fec00000418ff */
[C---:B------:R-:W-:Y:S06]  /*4890*/  HMMA.16816.F32.BF16 R24, R28.reuse, R132, RZ ;  /* 0x000000841c18723c */ /* 0x040fec00000418ff */
[-C--:B------:R-:W-:Y:S06]  /*48a0*/  HMMA.16816.F32.BF16 R28, R28, R134.reuse, RZ ;  /* 0x000000861c1c723c */ /* 0x080fec00000418ff */
[----:B------:R-:W-:Y:S01]  /*48b0*/  HMMA.16816.F32.BF16 R32, R32, R134, RZ ;  /* 0x000000862020723c */ /* 0x000fe200000418ff */
[----:B------:R-:W4:Y:S05]  /*48c0*/  LDSM.16.M88.4 R132, [R208+0x1000] ;  /* 0x00100000d084783b */ /* 0x000f2a0000000200 */
[-C--:B------:R-:W-:Y:S06]  /*48d0*/  HMMA.16816.F32.BF16 R4, R136, R140.reuse, R4 ;  /* 0x0000008c8804723c */ /* 0x080fec0000041804 */
[C---:B-1----:R-:W-:Y:S06]  /*48e0*/  HMMA.16816.F32.BF16 R8, R144.reuse, R140, R8 ;  /* 0x0000008c9008723c */ /* 0x042fec0000041808 */
[-C--:B------:R-:W-:Y:S06]  /*48f0*/  HMMA.16816.F32.BF16 R12, R144, R142.reuse, R12 ;  /* 0x0000008e900c723c */ /* 0x080fec000004180c */
[C---:B------:R-:W-:Y:S01]  /*4900*/  HMMA.16816.F32.BF16 R16, R136.reuse, R142, R16 ;  /* 0x0000008e8810723c */ /* 0x040fe20000041810 */
[----:B------:R-:W1:Y:S05]  /*4910*/  LDSM.16.M88.4 R140, [R209+0xb400] ;  /* 0x00b40000d18c783b */ /* 0x000e6a0000000200 */
[-C--:B----4-:R-:W-:Y:S06]  /*4920*/  HMMA.16816.F32.BF16 R20, R136, R148.reuse, R20 ;  /* 0x000000948814723c */ /* 0x090fec0000041814 */
[C---:B------:R-:W-:Y:S06]  /*4930*/  HMMA.16816.F32.BF16 R24, R144.reuse, R148, R24 ;  /* 0x000000949018723c */ /* 0x040fec0000041818 */
[-C--:B------:R-:W-:Y:S01]  /*4940*/  HMMA.16816.F32.BF16 R28, R144, R150.reuse, R28 ;  /* 0x00000096901c723c */ /* 0x080fe2000004181c */
[----:B------:R-:W-:Y:S05]  /*4950*/  LDSM.16.M88.4 R144, [R210+0xb000] ;  /* 0x00b00000d290783b */ /* 0x000fea0000000200 */
[----:B------:R-:W-:Y:S03]  /*4960*/  HMMA.16816.F32.BF16 R32, R136, R150, R32 ;  /* 0x000000968820723c */ /* 0x000fe60000041820 */
[----:B------:R-:W4:Y:S03]  /*4970*/  LDSM.16.M88.4 R136, [R0+0x1000] ;  /* 0x001000000088783b */ /* 0x000f260000000200 */
[-C--:B------:R-:W-:Y:S05]  /*4980*/  HMMA.16816.F32.BF16 R4, R132, R152.reuse, R4 ;  /* 0x000000988404723c */ /* 0x080fea0000041804 */
[----:B------:R-:W4:Y:S01]  /*4990*/  LDSM.16.M88.4 R148, [R0+0x1800] ;  /* 0x001800000094783b */ /* 0x000f220000000200 */
[C---:B------:R-:W-:Y:S06]  /*49a0*/  HMMA.16816.F32.BF16 R8, R156.reuse, R152, R8 ;  /* 0x000000989c08723c */ /* 0x040fec0000041808 */
[-C--:B------:R-:W-:Y:S06]  /*49b0*/  HMMA.16816.F32.BF16 R12, R156, R154.reuse, R12 ;  /* 0x0000009a9c0c723c */ /* 0x080fec000004180c */
[C---:B------:R-:W-:Y:S06]  /*49c0*/  HMMA.16816.F32.BF16 R16, R132.reuse, R154, R16 ;  /* 0x0000009a8410723c */ /* 0x040fec0000041810 */
[-C--:B-1----:R-:W-:Y:S06]  /*49d0*/  HMMA.16816.F32.BF16 R20, R132, R140.reuse, R20 ;  /* 0x0000008c8414723c */ /* 0x082fec0000041814 */
[C---:B------:R-:W-:Y:S06]  /*49e0*/  HMMA.16816.F32.BF16 R24, R156.reuse, R140, R24 ;  /* 0x0000008c9c18723c */ /* 0x040fec0000041818 */
[-C--:B------:R-:W-:Y:S06]  /*49f0*/  HMMA.16816.F32.BF16 R28, R156, R142.reuse, R28 ;  /* 0x0000008e9c1c723c */ /* 0x080fec000004181c */
[----:B------:R-:W-:Y:S01]  /*4a00*/  HMMA.16816.F32.BF16 R32, R132, R142, R32 ;  /* 0x0000008e8420723c */ /* 0x000fe20000041820 */
[----:B------:R-:W-:Y:S05]  /*4a10*/  LDSM.16.M88.4 R132, [R208+0x2000] ;  /* 0x00200000d084783b */ /* 0x000fea0000000200 */
[-C--:B----4-:R-:W-:Y:S03]  /*4a20*/  HMMA.16816.F32.BF16 R4, R136, R144.reuse, R4 ;  /* 0x000000908804723c */ /* 0x090fe60000041804 */
[----:B------:R-:W-:Y:S03]  /*4a30*/  LDSM.16.M88.4 R140, [R209+0xd000] ;  /* 0x00d00000d18c783b */ /* 0x000fe60000000200 */
[C---:B------:R-:W-:Y:S06]  /*4a40*/  HMMA.16816.F32.BF16 R8, R148.reuse, R144, R8 ;  /* 0x000000909408723c */ /* 0x040fec0000041808 */
[-C--:B------:R-:W-:Y:S06]  /*4a50*/  HMMA.16816.F32.BF16 R12, R148, R146.reuse, R12 ;  /* 0x00000092940c723c */ /* 0x080fec000004180c */
[C---:B------:R-:W-:Y:S01]  /*4a60*/  HMMA.16816.F32.BF16 R16, R136.reuse, R146, R16 ;  /* 0x000000928810723c */ /* 0x040fe20000041810 */
[----:B------:R-:W-:Y:S04]  /*4a70*/  LDSM.16.M88.4 R144, [R208+0x2800] ;  /* 0x00280000d090783b */ /* 0x000fe80000000200 */
[----:B--2---:R-:W-:Y:S06]  /*4a80*/  IADD3 R152, P0, R221, UR19, RZ ;  /* 0x00000013dd987c10 */ /* 0x004fec000ff1e0ff */
[----:B---3--:R-:W-:Y:S02]  /*4a90*/  IADD3.X R153, R220, UR18, RZ, P0, !PT ;  /* 0x00000012dc997c10 */ /* 0x008fe400087fe4ff */
[----:B------:R-:W-:Y:S03]  /*4aa0*/  PLOP3.LUT P0, PT, PT, PT, UP0, 0x80, 0x0 ;  /* 0x000000000000781c */ /* 0x000fe60003f0f008 */
[----:B-----5:R-:W5:Y:S04]  /*4ab0*/  LDG.E R223, desc[UR10][R152.64] ;  /* 0x0000000a98df7981 */ /* 0x020f68000c1e1900 */
[----:B------:R-:W5:Y:S04]  /*4ac0*/  LDG.E R222, desc[UR10][R152.64+0x20] ;  /* 0x0000200a98de7981 */ /* 0x000f68000c1e1900 */
[----:B------:R-:W5:Y:S04]  /*4ad0*/  LDG.E R221, desc[UR10][R152.64+0x80] ;  /* 0x0000800a98dd7981 */ /* 0x000f68000c1e1900 */
[----:B------:R1:W5:Y:S04]  /*4ae0*/  LDG.E R220, desc[UR10][R152.64+0xa0] ;  /* 0x0000a00a98dc7981 */ /* 0x000368000c1e1900 */
[----:B-1----:R-:W1:Y:S02]  /*4af0*/  LDSM.16.M88.4 R152, [R210+0xb400] ;  /* 0x00b40000d298783b */ /* 0x002e640000000200 */
[-C--:B-1----:R-:W-:Y:S06]  /*4b00*/  HMMA.16816.F32.BF16 R20, R136, R152.reuse, R20 ;  /* 0x000000988814723c */ /* 0x082fec0000041814 */
[C---:B------:R-:W-:Y:S06]  /*4b10*/  HMMA.16816.F32.BF16 R24, R148.reuse, R152, R24 ;  /* 0x000000989418723c */ /* 0x040fec0000041818 */
[-C--:B------:R-:W-:Y:S01]  /*4b20*/  HMMA.16816.F32.BF16 R28, R148, R154.reuse, R28 ;  /* 0x0000009a941c723c */ /* 0x080fe2000004181c */
[----:B------:R-:W1:Y:S05]  /*4b30*/  LDSM.16.M88.4 R148, [R209+0xd400] ;  /* 0x00d40000d194783b */ /* 0x000e6a0000000200 */
[----:B------:R-:W-:Y:S03]  /*4b40*/  HMMA.16816.F32.BF16 R32, R136, R154, R32 ;  /* 0x0000009a8820723c */ /* 0x000fe60000041820 */
[----:B------:R-:W-:Y:S03]  /*4b50*/  LDSM.16.M88.4 R136, [R0+0x2000] ;  /* 0x002000000088783b */ /* 0x000fe60000000200 */
[-C--:B------:R-:W-:Y:S05]  /*4b60*/  HMMA.16816.F32.BF16 R4, R132, R140.reuse, R4 ;  /* 0x0000008c8404723c */ /* 0x080fea0000041804 */
[----:B------:R-:W2:Y:S01]  /*4b70*/  LDSM.16.M88.4 R152, [R210+0xd000] ;  /* 0x00d00000d298783b */ /* 0x000ea20000000200 */
[C---:B------:R-:W-:Y:S06]  /*4b80*/  HMMA.16816.F32.BF16 R8, R144.reuse, R140, R8 ;  /* 0x0000008c9008723c */ /* 0x040fec0000041808 */
[-C--:B------:R-:W-:Y:S06]  /*4b90*/  HMMA.16816.F32.BF16 R12, R144, R142.reuse, R12 ;  /* 0x0000008e900c723c */ /* 0x080fec000004180c */
[C---:B------:R-:W-:Y:S01]  /*4ba0*/  HMMA.16816.F32.BF16 R16, R132.reuse, R142, R16 ;  /* 0x0000008e8410723c */ /* 0x040fe20000041810 */
[----:B------:R-:W3:Y:S05]  /*4bb0*/  LDSM.16.M88.4 R140, [R0+0x2800] ;  /* 0x00280000008c783b */ /* 0x000eea0000000200 */
[-C--:B-1----:R-:W-:Y:S06]  /*4bc0*/  HMMA.16816.F32.BF16 R20, R132, R148.reuse, R20 ;  /* 0x000000948414723c */ /* 0x082fec0000041814 */
[C---:B------:R-:W-:Y:S06]  /*4bd0*/  HMMA.16816.F32.BF16 R24, R144.reuse, R148, R24 ;  /* 0x000000949018723c */ /* 0x040fec0000041818 */
[-C--:B------:R-:W-:Y:S06]  /*4be0*/  HMMA.16816.F32.BF16 R28, R144, R150.reuse, R28 ;  /* 0x00000096901c723c */ /* 0x080fec000004181c */
[----:B------:R-:W-:Y:S06]  /*4bf0*/  HMMA.16816.F32.BF16 R32, R132, R150, R32 ;  /* 0x000000968420723c */ /* 0x000fec0000041820 */
[-C--:B--2---:R-:W-:Y:S06]  /*4c00*/  HMMA.16816.F32.BF16 R4, R136, R152.reuse, R4 ;  /* 0x000000988804723c */ /* 0x084fec0000041804 */
[C---:B---3--:R-:W-:Y:S06]  /*4c10*/  HMMA.16816.F32.BF16 R8, R140.reuse, R152, R8 ;  /* 0x000000988c08723c */ /* 0x048fec0000041808 */
        /* <DEDUP_REMOVED lines=11> */
[----:B------:R-:W2:Y:S01]  /*4cd0*/  MUFU.TANH R146, R5 ;  /* 0x0000000500927308 */ /* 0x000ea20000002400 */
[----:B------:R-:W-:Y:S01]  /*4ce0*/  FMUL.FTZ R12, R12, UR5 ;  /* 0x000000050c0c7c20 */ /* 0x000fe20008410000 */
[----:B------:R-:W-:Y:S01]  /*4cf0*/  FMUL.FTZ R13, R13, UR5 ;  /* 0x000000050d0d7c20 */ /* 0x000fe20008410000 */
[----:B------:R-:W-:Y:S01]  /*4d00*/  FMUL.FTZ R14, R14, UR5 ;  /* 0x000000050e0e7c20 */ /* 0x000fe20008410000 */
[----:B------:R-:W-:Y:S01]  /*4d10*/  FMUL.FTZ R15, R15, UR5 ;  /* 0x000000050f0f7c20 */ /* 0x000fe20008410000 */
[----:B------:R-:W-:Y:S01]  /*4d20*/  FMUL.FTZ R16, R16, UR5 ;  /* 0x0000000510107c20 */ /* 0x000fe20008410000 */
[----:B------:R-:W-:Y:S04]  /*4d30*/  FMUL.FTZ R17, R17, UR5 ;  /* 0x0000000511117c20 */ /* 0x000fe80008410000 */
[----:B------:R3:W4:Y:S01]  /*4d40*/  MUFU.TANH R145, R6 ;  /* 0x0000000600917308 */ /* 0x0007220000002400 */
[----:B------:R-:W-:Y:S01]  /*4d50*/  FMUL.FTZ R18, R18, UR5 ;  /* 0x0000000512127c20 */ /* 0x000fe20008410000 */
[----:B------:R-:W-:Y:S08]  /*4d60*/  FMUL.FTZ R19, R19, UR5 ;  /* 0x0000000513137c20 */ /* 0x000ff00008410000 */
[----:B------:R-:W1:Y:S10]  /*4d70*/  MUFU.TANH R144, R144 ;  /* 0x0000009000907308 */ /* 0x000e740000002400 */
[----:B------:R1:W1:Y:S01]  /*4d80*/  MUFU.TANH R151, R8 ;  /* 0x0000000800977308 */ /* 0x0002620000002400 */
[----:B---3--:R-:W3:Y:S09]  /*4d90*/  LDSM.16.M88.4 R4, [R210+0xd400] ;  /* 0x00d40000d204783b */ /* 0x008ef20000000200 */
[----:B------:R1:W1:Y:S10]  /*4da0*/  MUFU.TANH R150, R9 ;  /* 0x0000000900967308 */ /* 0x0002740000002400 */
[----:B------:R1:W1:Y:S10]  /*4db0*/  MUFU.TANH R149, R10 ;  /* 0x0000000a00957308 */ /* 0x0002740000002400 */
[----:B------:R1:W1:Y:S10]  /*4dc0*/  MUFU.TANH R148, R11 ;  /* 0x0000000b00947308 */ /* 0x0002740000002400 */
[----:B------:R1:W1:Y:S10]  /*4dd0*/  MUFU.TANH R155, R12 ;  /* 0x0000000c009b7308 */ /* 0x0002740000002400 */
[----:B------:R1:W1:Y:S01]  /*4de0*/  MUFU.TANH R154, R13 ;  /* 0x0000000d009a7308 */ /* 0x0002620000002400 */
[-C--:B---3--:R-:W-:Y:S06]  /*4df0*/  HMMA.16816.F32.BF16 R20, R136, R4.reuse, R20 ;  /* 0x000000048814723c */ /* 0x088fec0000041814 */
[C---:B------:R-:W-:Y:S03]  /*4e00*/  HMMA.16816.F32.BF16 R24, R140.reuse, R4, R24 ;  /* 0x000000048c18723c */ /* 0x040fe60000041818 */
[----:B------:R3:W1:Y:S03]  /*4e10*/  MUFU.TANH R153, R14 ;  /* 0x0000000e00997308 */ /* 0x0006660000002400 */
[-C--:B------:R-:W-:Y:S07]  /*4e20*/  HMMA.16816.F32.BF16 R28, R140, R6.reuse, R28 ;  /* 0x000000068c1c723c */ /* 0x080fee000004181c */
[----:B------:R3:W1:Y:S01]  /*4e30*/  MUFU.TANH R152, R15 ;  /* 0x0000000f00987308 */ /* 0x0006620000002400 */
[----:B------:R-:W-:Y:S01]  /*4e40*/  MOV R4, R240 ;  /* 0x000000f000047202 */ /* 0x000fe20000000f00 */
[----:B------:R-:W-:Y:S08]  /*4e50*/  HMMA.16816.F32.BF16 R32, R136, R6, R32 ;  /* 0x000000068820723c */ /* 0x000ff00000041820 */
[----:B------:R3:W1:Y:S03]  /*4e60*/  MUFU.TANH R159, R16 ;  /* 0x00000010009f7308 */ /* 0x0006660000002400 */
[----:B------:R-:W-:Y:S01]  /*4e70*/  MOV R5, R239 ;  /* 0x000000ef00057202 */ /* 0x000fe20000000f00 */
[----:B------:R-:W-:Y:S01]  /*4e80*/  FMUL.FTZ R20, R20, UR5 ;  /* 0x0000000514147c20 */ /* 0x000fe20008410000 */
[----:B------:R-:W-:Y:S03]  /*4e90*/  FMUL.FTZ R21, R21, UR5 ;  /* 0x0000000515157c20 */ /* 0x000fe60008410000 */
[----:B------:R3:W-:Y:S01]  /*4ea0*/  STL.64 [R1], R4 ;  /* 0x0000000401007387 */ /* 0x0007e20000100a00 */
[----:B------:R-:W-:Y:S01]  /*4eb0*/  FMUL.FTZ R22, R22, UR5 ;  /* 0x0000000516167c20 */ /* 0x000fe20008410000 */
[----:B------:R3:W1:Y:S01]  /*4ec0*/  MUFU.TANH R158, R17 ;  /* 0x00000011009e7308 */ /* 0x0006620000002400 */
[----:B------:R-:W-:Y:S01]  /*4ed0*/  FMUL.FTZ R23, R23, UR5 ;  /* 0x0000000517177c20 */ /* 0x000fe20008410000 */
[----:B------:R-:W-:Y:S01]  /*4ee0*/  FMUL.FTZ R24, R24, UR5 ;  /* 0x0000000518187c20 */ /* 0x000fe20008410000 */
[----:B------:R-:W-:Y:S01]  /*4ef0*/  FMUL.FTZ R25, R25, UR5 ;  /* 0x0000000519197c20 */ /* 0x000fe20008410000 */
[----:B------:R-:W-:Y:S01]  /*4f00*/  FMUL.FTZ R26, R26, UR5 ;  /* 0x000000051a1a7c20 */ /* 0x000fe20008410000 */
[----:B------:R-:W-:Y:S01]  /*4f10*/  FMUL.FTZ R27, R27, UR5 ;  /* 0x000000051b1b7c20 */ /* 0x000fe20008410000 */
[----:B------:R-:W-:Y:S01]  /*4f20*/  FMUL.FTZ R28, R28, UR5 ;  /* 0x000000051c1c7c20 */ /* 0x000fe20008410000 */
[----:B------:R-:W-:Y:S03]  /*4f30*/  FMUL.FTZ R29, R29, UR5 ;  /* 0x000000051d1d7c20 */ /* 0x000fe60008410000 */
[----:B------:R3:W1:Y:S01]  /*4f40*/  MUFU.TANH R157, R18 ;  /* 0x00000012009d7308 */ /* 0x0006620000002400 */
[----:B------:R-:W-:Y:S01]  /*4f50*/  FMUL.FTZ R30, R30, UR5 ;  /* 0x000000051e1e7c20 */ /* 0x000fe20008410000 */
[----:B------:R-:W-:Y:S01]  /*4f60*/  FMUL.FTZ R31, R31, UR5 ;  /* 0x000000051f1f7c20 */ /* 0x000fe20008410000 */
[----:B------:R-:W-:Y:S01]  /*4f70*/  FMUL.FTZ R32, R32, UR5 ;  /* 0x0000000520207c20 */ /* 0x000fe20008410000 */
[----:B------:R-:W-:Y:S01]  /*4f80*/  FMUL.FTZ R33, R33, UR5 ;  /* 0x0000000521217c20 */ /* 0x000fe20008410000 */
[----:B------:R-:W-:Y:S01]  /*4f90*/  FMUL.FTZ R34, R34, UR5 ;  /* 0x0000000522227c20 */ /* 0x000fe20008410000 */
[----:B------:R-:W-:Y:S04]  /*4fa0*/  FMUL.FTZ R35, R35, UR5 ;  /* 0x0000000523237c20 */ /* 0x000fe80008410000 */
[----:B------:R3:W1:Y:S10]  /*4fb0*/  MUFU.TANH R156, R19 ;  /* 0x00000013009c7308 */ /* 0x0006740000002400 */
        /* <DEDUP_REMOVED lines=15> */
[----:B------:R3:W1:Y:S01]  /*50b0*/  MUFU.TANH R235, R35 ;  /* 0x0000002300eb7308 */ /* 0x0006620000002400 */
[----:B--2-4-:R-:W-:Y:S05]  /*50c0*/  @!P0 BRA `(.L_x_472) ;  /* 0x0000000000a48947 */ /* 0x014fea0003800000 */
[----:B-1----:R-:W-:Y:S01]  /*50d0*/  MOV R13, R228 ;  /* 0x000000e4000d7202 */ /* 0x002fe20000000f00 */
[----:B------:R-:W-:Y:S01]  /*50e0*/  UIADD3 UR15, UR9, UR35, -UR6 ;  /* 0x00000023090f7290 */ /* 0x000fe2000fffe806 */
[----:B---3--:R-:W-:Y:S01]  /*50f0*/  MOV R18, R233 ;  /* 0x000000e900127202 */ /* 0x008fe20000000f00 */
[----:B------:R-:W-:Y:S01]  /*5100*/  IMAD.U32 R0, RZ, RZ, UR42 ;  /* 0x0000002aff007e24 */ /* 0x000fe2000f8e00ff */
[----:B------:R-:W-:Y:S01]  /*5110*/  MOV R29, R235 ;  /* 0x000000eb001d7202 */ /* 0x000fe20000000f00 */
[----:B------:R-:W-:Y:S01]  /*5120*/  IMAD.MOV.U32 R12, RZ, RZ, R232 ;  /* 0x000000ffff0c7224 */ /* 0x000fe200078e00e8 */
[----:B------:R-:W-:Y:S01]  /*5130*/  MOV R134, R237 ;  /* 0x000000ed00867202 */ /* 0x000fe20000000f00 */
[----:B------:R-:W-:Y:S01]  /*5140*/  IMAD.MOV.U32 R17, RZ, RZ, R234 ;  /* 0x000000ffff117224 */ /* 0x000fe200078e00ea */
[----:B------:R-:W-:Y:S01]  /*5150*/  ISETP.LT.AND P0, PT, R0, UR6, PT ;  /* 0x0000000600007c0c */ /* 0x000fe2000bf01270 */
[----:B------:R-:W-:Y:S01]  /*5160*/  IMAD.MOV.U32 R28, RZ, RZ, R236 ;  /* 0x000000ffff1c7224 */ /* 0x000fe200078e00ec */
[----:B------:R-:W-:Y:S01]  /*5170*/  MOV R11, R143 ;  /* 0x0000008f000b7202 */ /* 0x000fe20000000f00 */
        /* <DEDUP_REMOVED lines=21> */
[----:B------:R-:W-:Y:S01]  /*52d0*/  UIADD3 UR12, UR8, 0x40, URZ ;  /* 0x00000040080c7890 */ /* 0x000fe2000fffe03f */
[----:B------:R-:W-:Y:S01]  /*52e0*/  MOV R30, R146 ;  /* 0x00000092001e7202 */ /* 0x000fe20000000f00 */
[----:B------:R-:W-:Y:S02]  /*52f0*/  IMAD.MOV.U32 R31, RZ, RZ, R145 ;  /* 0x000000ffff1f7224 */ /* 0x000fe400078e0091 */
[----:B------:R-:W-:Y:S01]  /*5300*/  UISETP.GE.AND UP0, UPT, UR12, UR15, UPT ;  /* 0x0000000f0c00728c */ /* 0x000fe2000bf06270 */
[----:B------:R-:W-:Y:S02]  /*5310*/  IMAD.MOV.U32 R34, RZ, RZ, R147 ;  /* 0x000000ffff227224 */ /* 0x000fe400078e0093 */
[----:B------:R-:W-:Y:S03]  /*5320*/  UMOV UR12, UR9 ;  /* 0x00000009000c7c82 */ /* 0x000fe60008000000 */
[----:B------:R-:W-:Y:S11]  /*5330*/  PLOP3.LUT P1, PT, PT, PT, UP0, 0x80, 0x0 ;  /* 0x000000000000781c */ /* 0x000ff60003f2f008 */
[----:B------:R-:W-:Y:S02]  /*5340*/  @!UPT UIADD3 URZ, URZ, URZ, URZ ;  /* 0x0000003f3f3ff290 */ /* 0x000fe4000fffe03f */
[----:B------:R-:W-:Y:S05]  /*5350*/  @!P1 BRA P0, `(.L_x_473) ;  /* 0x0000000800089947 */ /* 0x000fea0000000000 */
.L_x_472:
[----:B---3--:R-:W2:Y:S01]  /*5360*/  LDL R5, [R1+0x30] ;  /* 0x0000300001057983 */ /* 0x008ea20000100800 */
        /* <DEDUP_REMOVED lines=8> */
[C---:B-1----:R-:W-:Y:S01]  /*53f0*/  VIADD R13, R0.reuse, 0x8 ;  /* 0x00000008000d7836 */ /* 0x042fe20000000000 */
[C---:B------:R-:W-:Y:S01]  /*5400*/  VIADDMNMX R4, R7.reuse, UR9, RZ, !PT ;  /* 0x0000000907047c46 */ /* 0x040fe2000f8001ff */
[C---:B------:R-:W-:Y:S02]  /*5410*/  VIADD R12, R0.reuse, 0x9 ;  /* 0x00000009000c7836 */ /* 0x040fe40000000000 */
[----:B------:R-:W-:Y:S01]  /*5420*/  IMAD.U32 R6, RZ, RZ, UR8 ;  /* 0x00000008ff067e24 */ /* 0x000fe2000f8e00ff */
[CC--:B------:R-:W-:Y:S01]  /*5430*/  ISETP.GE.AND P3, PT, R0.reuse, R4.reuse, PT ;  /* 0x000000040000720c */ /* 0x0c0fe20003f66270 */
[----:B------:R-:W-:Y:S01]  /*5440*/  VIADD R11, R0, 0x10 ;  /* 0x00000010000b7836 */ /* 0x000fe20000000000 */
[----:B------:R-:W-:Y:S01]  /*5450*/  ISETP.GE.AND P2, PT, R14, R4, PT ;  /* 0x000000040e00720c */ /* 0x000fe20003f46270 */
[C---:B------:R-:W-:Y:S01]  /*5460*/  VIADD R10, R0.reuse, 0x11 ;  /* 0x00000011000a7836 */ /* 0x040fe20000000000 */
[----:B------:R-:W-:Y:S01]  /*5470*/  VIADDMNMX R6, R7, R6, UR6, PT ;  /* 0x0000000607067e46 */ /* 0x000fe2000b800106 */
[C---:B------:R-:W-:Y:S01]  /*5480*/  VIADD R9, R0.reuse, 0x18 ;  /* 0x0000001800097836 */ /* 0x040fe20000000000 */
[----:B------:R-:W-:Y:S01]  /*5490*/  ISETP.GE.AND P1, PT, R13, R4, PT ;  /* 0x000000040d00720c */ /* 0x000fe20003f26270 */
[C---:B------:R-:W-:Y:S01]  /*54a0*/  VIADD R8, R0.reuse, 0x19 ;  /* 0x0000001900087836 */ /* 0x040fe20000000000 */
        /* <DEDUP_REMOVED lines=9> */
[----:B------:R-:W-:Y:S01]  /*5540*/  IMAD.U32 R4, RZ, RZ, UR8 ;  /* 0x00000008ff047e24 */ /* 0x000fe2000f8e00ff */
[-C--:B------:R-:W-:Y:S02]  /*5550*/  ISETP.GE.OR P2, PT, R14, R6.reuse, !P2 ;  /* 0x000000060e00720c */ /* 0x080fe40005746670 */
[----:B------:R-:W-:Y:S02]  /*5560*/  VIADDMNMX R5, R5, UR9, RZ, !PT ;  /* 0x0000000905057c46 */ /* 0x000fe4000f8001ff */
[--C-:B------:R-:W-:Y:S02]  /*5570*/  IADD3 R4, R4, 0x8, R7.reuse ;  /* 0x0000000804047810 */ /* 0x100fe40007ffe007 */
[----:B------:R-:W-:Y:S02]  /*5580*/  FSEL R30, R146, -INF , !P2 ;  /* 0xff800000921e7808 */ /* 0x000fe40005000000 */
[-C--:B------:R-:W-:Y:S02]  /*5590*/  ISETP.GE.AND P2, PT, R0, R5.reuse, PT ;  /* 0x000000050000720c */ /* 0x080fe40003f46270 */
[----:B------:R-:W-:Y:S02]  /*55a0*/  VIMNMX R4, R4, UR6, PT ;  /* 0x0000000604047c48 */ /* 0x000fe4000bfe0100 */
[-C--:B------:R-:W-:Y:S02]  /*55b0*/  ISETP.GE.OR P1, PT, R13, R6.reuse, !P1 ;  /* 0x000000060d00720c */ /* 0x080fe40004f26670 */
[-C--:B------:R-:W-:Y:S02]  /*55c0*/  ISETP.GE.OR P0, PT, R12, R6.reuse, !P0 ;  /* 0x000000060c00720c */ /* 0x080fe40004706670 */
[-C--:B------:R-:W-:Y:S02]  /*55d0*/  ISETP.GE.OR P6, PT, R11, R6.reuse, !P6 ;  /* 0x000000060b00720c */ /* 0x080fe400077c6670 */
[-C--:B------:R-:W-:Y:S02]  /*55e0*/  ISETP.GE.OR P5, PT, R10, R6.reuse, !P5 ;  /* 0x000000060a00720c */ /* 0x080fe40006fa6670 */
[-C--:B------:R-:W-:Y:S02]  /*55f0*/  ISETP.GE.OR P4, PT, R9, R6.reuse, !P4 ;  /* 0x000000060900720c */ /* 0x080fe40006786670 */
[----:B------:R-:W-:Y:S01]  /*5600*/  ISETP.GE.OR P3, PT, R8, R6, !P3 ;  /* 0x000000060800720c */ /* 0x000fe20005f66670 */
[----:B------:R-:W-:Y:S01]  /*5610*/  IMAD.U32 R6, RZ, RZ, UR8 ;  /* 0x00000008ff067e24 */ /* 0x000fe2000f8e00ff */
        /* <DEDUP_REMOVED lines=22> */
[----:B------:R-:W-:Y:S02]  /*5780*/  ISETP.GE.OR P2, PT, R8, R4, !P2 ;  /* 0x000000040800720c */ /* 0x000fe40005746670 */
[----:B------:R-:W-:Y:S01]  /*5790*/  VIADDMNMX R4, R5, UR9, RZ, !PT ;  /* 0x0000000905047c46 */ /* 0x000fe2000f8001ff */
[----:B------:R-:W-:Y:S01]  /*57a0*/  VIADD R5, R7, 0x28 ;  /* 0x0000002807057836 */ /* 0x000fe20000000000 */
[--C-:B------:R-:W-:Y:S02]  /*57b0*/  IADD3 R15, R15, 0x20, R7.reuse ;  /* 0x000000200f0f7810 */ /* 0x100fe40007ffe007 */
[----:B------:R-:W-:Y:S02]  /*57c0*/  IADD3 R16, R6, 0x28, R7 ;  /* 0x0000002806107810 */ /* 0x000fe40007ffe007 */
[----:B------:R-:W-:Y:S02]  /*57d0*/  FSEL R19, R144, -INF , !P1 ;  /* 0xff80000090137808 */ /* 0x000fe40004800000 */
[-C--:B------:R-:W-:Y:S02]  /*57e0*/  ISETP.GE.AND P1, PT, R0, R4.reuse, PT ;  /* 0x000000040000720c */ /* 0x080fe40003f26270 */
[----:B------:R-:W-:Y:S02]  /*57f0*/  FSEL R20, R157, -INF , !P0 ;  /* 0xff8000009d147808 */ /* 0x000fe40004000000 */
[----:B------:R-:W-:Y:S02]  /*5800*/  VIMNMX R6, R15, UR6, PT ;  /* 0x000000060f067c48 */ /* 0x000fe4000bfe0100 */
[-C--:B------:R-:W-:Y:S02]  /*5810*/  ISETP.GE.AND P0, PT, R14, R4.reuse, PT ;  /* 0x000000040e00720c */ /* 0x080fe40003f06270 */
[----:B------:R-:W-:Y:S02]  /*5820*/  FSEL R21, R156, -INF , !P6 ;  /* 0xff8000009c157808 */ /* 0x000fe40007000000 */
[----:B------:R-:W-:Y:S02]  /*5830*/  ISETP.GE.AND P6, PT, R13, R4, PT ;  /* 0x000000040d00720c */ /* 0x000fe40003fc6270 */
        /* <DEDUP_REMOVED lines=9> */
[----:B------:R-:W-:Y:S02]  /*58d0*/  ISETP.GE.OR P6, PT, R13, R6, !P6 ;  /* 0x000000060d00720c */ /* 0x000fe400077c6670 */
[-C--:B------:R-:W-:Y:S02]  /*58e0*/  ISETP.GE.AND P5, PT, R12, R4.reuse, PT ;  /* 0x000000040c00720c */ /* 0x080fe40003fa6270 */
[-C--:B------:R-:W-:Y:S02]  /*58f0*/  ISETP.GE.AND P4, PT, R11, R4.reuse, PT ;  /* 0x000000040b00720c */ /* 0x080fe40003f86270 */
[-C--:B------:R-:W-:Y:S02]  /*5900*/  ISETP.GE.AND P3, PT, R10, R4.reuse, PT ;  /* 0x000000040a00720c */ /* 0x080fe40003f66270 */
[-C--:B------:R-:W-:Y:S02]  /*5910*/  ISETP.GE.AND P2, PT, R9, R4.reuse, PT ;  /* 0x000000040900720c */ /* 0x080fe40003f46270 */
[----:B------:R-:W-:Y:S02]  /*5920*/  ISETP.GE.AND P1, PT, R8, R4, PT ;  /* 0x000000040800720c */ /* 0x000fe40003f26270 */
[----:B------:R-:W-:Y:S02]  /*5930*/  FSEL R23, R150, -INF , !P0 ;  /* 0xff80000096177808 */ /* 0x000fe40004000000 */
[-C--:B------:R-:W-:Y:S02]  /*5940*/  ISETP.GE.AND P0, PT, R0, R5.reuse, PT ;  /* 0x000000050000720c */ /* 0x080fe40003f06270 */
[----:B------:R-:W-:Y:S02]  /*5950*/  VIMNMX R4, R16, UR6, PT ;  /* 0x0000000610047c48 */ /* 0x000fe4000bfe0100 */
[----:B------:R-:W-:Y:S02]  /*5960*/  FSEL R24, R155, -INF , !P6 ;  /* 0xff8000009b187808 */ /* 0x000fe40007000000 */
[-C--:B------:R-:W-:Y:S02]  /*5970*/  ISETP.GE.AND P6, PT, R14, R5.reuse, PT ;  /* 0x000000050e00720c */ /* 0x080fe40003fc6270 */
[-C--:B------:R-:W-:Y:S02]  /*5980*/  ISETP.GE.OR P5, PT, R12, R6.reuse, !P5 ;  /* 0x000000060c00720c */ /* 0x080fe40006fa6670 */
[-C--:B------:R-:W-:Y:S02]  /*5990*/  ISETP.GE.OR P4, PT, R11, R6.reuse, !P4 ;  /* 0x000000060b00720c */ /* 0x080fe40006786670 */
[-C--:B------:R-:W-:Y:S02]  /*59a0*/  ISETP.GE.OR P3, PT, R10, R6.reuse, !P3 ;  /* 0x000000060a00720c */ /* 0x080fe40005f66670 */
[-C--:B------:R-:W-:Y:S02]  /*59b0*/  ISETP.GE.OR P2, PT, R9, R6.reuse, !P2 ;  /* 0x000000060900720c */ /* 0x080fe40005746670 */
[----:B------:R-:W-:Y:S02]  /*59c0*/  ISETP.GE.OR P1, PT, R8, R6, !P1 ;  /* 0x000000060800720c */ /* 0x000fe40004f26670 */
[-C--:B------:R-:W-:Y:S02]  /*59d0*/  ISETP.GE.OR P0, PT, R0, R4.reuse, !P0 ;  /* 0x000000040000720c */ /* 0x080fe40004706670 */
[-C--:B------:R-:W-:Y:S02]  /*59e0*/  ISETP.GE.OR P6, PT, R14, R4.reuse, !P6 ;  /* 0x000000040e00720c */ /* 0x080fe400077c6670 */
        /* <DEDUP_REMOVED lines=25> */
.L_x_473:
[----:B------:R-:W2:Y:S01]  /*5b80*/  LDL R0, [R1+0x1c] ;  /* 0x00001c0001007983 */ /* 0x000ea20000100800 */
[----:B------:R-:W-:Y:S03]  /*5b90*/  UISETP.GT.AND UP3, UPT, UR7, UR22, UPT ;  /* 0x000000160700728c */ /* 0x000fe6000bf64270 */
[----:B------:R-:W3:Y:S04]  /*5ba0*/  LDL R4, [R1+0x20] ;  /* 0x0000200001047983 */ /* 0x000ee80000100800 */
[----:B------:R-:W4:Y:S04]  /*5bb0*/  LDL R136, [R1+0xc] ;  /* 0x00000c0001887983 */ /* 0x000f280000100800 */
[----:B------:R-:W4:Y:S04]  /*5bc0*/  LDL R135, [R1+0x18] ;  /* 0x0000180001877983 */ /* 0x000f280000100800 */
[----:B------:R-:W-:Y:S04]  /*5bd0*/  STL [R1+0xb4], R57 ;  /* 0x0000b43901007387 */ /* 0x000fe80000100800 */
[----:B------:R-:W-:Y:S04]  /*5be0*/  STL [R1+0xb0], R56 ;  /* 0x0000b03801007387 */ /* 0x000fe80000100800 */
[----:B------:R-:W-:Y:S04]  /*5bf0*/  STL [R1+0xac], R55 ;  /* 0x0000ac3701007387 */ /* 0x000fe80000100800 */
[----:B------:R-:W-:Y:S04]  /*5c00*/  STL [R1+0xa8], R54 ;  /* 0x0000a83601007387 */ /* 0x000fe80000100800 */
[----:B------:R1:W-:Y:S04]  /*5c10*/  STL [R1+0xa4], R53 ;  /* 0x0000a43501007387 */ /* 0x0003e80000100800 */
[----:B------:R1:W-:Y:S04]  /*5c20*/  STL [R1+0xa0], R52 ;  /* 0x0000a03401007387 */ /* 0x0003e80000100800 */
[----:B------:R1:W-:Y:S04]  /*5c30*/  STL [R1+0x9c], R51 ;  /* 0x00009c3301007387 */ /* 0x0003e80000100800 */
[----:B------:R1:W-:Y:S04]  /*5c40*/  STL [R1+0x98], R50 ;  /* 0x0000983201007387 */ /* 0x0003e80000100800 */
[----:B------:R1:W-:Y:S04]  /*5c50*/  STL [R1+0x94], R49 ;  /* 0x0000943101007387 */ /* 0x0003e80000100800 */
[----:B------:R1:W-:Y:S04]  /*5c60*/  STL [R1+0x90], R48 ;  /* 0x0000903001007387 */ /* 0x0003e80000100800 */
[----:B------:R1:W-:Y:S04]  /*5c70*/  STL [R1+0x8c], R47 ;  /* 0x00008c2f01007387 */ /* 0x0003e80000100800 */
[----:B------:R1:W-:Y:S04]  /*5c80*/  STL [R1+0x88], R46 ;  /* 0x0000882e01007387 */ /* 0x0003e80000100800 */
        /* <DEDUP_REMOVED lines=8> */
[----:B------:R1:W-:Y:S04]  /*5d10*/  STL [R1+0x64], R37 ;  /* 0x0000642501007387 */ /* 0x0003e80000100800 */
[----:B------:R1:W-:Y:S04]  /*5d20*/  STL [R1+0x60], R36 ;  /* 0x0000602401007387 */ /* 0x0003e80000100800 */
[----:B------:R1:W-:Y:S04]  /*5d30*/  STL [R1+0x5c], R3 ;  /* 0x00005c0301007387 */ /* 0x0003e80000100800 */
[----:B------:R1:W-:Y:S01]  /*5d40*/  STL [R1+0x58], R2 ;  /* 0x0000580201007387 */ /* 0x0003e20000100800 */
[C---:B--2---:R-:W-:Y:S01]  /*5d50*/  FMUL.FTZ R6, R0.reuse, 1.4426950216293334961 ;  /* 0x3fb8aa3b00067820 */ /* 0x044fe20000410000 */
[----:B------:R-:W-:Y:S01]  /*5d60*/  FSETP.NEU.FTZ.AND P0, PT, R0, -INF , PT ;  /* 0xff8000000000780b */ /* 0x000fe20003f1d000 */
[----:B---3--:R-:W-:Y:S03]  /*5d70*/  FMUL.FTZ R5, R4, 1.4426950216293334961 ;  /* 0x3fb8aa3b04057820 */ /* 0x008fe60000410000 */
[----:B------:R-:W-:Y:S02]  /*5d80*/  FSEL R6, R6, RZ, P0 ;  /* 0x000000ff06067208 */ /* 0x000fe40000000000 */
[----:B------:R-:W-:Y:S01]  /*5d90*/  FSETP.NEU.FTZ.AND P0, PT, R4, -INF , PT ;  /* 0xff8000000400780b */ /* 0x000fe20003f1d000 */
[----:B----4-:R-:W-:Y:S02]  /*5da0*/  FMUL.FTZ R4, R136, 1.4426950216293334961 ;  /* 0x3fb8aa3b88047820 */ /* 0x010fe40000410000 */
[--C-:B------:R-:W-:Y:S01]  /*5db0*/  FFMA.FTZ R0, R34, UR13, -R6.reuse ;  /* 0x0000000d22007c23 */ /* 0x100fe20008010806 */
[----:B------:R-:W-:Y:S02]  /*5dc0*/  FSEL R5, R5, RZ, P0 ;  /* 0x000000ff05057208 */ /* 0x000fe40000000000 */
[----:B------:R-:W-:Y:S01]  /*5dd0*/  FSETP.NEU.FTZ.AND P0, PT, R136, -INF , PT ;  /* 0xff8000008800780b */ /* 0x000fe20003f1d000 */
[----:B------:R2:W-:Y:S03]  /*5de0*/  MUFU.EX2 R239, R0 ;  /* 0x0000000000ef7308 */ /* 0x0005e60000000800 */
[----:B------:R-:W-:Y:S02]  /*5df0*/  FSEL R4, R4, RZ, P0 ;  /* 0x000000ff04047208 */ /* 0x000fe40000000000 */
[----:B------:R-:W-:Y:S01]  /*5e00*/  FSETP.NEU.FTZ.AND P0, PT, R135, -INF , PT ;  /* 0xff8000008700780b */ /* 0x000fe20003f1d000 */
[--C-:B--2---:R-:W-:Y:S04]  /*5e10*/  FFMA.FTZ R0, R30, UR13, -R6.reuse ;  /* 0x0000000d1e007c23 */ /* 0x104fe80008010806 */
[----:B------:R2:W-:Y:S02]  /*5e20*/  MUFU.EX2 R141, R0 ;  /* 0x00000000008d7308 */ /* 0x0005e40000000800 */
[--C-:B--2---:R-:W-:Y:S08]  /*5e30*/  FFMA.FTZ R0, R31, UR13, -R5.reuse ;  /* 0x0000000d1f007c23 */ /* 0x104ff00008010805 */
[----:B------:R2:W-:Y:S02]  /*5e40*/  MUFU.EX2 R140, R0 ;  /* 0x00000000008c7308 */ /* 0x0005e40000000800 */
[--C-:B--2---:R-:W-:Y:S01]  /*5e50*/  FFMA.FTZ R0, R19, UR13, -R5.reuse ;  /* 0x0000000d13007c23 */ /* 0x104fe20008010805 */
[----:B------:R-:W-:Y:S07]  /*5e60*/  FMUL.FTZ R19, R135, 1.4426950216293334961 ;  /* 0x3fb8aa3b87137820 */ /* 0x000fee0000410000 */
[----:B------:R2:W-:Y:S02]  /*5e70*/  MUFU.EX2 R252, R0 ;  /* 0x0000000000fc7308 */ /* 0x0005e40000000800 */
[--C-:B--2---:R-:W-:Y:S08]  /*5e80*/  FFMA.FTZ R0, R32, UR13, -R6.reuse ;  /* 0x0000000d20007c23 */ /* 0x104ff00008010806 */
[----:B-1----:R1:W-:Y:S02]  /*5e90*/  MUFU.EX2 R53, R0 ;  /* 0x0000000000357308 */ /* 0x0023e40000000800 */
[----:B-1----:R-:W-:Y:S08]  /*5ea0*/  FFMA.FTZ R0, R33, UR13, -R6 ;  /* 0x0000000d21007c23 */ /* 0x002ff00008010806 */
[----:B------:R1:W2:Y:S02]  /*5eb0*/  MUFU.EX2 R52, R0 ;  /* 0x0000000000347308 */ /* 0x0002a40000000800 */
[--C-:B-1----:R-:W-:Y:S08]  /*5ec0*/  FFMA.FTZ R0, R20, UR13, -R5.reuse ;  /* 0x0000000d14007c23 */ /* 0x102ff00008010805 */
[----:B------:R1:W-:Y:S02]  /*5ed0*/  MUFU.EX2 R51, R0 ;  /* 0x0000000000337308 */ /* 0x0003e40000000800 */
[--C-:B-1----:R-:W-:Y:S08]  /*5ee0*/  FFMA.FTZ R0, R21, UR13, -R5.reuse ;  /* 0x0000000d15007c23 */ /* 0x102ff00008010805 */
[----:B------:R1:W3:Y:S02]  /*5ef0*/  MUFU.EX2 R50, R0 ;  /* 0x0000000000327308 */ /* 0x0002e40000000800 */
[--C-:B-1----:R-:W-:Y:S08]  /*5f00*/  FFMA.FTZ R0, R22, UR13, -R4.reuse ;  /* 0x0000000d16007c23 */ /* 0x102ff00008010804 */
[----:B------:R1:W-:Y:S02]  /*5f10*/  MUFU.EX2 R251, R0 ;  /* 0x0000000000fb7308 */ /* 0x0003e40000000800 */
[----:B-1----:R-:W-:Y:S01]  /*5f20*/  FSEL R0, R19, RZ, P0 ;  /* 0x000000ff13007208 */ /* 0x002fe20000000000 */
[----:B------:R-:W-:Y:S01]  /*5f30*/  FFMA.FTZ R19, R23, UR13, -R4 ;  /* 0x0000000d17137c23 */ /* 0x000fe20008010804 */
[----:B------:R-:W-:Y:S03]  /*5f40*/  PLOP3.LUT P0, PT, PT, PT, UP3, 0x80, 0x0 ;  /* 0x000000000000781c */ /* 0x000fe60003f0f038 */
[--C-:B------:R-:W-:Y:S03]  /*5f50*/  FFMA.FTZ R7, R7, UR13, -R0.reuse ;  /* 0x0000000d07077c23 */ /* 0x100fe60008010800 */
[----:B------:R-:W-:Y:S01]  /*5f60*/  MUFU.EX2 R242, R19 ;  /* 0x0000001300f27308 */ /* 0x000fe20000000800 */
[----:B------:R-:W-:Y:S09]  /*5f70*/  FFMA.FTZ R14, R14, UR13, -R0 ;  /* 0x0000000d0e0e7c23 */ /* 0x000ff20008010800 */
[----:B------:R1:W-:Y:S10]  /*5f80*/  MUFU.EX2 R240, R7 ;  /* 0x0000000700f07308 */ /* 0x0003f40000000800 */
[----:B------:R-:W-:Y:S01]  /*5f90*/  MUFU.EX2 R241, R14 ;  /* 0x0000000e00f17308 */ /* 0x000fe20000000800 */
[--C-:B-1----:R-:W-:Y:S09]  /*5fa0*/  FFMA.FTZ R7, R24, UR13, -R4.reuse ;  /* 0x0000000d18077c23 */ /* 0x102ff20008010804 */
[----:B------:R1:W-:Y:S02]  /*5fb0*/  MUFU.EX2 R57, R7 ;  /* 0x0000000700397308 */ /* 0x0003e40000000800 */
[----:B-1----:R-:W-:Y:S08]  /*5fc0*/  FFMA.FTZ R7, R25, UR13, -R4 ;  /* 0x0000000d19077c23 */ /* 0x002ff00008010804 */
[----:B------:R1:W-:Y:S02]  /*5fd0*/  MUFU.EX2 R56, R7 ;  /* 0x0000000700387308 */ /* 0x0003e40000000800 */
[--C-:B-1----:R-:W-:Y:S08]  /*5fe0*/  FFMA.FTZ R7, R8, UR13, -R0.reuse ;  /* 0x0000000d08077c23 */ /* 0x102ff00008010800 */
[----:B------:R1:W-:Y:S02]  /*5ff0*/  MUFU.EX2 R55, R7 ;  /* 0x0000000700377308 */ /* 0x0003e40000000800 */
[----:B-1----:R-:W-:Y:S08]  /*6000*/  FFMA.FTZ R7, R9, UR13, -R0 ;  /* 0x0000000d09077c23 */ /* 0x002ff00008010800 */
[----:B------:R1:W-:Y:S02]  /*6010*/  MUFU.EX2 R54, R7 ;  /* 0x0000000700367308 */ /* 0x0003e40000000800 */
[--C-:B-1----:R-:W-:Y:S08]  /*6020*/  FFMA.FTZ R7, R35, UR13, -R6.reuse ;  /* 0x0000000d23077c23 */ /* 0x102ff00008010806 */
[----:B------:R1:W-:Y:S02]  /*6030*/  MUFU.EX2 R49, R7 ;  /* 0x0000000700317308 */ /* 0x0003e40000000800 */
[--C-:B-1----:R-:W-:Y:S08]  /*6040*/  FFMA.FTZ R7, R132, UR13, -R6.reuse ;  /* 0x0000000d84077c23 */ /* 0x102ff00008010806 */
[----:B------:R1:W-:Y:S02]  /*6050*/  MUFU.EX2 R48, R7 ;  /* 0x0000000700307308 */ /* 0x0003e40000000800 */
[--C-:B-1----:R-:W-:Y:S08]  /*6060*/  FFMA.FTZ R7, R26, UR13, -R5.reuse ;  /* 0x0000000d1a077c23 */ /* 0x102ff00008010805 */
[----:B------:R1:W-:Y:S02]  /*6070*/  MUFU.EX2 R47, R7 ;  /* 0x00000007002f7308 */ /* 0x0003e40000000800 */
[--C-:B-1----:R-:W-:Y:S08]  /*6080*/  FFMA.FTZ R7, R27, UR13, -R5.reuse ;  /* 0x0000000d1b077c23 */ /* 0x102ff00008010805 */
[----:B------:R1:W-:Y:S02]  /*6090*/  MUFU.EX2 R46, R7 ;  /* 0x00000007002e7308 */ /* 0x0003e40000000800 */
[--C-:B-1----:R-:W-:Y:S01]  /*60a0*/  FFMA.FTZ R7, R133, UR13, -R6.reuse ;  /* 0x0000000d85077c23 */ /* 0x102fe20008010806 */
[----:B------:R-:W-:Y:S07]  /*60b0*/  FFMA.FTZ R6, R134, UR13, -R6 ;  /* 0x0000000d86067c23 */ /* 0x000fee0008010806 */
[----:B------:R1:W-:Y:S10]  /*60c0*/  MUFU.EX2 R37, R7 ;  /* 0x0000000700257308 */ /* 0x0003f40000000800 */
[----:B------:R4:W3:Y:S01]  /*60d0*/  MUFU.EX2 R36, R6 ;  /* 0x0000000600247308 */ /* 0x0008e20000000800 */
[----:B-1----:R-:W-:Y:S09]  /*60e0*/  FFMA.FTZ R7, R16, UR13, -R4 ;  /* 0x0000000d10077c23 */ /* 0x002ff20008010804 */
[----:B------:R2:W-:Y:S01]  /*60f0*/  MUFU.EX2 R44, R7 ;  /* 0x00000007002c7308 */ /* 0x0005e20000000800 */
[--C-:B----4-:R-:W-:Y:S01]  /*6100*/  FFMA.FTZ R6, R28, UR13, -R5.reuse ;  /* 0x0000000d1c067c23 */ /* 0x110fe20008010805 */
[----:B------:R-:W-:Y:S08]  /*6110*/  FFMA.FTZ R5, R29, UR13, -R5 ;  /* 0x0000000d1d057c23 */ /* 0x000ff00008010805 */
[----:B------:R1:W-:Y:S10]  /*6120*/  MUFU.EX2 R3, R6 ;  /* 0x0000000600037308 */ /* 0x0003f40000000800 */
[----:B------:R4:W-:Y:S01]  /*6130*/  MUFU.EX2 R2, R5 ;  /* 0x0000000500027308 */ /* 0x0009e20000000800 */
[----:B--2---:R-:W-:Y:S01]  /*6140*/  F2FP.BF16.F32.PACK_AB R7, R52, R53 ;  /* 0x000000353407723e */ /* 0x004fe200000010ff */
[----:B-1----:R-:W-:Y:S08]  /*6150*/  FFMA.FTZ R6, R12, UR13, -R0 ;  /* 0x0000000d0c067c23 */ /* 0x002ff00008010800 */
[----:B------:R3:W-:Y:S01]  /*6160*/  MUFU.EX2 R39, R6 ;  /* 0x0000000600277308 */ /* 0x0007e20000000800 */
[----:B----4-:R-:W-:Y:S09]  /*6170*/  FFMA.FTZ R5, R15, UR13, -R4 ;  /* 0x0000000d0f057c23 */ /* 0x010ff20008010804 */
[----:B------:R1:W2:Y:S01]  /*6180*/  MUFU.EX2 R45, R5 ;  /* 0x00000005002d7308 */ /* 0x0002a20000000800 */
[----:B---3--:R-:W-:Y:S01]  /*6190*/  F2FP.BF16.F32.PACK_AB R6, R50, R51 ;  /* 0x000000333206723e */ /* 0x008fe200000010ff */
[--C-:B-1----:R-:W-:Y:S08]  /*61a0*/  FFMA.FTZ R5, R10, UR13, -R0.reuse ;  /* 0x0000000d0a057c23 */ /* 0x102ff00008010800 */
[----:B------:R1:W-:Y:S02]  /*61b0*/  MUFU.EX2 R43, R5 ;  /* 0x00000005002b7308 */ /* 0x0003e40000000800 */
[--C-:B-1----:R-:W-:Y:S01]  /*61c0*/  FFMA.FTZ R5, R11, UR13, -R0.reuse ;  /* 0x0000000d0b057c23 */ /* 0x102fe20008010800 */
[----:B------:R-:W-:Y:S07]  /*61d0*/  FFMA.FTZ R0, R13, UR13, -R0 ;  /* 0x0000000d0d007c23 */ /* 0x000fee0008010800 */
[----:B------:R1:W3:Y:S10]  /*61e0*/  MUFU.EX2 R42, R5 ;  /* 0x00000005002a7308 */ /* 0x0002f40000000800 */
[----:B------:R4:W-:Y:S01]  /*61f0*/  MUFU.EX2 R38, R0 ;  /* 0x0000000000267308 */ /* 0x0009e20000000800 */
[--C-:B-1----:R-:W-:Y:S01]  /*6200*/  FFMA.FTZ R5, R17, UR13, -R4.reuse ;  /* 0x0000000d11057c23 */ /* 0x102fe20008010804 */
[----:B------:R-:W-:Y:S08]  /*6210*/  FFMA.FTZ R4, R18, UR13, -R4 ;  /* 0x0000000d12047c23 */ /* 0x000ff00008010804 */
[----:B------:R1:W-:Y:S01]  /*6220*/  MUFU.EX2 R41, R5 ;  /* 0x0000000500297308 */ /* 0x0003e20000000800 */
[----:B----4-:R-:W-:Y:S09]  /*6230*/  F2FP.BF16.F32.PACK_AB R0, R36, R37 ;  /* 0x000000252400723e */ /* 0x010ff200000010ff */
[----:B------:R4:W3:Y:S01]  /*6240*/  MUFU.EX2 R40, R4 ;  /* 0x0000000400287308 */ /* 0x0008e20000000800 */
[----:B-1----:R-:W-:Y:S05]  /*6250*/  F2FP.BF16.F32.PACK_AB R5, R141, R239 ;  /* 0x000000ef8d05723e */ /* 0x002fea00000010ff */
[----:B------:R1:W-:Y:S01]  /*6260*/  STS [R246+0x13000], R5 ;  /* 0x01300005f6007388 */ /* 0x0003e20000000800 */
[----:B----4-:R-:W-:Y:S05]  /*6270*/  F2FP.BF16.F32.PACK_AB R4, R252, R140 ;  /* 0x0000008cfc04723e */ /* 0x010fea00000010ff */
[----:B------:R4:W-:Y:S04]  /*6280*/  STS [R246+0x13400], R4 ;  /* 0x01340004f6007388 */ /* 0x0009e80000000800 */
[----:B------:R2:W-:Y:S04]  /*6290*/  STS [R245+0x13000], R7 ;  /* 0x01300007f5007388 */ /* 0x0005e80000000800 */
[----:B------:R3:W-:Y:S01]  /*62a0*/  STS [R245+0x13400], R6 ;  /* 0x01340006f5007388 */ /* 0x0007e20000000800 */
[----:B-1----:R-:W-:Y:S05]  /*62b0*/  F2FP.BF16.F32.PACK_AB R5, R242, R251 ;  /* 0x000000fbf205723e */ /* 0x002fea00000010ff */
[----:B------:R1:W-:Y:S01]  /*62c0*/  STS [R246+0x14000], R5 ;  /* 0x01400005f6007388 */ /* 0x0003e20000000800 */
[----:B----4-:R-:W-:Y:S02]  /*62d0*/  F2FP.BF16.F32.PACK_AB R4, R240, R241 ;  /* 0x000000f1f004723e */ /* 0x010fe400000010ff */
[----:B--2---:R-:W-:Y:S03]  /*62e0*/  F2FP.BF16.F32.PACK_AB R7, R56, R57 ;  /* 0x000000393807723e */ /* 0x004fe600000010ff */
[----:B------:R2:W-:Y:S01]  /*62f0*/  STS [R246+0x14400], R4 ;  /* 0x01440004f6007388 */ /* 0x0005e20000000800 */
[----:B---3--:R-:W-:Y:S03]  /*6300*/  F2FP.BF16.F32.PACK_AB R6, R54, R55 ;  /* 0x000000373606723e */ /* 0x008fe600000010ff */
[----:B------:R3:W-:Y:S04]  /*6310*/  STS [R245+0x14000], R7 ;  /* 0x01400007f5007388 */ /* 0x0007e80000000800 */
[----:B------:R4:W-:Y:S01]  /*6320*/  STS [R245+0x14400], R6 ;  /* 0x01440006f5007388 */ /* 0x0009e20000000800 */
[----:B-1----:R-:W-:Y:S05]  /*6330*/  F2FP.BF16.F32.PACK_AB R5, R48, R49 ;  /* 0x000000313005723e */ /* 0x002fea00000010ff */
[----:B------:R1:W-:Y:S01]  /*6340*/  STS [R244+0x13000], R5 ;  /* 0x01300005f4007388 */ /* 0x0003e20000000800 */
[----:B--2---:R-:W-:Y:S02]  /*6350*/  F2FP.BF16.F32.PACK_AB R4, R46, R47 ;  /* 0x0000002f2e04723e */ /* 0x004fe400000010ff */
[----:B---3--:R-:W-:Y:S03]  /*6360*/  F2FP.BF16.F32.PACK_AB R7, R44, R45 ;  /* 0x0000002d2c07723e */ /* 0x008fe600000010ff */
[----:B------:R2:W-:Y:S01]  /*6370*/  STS [R244+0x13400], R4 ;  /* 0x01340004f4007388 */ /* 0x0005e20000000800 */
[----:B----4-:R-:W-:Y:S03]  /*6380*/  F2FP.BF16.F32.PACK_AB R6, R42, R43 ;  /* 0x0000002b2a06723e */ /* 0x010fe600000010ff */
[----:B------:R3:W-:Y:S01]  /*6390*/  STS [R243+0x13000], R0 ;  /* 0x01300000f3007388 */ /* 0x0007e20000000800 */
[----:B-1----:R-:W-:Y:S05]  /*63a0*/  F2FP.BF16.F32.PACK_AB R5, R2, R3 ;  /* 0x000000030205723e */ /* 0x002fea00000010ff */
[----:B------:R-:W-:Y:S01]  /*63b0*/  STS [R243+0x13400], R5 ;  /* 0x01340005f3007388 */ /* 0x000fe20000000800 */
[----:B--2---:R-:W-:Y:S03]  /*63c0*/  F2FP.BF16.F32.PACK_AB R4, R40, R41 ;  /* 0x000000292804723e */ /* 0x004fe600000010ff */
[----:B------:R-:W-:Y:S01]  /*63d0*/  STS [R244+0x14000], R7 ;  /* 0x01400007f4007388 */ /* 0x000fe20000000800 */
[----:B---3--:R-:W-:Y:S03]  /*63e0*/  F2FP.BF16.F32.PACK_AB R0, R38, R39 ;  /* 0x000000272600723e */ /* 0x008fe600000010ff */
[----:B------:R-:W-:Y:S04]  /*63f0*/  STS [R244+0x14400], R6 ;  /* 0x01440006f4007388 */ /* 0x000fe80000000800 */
[----:B------:R-:W-:Y:S04]  /*6400*/  STS [R243+0x14000], R4 ;  /* 0x01400004f3007388 */ /* 0x000fe80000000800 */
[----:B------:R1:W-:Y:S04]  /*6410*/  STS [R243+0x14400], R0 ;  /* 0x01440000f3007388 */ /* 0x0003e80000000800 */
[----:B------:R-:W2:Y:S04]  /*6420*/  LDSM.16.M88.4 R32, [R211+UR4+0x6000] ;  /* 0x00600004d320783b */ /* 0x000ea80008000200 */
[----:B------:R-:W3:Y:S04]  /*6430*/  LDSM.16.M88.4 R28, [R211+UR4+0x6800] ;  /* 0x00680004d31c783b */ /* 0x000ee80008000200 */
[----:B------:R-:W4:Y:S04]  /*6440*/  LDSM.16.M88.4 R132, [R212] ;  /* 0x00000000d484783b */ /* 0x000f280000000200 */
[----:B------:R-:W4:Y:S01]  /*6450*/  LDSM.16.M88.4 R136, [R212+0x800] ;  /* 0x00080000d488783b */ /* 0x000f220000000200 */
[----:B-1----:R-:W-:Y:S04]  /*6460*/  FFMA.FTZ R0, -R144, R144, 1 ;  /* 0x3f80000090007423 */ /* 0x002fe80000010190 */
[----:B------:R-:W-:Y:S01]  /*6470*/  FMUL.FTZ R0, R0, UR5 ;  /* 0x0000000500007c20 */ /* 0x000fe20008410000 */
        /* <DEDUP_REMOVED lines=8> */
[-C--:B----4-:R-:W-:Y:S06]  /*6500*/  HMMA.16816.F32.BF16 R4, R132, R168.reuse, R4 ;  /* 0x000000a88404723c */ /* 0x090fec0000041804 */
[C---:B------:R-:W-:Y:S06]  /*6510*/  HMMA.16816.F32.BF16 R8, R136.reuse, R168, R8 ;  /* 0x000000a88808723c */ /* 0x040fec0000041808 */
[-C--:B------:R-:W-:Y:S06]  /*6520*/  HMMA.16816.F32.BF16 R12, R136, R170.reuse, R12 ;  /* 0x000000aa880c723c */ /* 0x080fec000004180c */
[C---:B------:R-:W-:Y:S06]  /*6530*/  HMMA.16816.F32.BF16 R16, R132.reuse, R170, R16 ;  /* 0x000000aa8410723c */ /* 0x040fec0000041810 */
[-C--:B------:R-:W-:Y:S06]  /*6540*/  HMMA.16816.F32.BF16 R20, R132, R172.reuse, R20 ;  /* 0x000000ac8414723c */ /* 0x080fec0000041814 */
[C---:B------:R-:W-:Y:S06]  /*6550*/  HMMA.16816.F32.BF16 R24, R136.reuse, R172, R24 ;  /* 0x000000ac8818723c */ /* 0x040fec0000041818 */
[-C--:B------:R-:W-:Y:S01]  /*6560*/  HMMA.16816.F32.BF16 R28, R136, R174.reuse, R28 ;  /* 0x000000ae881c723c */ /* 0x080fe2000004181c */
[----:B------:R-:W-:Y:S05]  /*6570*/  LDSM.16.M88.4 R136, [R211+UR4+0x7800] ;  /* 0x00780004d388783b */ /* 0x000fea0008000200 */
[----:B------:R-:W-:Y:S01]  /*6580*/  HMMA.16816.F32.BF16 R32, R132, R174, R32 ;  /* 0x000000ae8420723c */ /* 0x000fe20000041820 */
[----:B------:R-:W1:Y:S05]  /*6590*/  LDSM.16.M88.4 R132, [R211+UR4+0x7000] ;  /* 0x00700004d384783b */ /* 0x000e6a0008000200 */
        /* <DEDUP_REMOVED lines=8> */
[----:B------:R-:W-:Y:S01]  /*6620*/  HMMA.16816.F32.BF16 R32, R132, R182, R32 ;  /* 0x000000b68420723c */ /* 0x000fe20000041820 */
[----:B------:R-:W1:Y:S05]  /*6630*/  LDSM.16.M88.4 R132, [R212+0x1000] ;  /* 0x00100000d484783b */ /* 0x000e6a0000000200 */
        /* <DEDUP_REMOVED lines=24> */
[C---:B-----5:R-:W-:Y:S01]  /*67c0*/  FADD.FTZ R5, -R223.reuse, R5 ;  /* 0x00000005df057221 */ /* 0x060fe20000010100 */
[----:B------:R-:W-:Y:S01]  /*67d0*/  FADD.FTZ R6, -R222, R6 ;  /* 0x00000006de067221 */ /* 0x000fe20000010100 */
[----:B------:R-:W-:Y:S01]  /*67e0*/  FADD.FTZ R4, -R223, R4 ;  /* 0x00000004df047221 */ /* 0x000fe20000010100 */
[-C--:B------:R-:W-:Y:S03]  /*67f0*/  HMMA.16816.F32.BF16 R20, R132, R204.reuse, R20 ;  /* 0x000000cc8414723c */ /* 0x080fe60000041814 */
[----:B------:R-:W-:Y:S01]  /*6800*/  FADD.FTZ R11, -R220, R11 ;  /* 0x0000000bdc0b7221 */ /* 0x000fe20000010100 */
[C---:B------:R-:W-:Y:S01]  /*6810*/  FADD.FTZ R9, -R221.reuse, R9 ;  /* 0x00000009dd097221 */ /* 0x040fe20000010100 */
[----:B------:R-:W-:Y:S01]  /*6820*/  FADD.FTZ R7, -R222, R7 ;  /* 0x00000007de077221 */ /* 0x000fe20000010100 */
[----:B------:R-:W-:Y:S01]  /*6830*/  FADD.FTZ R10, -R220, R10 ;  /* 0x0000000adc0a7221 */ /* 0x000fe20000010100 */
[C---:B------:R-:W-:Y:S01]  /*6840*/  FADD.FTZ R8, -R221.reuse, R8 ;  /* 0x00000008dd087221 */ /* 0x040fe20000010100 */
[----:B------:R-:W-:Y:S01]  /*6850*/  FMUL.FTZ R240, R240, R11 ;  /* 0x0000000bf0f07220 */ /* 0x000fe20000410000 */
[C---:B------:R-:W-:Y:S04]  /*6860*/  HMMA.16816.F32.BF16 R24, R136.reuse, R204, R24 ;  /* 0x000000cc8818723c */ /* 0x040fe80000041818 */
[C---:B------:R-:W-:Y:S01]  /*6870*/  FADD.FTZ R12, -R221.reuse, R12 ;  /* 0x0000000cdd0c7221 */ /* 0x040fe20000010100 */
[----:B------:R-:W-:Y:S01]  /*6880*/  FADD.FTZ R13, -R221, R13 ;  /* 0x0000000ddd0d7221 */ /* 0x000fe20000010100 */
[C---:B------:R-:W-:Y:S01]  /*6890*/  FADD.FTZ R14, -R220.reuse, R14 ;  /* 0x0000000edc0e7221 */ /* 0x040fe20000010100 */
[----:B------:R-:W-:Y:S01]  /*68a0*/  FADD.FTZ R15, -R220, R15 ;  /* 0x0000000fdc0f7221 */ /* 0x000fe20000010100 */
[----:B------:R-:W-:Y:S01]  /*68b0*/  FMUL.FTZ R11, R57, R12 ;  /* 0x0000000c390b7220 */ /* 0x000fe20000410000 */
[-C--:B------:R-:W-:Y:S01]  /*68c0*/  HMMA.16816.F32.BF16 R28, R136, R206.reuse, R28 ;  /* 0x000000ce881c723c */ /* 0x080fe2000004181c */
[----:B------:R1:W5:Y:S02]  /*68d0*/  LDL.LU R57, [R1+0xb4] ;  /* 0x0000b40001397983 */ /* 0x0003640000300800 */
[----:B------:R-:W-:Y:S01]  /*68e0*/  FMUL.FTZ R144, R55, R14 ;  /* 0x0000000e37907220 */ /* 0x000fe20000410000 */
[----:B------:R-:W-:Y:S01]  /*68f0*/  FMUL.FTZ R14, R54, R15 ;  /* 0x0000000f360e7220 */ /* 0x000fe20000410000 */
[C---:B------:R-:W-:Y:S01]  /*6900*/  FADD.FTZ R16, -R223.reuse, R16 ;  /* 0x00000010df107221 */ /* 0x040fe20000010100 */
[C---:B------:R-:W-:Y:S01]  /*6910*/  FADD.FTZ R17, -R223.reuse, R17 ;  /* 0x00000011df117221 */ /* 0x040fe20000010100 */
[C---:B------:R-:W-:Y:S01]  /*6920*/  FADD.FTZ R18, -R222.reuse, R18 ;  /* 0x00000012de127221 */ /* 0x040fe20000010100 */
[C---:B------:R-:W-:Y:S01]  /*6930*/  FADD.FTZ R19, -R222.reuse, R19 ;  /* 0x00000013de137221 */ /* 0x040fe20000010100 */
[----:B------:R-:W-:Y:S04]  /*6940*/  HMMA.16816.F32.BF16 R32, R132, R206, R32 ;  /* 0x000000ce8420723c */ /* 0x000fe80000041820 */
[C---:B------:R-:W-:Y:S01]  /*6950*/  FADD.FTZ R20, -R223.reuse, R20 ;  /* 0x00000014df147221 */ /* 0x040fe20000010100 */
[----:B------:R-:W-:Y:S01]  /*6960*/  FADD.FTZ R21, -R223, R21 ;  /* 0x00000015df157221 */ /* 0x000fe20000010100 */
[C---:B------:R-:W-:Y:S01]  /*6970*/  FADD.FTZ R22, -R222.reuse, R22 ;  /* 0x00000016de167221 */ /* 0x040fe20000010100 */
[----:B------:R-:W-:Y:S01]  /*6980*/  FADD.FTZ R23, -R222, R23 ;  /* 0x00000017de177221 */ /* 0x000fe20000010100 */
[C---:B------:R-:W-:Y:S03]  /*6990*/  FADD.FTZ R24, -R221.reuse, R24 ;  /* 0x00000018dd187221 */ /* 0x040fe60000010100 */
[----:B------:R-:W-:Y:S01]  /*69a0*/  FADD.FTZ R25, -R221, R25 ;  /* 0x00000019dd197221 */ /* 0x000fe20000010100 */
[----:B------:R-:W-:Y:S01]  /*69b0*/  FMUL.FTZ R24, R45, R24 ;  /* 0x000000182d187220 */ /* 0x000fe20000410000 */
[C---:B------:R-:W-:Y:S01]  /*69c0*/  FADD.FTZ R26, -R220.reuse, R26 ;  /* 0x0000001adc1a7221 */ /* 0x040fe20000010100 */
[----:B------:R-:W-:Y:S01]  /*69d0*/  FADD.FTZ R27, -R220, R27 ;  /* 0x0000001bdc1b7221 */ /* 0x000fe20000010100 */
[----:B------:R-:W-:Y:S01]  /*69e0*/  FMUL.FTZ R25, R44, R25 ;  /* 0x000000192c197220 */ /* 0x000fe20000410000 */
[C---:B------:R-:W-:Y:S01]  /*69f0*/  FADD.FTZ R28, -R221.reuse, R28 ;  /* 0x0000001cdd1c7221 */ /* 0x040fe20000010100 */
[----:B------:R-:W-:Y:S01]  /*6a00*/  FADD.FTZ R29, -R221, R29 ;  /* 0x0000001ddd1d7221 */ /* 0x000fe20000010100 */
[C---:B------:R-:W-:Y:S01]  /*6a10*/  FADD.FTZ R30, -R220.reuse, R30 ;  /* 0x0000001edc1e7221 */ /* 0x040fe20000010100 */
[----:B------:R-:W-:Y:S01]  /*6a20*/  FADD.FTZ R31, -R220, R31 ;  /* 0x0000001fdc1f7221 */ /* 0x000fe20000010100 */
[----:B------:R-:W-:Y:S01]  /*6a30*/  FMUL.FTZ R141, R141, R5 ;  /* 0x000000058d8d7220 */ /* 0x000fe20000410000 */
[----:B------:R-:W-:Y:S01]  /*6a40*/  FMUL.FTZ R29, R40, R29 ;  /* 0x0000001d281d7220 */ /* 0x000fe20000410000 */
[----:B------:R-:W-:Y:S01]  /*6a50*/  FFMA.FTZ R5, -R146, R146, 1 ;  /* 0x3f80000092057423 */ /* 0x000fe20000010192 */
[----:B------:R-:W-:Y:S01]  /*6a60*/  FMUL.FTZ R146, R50, R19 ;  /* 0x0000001332927220 */ /* 0x000fe20000410000 */
[----:B------:R-:W-:Y:S01]  /*6a70*/  FMUL.FTZ R19, R46, R23 ;  /* 0x000000172e137220 */ /* 0x000fe20000410000 */
[----:B------:R-:W-:Y:S01]  /*6a80*/  FMUL.FTZ R23, R43, R26 ;  /* 0x0000001a2b177220 */ /* 0x000fe20000410000 */
        /* <DEDUP_REMOVED lines=9> */
[----:B------:R-:W-:Y:S01]  /*6b20*/  FFMA.FTZ R6, -R147, R147, 1 ;  /* 0x3f80000093067423 */ /* 0x000fe20000010193 */
[----:B------:R-:W-:Y:S01]  /*6b30*/  FMUL.FTZ R147, R52, R17 ;  /* 0x0000001134937220 */ /* 0x000fe20000410000 */
[----:B------:R-:W-:Y:S01]  /*6b40*/  FMUL.FTZ R239, R239, R4 ;  /* 0x00000004efef7220 */ /* 0x000fe20000410000 */
[----:B------:R-:W-:Y:S01]  /*6b50*/  FFMA.FTZ R4, -R145, R145, 1 ;  /* 0x3f80000091047423 */ /* 0x000fe20000010191 */
[----:B------:R-:W-:Y:S01]  /*6b60*/  FMUL.FTZ R145, R56, R13 ;  /* 0x0000000d38917220 */ /* 0x000fe20000410000 */
[----:B------:R-:W-:Y:S01]  /*6b70*/  FMUL.FTZ R6, R6, UR5 ;  /* 0x0000000506067c20 */ /* 0x000fe20008410000 */
[----:B------:R1:W5:Y:S01]  /*6b80*/  LDL.LU R56, [R1+0xb0] ;  /* 0x0000b00001387983 */ /* 0x0003620000300800 */
[----:B------:R-:W-:Y:S01]  /*6b90*/  FMUL.FTZ R242, R242, R9 ;  /* 0x00000009f2f27220 */ /* 0x000fe20000410000 */
[----:B------:R-:W-:Y:S01]  /*6ba0*/  FMUL.FTZ R4, R4, UR5 ;  /* 0x0000000504047c20 */ /* 0x000fe20008410000 */
[----:B------:R-:W-:Y:S01]  /*6bb0*/  FMUL.FTZ R9, R239, R6 ;  /* 0x00000006ef097220 */ /* 0x000fe20000410000 */
[----:B------:R1:W5:Y:S01]  /*6bc0*/  LDL.LU R55, [R1+0xac] ;  /* 0x0000ac0001377983 */ /* 0x0003620000300800 */
[----:B------:R-:W-:Y:S01]  /*6bd0*/  FMUL.FTZ R7, R252, R7 ;  /* 0x00000007fc077220 */ /* 0x000fe20000410000 */
[----:B------:R-:W-:Y:S01]  /*6be0*/  FMUL.FTZ R241, R241, R10 ;  /* 0x0000000af1f17220 */ /* 0x000fe20000410000 */
[----:B------:R-:W-:Y:S01]  /*6bf0*/  FMUL.FTZ R10, R140, R4 ;  /* 0x000000048c0a7220 */ /* 0x000fe20000410000 */
[----:B------:R1:W5:Y:S01]  /*6c00*/  LDL.LU R54, [R1+0xa8] ;  /* 0x0000a80001367983 */ /* 0x0003620000300800 */
[----:B------:R-:W-:Y:S01]  /*6c10*/  FMUL.FTZ R140, R7, R0 ;  /* 0x00000000078c7220 */ /* 0x000fe20000410000 */
[----:B------:R-:W-:Y:S01]  /*6c20*/  FMUL.FTZ R8, R251, R8 ;  /* 0x00000008fb087220 */ /* 0x000fe20000410000 */
[----:B------:R-:W-:Y:S01]  /*6c30*/  FMUL.FTZ R5, R5, UR5 ;  /* 0x0000000505057c20 */ /* 0x000fe20008410000 */
[----:B------:R-:W-:Y:S01]  /*6c40*/  FFMA.FTZ R6, -R151, R151, 1 ;  /* 0x3f80000097067423 */ /* 0x000fe20000010197 */
[----:B------:R-:W-:Y:S01]  /*6c50*/  FFMA.FTZ R4, -R149, R149, 1 ;  /* 0x3f80000095047423 */ /* 0x000fe20000010195 */
[----:B------:R-:W-:Y:S01]  /*6c60*/  F2FP.BF16.F32.PACK_AB R140, R140, R10 ;  /* 0x0000000a8c8c723e */ /* 0x000fe200000010ff */
[----:B------:R-:W-:Y:S01]  /*6c70*/  FMUL.FTZ R10, R51, R18 ;  /* 0x00000012330a7220 */ /* 0x000fe20000410000 */
[----:B------:R-:W-:Y:S01]  /*6c80*/  FMUL.FTZ R141, R141, R5 ;  /* 0x000000058d8d7220 */ /* 0x000fe20000410000 */
[----:B------:R-:W-:Y:S01]  /*6c90*/  FFMA.FTZ R5, -R150, R150, 1 ;  /* 0x3f80000096057423 */ /* 0x000fe20000010196 */
[----:B------:R-:W-:Y:S01]  /*6ca0*/  FMUL.FTZ R6, R6, UR5 ;  /* 0x0000000506067c20 */ /* 0x000fe20008410000 */
[----:B------:R-:W-:Y:S01]  /*6cb0*/  FFMA.FTZ R0, -R148, R148, 1 ;  /* 0x3f80000094007423 */ /* 0x000fe20000010194 */
[----:B------:R-:W-:Y:S01]  /*6cc0*/  FMUL.FTZ R4, R4, UR5 ;  /* 0x0000000504047c20 */ /* 0x000fe20008410000 */
[----:B------:R-:W-:Y:S01]  /*6cd0*/  F2FP.BF16.F32.PACK_AB R141, R141, R9 ;  /* 0x000000098d8d723e */ /* 0x000fe200000010ff */
        /* <DEDUP_REMOVED lines=8> */
[----:B------:R-:W-:Y:S01]  /*6d60*/  FMUL.FTZ R6, R6, UR5 ;  /* 0x0000000506067c20 */ /* 0x000fe20008410000 */
[----:B------:R-:W-:Y:S01]  /*6d70*/  FFMA.FTZ R4, -R153, R153, 1 ;  /* 0x3f80000099047423 */ /* 0x000fe20000010199 */
[----:B------:R1:W5:Y:S01]  /*6d80*/  LDL.LU R51, [R1+0x9c] ;  /* 0x00009c0001337983 */ /* 0x0003620000300800 */
[----:B------:R-:W-:Y:S01]  /*6d90*/  FFMA.FTZ R5, -R154, R154, 1 ;  /* 0x3f8000009a057423 */ /* 0x000fe2000001019a */
[----:B------:R-:W-:Y:S01]  /*6da0*/  F2FP.BF16.F32.PACK_AB R17, R7, R8 ;  /* 0x000000080711723e */ /* 0x000fe200000010ff */
[----:B------:R-:W-:Y:S01]  /*6db0*/  FMUL.FTZ R7, R49, R20 ;  /* 0x0000001431077220 */ /* 0x000fe20000410000 */
        /* <DEDUP_REMOVED lines=10> */
[----:B------:R-:W-:Y:S01]  /*6e60*/  FMUL.FTZ R4, R4, UR5 ;  /* 0x0000000504047c20 */ /* 0x000fe20008410000 */
[----:B------:R-:W-:Y:S01]  /*6e70*/  FMUL.FTZ R5, R5, UR5 ;  /* 0x0000000505057c20 */ /* 0x000fe20008410000 */
[----:B------:R1:W5:Y:S01]  /*6e80*/  LDL.LU R47, [R1+0x8c] ;  /* 0x00008c00012f7983 */ /* 0x0003620000300800 */
[----:B------:R-:W-:Y:S01]  /*6e90*/  FFMA.FTZ R0, -R152, R152, 1 ;  /* 0x3f80000098007423 */ /* 0x000fe20000010198 */
[----:B------:R-:W-:Y:S01]  /*6ea0*/  FMUL.FTZ R18, R144, R4 ;  /* 0x0000000490127220 */ /* 0x000fe20000410000 */
[----:B------:R-:W-:Y:S01]  /*6eb0*/  FMUL.FTZ R15, R145, R5 ;  /* 0x00000005910f7220 */ /* 0x000fe20000410000 */
[----:B------:R1:W5:Y:S01]  /*6ec0*/  LDL.LU R46, [R1+0x88] ;  /* 0x00008800012e7983 */ /* 0x0003620000300800 */
[----:B------:R-:W-:Y:S01]  /*6ed0*/  FMUL.FTZ R0, R0, UR5 ;  /* 0x0000000500007c20 */ /* 0x000fe20008410000 */
[----:B------:R-:W-:Y:S01]  /*6ee0*/  F2FP.BF16.F32.PACK_AB R16, R12, R13 ;  /* 0x0000000d0c10723e */ /* 0x000fe200000010ff */
[----:B------:R-:W-:Y:S01]  /*6ef0*/  FFMA.FTZ R4, -R157, R157, 1 ;  /* 0x3f8000009d047423 */ /* 0x000fe2000001019d */
[----:B------:R1:W5:Y:S01]  /*6f00*/  LDL.LU R45, [R1+0x84] ;  /* 0x00008400012d7983 */ /* 0x0003620000300800 */
[----:B------:R-:W-:Y:S01]  /*6f10*/  F2FP.BF16.F32.PACK_AB R15, R15, R11 ;  /* 0x0000000b0f0f723e */ /* 0x000fe200000010ff */
[----:B------:R-:W-:Y:S01]  /*6f20*/  FMUL.FTZ R14, R14, R0 ;  /* 0x000000000e0e7220 */ /* 0x000fe20000410000 */
[----:B------:R-:W-:Y:S01]  /*6f30*/  FMUL.FTZ R4, R4, UR5 ;  /* 0x0000000504047c20 */ /* 0x000fe20008410000 */
[----:B------:R1:W5:Y:S01]  /*6f40*/  LDL.LU R44, [R1+0x80] ;  /* 0x00008000012c7983 */ /* 0x0003620000300800 */
[----:B------:R-:W-:Y:S01]  /*6f50*/  FFMA.FTZ R0, -R156, R156, 1 ;  /* 0x3f8000009c007423 */ /* 0x000fe2000001019c */
[----:B------:R-:W-:Y:S01]  /*6f60*/  FFMA.FTZ R5, -R158, R158, 1 ;  /* 0x3f8000009e057423 */ /* 0x000fe2000001019e */
[----:B------:R-:W-:Y:S01]  /*6f70*/  F2FP.BF16.F32.PACK_AB R14, R14, R18 ;  /* 0x000000120e0e723e */ /* 0x000fe200000010ff */
[----:B------:R1:W5:Y:S01]  /*6f80*/  LDL.LU R43, [R1+0x7c] ;  /* 0x00007c00012b7983 */ /* 0x0003620000300800 */
[----:B------:R-:W-:Y:S01]  /*6f90*/  FMUL.FTZ R0, R0, UR5 ;  /* 0x0000000500007c20 */ /* 0x000fe20008410000 */
[----:B------:R-:W-:Y:S01]  /*6fa0*/  FMUL.FTZ R10, R10, R4 ;  /* 0x000000040a0a7220 */ /* 0x000fe20000410000 */
[----:B------:R-:W-:Y:S01]  /*6fb0*/  FFMA.FTZ R4, -R225, R225, 1 ;  /* 0x3f800000e1047423 */ /* 0x000fe200000101e1 */
[----:B------:R1:W5:Y:S01]  /*6fc0*/  LDL.LU R42, [R1+0x78] ;  /* 0x00007800012a7983 */ /* 0x0003620000300800 */
[----:B------:R-:W-:Y:S01]  /*6fd0*/  FMUL.FTZ R12, R146, R0 ;  /* 0x00000000920c7220 */ /* 0x000fe20000410000 */
[----:B------:R-:W-:Y:S01]  /*6fe0*/  FFMA.FTZ R0, -R142, R142, 1 ;  /* 0x3f8000008e007423 */ /* 0x000fe2000001018e */
[----:B------:R-:W-:Y:S01]  /*6ff0*/  FMUL.FTZ R4, R4, UR5 ;  /* 0x0000000504047c20 */ /* 0x000fe20008410000 */
[----:B------:R-:W-:Y:S01]  /*7000*/  FFMA.FTZ R6, -R159, R159, 1 ;  /* 0x3f8000009f067423 */ /* 0x000fe2000001019f */
[----:B------:R-:W-:Y:S01]  /*7010*/  FMUL.FTZ R5, R5, UR5 ;  /* 0x0000000505057c20 */ /* 0x000fe20008410000 */
[----:B------:R-:W-:Y:S01]  /*7020*/  FMUL.FTZ R0, R0, UR5 ;  /* 0x0000000500007c20 */ /* 0x000fe20008410000 */
[----:B------:R-:W-:Y:S01]  /*7030*/  FMUL.FTZ R18, R20, R4 ;  /* 0x0000000414127220 */ /* 0x000fe20000410000 */
[----:B------:R-:W-:Y:S01]  /*7040*/  FMUL.FTZ R20, R38, R31 ;  /* 0x0000001f26147220 */ /* 0x000fe20000410000 */
[----:B------:R-:W-:Y:S01]  /*7050*/  FMUL.FTZ R6, R6, UR5 ;  /* 0x0000000506067c20 */ /* 0x000fe20008410000 */
[----:B------:R-:W-:Y:S01]  /*7060*/  FMUL.FTZ R11, R19, R0 ;  /* 0x00000000130b7220 */ /* 0x000fe20000410000 */
[----:B------:R-:W-:Y:S01]  /*7070*/  FMUL.FTZ R19, R41, R28 ;  /* 0x0000001c29137220 */ /* 0x000fe20000410000 */
[----:B------:R-:W-:Y:S01]  /*7080*/  FMUL.FTZ R13, R147, R5 ;  /* 0x00000005930d7220 */ /* 0x000fe20000410000 */
[----:B------:R1:W5:Y:S01]  /*7090*/  LDL.LU R41, [R1+0x74] ;  /* 0x0000740001297983 */ /* 0x0003620000300800 */
[----:B------:R-:W-:Y:S01]  /*70a0*/  FFMA.FTZ R5, -R226, R226, 1 ;  /* 0x3f800000e2057423 */ /* 0x000fe200000101e2 */
[----:B------:R-:W-:Y:S01]  /*70b0*/  FMUL.FTZ R9, R9, R6 ;  /* 0x0000000609097220 */ /* 0x000fe20000410000 */
[----:B------:R-:W-:Y:S01]  /*70c0*/  FFMA.FTZ R6, -R227, R227, 1 ;  /* 0x3f800000e3067423 */ /* 0x000fe200000101e3 */
[----:B------:R1:W5:Y:S01]  /*70d0*/  LDL.LU R40, [R1+0x70] ;  /* 0x0000700001287983 */ /* 0x0003620000300800 */
[----:B------:R-:W-:Y:S01]  /*70e0*/  FMUL.FTZ R5, R5, UR5 ;  /* 0x0000000505057c20 */ /* 0x000fe20008410000 */
[----:B------:R-:W-:Y:S01]  /*70f0*/  FFMA.FTZ R0, -R143, R143, 1 ;  /* 0x3f8000008f007423 */ /* 0x000fe2000001018f */
[----:B------:R-:W-:Y:S01]  /*7100*/  FMUL.FTZ R6, R6, UR5 ;  /* 0x0000000506067c20 */ /* 0x000fe20008410000 */
[----:B------:R1:W5:Y:S01]  /*7110*/  LDL.LU R39, [R1+0x6c] ;  /* 0x00006c0001277983 */ /* 0x0003620000300800 */
[----:B------:R-:W-:Y:S01]  /*7120*/  FMUL.FTZ R8, R8, R5 ;  /* 0x0000000508087220 */ /* 0x000fe20000410000 */
[----:B------:R-:W-:Y:S01]  /*7130*/  FMUL.FTZ R0, R0, UR5 ;  /* 0x0000000500007c20 */ /* 0x000fe20008410000 */
[----:B------:R-:W-:Y:S01]  /*7140*/  FFMA.FTZ R5, -R230, R230, 1 ;  /* 0x3f800000e6057423 */ /* 0x000fe200000101e6 */
[----:B------:R1:W5:Y:S01]  /*7150*/  LDL.LU R38, [R1+0x68] ;  /* 0x0000680001267983 */ /* 0x0003620000300800 */
[----:B------:R-:W-:Y:S01]  /*7160*/  FFMA.FTZ R4, -R229, R229, 1 ;  /* 0x3f800000e5047423 */ /* 0x000fe200000101e5 */
[----:B------:R-:W-:Y:S01]  /*7170*/  FMUL.FTZ R7, R7, R6 ;  /* 0x0000000607077220 */ /* 0x000fe20000410000 */
[----:B------:R-:W-:Y:S01]  /*7180*/  FFMA.FTZ R6, -R231, R231, 1 ;  /* 0x3f800000e7067423 */ /* 0x000fe200000101e7 */
[----:B------:R1:W5:Y:S01]  /*7190*/  LDL.LU R37, [R1+0x64] ;  /* 0x0000640001257983 */ /* 0x0003620000300800 */
[----:B------:R-:W-:Y:S01]  /*71a0*/  FMUL.FTZ R22, R22, R0 ;  /* 0x0000000016167220 */ /* 0x000fe20000410000 */
[----:B------:R-:W-:Y:S01]  /*71b0*/  FMUL.FTZ R5, R5, UR5 ;  /* 0x0000000505057c20 */ /* 0x000fe20008410000 */
[----:B------:R-:W-:Y:S01]  /*71c0*/  FMUL.FTZ R4, R4, UR5 ;  /* 0x0000000504047c20 */ /* 0x000fe20008410000 */
[----:B------:R1:W5:Y:S01]  /*71d0*/  LDL.LU R36, [R1+0x60] ;  /* 0x0000600001247983 */ /* 0x0003620000300800 */
[----:B------:R-:W-:Y:S01]  /*71e0*/  FFMA.FTZ R0, -R228, R228, 1 ;  /* 0x3f800000e4007423 */ /* 0x000fe200000101e4 */
[----:B------:R-:W-:Y:S01]  /*71f0*/  F2FP.BF16.F32.PACK_AB R13, R13, R9 ;  /* 0x000000090d0d723e */ /* 0x000fe200000010ff */
[----:B------:R-:W-:Y:S01]  /*7200*/  FMUL.FTZ R6, R6, UR5 ;  /* 0x0000000506067c20 */ /* 0x000fe20008410000 */
[----:B------:R1:W5:Y:S01]  /*7210*/  LDL.LU R3, [R1+0x5c] ;  /* 0x00005c0001037983 */ /* 0x0003620000300800 */
[----:B------:R-:W-:Y:S01]  /*7220*/  FMUL.FTZ R9, R25, R5 ;  /* 0x0000000519097220 */ /* 0x000fe20000410000 */
[----:B------:R-:W-:Y:S01]  /*7230*/  FMUL.FTZ R23, R23, R4 ;  /* 0x0000000417177220 */ /* 0x000fe20000410000 */
[----:B------:R-:W-:Y:S01]  /*7240*/  FMUL.FTZ R0, R0, UR5 ;  /* 0x0000000500007c20 */ /* 0x000fe20008410000 */
[----:B------:R1:W5:Y:S01]  /*7250*/  LDL.LU R2, [R1+0x58] ;  /* 0x0000580001027983 */ /* 0x0003620000300800 */
[----:B------:R-:W-:Y:S01]  /*7260*/  FFMA.FTZ R5, -R233, R233, 1 ;  /* 0x3f800000e9057423 */ /* 0x000fe200000101e9 */
[----:B------:R-:W-:Y:S01]  /*7270*/  FFMA.FTZ R4, -R232, R232, 1 ;  /* 0x3f800000e8047423 */ /* 0x000fe200000101e8 */
[----:B------:R-:W-:Y:S01]  /*7280*/  F2FP.BF16.F32.PACK_AB R12, R12, R10 ;  /* 0x0000000a0c0c723e */ /* 0x000fe200000010ff */
[----:B------:R1:W5:Y:S01]  /*7290*/  LDL.64 R222, [R1+0x10] ;  /* 0x0000100001de7983 */ /* 0x0003620000100a00 */
[----:B------:R-:W-:Y:S01]  /*72a0*/  FMUL.FTZ R10, R24, R6 ;  /* 0x00000006180a7220 */ /* 0x000fe20000410000 */
[----:B------:R-:W-:Y:S01]  /*72b0*/  FFMA.FTZ R6, -R234, R234, 1 ;  /* 0x3f800000ea067423 */ /* 0x000fe200000101ea */
[----:B------:R-:W-:Y:S01]  /*72c0*/  FMUL.FTZ R20, R20, R0 ;  /* 0x0000000014147220 */ /* 0x000fe20000410000 */
[----:B------:R1:W5:Y:S01]  /*72d0*/  LDL R221, [R1+0x24] ;  /* 0x0000240001dd7983 */ /* 0x0003620000100800 */
[----:B------:R-:W-:Y:S01]  /*72e0*/  FMUL.FTZ R5, R5, UR5 ;  /* 0x0000000505057c20 */ /* 0x000fe20008410000 */
[----:B------:R-:W-:Y:S01]  /*72f0*/  FMUL.FTZ R4, R4, UR5 ;  /* 0x0000000504047c20 */ /* 0x000fe20008410000 */
[----:B------:R-:W-:Y:S01]  /*7300*/  FFMA.FTZ R0, -R238, R238, 1 ;  /* 0x3f800000ee007423 */ /* 0x000fe200000101ee */
[----:B------:R-:W-:Y:S01]  /*7310*/  F2FP.BF16.F32.PACK_AB R8, R8, R7 ;  /* 0x000000070808723e */ /* 0x000fe200000010ff */
[----:B------:R1:W5:Y:S01]  /*7320*/  LDL R220, [R1+0x28] ;  /* 0x0000280001dc7983 */ /* 0x0003620000100800 */
[----:B------:R-:W-:Y:S01]  /*7330*/  F2FP.BF16.F32.PACK_AB R7, R11, R18 ;  /* 0x000000120b07723e */ /* 0x000fe200000010ff */
[----:B------:R-:W-:Y:S01]  /*7340*/  FMUL.FTZ R6, R6, UR5 ;  /* 0x0000000506067c20 */ /* 0x000fe20008410000 */
[----:B------:R-:W-:Y:S01]  /*7350*/  FMUL.FTZ R11, R29, R5 ;  /* 0x000000051d0b7220 */ /* 0x000fe20000410000 */
[----:B------:R-:W-:Y:S01]  /*7360*/  FMUL.FTZ R21, R21, R4 ;  /* 0x0000000415157220 */ /* 0x000fe20000410000 */
[----:B------:R-:W-:Y:S01]  /*7370*/  FMUL.FTZ R18, R0, UR5 ;  /* 0x0000000500127c20 */ /* 0x000fe20008410000 */
[----:B------:R-:W-:Y:S01]  /*7380*/  FFMA.FTZ R5, -R237, R237, 1 ;  /* 0x3f800000ed057423 */ /* 0x000fe200000101ed */
[----:B------:R-:W-:Y:S01]  /*7390*/  FFMA.FTZ R4, -R236, R236, 1 ;  /* 0x3f800000ec047423 */ /* 0x000fe200000101ec */
[----:B------:R-:W-:Y:S01]  /*73a0*/  FFMA.FTZ R0, -R235, R235, 1 ;  /* 0x3f800000eb007423 */ /* 0x000fe200000101eb */
[----:B------:R-:W-:Y:S01]  /*73b0*/  FMUL.FTZ R19, R19, R6 ;  /* 0x0000000613137220 */ /* 0x000fe20000410000 */
[----:B------:R-:W-:Y:S01]  /*73c0*/  F2FP.BF16.F32.PACK_AB R6, R9, R10 ;  /* 0x0000000a0906723e */ /* 0x000fe200000010ff */
[----:B------:R-:W-:Y:S01]  /*73d0*/  FMUL.FTZ R5, R5, UR5 ;  /* 0x0000000505057c20 */ /* 0x000fe20008410000 */
[----:B------:R-:W-:Y:S01]  /*73e0*/  F2FP.BF16.F32.PACK_AB R10, R20, R21 ;  /* 0x00000015140a723e */ /* 0x000fe200000010ff */
[----:B------:R-:W-:Y:S01]  /*73f0*/  FMUL.FTZ R9, R4, UR5 ;  /* 0x0000000504097c20 */ /* 0x000fe20008410000 */
[----:B------:R-:W-:Y:S01]  /*7400*/  F2FP.BF16.F32.PACK_AB R11, R11, R19 ;  /* 0x000000130b0b723e */ /* 0x000fe200000010ff */
[----:B------:R-:W-:Y:S01]  /*7410*/  FMUL.FTZ R0, R0, UR5 ;  /* 0x0000000500007c20 */ /* 0x000fe20008410000 */
[----:B------:R-:W-:Y:S01]  /*7420*/  FMUL.FTZ R18, R32, R18 ;  /* 0x0000001220127220 */ /* 0x000fe20000410000 */
[----:B------:R-:W-:Y:S01]  /*7430*/  FMUL.FTZ R4, R33, R5 ;  /* 0x0000000521047220 */ /* 0x000fe20000410000 */
[----:B------:R-:W-:Y:S01]  /*7440*/  F2FP.BF16.F32.PACK_AB R5, R22, R23 ;  /* 0x000000171605723e */ /* 0x000fe200000010ff */
[----:B------:R-:W-:Y:S01]  /*7450*/  FMUL.FTZ R9, R34, R9 ;  /* 0x0000000922097220 */ /* 0x000fe20000410000 */
[----:B------:R-:W-:Y:S02]  /*7460*/  FMUL.FTZ R0, R35, R0 ;  /* 0x0000000023007220 */ /* 0x000fe40000410000 */
[----:B------:R-:W-:Y:S03]  /*7470*/  F2FP.BF16.F32.PACK_AB R4, R4, R18 ;  /* 0x000000120404723e */ /* 0x000fe600000010ff */
[----:B------:R-:W-:Y:S01]  /*7480*/  F2FP.BF16.F32.PACK_AB R0, R0, R9 ;  /* 0x000000090000723e */ /* 0x000fe200000010ff */
[----:B-1----:R-:W-:Y:S06]  /*7490*/  @!P0 BRA `(.L_x_474) ;  /* 0x0000000000c88947 */ /* 0x002fec0003800000 */
[----:B------:R-:W2:Y:S01]  /*74a0*/  LDL.LU R24, [R1+0x8] ;  /* 0x0000080001187983 */ /* 0x000ea20000300800 */
[----:B------:R-:W1:Y:S01]  /*74b0*/  LDC R9, c[0x0][0x240] ;  /* 0x00009000ff097b82 */ /* 0x000e620000000800 */
[----:B------:R-:W-:Y:S01]  /*74c0*/  ULOP3.LUT UR8, UR7, 0x1, URZ, 0xc0, !UPT ;  /* 0x0000000107087892 */ /* 0x000fe2000f8ec03f */
[----:B-----5:R-:W-:Y:S01]  /*74d0*/  ISETP.GE.AND P3, PT, R222, UR43, PT ;  /* 0x0000002bde007c0c */ /* 0x020fe2000bf66270 */
[----:B------:R-:W-:Y:S01]  /*74e0*/  UMOV UR12, 0xffffd000 ;  /* 0xffffd000000c7882 */ /* 0x000fe20000000000 */
[----:B------:R-:W-:Y:S01]  /*74f0*/  ISETP.GE.AND P2, PT, R221, UR43, PT ;  /* 0x0000002bdd007c0c */ /* 0x000fe2000bf46270 */
[----:B------:R-:W-:Y:S01]  /*7500*/  UISETP.NE.U32.AND UP0, UPT, UR8, 0x1, UPT ;  /* 0x000000010800788c */ /* 0x000fe2000bf05070 */
[----:B------:R-:W-:Y:S03]  /*7510*/  ISETP.GE.AND P1, PT, R220, UR43, PT ;  /* 0x0000002bdc007c0c */ /* 0x000fe6000bf26270 */
[----:B------:R-:W-:Y:S06]  /*7520*/  USEL UR8, UR12, 0x3000, !UP0 ;  /* 0x000030000c087887 */ /* 0x000fec000c000000 */
[----:B------:R-:W-:Y:S01]  /*7530*/  VIADD R224, R224, UR8 ;  /* 0x00000008e0e07c36 */ /* 0x000fe20008000000 */
[----:B------:R-:W-:Y:S04]  /*7540*/  IADD3 R208, R208, UR8, RZ ;  /* 0x00000008d0d07c10 */ /* 0x000fe8000fffe0ff */
[----:B------:R3:W-:Y:S04]  /*7550*/  @P3 STS [R224], RZ ;  /* 0x000000ffe0003388 */ /* 0x0007e80000000800 */
[----:B------:R3:W-:Y:S04]  /*7560*/  @P3 STS [R224+0x4], RZ ;  /* 0x000004ffe0003388 */ /* 0x0007e80000000800 */
[----:B------:R3:W-:Y:S04]  /*7570*/  @P3 STS [R224+0x8], RZ ;  /* 0x000008ffe0003388 */ /* 0x0007e80000000800 */
[----:B------:R3:W-:Y:S01]  /*7580*/  @P3 STS [R224+0xc], RZ ;  /* 0x00000cffe0003388 */ /* 0x0007e20000000800 */
[C---:B--2---:R-:W-:Y:S01]  /*7590*/  @!P2 IADD3 R23, R24.reuse, UR8, RZ ;  /* 0x000000081817ac10 */ /* 0x044fe2000fffe0ff */
[----:B-1----:R-:W-:Y:S02]  /*75a0*/  IMAD.U32 R9, R9, -0x40, RZ ;  /* 0xffffffc009097824 */ /* 0x002fe400078e00ff */
[C---:B------:R-:W-:Y:S03]  /*75b0*/  @!P1 VIADD R22, R24.reuse, UR8 ;  /* 0x0000000818169c36 */ /* 0x040fe60008000000 */
[C---:B------:R-:W-:Y:S02]  /*75c0*/  LEA R249, P4, R9.reuse, R249, 0x1 ;  /* 0x000000f909f97211 */ /* 0x040fe400078808ff */
[----:B------:R-:W-:Y:S03]  /*75d0*/  SHF.R.S32.HI R18, RZ, 0x1f, R9 ;  /* 0x0000001fff127819 */ /* 0x000fe60000011409 */
[--C-:B------:R-:W-:Y:S01]  /*75e0*/  @!P2 IMAD.MOV.U32 R20, RZ, RZ, R249.reuse ;  /* 0x000000ffff14a224 */ /* 0x100fe200078e00f9 */
[----:B------:R-:W-:Y:S01]  /*75f0*/  LEA.HI.X R247, R9, R247, R18, 0x1, P4 ;  /* 0x000000f709f77211 */ /* 0x000fe200020f0c12 */
[----:B------:R-:W-:Y:S02]  /*7600*/  VIADD R9, R24, UR8 ;  /* 0x0000000818097c36 */ /* 0x000fe40008000000 */
[----:B------:R-:W-:Y:S01]  /*7610*/  @!P3 IMAD.MOV.U32 R18, RZ, RZ, R249 ;  /* 0x000000ffff12b224 */ /* 0x000fe200078e00f9 */
[----:B------:R-:W-:Y:S01]  /*7620*/  @!P3 MOV R19, R247 ;  /* 0x000000f70013b202 */ /* 0x000fe20000000f00 */
[--C-:B------:R-:W-:Y:S01]  /*7630*/  @!P2 IMAD.MOV.U32 R21, RZ, RZ, R247.reuse ;  /* 0x000000ffff15a224 */ /* 0x100fe200078e00f7 */
        /* <DEDUP_REMOVED lines=14> */
[----:B-1----:R-:W-:Y:S03]  /*7720*/  @!P1 MOV R18, R249 ;  /* 0x000000f900129202 */ /* 0x002fe60000000f00 */
[----:B------:R3:W-:Y:S01]  /*7730*/  @P1 STS [R224+0x2004], RZ ;  /* 0x002004ffe0001388 */ /* 0x0007e20000000800 */
[----:B------:R-:W-:Y:S03]  /*7740*/  @!P1 IMAD.MOV.U32 R19, RZ, RZ, R247 ;  /* 0x000000ffff139224 */ /* 0x000fe600078e00f7 */
[----:B------:R3:W-:Y:S04]  /*7750*/  @P1 STS [R224+0x2008], RZ ;  /* 0x002008ffe0001388 */ /* 0x0007e80000000800 */
[----:B------:R3:W-:Y:S04]  /*7760*/  @P1 STS [R224+0x200c], RZ ;  /* 0x00200cffe0001388 */ /* 0x0007e80000000800 */
[----:B------:R-:W-:Y:S01]  /*7770*/  @!PT LDS RZ, [RZ] ;  /* 0x00000000fffff984 */ /* 0x000fe20000000800 */
[----:B------:R-:W-:Y:S01]  /*7780*/  @!PT LDS RZ, [RZ] ;  /* 0x00000000fffff984 */ /* 0x000fe20000000800 */
[----:B------:R-:W-:Y:S01]  /*7790*/  @!PT LDS RZ, [RZ] ;  /* 0x00000000fffff984 */ /* 0x000fe20000000800 */
[----:B------:R3:W-:Y:S04]  /*77a0*/  @!P1 LDGSTS.E.BYPASS.LTC128B.128 [R22+0x2000], desc[UR10][R18.64+0x80] ;  /* 0x0200008012169fae */ /* 0x0007e8000b901d4a */
[----:B------:R-:W0:Y:S02]  /*77b0*/  LDGDEPBAR ;  /* 0x00000000000079af */ /* 0x000e240000000000 */
.L_x_474:
        /* <DEDUP_REMOVED lines=18> */
[----:B-----5:R-:W-:Y:S04]  /*78e0*/  LDSM.16.MT88.4 R4, [R2+0x13000] ;  /* 0x013000000204783b */ /* 0x020fe80000004200 */
[----:B---3--:R-:W1:Y:S04]  /*78f0*/  LDSM.16.MT88.4 R8, [R0+0x6000] ;  /* 0x006000000008783b */ /* 0x008e680000004200 */
[----:B------:R-:W2:Y:S04]  /*7900*/  LDSM.16.MT88.4 R12, [R2+0x15000] ;  /* 0x01500000020c783b */ /* 0x000ea80000004200 */
[----:B------:R-:W3:Y:S04]  /*7910*/  LDSM.16.MT88.4 R16, [R0+0x7000] ;  /* 0x007000000010783b */ /* 0x000ee80000004200 */
        /* <DEDUP_REMOVED lines=8> */
[C---:B--2---:R-:W-:Y:S06]  /*79a0*/  HMMA.16816.F32.BF16 R40, R12.reuse, R8, R40 ;  /* 0x000000080c28723c */ /* 0x044fec0000041828 */
[-C--:B------:R-:W-:Y:S06]  /*79b0*/  HMMA.16816.F32.BF16 R44, R12, R10.reuse, R44 ;  /* 0x0000000a0c2c723c */ /* 0x080fec000004182c */
[C---:B------:R-:W-:Y:S01]  /*79c0*/  HMMA.16816.F32.BF16 R48, R4.reuse, R10, R48 ;  /* 0x0000000a0430723c */ /* 0x040fe20000041830 */
[----:B------:R-:W-:Y:S05]  /*79d0*/  LDSM.16.MT88.4 R8, [R0+0x6800] ;  /* 0x006800000008783b */ /* 0x000fea0000004200 */
[-C--:B---3--:R-:W-:Y:S06]  /*79e0*/  HMMA.16816.F32.BF16 R52, R4, R16.reuse, R52 ;  /* 0x000000100434723c */ /* 0x088fec0000041834 */
        /* <DEDUP_REMOVED lines=89> */
.L_x_475:
[----:B------:R-:W3:Y:S01]  /*7f80*/  LDL R234, [R1+0x40] ;  /* 0x0000400001ea7983 */ /* 0x000ee20000100800 */
[----:B------:R-:W-:Y:S02]  /*7f90*/  ULOP3.LUT UR8, UR7, 0x1, URZ, 0xc0, !UPT ;  /* 0x0000000107087892 */ /* 0x000fe4000f8ec03f */
[----:B------:R-:W-:Y:S01]  /*7fa0*/  UISETP.GT.AND UP2, UPT, UR7, UR22, UPT ;  /* 0x000000160700728c */ /* 0x000fe2000bf44270 */
[----:B------:R-:W4:Y:S01]  /*7fb0*/  LDL.LU.64 R232, [R1] ;  /* 0x0000000001e87983 */ /* 0x000f220000300a00 */
[----:B------:R-:W-:Y:S02]  /*7fc0*/  UISETP.NE.U32.AND UP0, UPT, UR8, 0x1, UPT ;  /* 0x000000010800788c */ /* 0x000fe4000bf05070 */
[----:B------:R-:W-:Y:S01]  /*7fd0*/  UIADD3 UR7, UR7, -0x1, URZ ;  /* 0xffffffff07077890 */ /* 0x000fe2000fffe03f */
[----:B------:R-:W4:Y:S04]  /*7fe0*/  LDL R230, [R1+0x44] ;  /* 0x0000440001e67983 */ /* 0x000f280000100800 */
[----:B------:R-:W-:Y:S04]  /*7ff0*/  LDSM.16.M88.4 R24, [R213] ;  /* 0x00000000d518783b */ /* 0x000fe80000000200 */
[----:B--2---:R-:W1:Y:S04]  /*8000*/  LDSM.16.MT88.4 R8, [R0+0x9000] ;  /* 0x009000000008783b */ /* 0x004e680000004200 */
[----:B------:R-:W2:Y:S04]  /*8010*/  LDL R226, [R1+0x18] ;  /* 0x0000180001e27983 */ /* 0x000ea80000100800 */
[----:B------:R-:W2:Y:S04]  /*8020*/  LDL R227, [R1+0xc] ;  /* 0x00000c0001e37983 */ /* 0x000ea80000100800 */
[----:B------:R-:W2:Y:S04]  /*8030*/  LDL R228, [R1+0x20] ;  /* 0x0000200001e47983 */ /* 0x000ea80000100800 */
[----:B------:R-:W1:Y:S04]  /*8040*/  LDSM.16.MT88.4 R16, [R0+0xb000] ;  /* 0x00b000000010783b */ /* 0x000e680000004200 */
[----:B------:R-:W2:Y:S04]  /*8050*/  LDL R229, [R1+0x1c] ;  /* 0x00001c0001e57983 */ /* 0x000ea80000100800 */
        /* <DEDUP_REMOVED lines=12> */
[----:B------:R-:W2:Y:S01]  /*8120*/  LDL R231, [R1+0x2c] ;  /* 0x00002c0001e77983 */ /* 0x000ea20000100800 */
        /* <DEDUP_REMOVED lines=42> */
[----:B------:R-:W3:Y:S04]  /*83d0*/  LDSM.16.MT88.4 R28, [R0+0xe800] ;  /* 0x00e80000001c783b */ /* 0x000ee80000004200 */
[----:B------:R-:W-:Y:S01]  /*83e0*/  LDSM.16.M88.4 R140, [R215+0x2000] ;  /* 0x00200000d78c783b */ /* 0x000fe20000000200 */
[C---:B------:R-:W-:Y:S06]  /*83f0*/  HMMA.16816.F32.BF16 R4, R136.reuse, R144, R4 ;  /* 0x000000908804723c */ /* 0x040fec0000041804 */
[C---:B------:R-:W-:Y:S01]  /*8400*/  HMMA.16816.F32.BF16 R8, R136.reuse, R146, R8 ;  /* 0x000000928808723c */ /* 0x040fe20000041808 */
[----:B------:R-:W3:Y:S05]  /*8410*/  LDSM.16.MT88.4 R144, [R0+0xac00] ;  /* 0x00ac00000090783b */ /* 0x000eea0000004200 */
[C---:B------:R-:W-:Y:S06]  /*8420*/  HMMA.16816.F32.BF16 R12, R136.reuse, R156, R12 ;  /* 0x0000009c880c723c */ /* 0x040fec000004180c */
[C---:B------:R-:W-:Y:S01]  /*8430*/  HMMA.16816.F32.BF16 R16, R136.reuse, R158, R16 ;  /* 0x0000009e8810723c */ /* 0x040fe20000041810 */
[----:B------:R-:W4:Y:S05]  /*8440*/  LDSM.16.MT88.4 R156, [R0+0xcc00] ;  /* 0x00cc0000009c783b */ /* 0x000f2a0000004200 */
[C---:B-1----:R-:W-:Y:S06]  /*8450*/  HMMA.16816.F32.BF16 R20, R136.reuse, R32, R20 ;  /* 0x000000208814723c */ /* 0x042fec0000041814 */
[----:B------:R-:W-:Y:S01]  /*8460*/  HMMA.16816.F32.BF16 R24, R136, R34, R24 ;  /* 0x000000228818723c */ /* 0x000fe20000041818 */
[----:B------:R1:W2:Y:S04]  /*8470*/  LDSM.16.MT88.4 R32, [R0+0xec00] ;  /* 0x00ec00000020783b */ /* 0x0002a80000004200 */
[----:B------:R-:W-:Y:S01]  /*8480*/  LDSM.16.MT88.4 R136, [R3+0x2400] ;  /* 0x002400000388783b */ /* 0x000fe20000004200 */
[C---:B------:R-:W-:Y:S06]  /*8490*/  HMMA.16816.F32.BF16 R4, R132.reuse, R148, R4 ;  /* 0x000000948404723c */ /* 0x040fec0000041804 */
[C---:B------:R-:W-:Y:S06]  /*84a0*/  HMMA.16816.F32.BF16 R8, R132.reuse, R150, R8 ;  /* 0x000000968408723c */ /* 0x040fec0000041808 */
[C---:B------:R-:W-:Y:S06]  /*84b0*/  HMMA.16816.F32.BF16 R12, R132.reuse, R152, R12 ;  /* 0x00000098840c723c */ /* 0x040fec000004180c */
[C---:B------:R-:W-:Y:S01]  /*84c0*/  HMMA.16816.F32.BF16 R16, R132.reuse, R154, R16 ;  /* 0x0000009a8410723c */ /* 0x040fe20000041810 */
[----:B-1----:R-:W-:Y:S05]  /*84d0*/  IMAD.U32 R0, RZ, RZ, UR20 ;  /* 0x00000014ff007e24 */ /* 0x002fea000f8e00ff */
[C---:B---3--:R-:W-:Y:S06]  /*84e0*/  HMMA.16816.F32.BF16 R20, R132.reuse, R28, R20 ;  /* 0x0000001c8414723c */ /* 0x048fec0000041814 */
        /* <DEDUP_REMOVED lines=97> */
[-C--:B------:R-:W-:Y:S01]  /*8b00*/  LEA R12, P4, R11, R28.reuse, 0x2 ;  /* 0x0000001c0b0c7211 */ /* 0x080fe200078810ff */
[----:B------:R3:W-:Y:S01]  /*8b10*/  REDG.E.ADD.F32.FTZ.RN.STRONG.GPU desc[UR10][R4.64], R19 ;  /* 0x00000013040079a6 */ /* 0x0007e2000c10f38a */
[-C--:B------:R-:W-:Y:S02]  /*8b20*/  LEA.HI.X.SX32 R15, R13, R29.reuse, 0x2, P5 ;  /* 0x0000001d0d0f7211 */ /* 0x080fe400028f16ff */
        /* <DEDUP_REMOVED lines=24> */
[----:B------:R-:W-:Y:S01]  /*8cb0*/  PLOP3.LUT P0, PT, PT, PT, UP2, 0x80, 0x0 ;  /* 0x000000000000781c */ /* 0x000fe20003f0f028 */
[----:B------:R-:W-:Y:S01]  /*8cc0*/  REDG.E.ADD.F32.FTZ.RN.STRONG.GPU desc[UR10][R6.64], R26 ;  /* 0x0000001a060079a6 */ /* 0x000fe2000c10f38a */
[----:B------:R-:W-:Y:S03]  /*8cd0*/  @UP3 UIADD3 UR19, UP0, UR19, -0x100, URZ ;  /* 0xffffff0013133890 */ /* 0x000fe6000ff1e03f */
        /* <DEDUP_REMOVED lines=238> */
.L_x_477:
        /* <DEDUP_REMOVED lines=19> */
.L_x_478:
        /* <DEDUP_REMOVED lines=53> */
.L_x_480:
[----:B------:R-:W-:Y:S05]  /*a040*/  BSYNC B0 ;  /* 0x0000000000007941 */ /* 0x000fea0003800000 */
.L_x_479:
        /* <DEDUP_REMOVED lines=19> */
.L_x_482:
[----:B------:R-:W-:Y:S05]  /*a180*/  BSYNC B0 ;  /* 0x0000000000007941 */ /* 0x000fea0003800000 */
.L_x_481:
        /* <DEDUP_REMOVED lines=35> */
.L_x_484:
[----:B------:R-:W-:Y:S05]  /*a3c0*/  BSYNC B0 ;  /* 0x0000000000007941 */ /* 0x000fea0003800000 */
.L_x_483:
        /* <DEDUP_REMOVED lines=18> */
.L_x_458:
[----:B------:R-:W-:Y:S05]  /*a4f0*/  BSYNC B1 ;  /* 0x0000000000017941 */ /* 0x000fea0003800000 */
.L_x_444:
        /* <DEDUP_REMOVED lines=8> */
.L_x_485:
[----:B------:R-:W-:Y:S05]  /*a580*/  EXIT ;  /* 0x000000000000794d */ /* 0x000fea0003800000 */
.L_x_487:
        /* <DEDUP_REMOVED lines=15> */
.L_x_1291:


//--------------------- .text._ZN5flash44flash_bwd_dq_dk_dv_loop_seqk_parallel_kernelI23Flash_bwd_kernel_traitsILi96ELi64ELi128ELi8ELi2ELi4ELi4ELb1ELb0EN7cutlass10bfloat16_tE19Flash_kernel_traitsILi96ELi64ELi128ELi8ES3_EELb1ELb0ELb0ELb0ELb1ELb1ELb0EEEvNS_16Flash_bwd_paramsE --------------------------
	.section	.text._ZN5flash44flash_bwd_dq_dk_dv_loop_seqk_parallel_kernelI23Flash_bwd_kernel_traitsILi96ELi64ELi128ELi8ELi2ELi4ELi4ELb1ELb0EN7cutlass10bfloat16_tE19Flash_kernel_traitsILi96ELi64ELi128ELi8ES3_EELb1ELb0ELb0ELb0ELb1ELb1ELb0EEEvNS_16Flash_bwd_paramsE,"ax",@progbits
	.align	128
        .global         _ZN5flash44flash_bwd_dq_dk_dv_loop_seqk_parallel_kernelI23Flash_bwd_kernel_traitsILi96ELi64ELi128ELi8ELi2ELi4ELi4ELb1ELb0EN7cutlass10bfloat16_tE19Flash_kernel_traitsILi96ELi64ELi128ELi8ES3_EELb1ELb0ELb0ELb0ELb1ELb1ELb0EEEvNS_16Flash_bwd_paramsE
        .type           _ZN5flash44flash_bwd_dq_dk_dv_loop_seqk_parallel_kernelI23Flash_bwd_kernel_traitsILi96ELi64ELi128ELi8ELi2ELi4ELi4ELb1ELb0EN7cutlass10bfloat16_tE19Flash_kernel_traitsILi96ELi64ELi128ELi8ES3_EELb1ELb0ELb0ELb0ELb1ELb1ELb0EEEvNS_16Flash_bwd_paramsE,@function
        .size           _ZN5flash44flash_bwd_dq_dk_dv_loop_seqk_parallel_kernelI23Flash_bwd_kernel_traitsILi96ELi64ELi128ELi8ELi2ELi4ELi4ELb1ELb0EN7cutlass10bfloat16_tE19Flash_kernel_traitsILi96ELi64ELi128ELi8ES3_EELb1ELb0ELb0ELb0ELb1ELb1ELb0EEEvNS_16Flash_bwd_paramsE,(.L_x_1292 - _ZN5flash44flash_bwd_dq_dk_dv_loop_seqk_parallel_kernelI23Flash_bwd_kernel_traitsILi96ELi64ELi128ELi8ELi2ELi4ELi4ELb1ELb0EN7cutlass10bfloat16_tE19Flash_kernel_traitsILi96ELi64ELi128ELi8ES3_EELb1ELb0ELb0ELb0ELb1ELb1ELb0EEEvNS_16Flash_bwd_paramsE)
        .other          _ZN5flash44flash_bwd_dq_dk_dv_loop_seqk_parallel_kernelI23Flash_bwd_kernel_traitsILi96ELi64ELi128ELi8ELi2ELi4ELi4ELb1ELb0EN7cutlass10bfloat16_tE19Flash_kernel_traitsILi96ELi64ELi128ELi8ES3_EELb1ELb0ELb0ELb0ELb1ELb1ELb0EEEvNS_16Flash_bwd_paramsE,@"STO_CUDA_ENTRY STV_DEFAULT"
_ZN5flash44flash_bwd_dq_dk_dv_loop_seqk_parallel_kernelI23Flash_bwd_kernel_traitsILi96ELi64ELi128ELi8ELi2ELi4ELi4ELb1ELb0EN7cutlass10bfloat16_tE19Flash_kernel_traitsILi96ELi64ELi128ELi8ES3_EELb1ELb0ELb0ELb0ELb1ELb1ELb0EEEvNS_16Flash_bwd_paramsE:
.text._ZN5flash44flash_bwd_dq_dk_dv_loop_seqk_parallel_kernelI23Flash_bwd_kernel_traitsILi96ELi64ELi128ELi8ELi2ELi4ELi4ELb1ELb0EN7cutlass10bfloat16_tE19Flash_kernel_traitsILi96ELi64ELi128ELi8ES3_EELb1ELb0ELb0ELb0ELb1ELb1ELb0EEEvNS_16Flash_bwd_paramsE:
        /* <DEDUP_REMOVED lines=18> */
[----:B------:R-:W-:Y:S01]  /*0120*/  IMAD.MOV.U32 R226, RZ, RZ, 0x40 ;  /* 0x00000040ffe27424 */ /* 0x000fe200078e00ff */
[----:B------:R-:W-:Y:S01]  /*0130*/  ULDC.64 UR60, c[0x0][0x300] ;  /* 0x0000c000003c7ab9 */ /* 0x000fe20000000a00 */
[----:B------:R-:W3:Y:S01]  /*0140*/  S2UR UR54, SR_CTAID.Z ;  /* 0x00000000003679c3 */ /* 0x000ee20000002700 */
[----:B------:R-:W-:-:S07]  /*0150*/  ULDC.64 UR58, c[0x0][0x308] ;  /* 0x0000c200003a7ab9 */ /* 0x000fce0000000a00 */
[----:B------:R-:W4:Y:S08]  /*0160*/  S2UR UR52, SR_CTAID.Y ;  /* 0x00000000003479c3 */ /* 0x000f300000002600 */
[----:B------:R-:W5:Y:S01]  /*0170*/  S2UR UR56, SR_CTAID.Z ;  /* 0x00000000003879c3 */ /* 0x000f620000002700 */
[----:B--2---:R-:W-:Y:S01]  /*0180*/  ULEA UR4, UR4, UR5, 0x18 ;  /* 0x0000000504047291 */ /* 0x004fe2000f8ec03f */
[----:B-1----:R-:W-:-:S06]  /*0190*/  SHF.R.S32.HI R3, RZ, 0x1f, R9 ;  /* 0x0000001fff037819 */ /* 0x002fcc0000011409 */
[----:B------:R-:W1:Y:S01]  /*01a0*/  S2UR UR55, SR_CTAID.Y ;  /* 0x00000000003779c3 */ /* 0x000e620000002600 */
[----:B---3--:R-:W-:Y:S01]  /*01b0*/  USHF.R.S32.HI UR5, URZ, 0x1f, UR54 ;  /* 0x0000001f3f057899 */ /* 0x008fe20008011436 */
[CC--:B------:R-:W-:Y:S02]  /*01c0*/  LEA.HI R4, R3.reuse, R9.reuse, RZ, 0x4 ;  /* 0x0000000903047211 */ /* 0x0c0fe400078f20ff */
[CC--:B------:R-:W-:Y:S02]  /*01d0*/  LEA.HI R2, R3.reuse, R9.reuse, RZ, 0x5 ;  /* 0x0000000903027211 */ /* 0x0c0fe400078f28ff */
[----:B------:R-:W-:Y:S01]  /*01e0*/  SHF.R.S32.HI R0, RZ, 0x4, R4 ;  /* 0x00000004ff007819 */ /* 0x000fe20000011404 */
[----:B----4-:R-:W-:Y:S01]  /*01f0*/  UIMAD.WIDE UR6, UR52, 0x80, URZ ;  /* 0x00000080340678a5 */ /* 0x010fe2000f8e023f */
[CC--:B------:R-:W-:Y:S01]  /*0200*/  LEA.HI R5, R3.reuse, R9.reuse, RZ, 0x2 ;  /* 0x0000000903057211 */ /* 0x0c0fe200078f10ff */
[----:B------:R-:W-:Y:S01]  /*0210*/  USHF.R.S32.HI UR57, URZ, 0x1f, UR52 ;  /* 0x0000001f3f397899 */ /* 0x000fe20008011434 */
[----:B------:R-:W-:-:S02]  /*0220*/  LEA.HI R18, R3, R9, RZ, 0x3 ;  /* 0x0000000903127211 */ /* 0x000fc400078f18ff */
[CC--:B------:R-:W-:Y:S02]  /*0230*/  LEA.HI R11, R3.reuse, R9.reuse, RZ, 0x6 ;  /* 0x00000009030b7211 */ /* 0x0c0fe400078f30ff */
[----:B------:R-:W-:Y:S02]  /*0240*/  LEA.HI R13, R3, R9, RZ, 0x7 ;  /* 0x00000009030d7211 */ /* 0x000fe400078f38ff */
[----:B------:R-:W-:Y:S02]  /*0250*/  LOP3.LUT R3, R2, 0xffffffe0, RZ, 0xc0, !PT ;  /* 0xffffffe002037812 */ /* 0x000fe400078ec0ff */
[C---:B------:R-:W-:Y:S02]  /*0260*/  LOP3.LUT R6, R4.reuse, 0xfffffff0, RZ, 0xc0, !PT ;  /* 0xfffffff004067812 */ /* 0x040fe400078ec0ff */
[----:B------:R-:W-:Y:S01]  /*0270*/  LEA.HI R4, R4, R0, RZ, 0x1 ;  /* 0x0000000004047211 */ /* 0x000fe200078f08ff */
[----:B------:R-:W-:Y:S01]  /*0280*/  IMAD.IADD R3, R9, 0x1, -R3 ;  /* 0x0000000109037824 */ /* 0x000fe200078e0a03 */
[----:B------:R-:W-:-:S02]  /*0290*/  LOP3.LUT R7, R18, 0xfffffff8, RZ, 0xc0, !PT ;  /* 0xfffffff812077812 */ /* 0x000fc400078ec0ff */
[----:B------:R-:W-:Y:S02]  /*02a0*/  LOP3.LUT R4, R4, 0xfffffffe, RZ, 0xc0, !PT ;  /* 0xfffffffe04047812 */ /* 0x000fe400078ec0ff */
[----:B------:R-:W-:Y:S01]  /*02b0*/  LOP3.LUT R8, R5, 0xfffffffc, RZ, 0xc0, !PT ;  /* 0xfffffffc05087812 */ /* 0x000fe200078ec0ff */
[C---:B------:R-:W-:Y:S01]  /*02c0*/  IMAD.IADD R12, R9.reuse, 0x1, -R7 ;  /* 0x00000001090c7824 */ /* 0x040fe200078e0a07 */
[----:B------:R-:W-:Y:S01]  /*02d0*/  SHF.R.S32.HI R14, RZ, 0x2, R5 ;  /* 0x00000002ff0e7819 */ /* 0x000fe20000011405 */
[C---:B------:R-:W-:Y:S01]  /*02e0*/  IMAD.IADD R7, R9.reuse, 0x1, -R6 ;  /* 0x0000000109077824 */ /* 0x040fe200078e0a06 */
[----:B------:R-:W-:Y:S01]  /*02f0*/  SHF.R.S32.HI R6, RZ, 0x1f, R3 ;  /* 0x0000001fff067819 */ /* 0x000fe20000011403 */
[----:B------:R-:W-:Y:S01]  /*0300*/  IMAD.IADD R17, R0, 0x1, -R4 ;  /* 0x0000000100117824 */ /* 0x000fe200078e0a04 */
[----:B------:R-:W-:Y:S01]  /*0310*/  SHF.R.S32.HI R0, RZ, 0x5, R2 ;  /* 0x00000005ff007819 */ /* 0x000fe20000011402 */
[----:B------:R-:W-:Y:S01]  /*0320*/  IMAD.IADD R19, R9, 0x1, -R8 ;  /* 0x0000000109137824 */ /* 0x000fe200078e0a08 */
[----:B------:R-:W-:-:S02]  /*0330*/  SHF.R.S32.HI R4, RZ, 0x1f, R2 ;  /* 0x0000001fff047819 */ /* 0x000fc40000011402 */
[----:B------:R-:W-:Y:S01]  /*0340*/  LEA.HI R8, R5, R14, RZ, 0x1 ;  /* 0x0000000e05087211 */ /* 0x000fe200078f08ff */
[----:B------:R-:W-:Y:S01]  /*0350*/  IMAD.SHL.U32 R24, R19, 0x8, RZ ;  /* 0x0000000813187824 */ /* 0x000fe200078e00ff */
        /* <DEDUP_REMOVED lines=9> */
[----:B------:R-:W-:Y:S01]  /*03f0*/  LEA.HI R9, R12, R12, RZ, 0x1 ;  /* 0x0000000c0c097211 */ /* 0x000fe200078f08ff */
[C---:B------:R-:W-:Y:S01]  /*0400*/  IMAD.IADD R21, R0.reuse, 0x1, -R6 ;  /* 0x0000000100157824 */ /* 0x040fe200078e0a06 */
[----:B------:R-:W-:Y:S01]  /*0410*/  SHF.R.S32.HI R22, RZ, 0x6, R11 ;  /* 0x00000006ff167819 */ /* 0x000fe2000001140b */
[C---:B------:R-:W-:Y:S01]  /*0420*/  IMAD.IADD R10, R0.reuse, 0x1, -R2 ;  /* 0x00000001000a7824 */ /* 0x040fe200078e0a02 */
[----:B------:R-:W-:Y:S01]  /*0430*/  LOP3.LUT R2, R9, 0x7fffffe, RZ, 0xc0, !PT ;  /* 0x07fffffe09027812 */ /* 0x000fe200078ec0ff */
[----:B------:R-:W-:Y:S01]  /*0440*/  IMAD R8, R0, 0x8, R3 ;  /* 0x0000000800087824 */ /* 0x000fe200078e0203 */
[----:B------:R-:W-:Y:S01]  /*0450*/  LOP3.LUT R0, R4, 0xc0, RZ, 0xc0, !PT ;  /* 0x000000c004007812 */ /* 0x000fe200078ec0ff */
[----:B------:R-:W-:Y:S01]  /*0460*/  STL [R1+0x28], R21 ;  /* 0x0000281501007387 */ /* 0x000fe20000100800 */
[----:B------:R-:W-:Y:S01]  /*0470*/  SHF.R.S32.HI R3, RZ, 0x1f, R5 ;  /* 0x0000001fff037819 */ /* 0x000fe20000011405 */
[----:B------:R-:W-:Y:S01]  /*0480*/  IMAD.IADD R4, R12, 0x1, -R2 ;  /* 0x000000010c047824 */ /* 0x000fe200078e0a02 */
[----:B------:R-:W-:Y:S01]  /*0490*/  SHF.R.U32.HI R6, RZ, 0x3, R0 ;  /* 0x00000003ff067819 */ /* 0x000fe20000011600 */
[----:B------:R-:W-:Y:S01]  /*04a0*/  STL [R1+0x30], R24 ;  /* 0x0000301801007387 */ /* 0x000fe20000100800 */
[----:B------:R-:W-:Y:S01]  /*04b0*/  LOP3.LUT R5, R0, 0x18, R24, 0xf8, !PT ;  /* 0x0000001800057812 */ /* 0x000fe200078ef818 */
[----:B------:R-:W-:Y:S01]  /*04c0*/  IMAD R0, R22, 0x4, R17 ;  /* 0x0000000416007824 */ /* 0x000fe200078e0211 */
[----:B------:R-:W-:-:S02]  /*04d0*/  LEA.HI R3, R3, R14, RZ, 0x3 ;  /* 0x0000000e03037211 */ /* 0x000fc400078f18ff */
[----:B------:R-:W-:Y:S01]  /*04e0*/  LOP3.LUT R5, R5, R6, RZ, 0x3c, !PT ;  /* 0x0000000605057212 */ /* 0x000fe200078e3cff */
[----:B------:R-:W-:Y:S01]  /*04f0*/  IMAD R222, R0, 0x8, R4 ;  /* 0x0000000800de7824 */ /* 0x000fe200078e0204 */
[----:B------:R-:W-:Y:S02]  /*0500*/  LOP3.LUT R0, R3, 0xfffffff8, RZ, 0xc0, !PT ;  /* 0xfffffff803007812 */ /* 0x000fe400078ec0ff */
[----:B------:R-:W-:Y:S01]  /*0510*/  SHF.R.S32.HI R4, RZ, 0x1f, R7 ;  /* 0x0000001fff047819 */ /* 0x000fe20000011407 */
[----:B------:R-:W-:Y:S01]  /*0520*/  IMAD.U32 R5, R8, 0x20, R5 ;  /* 0x0000002008057824 */ /* 0x000fe200078e0005 */
[-C--:B------:R-:W-:Y:S01]  /*0530*/  LEA.HI R2, R7, R7.reuse, RZ, 0x1 ;  /* 0x0000000707027211 */ /* 0x080fe200078f08ff */
[----:B------:R-:W-:Y:S01]  /*0540*/  IMAD.IADD R0, R14, 0x1, -R0 ;  /* 0x000000010e007824 */ /* 0x000fe200078e0a00 */
[----:B------:R-:W-:Y:S02]  /*0550*/  LEA.HI R8, R4, R7, RZ, 0x3 ;  /* 0x0000000704087211 */ /* 0x000fe400078f18ff */
[--C-:B------:R-:W-:Y:S01]  /*0560*/  SHF.R.S32.HI R6, RZ, 0x1, R2.reuse ;  /* 0x00000001ff067819 */ /* 0x100fe20000011402 */
[----:B------:R2:W-:Y:S01]  /*0570*/  STL [R1+0x24], R5 ;  /* 0x0000240501007387 */ /* 0x0005e20000100800 */
[----:B------:R-:W-:-:S02]  /*0580*/  SHF.R.S32.HI R3, RZ, 0x1f, R2 ;  /* 0x0000001fff037819 */ /* 0x000fc40000011402 */
[----:B------:R-:W-:Y:S02]  /*0590*/  LOP3.LUT R4, R2, 0x7fffffe, RZ, 0xc0, !PT ;  /* 0x07fffffe02047812 */ /* 0x000fe400078ec0ff */
[----:B------:R-:W-:Y:S02]  /*05a0*/  LOP3.LUT R2, R8, 0xfffffff8, RZ, 0xc0, !PT ;  /* 0xfffffff808027812 */ /* 0x000fe400078ec0ff */
[----:B------:R-:W-:Y:S01]  /*05b0*/  LOP3.LUT P4, RZ, R0, 0x2, RZ, 0xc0, !PT ;  /* 0x0000000200ff7812 */ /* 0x000fe2000788c0ff */
[C---:B------:R-:W-:Y:S01]  /*05c0*/  IMAD.IADD R14, R7.reuse, 0x1, -R4 ;  /* 0x00000001070e7824 */ /* 0x040fe200078e0a04 */
[----:B------:R-:W-:Y:S01]  /*05d0*/  SHF.R.S32.HI R11, RZ, 0x7, R13 ;  /* 0x00000007ff0b7819 */ /* 0x000fe2000001140d */
[----:B------:R-:W-:Y:S01]  /*05e0*/  IMAD.IADD R16, R7, 0x1, -R2 ;  /* 0x0000000107107824 */ /* 0x000fe200078e0a02 */
[----:B------:R-:W-:Y:S01]  /*05f0*/  SHF.R.S32.HI R2, RZ, 0x1, R9 ;  /* 0x00000001ff027819 */ /* 0x000fe20000011409 */
[----:B------:R-:W-:Y:S02]  /*0600*/  IMAD.SHL.U32 R7, R19, 0x2, RZ ;  /* 0x0000000213077824 */ /* 0x000fe400078e00ff */
[----:B------:R-:W-:Y:S01]  /*0610*/  IMAD.SHL.U32 R13, R22, 0x20, RZ ;  /* 0x00000020160d7824 */ /* 0x000fe200078e00ff */
[C---:B------:R-:W-:Y:S01]  /*0620*/  LOP3.LUT P6, RZ, R2.reuse, 0x2, RZ, 0xc0, !PT ;  /* 0x0000000202ff7812 */ /* 0x040fe200078cc0ff */
[----:B------:R-:W-:-:S02]  /*0630*/  IMAD.SHL.U32 R4, R2, 0x40, RZ ;  /* 0x0000004002047824 */ /* 0x000fc400078e00ff */
[----:B------:R-:W-:Y:S01]  /*0640*/  IMAD R9, R10, 0x200, R7 ;  /* 0x000002000a097824 */ /* 0x000fe200078e0207 */
[----:B------:R-:W-:Y:S02]  /*0650*/  SEL R223, R228, 0xffffffe0, !P6 ;  /* 0xffffffe0e4df7807 */ /* 0x000fe40007000000 */
[----:B--2---:R-:W-:Y:S02]  /*0660*/  LEA.HI R5, R3, R6, RZ, 0x2 ;  /* 0x0000000603057211 */ /* 0x004fe400078f10ff */
[----:B------:R-:W-:Y:S02]  /*0670*/  LOP3.LUT R3, R0, 0x1, RZ, 0xc0, !PT ;  /* 0x0000000100037812 */ /* 0x000fe400078ec0ff */
[----:B------:R-:W-:Y:S02]  /*0680*/  LOP3.LUT R5, R5, 0xfffffffc, RZ, 0xc0, !PT ;  /* 0xfffffffc05057812 */ /* 0x000fe400078ec0ff */
[----:B------:R-:W-:Y:S01]  /*0690*/  ISETP.NE.U32.AND P5, PT, R3, 0x1, PT ;  /* 0x000000010300780c */ /* 0x000fe20003fa5070 */
[----:B------:R-:W-:Y:S01]  /*06a0*/  IMAD.SHL.U32 R3, R12, 0x40, RZ ;  /* 0x000000400c037824 */ /* 0x000fe200078e00ff */
[----:B------:R-:W-:Y:S01]  /*06b0*/  LEA.HI R12, R0, R0, RZ, 0x1 ;  /* 0x00000000000c7211 */ /* 0x000fe200078f08ff */
[----:B------:R-:W-:Y:S01]  /*06c0*/  IMAD.IADD R15, R6, 0x1, -R5 ;  /* 0x00000001060f7824 */ /* 0x000fe200078e0a05 */
[----:B------:R-:W-:Y:S01]  /*06d0*/  R2P PR, R16, 0x6 ;  /* 0x0000000610007804 */ /* 0x000fe20000000000 */
[----:B------:R-:W-:Y:S01]  /*06e0*/  IMAD.SHL.U32 R5, R10, 0x10, RZ ;  /* 0x000000100a057824 */ /* 0x000fe200078e00ff */
[----:B------:R-:W-:-:S02]  /*06f0*/  LOP3.LUT R2, R12, 0x3fffffe, RZ, 0xc0, !PT ;  /* 0x03fffffe0c027812 */ /* 0x000fc400078ec0ff */
[----:B------:R-:W-:Y:S02]  /*0700*/  LOP3.LUT R6, R3, 0x1c0, RZ, 0xc0, !PT ;  /* 0x000001c003067812 */ /* 0x000fe400078ec0ff */
[----:B------:R-:W-:Y:S01]  /*0710*/  SHF.R.S32.HI R3, RZ, 0x3, R8 ;  /* 0x00000003ff037819 */ /* 0x000fe20000011408 */
[----:B------:R-:W-:Y:S01]  /*0720*/  IMAD.IADD R19, R0, 0x1, -R2 ;  /* 0x0000000100137824 */ /* 0x000fe200078e0a02 */
[----:B------:R-:W-:Y:S01]  /*0730*/  LOP3.LUT R2, R4, 0xc0, RZ, 0xc0, !PT ;  /* 0x000000c004027812 */ /* 0x000fe200078ec0ff */
[----:B------:R-:W-:Y:S01]  /*0740*/  IMAD.SHL.U32 R0, R0, 0x40, RZ ;  /* 0x0000004000007824 */ /* 0x000fe200078e00ff */
[----:B------:R-:W-:Y:S01]  /*0750*/  LOP3.LUT R4, R6, 0x30, R5, 0xf8, !PT ;  /* 0x0000003006047812 */ /* 0x000fe200078ef805 */
[----:B------:R-:W-:Y:S01]  /*0760*/  IMAD R14, R3, 0x8, R14 ;  /* 0x00000008030e7824 */ /* 0x000fe200078e020e */
[--C-:B------:R-:W-:Y:S01]  /*0770*/  LOP3.LUT R5, R2, 0x8, R18.reuse, 0xf8, !PT ;  /* 0x0000000802057812 */ /* 0x100fe200078ef812 */
[----:B------:R-:W-:Y:S01]  /*0780*/  IMAD R224, R10, 0x2, R3 ;  /* 0x000000020ae07824 */ /* 0x000fe200078e0203 */
[----:B------:R-:W-:Y:S01]  /*0790*/  LOP3.LUT R0, R0, 0x1c0, RZ, 0xc0, !PT ;  /* 0x000001c000007812 */ /* 0x000fe200078ec0ff */
[----:B------:R-:W-:Y:S01]  /*07a0*/  IMAD.SHL.U32 R10, R17, 0x10, RZ ;  /* 0x00000010110a7824 */ /* 0x000fe200078e00ff */
[----:B------:R-:W-:Y:S01]  /*07b0*/  LOP3.LUT R8, R4, 0x8, R18, 0xf8, !PT ;  /* 0x0000000804087812 */ /* 0x000fe200078ef812 */
[----:B------:R-:W-:Y:S01]  /*07c0*/  IMAD R19, R19, 0x20, R9 ;  /* 0x0000002013137824 */ /* 0x000fe200078e0209 */
[----:B------:R-:W-:-:S02]  /*07d0*/  SHF.R.U32.HI R4, RZ, 0x3, R2 ;  /* 0x00000003ff047819 */ /* 0x000fc40000011602 */
[----:B------:R-:W-:Y:S02]  /*07e0*/  LOP3.LUT R3, R0, 0x20, R13, 0xf8, !PT ;  /* 0x0000002000037812 */ /* 0x000fe400078ef80d */
[----:B------:R-:W-:Y:S01]  /*07f0*/  SHF.R.U32.HI R2, RZ, 0x3, R0 ;  /* 0x00000003ff027819 */ /* 0x000fe20000011600 */
[----:B------:R-:W-:Y:S01]  /*0800*/  IMAD R0, R11, 0x1000, R7 ;  /* 0x000010000b007824 */ /* 0x000fe200078e0207 */
[----:B------:R-:W-:Y:S02]  /*0810*/  LOP3.LUT R4, R5, R4, RZ, 0x3c, !PT ;  /* 0x0000000405047212 */ /* 0x000fe400078e3cff */
[----:B------:R-:W-:Y:S01]  /*0820*/  LOP3.LUT R2, R3, R2, RZ, 0x3c, !PT ;  /* 0x0000000203027212 */ /* 0x000fe200078e3cff */
[----:B------:R-:W-:Y:S01]  /*0830*/  IMAD R0, R21, 0x400, R0 ;  /* 0x0000040015007824 */ /* 0x000fe200078e0200 */
[----:B------:R-:W-:Y:S01]  /*0840*/  SHF.R.U32.HI R6, RZ, 0x3, R6 ;  /* 0x00000003ff067819 */ /* 0x000fe20000011606 */
[----:B------:R-:W-:Y:S01]  /*0850*/  IMAD.U32 R222, R222, 0x20, R4 ;  /* 0x00000020dede7824 */ /* 0x000fe200078e0004 */
[----:B------:R-:W-:Y:S01]  /*0860*/  SEL R225, R228, 0xffffffe0, !P1 ;  /* 0xffffffe0e4e17807 */ /* 0x000fe20004800000 */
[----:B------:R-:W-:Y:S01]  /*0870*/  IMAD.IADD R246, R2, 0x1, R0 ;  /* 0x0000000102f67824 */ /* 0x000fe200078e0200 */
[----:B------:R-:W-:Y:S01]  /*0880*/  LOP3.LUT R5, R8, R6, RZ, 0x3c, !PT ;  /* 0x0000000608057212 */ /* 0x000fe200078e3cff */
[----:B------:R-:W-:Y:S01]  /*0890*/  IMAD.SHL.U32 R0, R11, 0x8, RZ ;  /* 0x000000080b007824 */ /* 0x000fe200078e00ff */
[----:B------:R-:W-:Y:S01]  /*08a0*/  SEL R243, R243, 0x10, !P5 ;  /* 0x00000010f3f37807 */ /* 0x000fe20006800000 */
        /* <DEDUP_REMOVED lines=8> */
[----:B------:R-:W-:Y:S01]  /*0930*/  VIADD R244, R246, 0x20 ;  /* 0x00000020f6f47836 */ /* 0x000fe20000000000 */
[C---:B------:R-:W-:Y:S01]  /*0940*/  LOP3.LUT P3, RZ, R0.reuse, 0x2, RZ, 0xc0, !PT ;  /* 0x0000000200ff7812 */ /* 0x040fe2000786c0ff */
[----:B------:R-:W-:Y:S01]  /*0950*/  IMAD.SHL.U32 R0, R0, 0x40, RZ ;  /* 0x0000004000007824 */ /* 0x000fe200078e00ff */
[----:B------:R-:W-:Y:S01]  /*0960*/  LOP3.LUT R2, R2, 0xc0, RZ, 0xc0, !PT ;  /* 0x000000c002027812 */ /* 0x000fe200078ec0ff */
[C---:B------:R-:W-:Y:S01]  /*0970*/  @P4 VIADD R244, R246.reuse, 0xffffffe0 ;  /* 0xffffffe0f6f44836 */ /* 0x040fe20000000000 */
[----:B------:R-:W-:Y:S01]  /*0980*/  LOP3.LUT R3, R3, 0x8, RZ, 0xc0, !PT ;  /* 0x0000000803037812 */ /* 0x000fe200078ec0ff */
[----:B------:R-:W-:Y:S01]  /*0990*/  IMAD.IADD R245, R246, 0x1, R243 ;  /* 0x00000001f6f57824 */ /* 0x000fe200078e02f3 */
[----:B------:R-:W-:Y:S01]  /*09a0*/  LOP3.LUT R0, R0, 0xc0, RZ, 0xc0, !PT ;  /* 0x000000c000007812 */ /* 0x000fe200078ec0ff */
[----:B------:R-:W-:Y:S01]  /*09b0*/  IMAD.IADD R243, R243, 0x1, R244 ;  /* 0x00000001f3f37824 */ /* 0x000fe200078e02f4 */
[----:B------:R-:W-:-:S02]  /*09c0*/  SHF.R.U32.HI R9, RZ, 0x3, R4 ;  /* 0x00000003ff097819 */ /* 0x000fc40000011604 */
[----:B------:R-:W-:Y:S02]  /*09d0*/  SHF.R.U32.HI R6, RZ, 0x3, R2 ;  /* 0x00000003ff067819 */ /* 0x000fe40000011602 */
[----:B------:R-:W-:Y:S02]  /*09e0*/  SHF.R.U32.HI R8, RZ, 0x3, R0 ;  /* 0x00000003ff087819 */ /* 0x000fe40000011600 */
[----:B------:R-:W-:Y:S02]  /*09f0*/  LOP3.LUT R10, R7, 0x10, R10, 0xf8, !PT ;  /* 0x00000010070a7812 */ /* 0x000fe400078ef80a */
[--C-:B------:R-:W-:Y:S02]  /*0a00*/  LOP3.LUT R9, R9, R4, R3.reuse, 0x1e, !PT ;  /* 0x0000000409097212 */ /* 0x100fe400078e1e03 */
[----:B------:R-:W-:Y:S02]  /*0a10*/  LOP3.LUT R3, R6, R2, R3, 0x1e, !PT ;  /* 0x0000000206037212 */ /* 0x000fe400078e1e03 */
[----:B------:R-:W-:Y:S01]  /*0a20*/  LOP3.LUT R8, R8, R0, R7, 0x1e, !PT ;  /* 0x0000000008087212 */ /* 0x000fe200078e1e07 */
[----:B------:R-:W-:Y:S01]  /*0a30*/  IMAD.SHL.U32 R0, R14, 0x20, RZ ;  /* 0x000000200e007824 */ /* 0x000fe200078e00ff */
[----:B------:R-:W-:Y:S01]  /*0a40*/  LOP3.LUT R2, R6, R10, R2, 0x1e, !PT ;  /* 0x0000000a06027212 */ /* 0x000fe200078e1e02 */
[----:B------:R-:W-:Y:S01]  /*0a50*/  IMAD.U32 R224, R224, 0x200, R9 ;  /* 0x00000200e0e07824 */ /* 0x000fe200078e0009 */
[----:B------:R-:W-:Y:S01]  /*0a60*/  SEL R226, R226, 0xffffffc0, !P2 ;  /* 0xffffffc0e2e27807 */ /* 0x000fe20005000000 */
[----:B------:R-:W-:Y:S01]  /*0a70*/  IMAD R4, R21, 0x200, R0 ;  /* 0x0000020015047824 */ /* 0x000fe200078e0200 */
[----:B------:R-:W-:Y:S01]  /*0a80*/  LEA R222, R222, UR4, 0x1 ;  /* 0x00000004dede7c11 */ /* 0x000fe2000f8e08ff */
[----:B------:R-:W-:Y:S01]  /*0a90*/  IMAD.IADD R229, R0, 0x1, R2 ;  /* 0x0000000100e57824 */ /* 0x000fe200078e0202 */
[----:B------:R-:W-:Y:S01]  /*0aa0*/  LOP3.LUT P0, RZ, R15, 0x2, RZ, 0xc0, !PT ;  /* 0x000000020fff7812 */ /* 0x000fe2000780c0ff */
[----:B------:R-:W-:Y:S01]  /*0ab0*/  IMAD.U32 R0, RZ, RZ, UR5 ;  /* 0x00000005ff007e24 */ /* 0x000fe2000f8e00ff */
[----:B-----5:R-:W-:Y:S01]  /*0ac0*/  USHF.R.S32.HI UR5, URZ, 0x1f, UR56 ;  /* 0x0000001f3f057899 */ /* 0x020fe20008011438 */
[----:B------:R-:W-:Y:S01]  /*0ad0*/  IMAD.U32 R2, RZ, RZ, UR6 ;  /* 0x00000006ff027e24 */ /* 0x000fe2000f8e00ff */
[----:B-1----:R-:W-:Y:S01]  /*0ae0*/  USHF.R.S32.HI UR6, URZ, 0x1f, UR55 ;  /* 0x0000001f3f067899 */ /* 0x002fe20008011437 */
[----:B------:R-:W-:Y:S01]  /*0af0*/  SHF.R.S32.HI R0, RZ, 0x2, R20 ;  /* 0x00000002ff007819 */ /* 0x000fe20000011414 */
[----:B------:R-:W-:Y:S01]  /*0b00*/  IMAD.IADD R8, R8, 0x1, R19 ;  /* 0x0000000108087824 */ /* 0x000fe200078e0213 */
[----:B------:R-:W-:Y:S01]  /*0b10*/  SEL R228, R228, 0xffffffe0, !P0 ;  /* 0xffffffe0e4e47807 */ /* 0x000fe20004000000 */
[----:B------:R-:W-:Y:S01]  /*0b20*/  IMAD.U32 R2, RZ, RZ, UR5 ;  /* 0x00000005ff027e24 */ /* 0x000fe2000f8e00ff */
[----:B------:R-:W-:Y:S01]  /*0b30*/  UIADD3 UR5, UR4, 0xf000, URZ ;  /* 0x0000f00004057890 */ /* 0x000fe2000fffe03f */
[----:B------:R-:W-:Y:S01]  /*0b40*/  IMAD.U32 R2, RZ, RZ, UR6 ;  /* 0x00000006ff027e24 */ /* 0x000fe2000f8e00ff */
[----:B------:R-:W-:Y:S01]  /*0b50*/  UIADD3 UR6, UR4, 0x9000, URZ ;  /* 0x0000900004067890 */ /* 0x000fe2000fffe03f */
[----:B------:R-:W-:-:S02]  /*0b60*/  IMAD R0, R21, 0x10, R0 ;  /* 0x0000001015007824 */ /* 0x000fc400078e0200 */
[----:B------:R-:W-:Y:S01]  /*0b70*/  IMAD.IADD R230, R4, 0x1, R3 ;  /* 0x0000000104e67824 */ /* 0x000fe200078e0203 */
[----:B------:R-:W-:Y:S01]  /*0b80*/  LEA R224, R224, UR5, 0x1 ;  /* 0x00000005e0e07c11 */ /* 0x000fe2000f8e08ff */
[----:B------:R-:W-:Y:S01]  /*0b90*/  IMAD.U32 R3, RZ, RZ, UR7 ;  /* 0x00000007ff037e24 */ /* 0x000fe2000f8e00ff */
[----:B------:R-:W-:Y:S01]  /*0ba0*/  LEA R2, R8, UR6, 0x1 ;  /* 0x0000000608027c11 */ /* 0x000fe2000f8e08ff */
[----:B------:R1:W-:Y:S01]  /*0bb0*/  STL [R1+0xc], R0 ;  /* 0x00000c0001007387 */ /* 0x0003e20000100800 */
[----:B------:R-:W-:Y:S01]  /*0bc0*/  LEA R3, R5, UR4, 0x1 ;  /* 0x0000000405037c11 */ /* 0x000fe2000f8e08ff */
[C---:B------:R-:W-:Y:S02]  /*0bd0*/  IMAD.IADD R225, R224.reuse, 0x1, R225 ;  /* 0x00000001e0e17824 */ /* 0x040fe400078e02e1 */
[----:B------:R2:W-:Y:S01]  /*0be0*/  STL [R1+0x1c], R2 ;  /* 0x00001c0201007387 */ /* 0x0005e20000100800 */
[----:B------:R-:W-:Y:S02]  /*0bf0*/  IMAD.IADD R227, R224, 0x1, R226 ;  /* 0x00000001e0e37824 */ /* 0x000fe400078e02e2 */
[----:B------:R-:W-:-:S02]  /*0c00*/  IMAD.IADD R223, R223, 0x1, R222 ;  /* 0x00000001dfdf7824 */ /* 0x000fc400078e02de */
[----:B------:R-:W-:Y:S02]  /*0c10*/  IMAD.IADD R226, R225, 0x1, R226 ;  /* 0x00000001e1e27824 */ /* 0x000fe400078e02e2 */
[C---:B-1----:R-:W-:Y:S02]  /*0c20*/  VIADD R0, R2.reuse, 0x20 ;  /* 0x0000002002007836 */ /* 0x042fe40000000000 */
[----:B------:R-:W-:-:S05]  /*0c30*/  @P3 VIADD R0, R2, 0xffffffe0 ;  /* 0xffffffe002003836 */ /* 0x000fca0000000000 */
[----:B------:R2:W-:Y:S02]  /*0c40*/  STL [R1+0x20], R0 ;  /* 0x0000200001007387 */ /* 0x0005e40000100800 */
.L_x_496:
[----:B------:R-:W-:Y:S02]  /*0c50*/  ISETP.NE.U32.AND P0, PT, RZ, UR60, PT ;  /* 0x0000003cff007c0c */ /* 0x000fe4000bf05070 */
[----:B------:R-:W-:Y:S02]  /*0c60*/  ISETP.NE.U32.AND P1, PT, RZ, UR58, PT ;  /* 0x0000003aff007c0c */ /* 0x000fe4000bf25070 */
[----:B------:R-:W-:Y:S02]  /*0c70*/  ISETP.NE.AND.EX P0, PT, RZ, UR61, PT, P0 ;  /* 0x0000003dff007c0c */ /* 0x000fe4000bf05300 */
[----:B------:R-:W-:-:S11]  /*0c80*/  ISETP.NE.AND.EX P1, PT, RZ, UR59, PT, P1 ;  /* 0x0000003bff007c0c */ /* 0x000fd6000bf25310 */
[----:B--2---:R-:W1:Y:S01]  /*0c90*/  @P0 S2R R0, SR_CTAID.Y ;  /* 0x0000000000000919 */ /* 0x004e620000002600 */
[----:B------:R-:W1:Y:S01]  /*0ca0*/  @P0 LDC.64 R4, c[0x0][0x300] ;  /* 0x0000c000ff040b82 */ /* 0x000e620000000a00 */
        /* <DEDUP_REMOVED lines=17> */
[----:B------:R-:W-:Y:S05]  /*0dc0*/  @P0 BRA `(.L_x_488) ;  /* 0x0000006800280947 */ /* 0x000fea0003800000 */
[----:B------:R-:W1:Y:S01]  /*0dd0*/  LDC R9, c[0x0][0x278] ;  /* 0x00009e00ff097b82 */ /* 0x000e620000000800 */
[----:B------:R-:W2:Y:S01]  /*0de0*/  S2R R2, SR_CTAID.Z ;  /* 0x0000000000027919 */ /* 0x000ea20000002700 */
[----:B------:R-:W-:Y:S01]  /*0df0*/  ULDC.64 UR10, c[0x0][0x2f0] ;  /* 0x0000bc00000a7ab9 */ /* 0x000fe20000000a00 */
[----:B------:R-:W-:Y:S01]  /*0e00*/  ULDC UR27, c[0x0][0x2c4] ;  /* 0x0000b100001b7ab9 */ /* 0x000fe20000000800 */
[----:B------:R-:W-:Y:S01]  /*0e10*/  UISETP.NE.U32.AND UP1, UPT, UR10, URZ, UPT ;  /* 0x0000003f0a00728c */ /* 0x000fe2000bf25070 */
[----:B------:R-:W3:Y:S01]  /*0e20*/  S2R R10, SR_CTAID.X ;  /* 0x00000000000a7919 */ /* 0x000ee20000002500 */
[----:B------:R-:W-:Y:S01]  /*0e30*/  ULDC.U8 UR7, c[0x0][0x3d8] ;  /* 0x0000f60000077ab9 */ /* 0x000fe20000000000 */
[----:B------:R-:W-:Y:S01]  /*0e40*/  UIADD3 UR10, UR27, 0x3f, URZ ;  /* 0x0000003f1b0a7890 */ /* 0x000fe2000fffe03f */
[----:B------:R-:W3:Y:S01]  /*0e50*/  LDC.64 R6, c[0x0][0x488] ;  /* 0x00012200ff067b82 */ /* 0x000ee20000000a00 */
[----:B------:R-:W-:Y:S02]  /*0e60*/  UISETP.NE.AND UP0, UPT, UR7, URZ, UPT ;  /* 0x0000003f0700728c */ /* 0x000fe4000bf05270 */
[----:B------:R-:W-:Y:S01]  /*0e70*/  USHF.R.S32.HI UR7, URZ, 0x1f, UR10 ;  /* 0x0000001f3f077899 */ /* 0x000fe2000801140a */
[----:B------:R-:W-:Y:S01]  /*0e80*/  ULDC UR28, c[0x0][0x270] ;  /* 0x00009c00001c7ab9 */ /* 0x000fe20000000800 */
[----:B------:R-:W-:-:S02]  /*0e90*/  ULDC UR29, c[0x0][0x2dc] ;  /* 0x0000b700001d7ab9 */ /* 0x000fc40000000800 */
[----:B------:R-:W-:Y:S02]  /*0ea0*/  ULEA.HI UR14, UR7, UR10, URZ, 0x6 ;  /* 0x0000000a070e7291 */ /* 0x000fe4000f8f303f */
[----:B------:R-:W-:Y:S02]  /*0eb0*/  UISETP.NE.AND.EX UP1, UPT, UR11, URZ, UPT, UP1 ;  /* 0x0000003f0b00728c */ /* 0x000fe4000bf25310 */
[----:B------:R-:W-:Y:S02]  /*0ec0*/  ULOP3.LUT UR10, UR14, 0xffffffc0, URZ, 0xc0, !UPT ;  /* 0xffffffc00e0a7892 */ /* 0x000fe4000f8ec03f */
[----:B------:R-:W-:Y:S02]  /*0ed0*/  @UP0 UIMAD UR12, UR52, UR27, URZ ;  /* 0x0000001b340c02a4 */ /* 0x000fe4000f8e023f */
[----:B------:R-:W-:Y:S01]  /*0ee0*/  UIMAD UR22, UR54, UR29, URZ ;  /* 0x0000001d361672a4 */ /* 0x000fe2000f8e023f */
[----:B-1----:R-:W-:Y:S01]  /*0ef0*/  IABS R8, R9 ;  /* 0x0000000900087213 */ /* 0x002fe20000000000 */
[----:B------:R-:W-:Y:S01]  /*0f00*/  @!UP0 UIMAD UR13, UR52, UR28, UR54 ;  /* 0x0000001c340d82a4 */ /* 0x000fe2000f8e0236 */
[----:B------:R-:W-:Y:S01]  /*0f10*/  ISETP.NE.AND P2, PT, R9, RZ, PT ;  /* 0x000000ff0900720c */ /* 0x000fe20003f45270 */
[----:B------:R-:W-:Y:S01]  /*0f20*/  UIMAD.WIDE UR18, UR52, 0x80, URZ ;  /* 0x00000080341278a5 */ /* 0x000fe2000f8e023f */
        /* <DEDUP_REMOVED lines=50> */
.L_x_489:
[----:B------:R-:W-:Y:S01]  /*1250*/  UIMAD UR7, UR52, UR28, UR54 ;  /* 0x0000001c340772a4 */ /* 0x000fe2000f8e0236 */
[----:B------:R-:W-:-:S03]  /*1260*/  ULDC UR16, c[0x0][0x2d4] ;  /* 0x0000b50000107ab9 */ /* 0x000fc60000000800 */
[----:B------:R-:W-:-:S12]  /*1270*/  UIMAD UR23, UR7, UR16, URZ ;  /* 0x00000010071772a4 */ /* 0x000fd8000f8e023f */
.L_x_490:
[----:B------:R-:W2:Y:S01]  /*1280*/  LDL.64 R4, [R1+0x30] ;  /* 0x0000300001047983 */ /* 0x000ea20000100a00 */
[----:B------:R-:W1:Y:S03]  /*1290*/  LDC.64 R16, c[0x0][0x250] ;  /* 0x00009400ff107b82 */ /* 0x000e660000000a00 */
[----:B------:R-:W2:Y:S04]  /*12a0*/  LDL.64 R34, [R1+0x30] ;  /* 0x0000300001227983 */ /* 0x000ea80000100a00 */
[----:B------:R-:W3:Y:S01]  /*12b0*/  LDL R30, [R1+0x24] ;  /* 0x00002400011e7983 */ /* 0x000ee20000100800 */
[----:B------:R-:W4:Y:S01]  /*12c0*/  LDC.64 R6, c[0x0][0x238] ;  /* 0x00008e00ff067b82 */ /* 0x000f220000000a00 */
[----:B------:R-:W-:Y:S01]  /*12d0*/  UIADD3 UR49, UP0, UR6, UR5, URZ ;  /* 0x0000000506317290 */ /* 0x000fe2000ff1e03f */
[----:B------:R-:W4:Y:S02]  /*12e0*/  S2R R31, SR_TID.X ;  /* 0x00000000001f7919 */ /* 0x000f240000002100 */
[----:B------:R-:W-:Y:S01]  /*12f0*/  ULDC.64 UR6, c[0x0][0x268] ;  /* 0x00009a0000067ab9 */ /* 0x000fe20000000a00 */
[----:B------:R-:W-:Y:S01]  /*1300*/  UIADD3.X UR50, UR17, UR15, URZ, UP0, !UPT ;  /* 0x0000000f11327290 */ /* 0x000fe200087fe43f */
[----:B------:R-:W4:Y:S02]  /*1310*/  S2R R32, SR_TID.X ;  /* 0x0000000000207919 */ /* 0x000f240000002100 */
[----:B------:R-:W4:Y:S01]  /*1320*/  LDC.64 R18, c[0x0][0x248] ;  /* 0x00009200ff127b82 */ /* 0x000f220000000a00 */
[----:B------:R-:W-:Y:S01]  /*1330*/  ULDC.64 UR12, c[0x0][0x420] ;  /* 0x00010800000c7ab9 */ /* 0x000fe20000000a00 */
[----:B------:R-:W-:-:S02]  /*1340*/  USHF.R.S32.HI UR30, URZ, 0x1f, UR54 ;  /* 0x0000001f3f1e7899 */ /* 0x000fc40008011436 */
[----:B------:R-:W-:Y:S01]  /*1350*/  ULEA.HI.SX32 UR5, UR14, 0xffffffff, 0x1a ;  /* 0xffffffff0e057891 */ /* 0x000fe2000f8fd23f */
[----:B------:R-:W-:Y:S02]  /*1360*/  ULDC.64 UR18, c[0x0][0x218] ;  /* 0x0000860000127ab9 */ /* 0x000fe40000000a00 */
[----:B------:R-:W-:Y:S01]  /*1370*/  ULDC.64 UR14, c[0x0][0x258] ;  /* 0x00009600000e7ab9 */ /* 0x000fe20000000a00 */
[----:B-1----:R-:W-:Y:S01]  /*1380*/  IMAD R2, R16, UR50, RZ ;  /* 0x0000003210027c24 */ /* 0x002fe2000f8e02ff */
[----:B------:R-:W1:Y:S03]  /*1390*/  LDC.64 R22, c[0x0][0x418] ;  /* 0x00010600ff167b82 */ /* 0x000e660000000a00 */
[----:B------:R-:W-:Y:S02]  /*13a0*/  IMAD R2, R17, UR49, R2 ;  /* 0x0000003111027c24 */ /* 0x000fe4000f8e0202 */
[----:B----4-:R-:W-:-:S03]  /*13b0*/  IMAD R8, R6, UR57, RZ ;  /* 0x0000003906087c24 */ /* 0x010fc6000f8e02ff */
[----:B------:R-:W4:Y:S01]  /*13c0*/  LDC.64 R24, c[0x0][0x230] ;  /* 0x00008c00ff187b82 */ /* 0x000f220000000a00 */
[----:B------:R-:W-:Y:S02]  /*13d0*/  IMAD R7, R7, UR52, R8 ;  /* 0x0000003407077c24 */ /* 0x000fe4000f8e0208 */
[----:B------:R-:W-:Y:S01]  /*13e0*/  IMAD R12, R18, UR50, RZ ;  /* 0x00000032120c7c24 */ /* 0x000fe2000f8e02ff */
[----:B------:R-:W-:-:S04]  /*13f0*/  SHF.R.S32.HI R31, RZ, 0x1f, R31 ;  /* 0x0000001fff1f7819 */ /* 0x000fc8000001141f */
[----:B------:R-:W-:Y:S01]  /*1400*/  LEA.HI R31, R31, R32, RZ, 0x2 ;  /* 0x000000201f1f7211 */ /* 0x000fe200078f10ff */
[----:B-1----:R-:W-:-:S03]  /*1410*/  IMAD R13, R22, UR57, RZ ;  /* 0x00000039160d7c24 */ /* 0x002fc6000f8e02ff */
        /* <DEDUP_REMOVED lines=18> */
[----:B------:R-:W-:Y:S02]  /*1540*/  IMAD.IADD R5, R5, 0x1, R6 ;  /* 0x0000000105057824 */ /* 0x000fe400078e0206 */
[----:B------:R-:W-:Y:S02]  /*1550*/  IMAD R9, R20, UR6, RZ ;  /* 0x0000000614097c24 */ /* 0x000fe4000f8e02ff */
[----:B------:R-:W-:-:S04]  /*1560*/  IMAD.WIDE.U32 R6, R31, R16, R4 ;  /* 0x000000101f067225 */ /* 0x000fc800078e0004 */
[----:B------:R-:W-:-:S04]  /*1570*/  IMAD.WIDE.U32 R10, R2, UR6, R34 ;  /* 0x00000006020a7c25 */ /* 0x000fc8000f8e0022 */
[----:B------:R-:W-:Y:S01]  /*1580*/  IMAD R14, R2, UR7, R9 ;  /* 0x00000007020e7c24 */ /* 0x000fe2000f8e0209 */
[----:B------:R-:W-:Y:S01]  /*1590*/  ULDC.64 UR6, c[0x0][0x220] ;  /* 0x0000880000067ab9 */ /* 0x000fe20000000a00 */
[----:B------:R-:W-:Y:S01]  /*15a0*/  IMAD.IADD R5, R7, 0x1, R8 ;  /* 0x0000000107057824 */ /* 0x000fe200078e0208 */
[----:B------:R-:W-:Y:S01]  /*15b0*/  LEA R4, P0, R6, UR6, 0x1 ;  /* 0x0000000606047c11 */ /* 0x000fe2000f8008ff */
[----:B------:R-:W-:Y:S02]  /*15c0*/  IMAD.IADD R15, R11, 0x1, R14 ;  /* 0x000000010b0f7824 */ /* 0x000fe400078e020e */
[----:B------:R-:W-:Y:S01]  /*15d0*/  IMAD.WIDE.U32 R8, R18, UR49, R34 ;  /* 0x0000003112087c25 */ /* 0x000fe2000f8e0022 */
[----:B------:R-:W-:Y:S01]  /*15e0*/  LEA.HI.X R5, R6, UR7, R5, 0x1, P0 ;  /* 0x0000000706057c11 */ /* 0x000fe200080f0c05 */
[----:B------:R-:W-:Y:S01]  /*15f0*/  ULDC.64 UR6, c[0x0][0x260] ;  /* 0x0000980000067ab9 */ /* 0x000fe20000000a00 */
[----:B------:R-:W-:Y:S01]  /*1600*/  LEA R6, P0, R16, R4, 0x7 ;  /* 0x0000000410067211 */ /* 0x000fe200078038ff */
[----:B------:R-:W-:-:S02]  /*1610*/  IMAD R7, R19, UR49, R12 ;  /* 0x0000003113077c24 */ /* 0x000fc4000f8e020c */
[----:B------:R-:W-:Y:S02]  /*1620*/  IMAD R11, R23, UR52, R13 ;  /* 0x00000034170b7c24 */ /* 0x000fe4000f8e020d */
[----:B------:R-:W-:-:S04]  /*1630*/  IMAD.WIDE.U32 R12, R22, UR52, R34 ;  /* 0x00000034160c7c25 */ /* 0x000fc8000f8e0022 */
[----:B------:R-:W-:Y:S02]  /*1640*/  IMAD.MOV.U32 R14, RZ, RZ, R10 ;  /* 0x000000ffff0e7224 */ /* 0x000fe400078e000a */
[----:B----4-:R-:W-:Y:S02]  /*1650*/  IMAD R10, R24, UR57, RZ ;  /* 0x00000039180a7c24 */ /* 0x010fe4000f8e02ff */
[----:B------:R-:W-:Y:S01]  /*1660*/  IMAD.IADD R9, R9, 0x1, R7 ;  /* 0x0000000109097824 */ /* 0x000fe200078e0207 */
[----:B------:R-:W-:Y:S01]  /*1670*/  LEA.HI.X R7, R16, R5, R17, 0x7, P0 ;  /* 0x0000000510077211 */ /* 0x000fe200000f3c11 */
[----:B------:R-:W-:Y:S02]  /*1680*/  IMAD.IADD R11, R13, 0x1, R11 ;  /* 0x000000010d0b7824 */ /* 0x000fe400078e020b */
[----:B------:R-:W-:Y:S02]  /*1690*/  IMAD R13, R25, UR52, R10 ;  /* 0x00000034190d7c24 */ /* 0x000fe4000f8e020a */
[----:B------:R-:W-:-:S02]  /*16a0*/  IMAD.MOV.U32 R10, RZ, RZ, R12 ;  /* 0x000000ffff0a7224 */ /* 0x000fc400078e000c */
[----:B------:R-:W-:-:S04]  /*16b0*/  IMAD.WIDE.U32 R8, R24, UR52, R8 ;  /* 0x0000003418087c25 */ /* 0x000fc8000f8e0008 */
[----:B------:R-:W-:Y:S02]  /*16c0*/  IMAD R12, R20, UR12, RZ ;  /* 0x0000000c140c7c24 */ /* 0x000fe4000f8e02ff */
[----:B------:R-:W-:Y:S01]  /*16d0*/  IMAD.IADD R9, R9, 0x1, R13 ;  /* 0x0000000109097824 */ /* 0x000fe200078e020d */
[----:B------:R-:W2:Y:S01]  /*16e0*/  LDC.64 R20, c[0x0][0x228] ;  /* 0x00008a00ff147b82 */ /* 0x000ea20000000a00 */
[C---:B------:R-:W-:Y:S02]  /*16f0*/  IMAD R17, R2.reuse, UR13, R12 ;  /* 0x0000000d02117c24 */ /* 0x040fe4000f8e020c */
[----:B------:R-:W-:Y:S01]  /*1700*/  IMAD.WIDE.U32 R12, R2, UR12, R10 ;  /* 0x0000000c020c7c25 */ /* 0x000fe2000f8e000a */
[----:B---3--:R-:W-:-:S03]  /*1710*/  LEA R2, R30, UR4, 0x1 ;  /* 0x000000041e027c11 */ /* 0x008fc6000f8e08ff */
[----:B------:R-:W-:Y:S02]  /*1720*/  IMAD.WIDE.U32 R10, R0, UR6, R8 ;  /* 0x00000006000a7c25 */ /* 0x000fe4000f8e0008 */
[----:B------:R-:W-:Y:S01]  /*1730*/  @!PT LDS RZ, [RZ] ;  /* 0x00000000fffff984 */ /* 0x000fe20000000800 */
[----:B------:R-:W-:Y:S01]  /*1740*/  @!PT LDS RZ, [RZ] ;  /* 0x00000000fffff984 */ /* 0x000fe20000000800 */
[----:B------:R-:W-:Y:S01]  /*1750*/  @!PT LDS RZ, [RZ] ;  /* 0x00000000fffff984 */ /* 0x000fe20000000800 */
[----:B------:R-:W-:Y:S02]  /*1760*/  LDGSTS.E.BYPASS.LTC128B.128 [R2+0xf000], desc[UR8][R4.64] ;  /* 0x0f00000004027fae */ /* 0x000fe4000b901d48 */
[----:B------:R-:W-:Y:S02]  /*1770*/  IMAD.IADD R9, R13, 0x1, R17 ;  /* 0x000000010d097824 */ /* 0x000fe400078e0211 */
[----:B------:R-:W3:Y:S01]  /*1780*/  LDL R17, [R1+0xc] ;  /* 0x00000c0001117983 */ /* 0x000ee20000100800 */
[----:B------:R-:W-:Y:S02]  /*1790*/  IMAD R16, R26, UR6, RZ ;  /* 0x000000061a107c24 */ /* 0x000fe4000f8e02ff */
[----:B------:R-:W-:Y:S01]  /*17a0*/  IMAD.MOV.U32 R8, RZ, RZ, R12 ;  /* 0x000000ffff087224 */ /* 0x000fe200078e000c */
[----:B------:R-:W-:Y:S01]  /*17b0*/  LDGSTS.E.BYPASS.LTC128B.128 [R2+0x11000], desc[UR8][R4.64+0x40] ;  /* 0x1100004004027fae */ /* 0x000fe2000b901d48 */
[----:B------:R-:W-:Y:S01]  /*17c0*/  IMAD R16, R0, UR7, R16 ;  /* 0x0000000700107c24 */ /* 0x000fe2000f8e0210 */
[----:B------:R-:W-:Y:S01]  /*17d0*/  ULDC.64 UR6, c[0x0][0x428] ;  /* 0x00010a0000067ab9 */ /* 0x000fe20000000a00 */
[----:B------:R-:W-:Y:S01]  /*17e0*/  IMAD R0, R27, R18, RZ ;  /* 0x000000121b007224 */ /* 0x000fe200078e02ff */
[----:B------:R4:W-:Y:S01]  /*17f0*/  LDGSTS.E.BYPASS.LTC128B.128 [R2+0x13000], desc[UR8][R4.64+0x80] ;  /* 0x1300008004027fae */ /* 0x0009e2000b901d48 */
[----:B------:R-:W-:-:S02]  /*1800*/  UIMAD UR12, UR30, UR6, URZ ;  /* 0x000000061e0c72a4 */ /* 0x000fc4000f8e023f */
[----:B------:R-:W-:Y:S01]  /*1810*/  IMAD R0, R31, R19, R0 ;  /* 0x000000131f007224 */ /* 0x000fe200078e0200 */
[----:B------:R-:W-:Y:S01]  /*1820*/  LDGSTS.E.BYPASS.LTC128B.128 [R2+0x10000], desc[UR8][R6.64] ;  /* 0x1000000006027fae */ /* 0x000fe2000b901d48 */
[----:B------:R-:W-:Y:S01]  /*1830*/  IMAD.U32 R12, RZ, RZ, UR6 ;  /* 0x00000006ff0c7e24 */ /* 0x000fe2000f8e00ff */
[----:B------:R-:W-:Y:S02]  /*1840*/  UIMAD UR20, UR54, UR7, UR12 ;  /* 0x00000007361472a4 */ /* 0x000fe4000f8e020c */
[----:B------:R-:W-:Y:S01]  /*1850*/  LDGSTS.E.BYPASS.LTC128B.128 [R2+0x12000], desc[UR8][R6.64+0x40] ;  /* 0x1200004006027fae */ /* 0x000fe2000b901d48 */
[----:B------:R-:W-:Y:S01]  /*1860*/  ULEA.HI UR6, UR5, UR5, URZ, 0x1 ;  /* 0x0000000505067291 */ /* 0x000fe2000f8f083f */
[----:B------:R-:W-:Y:S01]  /*1870*/  IMAD.WIDE.U32 R12, R12, UR54, R8 ;  /* 0x000000360c0c7c25 */ /* 0x000fe2000f8e0008 */
[----:B------:R-:W-:Y:S01]  /*1880*/  UIMAD UR7, UR30, UR14, URZ ;  /* 0x0000000e1e0772a4 */ /* 0x000fe2000f8e023f */
[----:B------:R1:W-:Y:S01]  /*1890*/  LDGSTS.E.BYPASS.LTC128B.128 [R2+0x14000], desc[UR8][R6.64+0x80] ;  /* 0x1400008006027fae */ /* 0x0003e2000b901d48 */
[----:B------:R-:W-:Y:S01]  /*18a0*/  ULOP3.LUT UR6, UR6, 0xfffffffe, URZ, 0xc0, !UPT ;  /* 0xfffffffe06067892 */ /* 0x000fe2000f8ec03f */
[----:B----4-:R-:W-:Y:S01]  /*18b0*/  IMAD.IADD R5, R11, 0x1, R16 ;  /* 0x000000010b057824 */ /* 0x010fe200078e0210 */
[----:B------:R-:W-:Y:S01]  /*18c0*/  ULDC.64 UR12, c[0x0][0x3e0] ;  /* 0x0000f800000c7ab9 */ /* 0x000fe20000000a00 */
[----:B------:R-:W-:-:S02]  /*18d0*/  IMAD.MOV.U32 R4, RZ, RZ, R10 ;  /* 0x000000ffff047224 */ /* 0x000fc400078e000a */
[----:B------:R-:W-:Y:S01]  /*18e0*/  IMAD.U32 R8, RZ, RZ, UR14 ;  /* 0x0000000eff087e24 */ /* 0x000fe2000f8e00ff */
[----:B------:R-:W-:Y:S01]  /*18f0*/  UIMAD UR17, UR54, UR15, UR7 ;  /* 0x0000000f361172a4 */ /* 0x000fe2000f8e0207 */
[C---:B--2---:R-:W-:Y:S01]  /*1900*/  IMAD R16, R20.reuse, UR57, RZ ;  /* 0x0000003914107c24 */ /* 0x044fe2000f8e02ff */
[----:B------:R-:W0:Y:S01]  /*1910*/  LDGDEPBAR ;  /* 0x00000000000079af */ /* 0x000e220000000000 */
[----:B------:R-:W-:Y:S01]  /*1920*/  IMAD.WIDE.U32 R10, R20, UR52, R14 ;  /* 0x00000034140a7c25 */ /* 0x000fe2000f8e000e */
[----:B------:R-:W-:Y:S01]  /*1930*/  UIADD3 UR6, UR5, -UR6, URZ ;  /* 0x8000000605067290 */ /* 0x000fe2000fffe03f */
[----:B------:R-:W-:Y:S02]  /*1940*/  ULDC.64 UR14, c[0x0][0x210] ;  /* 0x00008400000e7ab9 */ /* 0x000fe40000000a00 */
[----:B-1----:R-:W-:-:S04]  /*1950*/  IMAD.WIDE.U32 R6, R31, R18, R4 ;  /* 0x000000121f067225 */ /* 0x002fc800078e0004 */
[----:B------:R-:W-:Y:S01]  /*1960*/  IMAD.IADD R0, R7, 0x1, R0 ;  /* 0x0000000107007824 */ /* 0x000fe200078e0200 */
[----:B------:R-:W-:Y:S01]  /*1970*/  LEA R4, P0, R6, UR18, 0x1 ;  /* 0x0000001206047c11 */ /* 0x000fe2000f8008ff */
[----:B------:R-:W-:-:S03]  /*1980*/  IMAD R16, R21, UR52, R16 ;  /* 0x0000003415107c24 */ /* 0x000fc6000f8e0210 */
[----:B------:R-:W-:Y:S01]  /*1990*/  LEA.HI.X R5, R6, UR19, R0, 0x1, P0 ;  /* 0x0000001306057c11 */ /* 0x000fe200080f0c00 */
[----:B------:R-:W-:Y:S01]  /*19a0*/  IMAD.IADD R7, R11, 0x1, R16 ;  /* 0x000000010b077824 */ /* 0x000fe200078e0210 */
[----:B------:R-:W-:Y:S01]  /*19b0*/  UIADD3 UR7, UR10, UR21, URZ ;  /* 0x000000150a077290 */ /* 0x000fe2000fffe03f */
[----:B------:R-:W-:Y:S01]  /*19c0*/  IMAD.MOV.U32 R6, RZ, RZ, R10 ;  /* 0x000000ffff067224 */ /* 0x000fe200078e000a */
[----:B------:R-:W-:-:S03]  /*19d0*/  ULDC.64 UR18, c[0x0][0x2b0] ;  /* 0x0000ac0000127ab9 */ /* 0x000fc60000000a00 */
[----:B------:R-:W-:Y:S01]  /*19e0*/  IMAD.WIDE.U32 R8, R8, UR54, R6 ;  /* 0x0000003608087c25 */ /* 0x000fe2000f8e0006 */
[----:B------:R-:W-:Y:S02]  /*19f0*/  UISETP.NE.AND UP0, UPT, UR6, 0x1, UPT ;  /* 0x000000010600788c */ /* 0x000fe4000bf05270 */
[----:B------:R-:W-:Y:S01]  /*1a00*/  UIMAD.WIDE UR6, UR7, 0x4, UR18 ;  /* 0x00000004070678a5 */ /* 0x000fe2000f8e0212 */
[----:B------:R-:W-:Y:S01]  /*1a10*/  VIADD R9, R9, UR17 ;  /* 0x0000001109097c36 */ /* 0x000fe20008000000 */
[----:B------:R-:W-:Y:S01]  /*1a20*/  LEA R250, P3, R8, UR14, 0x1 ;  /* 0x0000000e08fa7c11 */ /* 0x000fe2000f8608ff */
[----:B------:R-:W-:Y:S01]  /*1a30*/  IMAD.MOV.U32 R10, RZ, RZ, 0x4 ;  /* 0x00000004ff0a7424 */ /* 0x000fe200078e00ff */
[----:B------:R-:W-:Y:S01]  /*1a40*/  LEA R248, P2, R12, UR12, 0x1 ;  /* 0x0000000c0cf87c11 */ /* 0x000fe2000f8408ff */
[----:B------:R-:W-:Y:S01]  /*1a50*/  VIADD R7, R13, UR20 ;  /* 0x000000140d077c36 */ /* 0x000fe20008000000 */
[----:B------:R-:W-:-:S04]  /*1a60*/  LEA.HI.X R251, R8, UR15, R9, 0x1, P3 ;  /* 0x0000000f08fb7c11 */ /* 0x000fc800098f0c09 */
[----:B------:R-:W-:Y:S01]  /*1a70*/  LEA.HI.X R249, R12, UR13, R7, 0x1, P2 ;  /* 0x0000000d0cf97c11 */ /* 0x000fe200090f0c07 */
[----:B------:R-:W-:Y:S01]  /*1a80*/  VIADD R0, R30, 0x1800 ;  /* 0x000018001e007836 */ /* 0x000fe20000000000 */
[----:B------:R-:W-:Y:S02]  /*1a90*/  PLOP3.LUT P0, PT, PT, PT, UP0, 0x80, 0x0 ;  /* 0x000000000000781c */ /* 0x000fe40003f0f008 */
[----:B------:R-:W-:Y:S01]  /*1aa0*/  LEA R6, P1, R18, R4, 0x7 ;  /* 0x0000000412067211 */ /* 0x000fe200078238ff */
[----:B------:R-:W-:Y:S01]  /*1ab0*/  LDGSTS.E.BYPASS.LTC128B.128 [R2+0x6000], desc[UR8][R248.64] ;  /* 0x06000000f8027fae */ /* 0x000fe2000b901d48 */
[----:B------:R-:W-:-:S03]  /*1ac0*/  SEL R0, R0, R30, !P0 ;  /* 0x0000001e00007207 */ /* 0x000fc60004000000 */
[----:B------:R-:W-:Y:S01]  /*1ad0*/  LDGSTS.E.BYPASS.LTC128B.128 [R2+0x7000], desc[UR8][R248.64+0x40] ;  /* 0x07000040f8027fae */ /* 0x000fe2000b901d48 */
[----:B------:R-:W-:-:S03]  /*1ae0*/  LEA R247, R0, UR4, 0x1 ;  /* 0x0000000400f77c11 */ /* 0x000fc6000f8e08ff */
[----:B------:R-:W-:Y:S01]  /*1af0*/  LDGSTS.E.BYPASS.LTC128B.128 [R2+0x8000], desc[UR8][R248.64+0x80] ;  /* 0x08000080f8027fae */ /* 0x000fe2000b901d48 */
[----:B------:R-:W-:-:S03]  /*1b00*/  LEA.HI.X R7, R18, R5, R19, 0x7, P1 ;  /* 0x0000000512077211 */ /* 0x000fc600008f3c13 */
[----:B------:R-:W-:Y:S04]  /*1b10*/  LDGSTS.E.BYPASS.LTC128B.128 [R247], desc[UR8][R250.64] ;  /* 0x00000000faf77fae */ /* 0x000fe8000b901d48 */
[----:B------:R-:W-:Y:S04]  /*1b20*/  LDGSTS.E.BYPASS.LTC128B.128 [R247+0x1000], desc[UR8][R250.64+0x40] ;  /* 0x01000040faf77fae */ /* 0x000fe8000b901d48 */
[----:B------:R-:W-:Y:S04]  /*1b30*/  LDGSTS.E.BYPASS.LTC128B.128 [R247+0x2000], desc[UR8][R250.64+0x80] ;  /* 0x02000080faf77fae */ /* 0x000fe8000b901d48 */
[----:B------:R-:W-:Y:S04]  /*1b40*/  LDGSTS.E.BYPASS.LTC128B.128 [R2+0x9000], desc[UR8][R4.64] ;  /* 0x0900000004027fae */ /* 0x000fe8000b901d48 */
[----:B------:R-:W-:Y:S04]  /*1b50*/  LDGSTS.E.BYPASS.LTC128B.128 [R2+0xb000], desc[UR8][R4.64+0x40] ;  /* 0x0b00004004027fae */ /* 0x000fe8000b901d48 */
[----:B------:R1:W-:Y:S04]  /*1b60*/  LDGSTS.E.BYPASS.LTC128B.128 [R2+0xd000], desc[UR8][R4.64+0x80] ;  /* 0x0d00008004027fae */ /* 0x0003e8000b901d48 */
[----:B------:R-:W-:Y:S04]  /*1b70*/  LDGSTS.E.BYPASS.LTC128B.128 [R2+0xa000], desc[UR8][R6.64] ;  /* 0x0a00000006027fae */ /* 0x000fe8000b901d48 */
[----:B------:R-:W-:Y:S04]  /*1b80*/  LDGSTS.E.BYPASS.LTC128B.128 [R2+0xc000], desc[UR8][R6.64+0x40] ;  /* 0x0c00004006027fae */ /* 0x000fe8000b901d48 */
[----:B------:R2:W-:Y:S01]  /*1b90*/  LDGSTS.E.BYPASS.LTC128B.128 [R2+0xe000], desc[UR8][R6.64+0x80] ;  /* 0x0e00008006027fae */ /* 0x0005e2000b901d48 */
[----:B------:R-:W-:-:S03]  /*1ba0*/  UIMAD UR30, UR28, UR29, URZ ;  /* 0x0000001d1c1e72a4 */ /* 0x000fc6000f8e023f */
[----:B------:R-:W0:Y:S01]  /*1bb0*/  LDGDEPBAR ;  /* 0x00000000000079af */ /* 0x000e220000000000 */
[----:B------:R-:W-:Y:S02]  /*1bc0*/  USHF.R.S32.HI UR12, URZ, 0x1f, UR29 ;  /* 0x0000001f3f0c7899 */ /* 0x000fe4000801141d */
[----:B------:R-:W-:Y:S02]  /*1bd0*/  UIMAD.WIDE UR14, UR52, UR16, UR10 ;  /* 0x00000010340e72a5 */ /* 0x000fe4000f8e020a */
[----:B------:R-:W-:Y:S02]  /*1be0*/  USHF.L.U32 UR11, UR30, 0x6, URZ ;  /* 0x000000061e0b7899 */ /* 0x000fe4000800063f */
[----:B------:R-:W-:Y:S01]  /*1bf0*/  UIMAD UR16, UR12, UR28, URZ ;  /* 0x0000001c0c1072a4 */ /* 0x000fe2000f8e023f */
[----:B-1----:R-:W-:Y:S01]  /*1c00*/  IMAD.U32 R4, RZ, RZ, UR22 ;  /* 0x00000016ff047e24 */ /* 0x002fe2000f8e00ff */
[----:B------:R-:W-:Y:S02]  /*1c10*/  USHF.R.S32.HI UR17, URZ, 0x1f, UR11 ;  /* 0x0000001f3f117899 */ /* 0x000fe4000801140b */
[----:B------:R-:W-:-:S02]  /*1c20*/  UIMAD.WIDE.U32 UR12, UR29, UR28, URZ ;  /* 0x0000001c1d0c72a5 */ /* 0x000fc4000f8e003f */
[----:B------:R-:W-:-:S04]  /*1c30*/  UIMAD UR16, UR31, UR29, UR16 ;  /* 0x0000001d1f1072a4 */ /* 0x000fc8000f8e0210 */
[----:B--2---:R-:W-:Y:S01]  /*1c40*/  IMAD.U32 R6, RZ, RZ, UR12 ;  /* 0x0000000cff067e24 */ /* 0x004fe2000f8e00ff */
[----:B------:R-:W-:-:S04]  /*1c50*/  DEPBAR.LE SB0, 0x1 ;  /* 0x000080400000791a */ /* 0x000fc80000000000 */
[----:B------:R-:W-:Y:S01]  /*1c60*/  IMAD.U32 R7, RZ, RZ, UR13 ;  /* 0x0000000dff077e24 */ /* 0x000fe2000f8e00ff */
        /* <DEDUP_REMOVED lines=42> */
[----:B---3--:R-:W-:-:S05]  /*1f10*/  IMAD.WIDE R8, R17, R10, UR6 ;  /* 0x0000000611087e25 */ /* 0x008fca000f8e020a */
[----:B------:R-:W5:Y:S04]  /*1f20*/  LDG.E R10, desc[UR8][R8.64] ;  /* 0x00000008080a7981 */ /* 0x000f68000c1e1900 */
[----:B------:R-:W5:Y:S04]  /*1f30*/  LDG.E R11, desc[UR8][R8.64+0x20] ;  /* 0x00002008080b7981 */ /* 0x000f68000c1e1900 */
[----:B------:R-:W5:Y:S04]  /*1f40*/  LDG.E R12, desc[UR8][R8.64+0x80] ;  /* 0x00008008080c7981 */ /* 0x000f68000c1e1900 */
[----:B------:R1:W5:Y:S01]  /*1f50*/  LDG.E R9, desc[UR8][R8.64+0xa0] ;  /* 0x0000a00808097981 */ /* 0x000362000c1e1900 */
[----:B------:R-:W-:Y:S06]  /*1f60*/  BAR.SYNC.DEFER_BLOCKING 0x0 ;  /* 0x0000000000007b1d */ /* 0x000fec0000010000 */
[----:B-1----:R-:W1:Y:S01]  /*1f70*/  S2R R8, SR_TID.X ;  /* 0x0000000000087919 */ /* 0x002e620000002100 */
[----:B------:R-:W-:Y:S01]  /*1f80*/  CS2R R44, SRZ ;  /* 0x00000000002c7805 */ /* 0x000fe2000001ff00 */
[----:B------:R2:W3:Y:S01]  /*1f90*/  LDSM.16.M88.4 R172, [R222+0xf000] ;  /* 0x00f00000deac783b */ /* 0x0004e20000000200 */
[----:B------:R-:W-:-:S03]  /*1fa0*/  CS2R R50, SRZ ;  /* 0x0000000000327805 */ /* 0x000fc6000001ff00 */
[----:B------:R2:W4:Y:S01]  /*1fb0*/  LDSM.16.M88.4 R176, [R222+0xf400] ;  /* 0x00f40000deb0783b */ /* 0x0005220000000200 */
[----:B------:R-:W-:-:S03]  /*1fc0*/  CS2R R48, SRZ ;  /* 0x0000000000307805 */ /* 0x000fc6000001ff00 */
[----:B------:R2:W2:Y:S01]  /*1fd0*/  LDSM.16.M88.4 R180, [R223+0xf000] ;  /* 0x00f00000dfb4783b */ /* 0x0004a20000000200 */
        /* <DEDUP_REMOVED lines=8> */
[----:B-1----:R-:W-:-:S03]  /*2060*/  SHF.R.S32.HI R0, RZ, 0x1f, R8 ;  /* 0x0000001fff007819 */ /* 0x002fc60000011408 */
[----:B------:R1:W1:Y:S01]  /*2070*/  LDSM.16.M88.4 R200, [R223+0x11400] ;  /* 0x01140000dfc8783b */ /* 0x0002620000000200 */
[----:B------:R-:W-:-:S03]  /*2080*/  LEA.HI R0, R0, R8, RZ, 0x5 ;  /* 0x0000000800007211 */ /* 0x000fc600078f28ff */
[----:B------:R1:W1:Y:S01]  /*2090*/  LDSM.16.M88.4 R204, [R222+0x13000] ;  /* 0x01300000decc783b */ /* 0x0002620000000200 */
[----:B------:R-:W-:-:S03]  /*20a0*/  LOP3.LUT R2, R0, 0xffffffe0, RZ, 0xc0, !PT ;  /* 0xffffffe000027812 */ /* 0x000fc600078ec0ff */
[----:B------:R1:W1:Y:S01]  /*20b0*/  LDSM.16.M88.4 R208, [R222+0x13400] ;  /* 0x01340000ded0783b */ /* 0x0002620000000200 */
[----:B------:R-:W-:Y:S01]  /*20c0*/  SHF.R.S32.HI R0, RZ, 0x5, R0 ;  /* 0x00000005ff007819 */ /* 0x000fe20000011400 */
[----:B------:R-:W-:Y:S02]  /*20d0*/  IMAD.IADD R8, R8, 0x1, -R2 ;  /* 0x0000000108087824 */ /* 0x000fe400078e0a02 */
[----:B------:R1:W1:Y:S02]  /*20e0*/  LDSM.16.M88.4 R212, [R223+0x13000] ;  /* 0x01300000dfd4783b */ /* 0x0002640000000200 */
[----:B------:R-:W-:Y:S02]  /*20f0*/  IMAD R0, R0, UR30, R8 ;  /* 0x0000001e00007c24 */ /* 0x000fe4000f8e0208 */
[----:B------:R1:W1:Y:S01]  /*2100*/  LDSM.16.M88.4 R216, [R223+0x13400] ;  /* 0x01340000dfd8783b */ /* 0x0002620000000200 */
[----:B------:R-:W-:Y:S02]  /*2110*/  IMAD.U32 R2, RZ, RZ, UR24 ;  /* 0x00000018ff027e24 */ /* 0x000fe4000f8e00ff */
[----:B------:R-:W-:-:S02]  /*2120*/  IADD3 R4, P2, P1, R0, UR11, R4 ;  /* 0x0000000b00047c10 */ /* 0x000fc4000f95e004 */
[----:B------:R-:W-:Y:S01]  /*2130*/  SHF.R.S32.HI R0, RZ, 0x1f, R0 ;  /* 0x0000001fff007819 */ /* 0x000fe20000011400 */
[----:B------:R-:W-:Y:S02]  /*2140*/  UIADD3 UR11, UP0, UR14, UR25, URZ ;  /* 0x000000190e0b7290 */ /* 0x000fe4000ff1e03f */
[----:B------:R-:W-:Y:S01]  /*2150*/  UIADD3 UR14, UR13, UR16, URZ ;  /* 0x000000100d0e7290 */ /* 0x000fe2000fffe03f */
[----:B------:R-:W-:Y:S02]  /*2160*/  IADD3.X R0, R0, UR17, R2, P2, P1 ;  /* 0x0000001100007c10 */ /* 0x000fe400097e2402 */
[----:B------:R-:W-:Y:S01]  /*2170*/  IADD3 R4, P1, R4, R28, RZ ;  /* 0x0000001c04047210 */ /* 0x000fe20007f3e0ff */
[----:B------:R-:W-:Y:S02]  /*2180*/  UIADD3.X UR15, UR15, UR26, URZ, UP0, !UPT ;  /* 0x0000001a0f0f7290 */ /* 0x000fe400087fe43f */
[----:B------:R-:W-:Y:S02]  /*2190*/  UIMAD UR14, UR14, UR11, URZ ;  /* 0x0000000b0e0e72a4 */ /* 0x000fe4000f8e023f */
[----:B------:R-:W-:-:S02]  /*21a0*/  IMAD.X R5, R0, 0x1, R29, P1 ;  /* 0x0000000100057824 */ /* 0x000fc400008e061d */
[----:B------:R-:W-:Y:S01]  /*21b0*/  UIMAD UR14, UR15, UR12, UR14 ;  /* 0x0000000c0f0e72a4 */ /* 0x000fe2000f8e020e */
[----:B------:R-:W-:Y:S02]  /*21c0*/  IMAD.WIDE.U32 R4, R6, UR11, R4 ;  /* 0x0000000b06047c25 */ /* 0x000fe4000f8e0004 */
[----:B------:R-:W-:Y:S01]  /*21d0*/  ULDC.64 UR12, c[0x0][0x400] ;  /* 0x00010000000c7ab9 */ /* 0x000fe20000000a00 */
[----:B------:R-:W-:Y:S02]  /*21e0*/  UISETP.GE.AND UP0, UPT, UR27, 0x1, UPT ;  /* 0x000000011b00788c */ /* 0x000fe4000bf06270 */
[----:B------:R-:W-:Y:S01]  /*21f0*/  VIADD R0, R5, UR14 ;  /* 0x0000000e05007c36 */ /* 0x000fe20008000000 */
[----:B------:R-:W-:Y:S01]  /*2200*/  LEA R232, P1, R4, UR12, 0x2 ;  /* 0x0000000c04e87c11 */ /* 0x000fe2000f8210ff */
[----:B------:R-:W-:-:S03]  /*2210*/  ULDC.64 UR14, c[0x0][0x478] ;  /* 0x00011e00000e7ab9 */ /* 0x000fc60000000a00 */
[----:B------:R-:W-:Y:S02]  /*2220*/  LEA.HI.X R233, R4, UR13, R0, 0x2, P1 ;  /* 0x0000000d04e97c11 */ /* 0x000fe400088f1400 */
[----:B------:R-:W-:Y:S01]  /*2230*/  PLOP3.LUT P1, PT, PT, PT, UP0, 0x80, 0x0 ;  /* 0x000000000000781c */ /* 0x000fe20003f2f008 */
[----:B------:R-:W-:-:S12]  /*2240*/  UIMAD.WIDE UR10, UR10, 0x4, UR14 ;  /* 0x000000040a0a78a5 */ /* 0x000fd8000f8e020e */
[----:B-1234-:R-:W-:Y:S05]  /*2250*/  @!P1 BRA `(.L_x_491) ;  /* 0x0000004000989947 */ /* 0x01efea0003800000 */
[----:B------:R-:W1:Y:S02]  /*2260*/  LDC.64 R4, c[0x0][0x3b8] ;  /* 0x0000ee00ff047b82 */ /* 0x000e640000000a00 */
[----:B-1----:R-:W2:Y:S04]  /*2270*/  LDG.E.64 R6, desc[UR8][R4.64] ;  /* 0x0000000804067981 */ /* 0x002ea8000c1e1b00 */
[----:B------:R-:W3:Y:S01]  /*2280*/  LDG.E.64 R4, desc[UR8][R4.64+0x8] ;  /* 0x0000080804047981 */ /* 0x000ee2000c1e1b00 */
[----:B------:R-:W-:Y:S01]  /*2290*/  UMOV UR12, UR11 ;  /* 0x0000000b000c7c82 */ /* 0x000fe20008000000 */
[----:B------:R-:W-:Y:S01]  /*22a0*/  UIMAD UR11, UR52, UR28, UR54 ;  /* 0x0000001c340b72a4 */ /* 0x000fe2000f8e0236 */
[----:B------:R-:W-:Y:S01]  /*22b0*/  SHF.R.S32.HI R0, RZ, 0x1f, R8 ;  /* 0x0000001fff007819 */ /* 0x000fe20000011408 */
[----:B------:R-:W-:Y:S01]  /*22c0*/  UMOV UR13, UR10 ;  /* 0x0000000a000d7c82 */ /* 0x000fe20008000000 */
[----:B-----5:R-:W-:Y:S01]  /*22d0*/  STL [R1+0x8], R10 ;  /* 0x0000080a01007387 */ /* 0x020fe20000100800 */
[----:B------:R-:W-:Y:S01]  /*22e0*/  USHF.L.U32 UR11, UR11, 0x5, URZ ;  /* 0x000000050b0b7899 */ /* 0x000fe2000800063f */
[----:B------:R-:W-:Y:S01]  /*22f0*/  VIADD R2, R230, 0x1800 ;  /* 0x00001800e6027836 */ /* 0x000fe20000000000 */
[----:B------:R-:W-:Y:S01]  /*2300*/  USHF.L.U32 UR17, UR30, 0x4, URZ ;  /* 0x000000041e117899 */ /* 0x000fe2000800063f */
[----:B------:R-:W-:Y:S01]  /*2310*/  STL [R1+0x4], R11 ;  /* 0x0000040b01007387 */ /* 0x000fe20000100800 */
[----:B------:R-:W-:Y:S01]  /*2320*/  USHF.R.S32.HI UR14, URZ, 0x1f, UR11 ;  /* 0x0000001f3f0e7899 */ /* 0x000fe2000801140b */
[----:B------:R-:W-:Y:S01]  /*2330*/  IMAD.MOV.U32 R252, RZ, RZ, R9 ;  /* 0x000000fffffc7224 */ /* 0x000fe200078e0009 */
[----:B------:R-:W-:Y:S01]  /*2340*/  USHF.L.U32 UR15, UR30, 0x3, URZ ;  /* 0x000000031e0f7899 */ /* 0x000fe2000800063f */
[----:B------:R-:W-:Y:S01]  /*2350*/  STL [R1], R12 ;  /* 0x0000000c01007387 */ /* 0x000fe20000100800 */
[----:B------:R-:W-:Y:S01]  /*2360*/  UIADD3 UR27, UR17, 0x20, URZ ;  /* 0x00000020111b7890 */ /* 0x000fe2000fffe03f */
[----:B------:R-:W-:Y:S01]  /*2370*/  IMAD.MOV.U32 R127, RZ, RZ, RZ ;  /* 0x000000ffff7f7224 */ /* 0x000fe200078e00ff */
[----:B------:R-:W-:Y:S01]  /*2380*/  UIADD3 UR23, UR17, 0x40, URZ ;  /* 0x0000004011177890 */ /* 0x000fe2000fffe03f */
[----:B------:R-:W-:Y:S01]  /*2390*/  SEL R2, R2, R230, !P0 ;  /* 0x000000e602027207 */ /* 0x000fe20004000000 */
[----:B------:R-:W-:-:S02]  /*23a0*/  UIADD3 UR26, UR15, UR27, URZ ;  /* 0x0000001b0f1a7290 */ /* 0x000fc4000fffe03f */
[----:B------:R-:W-:Y:S02]  /*23b0*/  UIADD3 UR22, UR15, UR23, URZ ;  /* 0x000000170f167290 */ /* 0x000fe4000fffe03f */
[----:B------:R-:W-:Y:S02]  /*23c0*/  UIADD3 UR25, UR15, UR26, URZ ;  /* 0x0000001a0f197290 */ /* 0x000fe4000fffe03f */
[----:B------:R-:W-:Y:S02]  /*23d0*/  UIADD3 UR21, UR15, UR22, URZ ;  /* 0x000000160f157290 */ /* 0x000fe4000fffe03f */
[----:B------:R-:W-:Y:S02]  /*23e0*/  UIADD3 UR24, UR15, UR25, URZ ;  /* 0x000000190f187290 */ /* 0x000fe4000fffe03f */
[----:B------:R-:W-:Y:S02]  /*23f0*/  UIADD3 UR20, UR15, UR21, URZ ;  /* 0x000000150f147290 */ /* 0x000fe4000fffe03f */
[----:B------:R-:W-:-:S02]  /*2400*/  UIADD3 UR18, UR15, UR24, URZ ;  /* 0x000000180f127290 */ /* 0x000fc4000fffe03f */
[----:B------:R-:W-:Y:S02]  /*2410*/  UIADD3 UR19, UR15, UR20, URZ ;  /* 0x000000140f137290 */ /* 0x000fe4000fffe03f */
[----:B------:R-:W-:Y:S02]  /*2420*/  UIMAD UR34, UR30, 0x18, URZ ;  /* 0x000000181e2278a4 */ /* 0x000fe4000f8e023f */
[----:B------:R-:W-:Y:S02]  /*2430*/  USHF.L.U32 UR33, UR30, 0x5, URZ ;  /* 0x000000051e217899 */ /* 0x000fe4000800063f */
[----:B------:R-:W-:Y:S02]  /*2440*/  UIMAD UR32, UR30, 0x28, URZ ;  /* 0x000000281e2078a4 */ /* 0x000fe4000f8e023f */
[----:B------:R-:W-:Y:S02]  /*2450*/  UIMAD UR31, UR30, 0x30, URZ ;  /* 0x000000301e1f78a4 */ /* 0x000fe4000f8e023f */
[----:B------:R-:W-:-:S02]  /*2460*/  UIMAD UR30, UR30, 0x38, URZ ;  /* 0x000000381e1e78a4 */ /* 0x000fc4000f8e023f */
[----:B------:R-:W-:Y:S02]  /*2470*/  UIADD3 UR29, UR15, UR19, URZ ;  /* 0x000000130f1d7290 */ /* 0x000fe4000fffe03f */
[----:B------:R-:W-:Y:S01]  /*2480*/  UIADD3 UR28, UR15, UR18, URZ ;  /* 0x000000120f1c7290 */ /* 0x000fe2000fffe03f */
[----:B--2---:R-:W-:Y:S02]  /*2490*/  R2UR UR10, R6 ;  /* 0x00000000060a72ca */ /* 0x004fe400000e0000 */
[----:B------:R-:W-:-:S11]  /*24a0*/  R2UR UR45, R7 ;  /* 0x00000000072d72ca */ /* 0x000fd600000e0000 */
[----:B------:R-:W-:Y:S02]  /*24b0*/  UIADD3 UR43, UR10, -0x4ab325aa, URZ ;  /* 0xb54cda560a2b7890 */ /* 0x000fe4000fffe03f */
[----:B------:R-:W-:Y:S02]  /*24c0*/  UIADD3 UR44, UR45, 0x646e171e, URZ ;  /* 0x646e171e2d2c7890 */ /* 0x000fe4000fffe03f */
[----:B------:R-:W-:Y:S02]  /*24d0*/  UIADD3 UR42, UR45, -0x56f99767, URZ ;  /* 0xa90668992d2a7890 */ /* 0x000fe4000fffe03f */
[----:B------:R-:W-:Y:S02]  /*24e0*/  UIADD3 UR41, UR10, 0x1715609d, URZ ;  /* 0x1715609d0a297890 */ /* 0x000fe4000fffe03f */
[----:B------:R-:W-:Y:S02]  /*24f0*/  UIADD3 UR40, UR45, -0x126145ec, URZ ;  /* 0xed9eba142d287890 */ /* 0x000fe4000fffe03f */
[----:B------:R-:W-:Y:S01]  /*2500*/  UIADD3 UR39, UR10, 0x78dde6e4, URZ ;  /* 0x78dde6e40a277890 */ /* 0x000fe2000fffe03f */
[----:B---3--:R-:W-:Y:S01]  /*2510*/  IADD3 R8, P2, P1, R4, UR11, R8 ;  /* 0x0000000b04087c10 */ /* 0x008fe2000f95e008 */
[----:B------:R-:W-:-:S02]  /*2520*/  UIADD3 UR38, UR45, 0x32370b8f, URZ ;  /* 0x32370b8f2d267890 */ /* 0x000fc4000fffe03f */
[----:B------:R-:W-:Y:S01]  /*2530*/  UIADD3 UR37, UR10, -0x255992d5, URZ ;  /* 0xdaa66d2b0a257890 */ /* 0x000fe2000fffe03f */
[----:B------:R-:W-:Y:S01]  /*2540*/  IADD3.X R4, R5, UR14, R0, P2, P1 ;  /* 0x0000000e05047c10 */ /* 0x000fe200097e2400 */
[----:B------:R-:W-:Y:S01]  /*2550*/  VIADD R0, R229, 0x1800 ;  /* 0x00001800e5007836 */ /* 0x000fe20000000000 */
[----:B------:R-:W-:Y:S02]  /*2560*/  UIADD3 UR36, UR45, 0x76cf5d0a, URZ ;  /* 0x76cf5d0a2d247890 */ /* 0x000fe4000fffe03f */
[----:B------:R-:W-:Y:S01]  /*2570*/  LOP3.LUT R4, R4, UR10, RZ, 0x3c, !PT ;  /* 0x0000000a04047c12 */ /* 0x000fe2000f8e3cff */
[----:B------:R-:W-:Y:S01]  /*2580*/  UIADD3 UR47, UR10, 0x3c6ef372, URZ ;  /* 0x3c6ef3720a2f7890 */ /* 0x000fe2000fffe03f */
[----:B------:R-:W-:Y:S01]  /*2590*/  SEL R0, R0, R229, !P0 ;  /* 0x000000e500007207 */ /* 0x000fe20004000000 */
[----:B------:R-:W-:Y:S02]  /*25a0*/  UIADD3 UR46, UR45, -0x4498517b, URZ ;  /* 0xbb67ae852d2e7890 */ /* 0x000fe4000fffe03f */
[----:B------:R1:W-:Y:S01]  /*25b0*/  STL [R1+0x18], R4 ;  /* 0x0000180401007387 */ /* 0x0003e20000100800 */
[----:B------:R-:W-:Y:S01]  /*25c0*/  UIADD3 UR35, UR10, -0x61c88647, URZ ;  /* 0x9e3779b90a237890 */ /* 0x000fe2000fffe03f */
[----:B-1----:R-:W-:Y:S01]  /*25d0*/  IMAD.WIDE.U32 R4, R8, -0x2daee0ad, RZ ;  /* 0xd2511f5308047825 */ /* 0x002fe200078e00ff */
[----:B------:R-:W-:Y:S01]  /*25e0*/  LEA R220, R0, UR4, 0x1 ;  /* 0x0000000400dc7c11 */ /* 0x000fe2000f8e08ff */
[----:B------:R-:W-:Y:S01]  /*25f0*/  ULDC UR51, c[0x0][0x270] ;  /* 0x00009c0000337ab9 */ /* 0x000fe20000000800 */
[----:B------:R-:W-:Y:S01]  /*2600*/  LEA R221, R2, UR4, 0x1 ;  /* 0x0000000402dd7c11 */ /* 0x000fe2000f8e08ff */
[----:B------:R-:W-:Y:S01]  /*2610*/  ULDC.U8 UR11, c[0x0][0x388] ;  /* 0x0000e200000b7ab9 */ /* 0x000fe20000000000 */
[----:B------:R1:W-:Y:S01]  /*2620*/  STL.64 [R1+0x10], R4 ;  /* 0x0000100401007387 */ /* 0x0003e20000100a00 */
[----:B------:R-:W-:-:S05]  /*2630*/  ULDC UR10, c[0x0][0x2ec] ;  /* 0x0000bb00000a7ab9 */ /* 0x000fca0000000800 */
.L_x_494:
[----:B------:R-:W0:Y:S01]  /*2640*/  LDGDEPBAR ;  /* 0x00000000000079af */ /* 0x000e220000000000 */
[----:B------:R-:W-:Y:S01]  /*2650*/  IMAD.IADD R0, R228, 0x1, R221 ;  /* 0x00000001e4007824 */ /* 0x000fe200078e02dd */
[----:B------:R-:W-:Y:S01]  /*2660*/  UISETP.GE.AND UP1, UPT, UR5, 0x1, UPT ;  /* 0x000000010500788c */ /* 0x000fe2000bf26270 */
[----:B------:R-:W-:Y:S05]  /*2670*/  IMAD.U32 R2, RZ, RZ, UR48 ;  /* 0x00000030ff027e24 */ /* 0x000fea000f8e00ff */
[----:B------:R-:W2:Y:S04]  /*2680*/  LDL R237, [R1+0x8] ;  /* 0x0000080001ed7983 */ /* 0x000ea80000100800 */
[----:B------:R-:W3:Y:S04]  /*2690*/  LDL R238, [R1+0x28] ;  /* 0x0000280001ee7983 */ /* 0x000ee80000100800 */
[----:B------:R-:W4:Y:S06]  /*26a0*/  LDL.64 R234, [R1+0x10] ;  /* 0x0000100001ea7983 */ /* 0x000f2c0000100a00 */
[----:B------:R-:W3:Y:S04]  /*26b0*/  LDL R231, [R1+0x4] ;  /* 0x0000040001e77983 */ /* 0x000ee80000100800 */
[----:B------:R-:W3:Y:S01]  /*26c0*/  LDL R236, [R1+0x18] ;  /* 0x0000180001ec7983 */ /* 0x000ee20000100800 */
[----:B------:R-:W1:Y:S01]  /*26d0*/  S2R R239, SR_TID.X ;  /* 0x0000000000ef7919 */ /* 0x000e620000002100 */
[----:B------:R-:W1:Y:S01]  /*26e0*/  S2R R240, SR_TID.X ;  /* 0x0000000000f07919 */ /* 0x000e620000002100 */
[----:B------:R-:W-:Y:S04]  /*26f0*/  DEPBAR.LE SB0, 0x0 ;  /* 0x000080000000791a */ /* 0x000fe80000000000 */
[----:B------:R-:W-:Y:S01]  /*2700*/  BAR.SYNC.DEFER_BLOCKING 0x0 ;  /* 0x0000000000007b1d */ /* 0x000fe20000010000 */
[----:B-1----:R-:W-:Y:S05]  /*2710*/  SHF.R.S32.HI R239, RZ, 0x1f, R239 ;  /* 0x0000001fffef7819 */ /* 0x002fea00000114ef */
[----:B------:R-:W-:Y:S01]  /*2720*/  LDSM.16.M88.4 R32, [R221] ;  /* 0x00000000dd20783b */ /* 0x000fe20000000200 */
[----:B------:R-:W-:Y:S04]  /*2730*/  LEA.HI R239, R239, R240, RZ, 0x6 ;  /* 0x000000f0efef7211 */ /* 0x000fe800078f30ff */
[----:B------:R-:W-:Y:S03]  /*2740*/  SHF.R.S32.HI R239, RZ, 0x6, R239 ;  /* 0x00000006ffef7819 */ /* 0x000fe600000114ef */
[----:B------:R-:W1:Y:S02]  /*2750*/  LDSM.16.M88.4 R16, [R222+0x9000] ;  /* 0x00900000de10783b */ /* 0x000e640000000200 */
[----:B------:R-:W-:Y:S06]  /*2760*/  IMAD R2, R2, 0x4, R239 ;  /* 0x0000000402027824 */ /* 0x000fec00078e02ef */
[----:B------:R-:W1:Y:S01]  /*2770*/  LDSM.16.M88.4 R28, [R221+0x800] ;  /* 0x00080000dd1c783b */ /* 0x000e620000000200 */
[----:B------:R-:W-:Y:S07]  /*2780*/  LOP3.LUT R2, R2, UR45, RZ, 0x3c, !PT ;  /* 0x0000002d02027c12 */ /* 0x000fee000f8e3cff */
        /* <DEDUP_REMOVED lines=39> */
[----:B------:R-:W2:Y:S05]  /*2a00*/  LDSM.16.M88.4 R132, [R221+0x2800] ;  /* 0x00280000dd84783b */ /* 0x000eaa0000000200 */
[----:B------:R-:W-:Y:S03]  /*2a10*/  HMMA.16816.F32.BF16 R32, R152, R162, R32 ;  /* 0x000000a29820723c */ /* 0x000fe60000041820 */
[----:B------:R-:W3:Y:S03]  /*2a20*/  LDSM.16.M88.4 R152, [R222+0xd400] ;  /* 0x00d40000de98783b */ /* 0x000ee60000000200 */
[-C--:B-1----:R-:W-:Y:S05]  /*2a30*/  HMMA.16816.F32.BF16 R4, R164, R168.reuse, R4 ;  /* 0x000000a8a404723c */ /* 0x082fea0000041804 */
[----:B------:R-:W1:Y:S01]  /*2a40*/  LDSM.16.M88.4 R160, [R223+0xd000] ;  /* 0x00d00000dfa0783b */ /* 0x000e620000000200 */
[C---:B------:R-:W-:Y:S06]  /*2a50*/  HMMA.16816.F32.BF16 R8, R136.reuse, R168, R8 ;  /* 0x000000a88808723c */ /* 0x040fec0000041808 */
[-C--:B------:R-:W-:Y:S06]  /*2a60*/  HMMA.16816.F32.BF16 R12, R136, R170.reuse, R12 ;  /* 0x000000aa880c723c */ /* 0x080fec000004180c */
[C---:B------:R-:W-:Y:S06]  /*2a70*/  HMMA.16816.F32.BF16 R16, R164.reuse, R170, R16 ;  /* 0x000000aaa410723c */ /* 0x040fec0000041810 */
[-C--:B------:R-:W-:Y:S06]  /*2a80*/  HMMA.16816.F32.BF16 R20, R164, R140.reuse, R20 ;  /* 0x0000008ca414723c */ /* 0x080fec0000041814 */
[C---:B------:R-:W-:Y:S06]  /*2a90*/  HMMA.16816.F32.BF16 R24, R136.reuse, R140, R24 ;  /* 0x0000008c8818723c */ /* 0x040fec0000041818 */
[-C--:B------:R-:W-:Y:S01]  /*2aa0*/  HMMA.16816.F32.BF16 R28, R136, R142.reuse, R28 ;  /* 0x0000008e881c723c */ /* 0x080fe2000004181c */
[----:B------:R1:W3:Y:S05]  /*2ab0*/  LDSM.16.M88.4 R136, [R0+0x2800] ;  /* 0x002800000088783b */ /* 0x0002ea0000000200 */
[----:B------:R-:W-:Y:S06]  /*2ac0*/  HMMA.16816.F32.BF16 R32, R164, R142, R32 ;  /* 0x0000008ea420723c */ /* 0x000fec0000041820 */
[-C--:B------:R-:W-:Y:S05]  /*2ad0*/  HMMA.16816.F32.BF16 R4, R144, R148.reuse, R4 ;  /* 0x000000949004723c */ /* 0x080fea0000041804 */
[----:B--2---:R-:W-:Y:S01]  /*2ae0*/  FSETP.NEU.FTZ.AND P0, PT, R237, -INF , PT ;  /* 0xff800000ed00780b */ /* 0x004fe20003f1d000 */
[C---:B------:R-:W-:Y:S01]  /*2af0*/  HMMA.16816.F32.BF16 R8, R132.reuse, R148, R8 ;  /* 0x000000948408723c */ /* 0x040fe20000041808 */
[----:B------:R-:W2:Y:S04]  /*2b00*/  LDL R148, [R1] ;  /* 0x0000000001947983 */ /* 0x000ea80000100800 */
[----:B----4-:R-:W-:Y:S01]  /*2b10*/  LOP3.LUT R2, R235, R2, RZ, 0x3c, !PT ;  /* 0x00000002eb027212 */ /* 0x010fe200078e3cff */
[-C--:B------:R-:W-:Y:S01]  /*2b20*/  HMMA.16816.F32.BF16 R12, R132, R150.reuse, R12 ;  /* 0x00000096840c723c */ /* 0x080fe2000004180c */
[----:B-1----:R-:W-:Y:S04]  /*2b30*/  IMAD.U32 R0, RZ, RZ, UR5 ;  /* 0x00000005ff007e24 */ /* 0x002fe8000f8e00ff */
[----:B---3--:R-:W-:Y:S01]  /*2b40*/  IMAD R0, R0, 0x4, R238 ;  /* 0x0000000400007824 */ /* 0x008fe200078e02ee */
[C---:B------:R-:W-:Y:S05]  /*2b50*/  HMMA.16816.F32.BF16 R16, R144.reuse, R150, R16 ;  /* 0x000000969010723c */ /* 0x040fea0000041810 */
[C---:B------:R-:W-:Y:S01]  /*2b60*/  IMAD.WIDE.U32 R142, R0.reuse, -0x326172a9, RZ ;  /* 0xcd9e8d57008e7825 */ /* 0x040fe200078e00ff */
[-C--:B------:R-:W-:Y:S05]  /*2b70*/  HMMA.16816.F32.BF16 R20, R144, R152.reuse, R20 ;  /* 0x000000989014723c */ /* 0x080fea0000041814 */
[----:B------:R-:W-:Y:S01]  /*2b80*/  VIADD R140, R0, 0x2 ;  /* 0x00000002008c7836 */ /* 0x000fe20000000000 */
[C---:B------:R-:W-:Y:S05]  /*2b90*/  HMMA.16816.F32.BF16 R24, R132.reuse, R152, R24 ;  /* 0x000000988418723c */ /* 0x040fea0000041818 */
[----:B------:R-:W-:Y:S01]  /*2ba0*/  IMAD.WIDE.U32 R140, R140, -0x326172a9, RZ ;  /* 0xcd9e8d578c8c7825 */ /* 0x000fe200078e00ff */
[-C--:B------:R-:W-:Y:S05]  /*2bb0*/  HMMA.16816.F32.BF16 R28, R132, R154.reuse, R28 ;  /* 0x0000009a841c723c */ /* 0x080fea000004181c */
[-C--:B------:R-:W-:Y:S01]  /*2bc0*/  LOP3.LUT R0, R143, R236.reuse, RZ, 0x3c, !PT ;  /* 0x000000ec8f007212 */ /* 0x080fe200078e3cff */
        /* <DEDUP_REMOVED lines=9> */
[----:B------:R-:W-:Y:S01]  /*2c60*/  IMAD.WIDE.U32 R134, R2, -0x326172a9, RZ ;  /* 0xcd9e8d5702867825 */ /* 0x000fe200078e00ff */
[----:B------:R-:W-:Y:S01]  /*2c70*/  LOP3.LUT R145, R141, R236, RZ, 0x3c, !PT ;  /* 0x000000ec8d917212 */ /* 0x000fe200078e3cff */
[C---:B------:R-:W-:Y:S04]  /*2c80*/  HMMA.16816.F32.BF16 R16, R156.reuse, R162, R16 ;  /* 0x000000a29c10723c */ /* 0x040fe80000041810 */
[C---:B------:R-:W-:Y:S01]  /*2c90*/  LOP3.LUT R146, R135.reuse, UR35, R140, 0x96, !PT ;  /* 0x0000002387927c12 */ /* 0x040fe2000f8e968c */
[--C-:B------:R-:W-:Y:S01]  /*2ca0*/  FFMA.FTZ R4, R4, UR10, -R133.reuse ;  /* 0x0000000a04047c23 */ /* 0x100fe20008010885 */
[----:B------:R-:W-:Y:S01]  /*2cb0*/  LOP3.LUT R142, R135, UR35, R142, 0x96, !PT ;  /* 0x00000023878e7c12 */ /* 0x000fe2000f8e968e */
[--C-:B------:R-:W-:Y:S01]  /*2cc0*/  FFMA.FTZ R5, R5, UR10, -R133.reuse ;  /* 0x0000000a05057c23 */ /* 0x100fe20008010885 */
[----:B------:R-:W-:Y:S01]  /*2cd0*/  LOP3.LUT R147, R234, UR46, RZ, 0x3c, !PT ;  /* 0x0000002eea937c12 */ /* 0x000fe2000f8e3cff */
[----:B------:R-:W-:Y:S02]  /*2ce0*/  MUFU.EX2 R170, R4 ;  /* 0x0000000400aa7308 */ /* 0x000fe40000000800 */
[----:B------:R-:W-:Y:S01]  /*2cf0*/  IMAD.WIDE.U32 R140, R0, -0x2daee0ad, RZ ;  /* 0xd2511f53008c7825 */ /* 0x000fe200078e00ff */
[----:B------:R-:W-:Y:S03]  /*2d00*/  LOP3.LUT R0, R134, UR47, RZ, 0x3c, !PT ;  /* 0x0000002f86007c12 */ /* 0x000fe6000f8e3cff */
[--C-:B------:R-:W-:Y:S01]  /*2d10*/  FFMA.FTZ R6, R6, UR10, -R132.reuse ;  /* 0x0000000a06067c23 */ /* 0x100fe20008010884 */
[----:B------:R-:W-:Y:S01]  /*2d20*/  IMAD.WIDE.U32 R142, R142, -0x2daee0ad, RZ ;  /* 0xd2511f538e8e7825 */ /* 0x000fe200078e00ff */
[----:B------:R-:W-:Y:S02]  /*2d30*/  LOP3.LUT R135, R147, R141, RZ, 0x3c, !PT ;  /* 0x0000008d93877212 */ /* 0x000fe400078e3cff */
[----:B------:R1:W-:Y:S01]  /*2d40*/  MUFU.EX2 R171, R5 ;  /* 0x0000000500ab7308 */ /* 0x0003e20000000800 */
[----:B------:R-:W-:Y:S01]  /*2d50*/  FFMA.FTZ R7, R7, UR10, -R132 ;  /* 0x0000000a07077c23 */ /* 0x000fe20008010884 */
[----:B------:R-:W-:Y:S01]  /*2d60*/  LOP3.LUT R144, R143, UR36, R140, 0x96, !PT ;  /* 0x000000248f907c12 */ /* 0x000fe2000f8e968c */
[----:B------:R-:W-:Y:S04]  /*2d70*/  IMAD.WIDE.U32 R134, R135, -0x326172a9, RZ ;  /* 0xcd9e8d5787867825 */ /* 0x000fe800078e00ff */
[--C-:B------:R-:W-:Y:S03]  /*2d80*/  FFMA.FTZ R16, R16, UR10, -R133.reuse ;  /* 0x0000000a10107c23 */ /* 0x100fe60008010885 */
[----:B------:R3:W-:Y:S01]  /*2d90*/  MUFU.EX2 R236, R6 ;  /* 0x0000000600ec7308 */ /* 0x0007e20000000800 */
[----:B------:R-:W-:Y:S04]  /*2da0*/  IMAD.WIDE.U32 R140, R146, -0x2daee0ad, RZ ;  /* 0xd2511f53928c7825 */ /* 0x000fe800078e00ff */
[--C-:B------:R-:W-:Y:S01]  /*2db0*/  FFMA.FTZ R17, R17, UR10, -R133.reuse ;  /* 0x0000000a11117c23 */ /* 0x100fe20008010885 */
[--C-:B------:R-:W-:Y:S01]  /*2dc0*/  FFMA.FTZ R18, R18, UR10, -R132.reuse ;  /* 0x0000000a12127c23 */ /* 0x100fe20008010884 */
[----:B------:R-:W-:Y:S03]  /*2dd0*/  FFMA.FTZ R19, R19, UR10, -R132 ;  /* 0x0000000a13137c23 */ /* 0x000fe60008010884 */
[----:B------:R4:W-:Y:S01]  /*2de0*/  MUFU.EX2 R235, R7 ;  /* 0x0000000700eb7308 */ /* 0x0009e20000000800 */
[----:B-1----:R-:W-:Y:S04]  /*2df0*/  IMAD.WIDE.U32 R4, R145, -0x2daee0ad, RZ ;  /* 0xd2511f5391047825 */ /* 0x002fe800078e00ff */
[----:B------:R-:W-:Y:S01]  /*2e00*/  IMAD.WIDE.U32 R144, R144, -0x326172a9, RZ ;  /* 0xcd9e8d5790907825 */ /* 0x000fe200078e00ff */
[----:B------:R-:W-:Y:S04]  /*2e10*/  LOP3.LUT R5, R147, R5, RZ, 0x3c, !PT ;  /* 0x0000000593057212 */ /* 0x000fe800078e3cff */
[----:B------:R-:W1:Y:S10]  /*2e20*/  MUFU.EX2 R167, R16 ;  /* 0x0000001000a77308 */ /* 0x000e740000000800 */
[----:B------:R-:W-:Y:S10]  /*2e30*/  MUFU.EX2 R164, R17 ;  /* 0x0000001100a47308 */ /* 0x000ff40000000800 */
[----:B------:R-:W-:Y:S10]  /*2e40*/  MUFU.EX2 R166, R18 ;  /* 0x0000001200a67308 */ /* 0x000ff40000000800 */
[----:B------:R-:W1:Y:S01]  /*2e50*/  MUFU.EX2 R165, R19 ;  /* 0x0000001300a57308 */ /* 0x000e620000000800 */
[C---:B--2---:R-:W-:Y:S01]  /*2e60*/  FMUL.FTZ R2, R148.reuse, 1.4426950216293334961 ;  /* 0x3fb8aa3b94027820 */ /* 0x044fe20000410000 */
[----:B------:R-:W-:Y:S02]  /*2e70*/  FSETP.NEU.FTZ.AND P0, PT, R148, -INF , PT ;  /* 0xff8000009400780b */ /* 0x000fe40003f1d000 */
[----:B------:R-:W-:Y:S02]  /*2e80*/  LOP3.LUT R148, R0, R135, RZ, 0x3c, !PT ;  /* 0x0000008700947212 */ /* 0x000fe400078e3cff */
[----:B------:R-:W-:Y:S01]  /*2e90*/  LOP3.LUT R135, R141, UR36, R4, 0x96, !PT ;  /* 0x000000248d877c12 */ /* 0x000fe2000f8e9604 */
[----:B------:R-:W-:Y:S01]  /*2ea0*/  IMAD.WIDE.U32 R4, R5, -0x326172a9, RZ ;  /* 0xcd9e8d5705047825 */ /* 0x000fe200078e00ff */
[----:B------:R-:W-:Y:S02]  /*2eb0*/  FSEL R2, R2, RZ, P0 ;  /* 0x000000ff02027208 */ /* 0x000fe40000000000 */
[----:B-----5:R-:W-:Y:S01]  /*2ec0*/  FSETP.NEU.FTZ.AND P0, PT, R252, -INF , PT ;  /* 0xff800000fc00780b */ /* 0x020fe20003f1d000 */
[----:B------:R-:W-:Y:S01]  /*2ed0*/  IMAD.WIDE.U32 R148, R148, -0x2daee0ad, RZ ;  /* 0xd2511f5394947825 */ /* 0x000fe200078e00ff */
[----:B---3--:R-:W-:Y:S03]  /*2ee0*/  LOP3.LUT R6, R0, R5, RZ, 0x3c, !PT ;  /* 0x0000000500067212 */ /* 0x008fe600078e3cff */
[----:B------:R-:W-:Y:S01]  /*2ef0*/  FFMA.FTZ R8, R8, UR10, -R2 ;  /* 0x0000000a08087c23 */ /* 0x000fe20008010802 */
[----:B------:R-:W-:Y:S01]  /*2f00*/  FMUL.FTZ R0, R252, 1.4426950216293334961 ;  /* 0x3fb8aa3bfc007820 */ /* 0x000fe20000410000 */
[----:B------:R-:W-:Y:S01]  /*2f10*/  LOP3.LUT R146, R149, UR38, R142, 0x96, !PT ;  /* 0x0000002695927c12 */ /* 0x000fe2000f8e968e */
[----:B------:R-:W-:Y:S01]  /*2f20*/  FFMA.FTZ R9, R9, UR10, -R2 ;  /* 0x0000000a09097c23 */ /* 0x000fe20008010802 */
[----:B------:R2:W-:Y:S01]  /*2f30*/  MUFU.EX2 R239, R8 ;  /* 0x0000000800ef7308 */ /* 0x0005e20000000800 */
[----:B------:R-:W-:Y:S01]  /*2f40*/  LOP3.LUT R141, R145, UR37, R134, 0x96, !PT ;  /* 0x00000025918d7c12 */ /* 0x000fe2000f8e9686 */
[----:B----4-:R-:W-:Y:S01]  /*2f50*/  IMAD.WIDE.U32 R6, R6, -0x2daee0ad, RZ ;  /* 0xd2511f5306067825 */ /* 0x010fe200078e00ff */
[----:B------:R-:W-:Y:S03]  /*2f60*/  FSEL R0, R0, RZ, P0 ;  /* 0x000000ff00007208 */ /* 0x000fe60000000000 */
[----:B------:R-:W-:Y:S01]  /*2f70*/  FFMA.FTZ R12, R12, UR10, -R2 ;  /* 0x0000000a0c0c7c23 */ /* 0x000fe20008010802 */
[----:B------:R-:W-:Y:S01]  /*2f80*/  IMAD.WIDE.U32 R134, R135, -0x326172a9, RZ ;  /* 0xcd9e8d5787867825 */ /* 0x000fe200078e00ff */
[----:B------:R-:W-:Y:S02]  /*2f90*/  LOP3.LUT R140, R7, UR38, R140, 0x96, !PT ;  /* 0x00000026078c7c12 */ /* 0x000fe4000f8e968c */
[----:B------:R3:W4:Y:S01]  /*2fa0*/  MUFU.EX2 R237, R9 ;  /* 0x0000000900ed7308 */ /* 0x0007220000000800 */
[----:B------:R-:W-:Y:S01]  /*2fb0*/  FFMA.FTZ R10, R10, UR10, -R0 ;  /* 0x0000000a0a0a7c23 */ /* 0x000fe20008010800 */
[----:B------:R-:W-:Y:S01]  /*2fc0*/  IMAD.WIDE.U32 R146, R146, -0x326172a9, RZ ;  /* 0xcd9e8d5792927825 */ /* 0x000fe200078e00ff */
[----:B------:R-:W-:Y:S03]  /*2fd0*/  LOP3.LUT R142, R135, UR37, R4, 0x96, !PT ;  /* 0x00000025878e7c12 */ /* 0x000fe6000f8e9604 */
[----:B------:R-:W-:Y:S01]  /*2fe0*/  FFMA.FTZ R11, R11, UR10, -R0 ;  /* 0x0000000a0b0b7c23 */ /* 0x000fe20008010800 */
[----:B------:R-:W-:Y:S01]  /*2ff0*/  IMAD.WIDE.U32 R4, R141, -0x2daee0ad, RZ ;  /* 0xd2511f538d047825 */ /* 0x000fe200078e00ff */
[----:B------:R-:W-:Y:S02]  /*3000*/  LOP3.LUT R150, R147, UR39, R144, 0x96, !PT ;  /* 0x0000002793967c12 */ /* 0x000fe4000f8e9690 */
[----:B------:R1:W-:Y:S01]  /*3010*/  MUFU.EX2 R240, R10 ;  /* 0x0000000a00f07308 */ /* 0x0003e20000000800 */
[----:B------:R-:W-:Y:S01]  /*3020*/  FFMA.FTZ R13, R13, UR10, -R2 ;  /* 0x0000000a0d0d7c23 */ /* 0x000fe20008010802 */
[----:B------:R-:W-:Y:S01]  /*3030*/  IMAD.WIDE.U32 R142, R142, -0x2daee0ad, RZ ;  /* 0xd2511f538e8e7825 */ /* 0x000fe200078e00ff */
[----:B--2---:R-:W-:Y:S03]  /*3040*/  LOP3.LUT R8, R5, UR40, R148, 0x96, !PT ;  /* 0x0000002805087c12 */ /* 0x004fe6000f8e9694 */
[----:B------:R-:W-:Y:S01]  /*3050*/  FFMA.FTZ R15, R15, UR10, -R0 ;  /* 0x0000000a0f0f7c23 */ /* 0x000fe20008010800 */
[----:B------:R-:W-:Y:S01]  /*3060*/  IMAD.WIDE.U32 R140, R140, -0x326172a9, RZ ;  /* 0xcd9e8d578c8c7825 */ /* 0x000fe200078e00ff */
[----:B------:R-:W-:Y:S02]  /*3070*/  LOP3.LUT R148, R143, UR40, R6, 0x96, !PT ;  /* 0x000000288f947c12 */ /* 0x000fe4000f8e9606 */
[----:B------:R-:W-:Y:S01]  /*3080*/  MUFU.EX2 R169, R12 ;  /* 0x0000000c00a97308 */ /* 0x000fe20000000800 */
[----:B------:R-:W-:Y:S01]  /*3090*/  IMAD.WIDE.U32 R150, R150, -0x2daee0ad, RZ ;  /* 0xd2511f5396967825 */ /* 0x000fe200078e00ff */
[----:B------:R-:W-:Y:S03]  /*30a0*/  LOP3.LUT R144, R141, UR39, R134, 0x96, !PT ;  /* 0x000000278d907c12 */ /* 0x000fe6000f8e9686 */
[----:B------:R-:W-:Y:S01]  /*30b0*/  IMAD.WIDE.U32 R148, R148, -0x326172a9, RZ ;  /* 0xcd9e8d5794947825 */ /* 0x000fe200078e00ff */
[----:B------:R-:W-:Y:S04]  /*30c0*/  LOP3.LUT R134, R151, UR42, R4, 0x96, !PT ;  /* 0x0000002a97867c12 */ /* 0x000fe8000f8e9604 */
[----:B------:R2:W4:Y:S01]  /*30d0*/  MUFU.EX2 R238, R11 ;  /* 0x0000000b00ee7308 */ /* 0x0005220000000800 */
[----:B------:R-:W4:Y:S01]  /*30e0*/  LDSM.16.M88.4 R4, [R223+0xd400] ;  /* 0x00d40000df04783b */ /* 0x000f220000000200 */
[----:B---3--:R-:W-:Y:S01]  /*30f0*/  IMAD.WIDE.U32 R8, R8, -0x326172a9, RZ ;  /* 0xcd9e8d5708087825 */ /* 0x008fe200078e00ff */
[----:B-1----:R-:W-:Y:S03]  /*3100*/  LOP3.LUT R10, R149, UR41, R140, 0x96, !PT ;  /* 0x00000029950a7c12 */ /* 0x002fe6000f8e968c */
[----:B------:R-:W-:Y:S01]  /*3110*/  IMAD.WIDE.U32 R144, R144, -0x2daee0ad, RZ ;  /* 0xd2511f5390907825 */ /* 0x000fe200078e00ff */
[----:B------:R-:W-:Y:S03]  /*3120*/  LOP3.LUT R9, R9, UR41, R146, 0x96, !PT ;  /* 0x0000002909097c12 */ /* 0x000fe6000f8e9692 */
[----:B------:R1:W3:Y:S01]  /*3130*/  MUFU.EX2 R168, R13 ;  /* 0x0000000d00a87308 */ /* 0x0002e20000000800 */
[----:B------:R-:W-:Y:S01]  /*3140*/  IMAD.WIDE.U32 R134, R134, -0x326172a9, RZ ;  /* 0xcd9e8d5786867825 */ /* 0x000fe200078e00ff */
[----:B------:R-:W-:Y:S02]  /*3150*/  LOP3.LUT R142, R145, UR42, R142, 0x96, !PT ;  /* 0x0000002a918e7c12 */ /* 0x000fe4000f8e968e */
[C---:B------:R-:W-:Y:S06]  /*3160*/  LOP3.LUT R145, R134.reuse, 0xffff, RZ, 0xc0, !PT ;  /* 0x0000ffff86917812 */ /* 0x040fec00078ec0ff */
[----:B------:R-:W3:Y:S01]  /*3170*/  MUFU.EX2 R231, R15 ;  /* 0x0000000f00e77308 */ /* 0x000ee20000000800 */
[----:B------:R-:W-:Y:S01]  /*3180*/  LOP3.LUT R140, R134, 0xff, RZ, 0xc0, !PT ;  /* 0x000000ff868c7812 */ /* 0x000fe200078ec0ff */
[----:B--2---:R-:W-:Y:S01]  /*3190*/  IMAD.WIDE.U32 R10, R10, -0x2daee0ad, RZ ;  /* 0xd2511f530a0a7825 */ /* 0x004fe200078e00ff */
[--C-:B------:R-:W-:Y:S02]  /*31a0*/  SHF.R.U32.HI R146, RZ, 0x10, R134.reuse ;  /* 0x00000010ff927819 */ /* 0x100fe40000011686 */
[----:B------:R-:W-:Y:S01]  /*31b0*/  SHF.R.U32.HI R141, RZ, 0x18, R134 ;  /* 0x00000018ff8d7819 */ /* 0x000fe20000011686 */
[----:B------:R-:W-:Y:S01]  /*31c0*/  FFMA.FTZ R134, R14, UR10, -R0 ;  /* 0x0000000a0e867c23 */ /* 0x000fe20008010800 */
[----:B------:R-:W-:Y:S01]  /*31d0*/  LOP3.LUT R12, R135, UR43, R8, 0x96, !PT ;  /* 0x0000002b870c7c12 */ /* 0x000fe2000f8e9608 */
[----:B------:R-:W-:Y:S01]  /*31e0*/  IMAD.WIDE.U32 R8, R9, -0x2daee0ad, RZ ;  /* 0xd2511f5309087825 */ /* 0x000fe200078e00ff */
[----:B-1----:R-:W-:Y:S01]  /*31f0*/  LOP3.LUT R13, R11, UR44, R144, 0x96, !PT ;  /* 0x0000002c0b0d7c12 */ /* 0x002fe2000f8e9690 */
[----:B------:R1:W2:Y:S01]  /*3200*/  MUFU.EX2 R234, R134 ;  /* 0x0000008600ea7308 */ /* 0x0002a20000000800 */
[----:B------:R-:W-:Y:S02]  /*3210*/  SHF.R.U32.HI R147, RZ, 0x18, R10 ;  /* 0x00000018ff937819 */ /* 0x000fe4000001160a */
[C---:B------:R-:W-:Y:S02]  /*3220*/  LOP3.LUT R143, R8.reuse, 0xff, RZ, 0xc0, !PT ;  /* 0x000000ff088f7812 */ /* 0x040fe400078ec0ff */
[----:B------:R-:W-:Y:S02]  /*3230*/  LOP3.LUT R14, R9, UR44, R150, 0x96, !PT ;  /* 0x0000002c090e7c12 */ /* 0x000fe4000f8e9696 */
[--C-:B------:R-:W-:Y:S02]  /*3240*/  SHF.R.U32.HI R151, RZ, 0x10, R8.reuse ;  /* 0x00000010ff977819 */ /* 0x100fe40000011608 */
[----:B------:R-:W-:Y:S02]  /*3250*/  LOP3.LUT R149, R8, 0xffff, RZ, 0xc0, !PT ;  /* 0x0000ffff08957812 */ /* 0x000fe400078ec0ff */
[----:B------:R-:W-:Y:S01]  /*3260*/  SHF.R.U32.HI R144, RZ, 0x18, R8 ;  /* 0x00000018ff907819 */ /* 0x000fe20000011608 */
[----:B------:R-:W-:Y:S01]  /*3270*/  IMAD.WIDE.U32 R8, R142, -0x326172a9, RZ ;  /* 0xcd9e8d578e087825 */ /* 0x000fe200078e00ff */
[----:B------:R-:W-:Y:S01]  /*3280*/  LOP3.LUT R142, R10, 0xff, RZ, 0xc0, !PT ;  /* 0x000000ff0a8e7812 */ /* 0x000fe200078ec0ff */
[-C--:B----4-:R-:W-:Y:S03]  /*3290*/  HMMA.16816.F32.BF16 R20, R156, R4.reuse, R20 ;  /* 0x000000049c14723c */ /* 0x090fe60000041814 */
[----:B-1----:R-:W-:Y:S02]  /*32a0*/  LOP3.LUT R134, R8, 0xff, RZ, 0xc0, !PT ;  /* 0x000000ff08867812 */ /* 0x002fe400078ec0ff */
[--C-:B------:R-:W-:Y:S01]  /*32b0*/  SHF.R.U32.HI R135, RZ, 0x10, R8.reuse ;  /* 0x00000010ff877819 */ /* 0x100fe20000011608 */
[C---:B------:R-:W-:Y:S04]  /*32c0*/  HMMA.16816.F32.BF16 R24, R136.reuse, R4, R24 ;  /* 0x000000048818723c */ /* 0x040fe80000041818 */
[----:B------:R-:W-:Y:S01]  /*32d0*/  ISETP.LE.U32.AND P4, PT, R140, UR11, PT ;  /* 0x0000000b8c007c0c */ /* 0x000fe2000bf83070 */
[----:B------:R-:W-:Y:S01]  /*32e0*/  IMAD.U32 R140, RZ, RZ, UR13 ;  /* 0x0000000dff8c7e24 */ /* 0x000fe2000f8e00ff */
[-C--:B------:R-:W-:Y:S03]  /*32f0*/  HMMA.16816.F32.BF16 R28, R136, R6.reuse, R28 ;  /* 0x00000006881c723c */ /* 0x080fe6000004181c */
[----:B------:R-:W-:Y:S02]  /*3300*/  ISETP.LE.U32.AND P5, PT, R141, UR11, PT ;  /* 0x0000000b8d007c0c */ /* 0x000fe4000bfa3070 */
[----:B------:R-:W-:Y:S01]  /*3310*/  LOP3.LUT R15, R8, 0xffff, RZ, 0xc0, !PT ;  /* 0x0000ffff080f7812 */ /* 0x000fe200078ec0ff */
[----:B------:R-:W-:Y:S01]  /*3320*/  HMMA.16816.F32.BF16 R32, R156, R6, R32 ;  /* 0x000000069c20723c */ /* 0x000fe20000041820 */
[----:B------:R-:W4:Y:S01]  /*3330*/  LDL R159, [R1+0xc] ;  /* 0x00000c00019f7983 */ /* 0x000f220000100800 */
[----:B------:R-:W-:Y:S03]  /*3340*/  IMAD.U32 R141, RZ, RZ, UR12 ;  /* 0x0000000cff8d7e24 */ /* 0x000fe6000f8e00ff */
[----:B------:R-:W-:Y:S01]  /*3350*/  SHF.R.U32.HI R16, RZ, 0x18, R8 ;  /* 0x00000018ff107819 */ /* 0x000fe20000011608 */
[--C-:B------:R-:W-:Y:S01]  /*3360*/  FFMA.FTZ R20, R20, UR10, -R133.reuse ;  /* 0x0000000a14147c23 */ /* 0x100fe20008010885 */
[----:B------:R-:W-:Y:S01]  /*3370*/  LOP3.LUT R8, R12, 0xffff, RZ, 0xc0, !PT ;  /* 0x0000ffff0c087812 */ /* 0x000fe200078ec0ff */
[--C-:B------:R-:W-:Y:S02]  /*3380*/  FFMA.FTZ R21, R21, UR10, -R133.reuse ;  /* 0x0000000a15157c23 */ /* 0x100fe40008010885 */
[----:B------:R-:W1:Y:S01]  /*3390*/  MUFU.EX2 R162, R20 ;  /* 0x0000001400a27308 */ /* 0x000e620000000800 */
[----:B------:R-:W-:Y:S01]  /*33a0*/  SHF.R.U32.HI R241, RZ, 0x10, R10 ;  /* 0x00000010fff17819 */ /* 0x000fe2000001160a */
[----:B------:R-:W-:Y:S01]  /*33b0*/  FFMA.FTZ R22, R22, UR10, -R132 ;  /* 0x0000000a16167c23 */ /* 0x000fe20008010884 */
[----:B------:R-:W-:Y:S01]  /*33c0*/  LOP3.LUT R242, R10, 0xffff, RZ, 0xc0, !PT ;  /* 0x0000ffff0af27812 */ /* 0x000fe200078ec0ff */
[----:B------:R-:W-:Y:S01]  /*33d0*/  @!P4 FADD.FTZ R167, -R167, -RZ ;  /* 0x800000ffa7a7c221 */ /* 0x000fe20000010100 */
[----:B------:R-:W-:Y:S01]  /*33e0*/  LOP3.LUT R10, R9, UR43, R148, 0x96, !PT ;  /* 0x0000002b090a7c12 */ /* 0x000fe2000f8e9694 */
[----:B------:R-:W-:Y:S01]  /*33f0*/  FFMA.FTZ R23, R23, UR10, -R132 ;  /* 0x0000000a17177c23 */ /* 0x000fe20008010884 */
[----:B------:R-:W-:Y:S03]  /*3400*/  LOP3.LUT R9, R12, 0xff, RZ, 0xc0, !PT ;  /* 0x000000ff0c097812 */ /* 0x000fe600078ec0ff */
[----:B------:R-:W1:Y:S01]  /*3410*/  MUFU.EX2 R160, R21 ;  /* 0x0000001500a07308 */ /* 0x000e620000000800 */
[----:B------:R-:W-:Y:S01]  /*3420*/  SHF.R.U32.HI R8, RZ, 0x8, R8 ;  /* 0x00000008ff087819 */ /* 0x000fe20000011608 */
[----:B------:R-:W-:Y:S01]  /*3430*/  @!P5 FADD.FTZ R165, -R165, -RZ ;  /* 0x800000ffa5a5d221 */ /* 0x000fe20000010100 */
[----:B------:R-:W-:Y:S01]  /*3440*/  ISETP.LE.U32.AND P3, PT, R9, UR11, PT ;  /* 0x0000000b09007c0c */ /* 0x000fe2000bf63070 */
[----:B------:R-:W-:Y:S01]  /*3450*/  FFMA.FTZ R24, R24, UR10, -R2 ;  /* 0x0000000a18187c23 */ /* 0x000fe20008010802 */
[--C-:B------:R-:W-:Y:S01]  /*3460*/  SHF.R.U32.HI R11, RZ, 0x18, R12.reuse ;  /* 0x00000018ff0b7819 */ /* 0x100fe2000001160c */
[--C-:B------:R-:W-:Y:S01]  /*3470*/  FFMA.FTZ R32, R32, UR10, -R133.reuse ;  /* 0x0000000a20207c23 */ /* 0x100fe20008010885 */
[----:B------:R-:W-:Y:S03]  /*3480*/  LOP3.LUT R9, R8, 0xffff, RZ, 0xc0, !PT ;  /* 0x0000ffff08097812 */ /* 0x000fe600078ec0ff */
[----:B------:R-:W1:Y:S01]  /*3490*/  MUFU.EX2 R163, R22 ;  /* 0x0000001600a37308 */ /* 0x000e620000000800 */
[----:B------:R-:W-:Y:S01]  /*34a0*/  SHF.R.U32.HI R12, RZ, 0x10, R12 ;  /* 0x00000010ff0c7819 */ /* 0x000fe2000001160c */
[----:B------:R-:W-:Y:S01]  /*34b0*/  FFMA.FTZ R133, R33, UR10, -R133 ;  /* 0x0000000a21857c23 */ /* 0x000fe20008010885 */
[----:B------:R-:W-:Y:S01]  /*34c0*/  LOP3.LUT R8, R10, 0xffff, RZ, 0xc0, !PT ;  /* 0x0000ffff0a087812 */ /* 0x000fe200078ec0ff */
[----:B------:R-:W-:Y:S01]  /*34d0*/  FFMA.FTZ R34, R34, UR10, -R132 ;  /* 0x0000000a22227c23 */ /* 0x000fe20008010884 */
[----:B------:R-:W-:Y:S01]  /*34e0*/  LOP3.LUT R12, R12, 0xff, RZ, 0xc0, !PT ;  /* 0x000000ff0c0c7812 */ /* 0x000fe200078ec0ff */
[----:B------:R-:W-:Y:S01]  /*34f0*/  FFMA.FTZ R28, R28, UR10, -R2 ;  /* 0x0000000a1c1c7c23 */ /* 0x000fe20008010802 */
[----:B------:R-:W-:Y:S01]  /*3500*/  SHF.R.U32.HI R8, RZ, 0x8, R8 ;  /* 0x00000008ff087819 */ /* 0x000fe20000011608 */
[----:B------:R-:W-:Y:S01]  /*3510*/  @!P3 FADD.FTZ R170, -R170, -RZ ;  /* 0x800000ffaaaab221 */ /* 0x000fe20000010100 */
[----:B------:R-:W-:Y:S01]  /*3520*/  ISETP.LE.U32.AND P0, PT, R9, UR11, PT ;  /* 0x0000000b09007c0c */ /* 0x000fe2000bf03070 */
[----:B------:R-:W-:Y:S01]  /*3530*/  MUFU.EX2 R161, R23 ;  /* 0x0000001700a17308 */ /* 0x000fe20000000800 */
[----:B------:R-:W-:Y:S01]  /*3540*/  ISETP.LE.U32.AND P2, PT, R12, UR11, PT ;  /* 0x0000000b0c007c0c */ /* 0x000fe2000bf43070 */
[--C-:B------:R-:W-:Y:S01]  /*3550*/  FFMA.FTZ R25, R25, UR10, -R2.reuse ;  /* 0x0000000a19197c23 */ /* 0x100fe20008010802 */
[----:B------:R-:W-:Y:S01]  /*3560*/  LOP3.LUT R8, R8, 0xffff, RZ, 0xc0, !PT ;  /* 0x0000ffff08087812 */ /* 0x000fe200078ec0ff */
[----:B------:R-:W-:Y:S01]  /*3570*/  FFMA.FTZ R2, R29, UR10, -R2 ;  /* 0x0000000a1d027c23 */ /* 0x000fe20008010802 */
[----:B------:R-:W-:Y:S01]  /*3580*/  LOP3.LUT R9, R10, 0xff, RZ, 0xc0, !PT ;  /* 0x000000ff0a097812 */ /* 0x000fe200078ec0ff */
[----:B------:R-:W-:Y:S01]  /*3590*/  FFMA.FTZ R132, R35, UR10, -R132 ;  /* 0x0000000a23847c23 */ /* 0x000fe20008010884 */
[----:B------:R-:W-:Y:S03]  /*35a0*/  ISETP.LE.U32.AND P3, PT, R8, UR11, PT ;  /* 0x0000000b08007c0c */ /* 0x000fe6000bf63070 */
[----:B------:R-:W-:Y:S01]  /*35b0*/  MUFU.EX2 R155, R24 ;  /* 0x00000018009b7308 */ /* 0x000fe20000000800 */
[----:B------:R-:W-:Y:S01]  /*35c0*/  SHF.R.U32.HI R8, RZ, 0x10, R10 ;  /* 0x00000010ff087819 */ /* 0x000fe2000001160a */
[----:B------:R-:W-:Y:S01]  /*35d0*/  FFMA.FTZ R30, R30, UR10, -R0 ;  /* 0x0000000a1e1e7c23 */ /* 0x000fe20008010800 */
[----:B------:R-:W-:Y:S01]  /*35e0*/  SHF.R.U32.HI R10, RZ, 0x18, R10 ;  /* 0x00000018ff0a7819 */ /* 0x000fe2000001160a */
[----:B------:R-:W-:Y:S01]  /*35f0*/  @!P0 FADD.FTZ R171, -R171, -RZ ;  /* 0x800000ffabab8221 */ /* 0x000fe20000010100 */
[----:B------:R-:W-:Y:S01]  /*3600*/  LOP3.LUT R4, R8, 0xff, RZ, 0xc0, !PT ;  /* 0x000000ff08047812 */ /* 0x000fe200078ec0ff */
[----:B------:R-:W-:Y:S01]  /*3610*/  @!P2 FADD.FTZ R236, -R236, -RZ ;  /* 0x800000ffececa221 */ /* 0x000fe20000010100 */
[----:B------:R-:W-:Y:S03]  /*3620*/  ISETP.LE.U32.AND P0, PT, R10, UR11, PT ;  /* 0x0000000b0a007c0c */ /* 0x000fe6000bf03070 */
[----:B------:R-:W-:Y:S01]  /*3630*/  MUFU.EX2 R150, R32 ;  /* 0x0000002000967308 */ /* 0x000fe20000000800 */
[----:B------:R-:W-:Y:S01]  /*3640*/  ISETP.LE.U32.AND P2, PT, R4, UR11, PT ;  /* 0x0000000b04007c0c */ /* 0x000fe2000bf43070 */
[--C-:B------:R-:W-:Y:S01]  /*3650*/  FFMA.FTZ R26, R26, UR10, -R0.reuse ;  /* 0x0000000a1a1a7c23 */ /* 0x100fe20008010800 */
[----:B------:R-:W-:Y:S01]  /*3660*/  SHF.R.U32.HI R4, RZ, 0x8, R15 ;  /* 0x00000008ff047819 */ /* 0x000fe2000001160f */
[----:B------:R-:W-:Y:S01]  /*3670*/  @!P3 FADD.FTZ R237, -R237, -RZ ;  /* 0x800000ffededb221 */ /* 0x000fe20000010100 */
[----:B------:R-:W-:Y:S01]  /*3680*/  LOP3.LUT R5, R146, 0xff, RZ, 0xc0, !PT ;  /* 0x000000ff92057812 */ /* 0x000fe200078ec0ff */
[----:B------:R-:W-:Y:S01]  /*3690*/  FFMA.FTZ R27, R27, UR10, -R0 ;  /* 0x0000000a1b1b7c23 */ /* 0x000fe20008010800 */
[----:B------:R-:W-:Y:S03]  /*36a0*/  LOP3.LUT R4, R4, 0xffff, RZ, 0xc0, !PT ;  /* 0x0000ffff04047812 */ /* 0x000fe600078ec0ff */
[----:B------:R-:W-:Y:S01]  /*36b0*/  MUFU.EX2 R146, R2 ;  /* 0x0000000200927308 */ /* 0x000fe20000000800 */
[----:B------:R-:W-:Y:S01]  /*36c0*/  SHF.R.U32.HI R6, RZ, 0x10, R14 ;  /* 0x00000010ff067819 */ /* 0x000fe2000001160e */
[----:B------:R-:W-:Y:S01]  /*36d0*/  FFMA.FTZ R0, R31, UR10, -R0 ;  /* 0x0000000a1f007c23 */ /* 0x000fe20008010800 */
[----:B------:R-:W-:Y:S01]  /*36e0*/  ISETP.LE.U32.AND P3, PT, R4, UR11, PT ;  /* 0x0000000b04007c0c */ /* 0x000fe2000bf63070 */
[----:B------:R-:W-:Y:S01]  /*36f0*/  @!P0 FADD.FTZ R238, -R238, -RZ ;  /* 0x800000ffeeee8221 */ /* 0x000fe20000010100 */
[----:B------:R-:W-:Y:S01]  /*3700*/  LOP3.LUT R4, R135, 0xff, RZ, 0xc0, !PT ;  /* 0x000000ff87047812 */ /* 0x000fe200078ec0ff */
[----:B------:R-:W-:Y:S01]  /*3710*/  @!P2 FADD.FTZ R240, -R240, -RZ ;  /* 0x800000fff0f0a221 */ /* 0x000fe20000010100 */
[----:B------:R-:W-:Y:S03]  /*3720*/  ISETP.LE.U32.AND P2, PT, R16, UR11, PT ;  /* 0x0000000b10007c0c */ /* 0x000fe6000bf43070 */
[----:B------:R-:W-:Y:S01]  /*3730*/  MUFU.EX2 R152, R25 ;  /* 0x0000001900987308 */ /* 0x000fe20000000800 */
[----:B------:R-:W-:Y:S02]  /*3740*/  ISETP.LE.U32.AND P0, PT, R4, UR11, PT ;  /* 0x0000000b04007c0c */ /* 0x000fe4000bf03070 */
[----:B------:R-:W-:Y:S02]  /*3750*/  SHF.R.U32.HI R4, RZ, 0x8, R145 ;  /* 0x00000008ff047819 */ /* 0x000fe40000011691 */
[----:B------:R-:W-:Y:S02]  /*3760*/  ISETP.LE.U32.AND P1, PT, R9, UR11, PT ;  /* 0x0000000b09007c0c */ /* 0x000fe4000bf23070 */
[----:B------:R-:W-:Y:S01]  /*3770*/  LOP3.LUT R4, R4, 0xffff, RZ, 0xc0, !PT ;  /* 0x0000ffff04047812 */ /* 0x000fe200078ec0ff */
[----:B---3--:R-:W-:Y:S01]  /*3780*/  @!P3 FADD.FTZ R168, -R168, -RZ ;  /* 0x800000ffa8a8b221 */ /* 0x008fe20000010100 */
[----:B------:R-:W-:Y:S01]  /*3790*/  ISETP.LE.U32.AND P6, PT, R11, UR11, PT ;  /* 0x0000000b0b007c0c */ /* 0x000fe2000bfc3070 */
[----:B------:R-:W-:Y:S01]  /*37a0*/  MUFU.EX2 R154, R26 ;  /* 0x0000001a009a7308 */ /* 0x000fe20000000800 */
[----:B------:R-:W-:Y:S01]  /*37b0*/  ISETP.LE.U32.AND P3, PT, R142, UR11, PT ;  /* 0x0000000b8e007c0c */ /* 0x000fe2000bf63070 */
[----:B------:R-:W-:Y:S01]  /*37c0*/  @!P2 FADD.FTZ R231, -R231, -RZ ;  /* 0x800000ffe7e7a221 */ /* 0x000fe20000010100 */
[----:B------:R-:W-:Y:S01]  /*37d0*/  ISETP.LE.U32.AND P2, PT, R5, UR11, PT ;  /* 0x0000000b05007c0c */ /* 0x000fe2000bf43070 */
[----:B--2---:R-:W-:Y:S01]  /*37e0*/  @!P0 FADD.FTZ R234, -R234, -RZ ;  /* 0x800000ffeaea8221 */ /* 0x004fe20000010100 */
[----:B------:R-:W-:Y:S02]  /*37f0*/  ISETP.LE.U32.AND P0, PT, R4, UR11, PT ;  /* 0x0000000b04007c0c */ /* 0x000fe4000bf03070 */
[C---:B------:R-:W-:Y:S01]  /*3800*/  LOP3.LUT R4, R14.reuse, 0xffff, RZ, 0xc0, !PT ;  /* 0x0000ffff0e047812 */ /* 0x040fe200078ec0ff */
[----:B------:R-:W-:Y:S01]  /*3810*/  @!P1 FADD.FTZ R239, -R239, -RZ ;  /* 0x800000ffefef9221 */ /* 0x000fe20000010100 */
[----:B------:R-:W-:Y:S01]  /*3820*/  LOP3.LUT R5, R14, 0xff, RZ, 0xc0, !PT ;  /* 0x000000ff0e057812 */ /* 0x000fe200078ec0ff */
[----:B------:R-:W-:Y:S01]  /*3830*/  MUFU.EX2 R153, R27 ;  /* 0x0000001b00997308 */ /* 0x000fe20000000800 */
[----:B------:R-:W-:Y:S01]  /*3840*/  SHF.R.U32.HI R4, RZ, 0x8, R4 ;  /* 0x00000008ff047819 */ /* 0x000fe20000011604 */
[----:B------:R-:W-:Y:S01]  /*3850*/  @!P6 FADD.FTZ R235, -R235, -RZ ;  /* 0x800000ffebebe221 */ /* 0x000fe20000010100 */
[----:B------:R-:W-:Y:S02]  /*3860*/  ISETP.LE.U32.AND P4, PT, R5, UR11, PT ;  /* 0x0000000b05007c0c */ /* 0x000fe4000bf83070 */
[----:B------:R-:W-:Y:S01]  /*3870*/  LOP3.LUT R4, R4, 0xffff, RZ, 0xc0, !PT ;  /* 0x0000ffff04047812 */ /* 0x000fe200078ec0ff */
[----:B------:R-:W-:Y:S01]  /*3880*/  @!P2 FADD.FTZ R166, -R166, -RZ ;  /* 0x800000ffa6a6a221 */ /* 0x000fe20000010100 */
[----:B------:R-:W-:Y:S01]  /*3890*/  LOP3.LUT R5, R6, 0xff, RZ, 0xc0, !PT ;  /* 0x000000ff06057812 */ /* 0x000fe200078ec0ff */
[----:B------:R-:W-:Y:S01]  /*38a0*/  @!P0 FADD.FTZ R164, -R164, -RZ ;  /* 0x800000ffa4a48221 */ /* 0x000fe20000010100 */
[----:B------:R-:W-:Y:S01]  /*38b0*/  ISETP.LE.U32.AND P0, PT, R4, UR11, PT ;  /* 0x0000000b04007c0c */ /* 0x000fe2000bf03070 */
[----:B------:R-:W2:Y:S01]  /*38c0*/  MUFU.EX2 R148, R28 ;  /* 0x0000001c00947308 */ /* 0x000ea20000000800 */
[----:B------:R-:W-:Y:S02]  /*38d0*/  ISETP.LE.U32.AND P2, PT, R5, UR11, PT ;  /* 0x0000000b05007c0c */ /* 0x000fe4000bf43070 */
[----:B------:R-:W-:Y:S02]  /*38e0*/  SHF.R.U32.HI R14, RZ, 0x18, R14 ;  /* 0x00000018ff0e7819 */ /* 0x000fe4000001160e */
[----:B------:R-:W-:Y:S01]  /*38f0*/  LOP3.LUT R4, R13, 0xff, RZ, 0xc0, !PT ;  /* 0x000000ff0d047812 */ /* 0x000fe200078ec0ff */
[----:B-1----:R-:W-:Y:S01]  /*3900*/  @!P4 FADD.FTZ R162, -R162, -RZ ;  /* 0x800000ffa2a2c221 */ /* 0x002fe20000010100 */
[----:B------:R-:W-:Y:S03]  /*3910*/  ISETP.LE.U32.AND P5, PT, R14, UR11, PT ;  /* 0x0000000b0e007c0c */ /* 0x000fe6000bfa3070 */
[----:B------:R-:W-:Y:S01]  /*3920*/  MUFU.EX2 R145, R30 ;  /* 0x0000001e00917308 */ /* 0x000fe20000000800 */
[----:B------:R-:W-:Y:S02]  /*3930*/  ISETP.LE.U32.AND P4, PT, R4, UR11, PT ;  /* 0x0000000b04007c0c */ /* 0x000fe4000bf83070 */
[----:B------:R-:W-:Y:S01]  /*3940*/  LOP3.LUT R4, R151, 0xff, RZ, 0xc0, !PT ;  /* 0x000000ff97047812 */ /* 0x000fe200078ec0ff */
[----:B------:R-:W-:Y:S01]  /*3950*/  @!P0 FADD.FTZ R160, -R160, -RZ ;  /* 0x800000ffa0a08221 */ /* 0x000fe20000010100 */
[----:B------:R-:W-:Y:S01]  /*3960*/  SHF.R.U32.HI R5, RZ, 0x8, R149 ;  /* 0x00000008ff057819 */ /* 0x000fe20000011695 */
[----:B------:R-:W-:Y:S01]  /*3970*/  @!P2 FADD.FTZ R163, -R163, -RZ ;  /* 0x800000ffa3a3a221 */ /* 0x000fe20000010100 */
[----:B------:R-:W-:Y:S03]  /*3980*/  ISETP.LE.U32.AND P0, PT, R147, UR11, PT ;  /* 0x0000000b93007c0c */ /* 0x000fe6000bf03070 */
[----:B------:R-:W1:Y:S01]  /*3990*/  MUFU.EX2 R151, R34 ;  /* 0x0000002200977308 */ /* 0x000e620000000800 */
[----:B------:R-:W-:Y:S01]  /*39a0*/  ISETP.LE.U32.AND P2, PT, R4, UR11, PT ;  /* 0x0000000b04007c0c */ /* 0x000fe2000bf43070 */
[----:B--2---:R-:W-:Y:S01]  /*39b0*/  @!P3 FADD.FTZ R148, -R148, -RZ ;  /* 0x800000ff9494b221 */ /* 0x004fe20000010100 */
[----:B------:R-:W-:Y:S01]  /*39c0*/  LOP3.LUT R4, R5, 0xffff, RZ, 0xc0, !PT ;  /* 0x0000ffff05047812 */ /* 0x000fe200078ec0ff */
[----:B------:R-:W-:Y:S01]  /*39d0*/  @!P5 FADD.FTZ R161, -R161, -RZ ;  /* 0x800000ffa1a1d221 */ /* 0x000fe20000010100 */
[----:B------:R-:W-:Y:S01]  /*39e0*/  ISETP.LE.U32.AND P1, PT, R143, UR11, PT ;  /* 0x0000000b8f007c0c */ /* 0x000fe2000bf23070 */
[----:B------:R-:W-:Y:S01]  /*39f0*/  @!P4 FADD.FTZ R155, -R155, -RZ ;  /* 0x800000ff9b9bc221 */ /* 0x000fe20000010100 */
[----:B------:R-:W-:Y:S03]  /*3a00*/  ISETP.LE.U32.AND P5, PT, R4, UR11, PT ;  /* 0x0000000b04007c0c */ /* 0x000fe6000bfa3070 */
[----:B------:R-:W2:Y:S01]  /*3a10*/  MUFU.EX2 R147, R133 ;  /* 0x0000008500937308 */ /* 0x000ea20000000800 */
[--C-:B------:R-:W-:Y:S02]  /*3a20*/  SHF.R.U32.HI R5, RZ, 0x18, R13.reuse ;  /* 0x00000018ff057819 */ /* 0x100fe4000001160d */
[----:B------:R-:W-:Y:S02]  /*3a30*/  SHF.R.U32.HI R4, RZ, 0x10, R13 ;  /* 0x00000010ff047819 */ /* 0x000fe4000001160d */
[----:B------:R-:W-:Y:S02]  /*3a40*/  ISETP.LE.U32.AND P4, PT, R5, UR11, PT ;  /* 0x0000000b05007c0c */ /* 0x000fe4000bf83070 */
[----:B------:R-:W-:Y:S03]  /*3a50*/  LOP3.LUT R4, R4, 0xff, RZ, 0xc0, !PT ;  /* 0x000000ff04047812 */ /* 0x000fe600078ec0ff */
[----:B------:R-:W3:Y:S01]  /*3a60*/  MUFU.EX2 R149, R132 ;  /* 0x0000008400957308 */ /* 0x000ee20000000800 */
[----:B------:R-:W-:Y:S01]  /*3a70*/  LOP3.LUT R5, R241, 0xff, RZ, 0xc0, !PT ;  /* 0x000000fff1057812 */ /* 0x000fe200078ec0ff */
[----:B------:R-:W-:Y:S01]  /*3a80*/  @!P1 FADD.FTZ R150, -R150, -RZ ;  /* 0x800000ff96969221 */ /* 0x000fe20000010100 */
[----:B------:R-:W-:Y:S01]  /*3a90*/  LOP3.LUT R13, R13, 0xffff, RZ, 0xc0, !PT ;  /* 0x0000ffff0d0d7812 */ /* 0x000fe200078ec0ff */
[----:B-1----:R-:W-:Y:S01]  /*3aa0*/  @!P2 FADD.FTZ R151, -R151, -RZ ;  /* 0x800000ff9797a221 */ /* 0x002fe20000010100 */
[----:B------:R-:W-:Y:S02]  /*3ab0*/  ISETP.LE.U32.AND P1, PT, R5, UR11, PT ;  /* 0x0000000b05007c0c */ /* 0x000fe4000bf23070 */
[----:B------:R-:W-:Y:S01]  /*3ac0*/  SHF.R.U32.HI R5, RZ, 0x8, R242 ;  /* 0x00000008ff057819 */ /* 0x000fe200000116f2 */
[----:B--2---:R-:W-:Y:S01]  /*3ad0*/  @!P5 FADD.FTZ R147, -R147, -RZ ;  /* 0x800000ff9393d221 */ /* 0x004fe20000010100 */
[----:B------:R-:W-:Y:S01]  /*3ae0*/  ISETP.LE.U32.AND P5, PT, R4, UR11, PT ;  /* 0x0000000b04007c0c */ /* 0x000fe2000bfa3070 */
[----:B------:R-:W-:Y:S01]  /*3af0*/  @!P4 FADD.FTZ R153, -R153, -RZ ;  /* 0x800000ff9999c221 */ /* 0x000fe20000010100 */
[----:B------:R-:W-:Y:S02]  /*3b00*/  SHF.R.U32.HI R4, RZ, 0x8, R13 ;  /* 0x00000008ff047819 */ /* 0x000fe4000001160d */
[----:B------:R-:W-:Y:S02]  /*3b10*/  LOP3.LUT R5, R5, 0xffff, RZ, 0xc0, !PT ;  /* 0x0000ffff05057812 */ /* 0x000fe400078ec0ff */
[----:B------:R-:W-:Y:S02]  /*3b20*/  LOP3.LUT R6, R4, 0xffff, RZ, 0xc0, !PT ;  /* 0x0000ffff04067812 */ /* 0x000fe400078ec0ff */
[----:B------:R-:W-:Y:S01]  /*3b30*/  F2FP.RELU.BF16.F32.PACK_AB R4, R235, R236 ;  /* 0x000000eceb04723e */ /* 0x000fe200000018ff */
[----:B------:R-:W-:Y:S01]  /*3b40*/  @!P1 FADD.FTZ R145, -R145, -RZ ;  /* 0x800000ff91919221 */ /* 0x000fe20000010100 */
[----:B------:R-:W-:Y:S02]  /*3b50*/  ISETP.LE.U32.AND P2, PT, R5, UR11, PT ;  /* 0x0000000b05007c0c */ /* 0x000fe4000bf43070 */
[----:B------:R-:W-:Y:S01]  /*3b60*/  F2FP.RELU.BF16.F32.PACK_AB R5, R171, R170 ;  /* 0x000000aaab05723e */ /* 0x000fe200000018ff */
[----:B------:R1:W-:Y:S01]  /*3b70*/  STS [R246+0x13400], R4 ;  /* 0x01340004f6007388 */ /* 0x0003e20000000800 */
[----:B------:R-:W-:Y:S01]  /*3b80*/  ISETP.LE.U32.AND P6, PT, R134, UR11, PT ;  /* 0x0000000b86007c0c */ /* 0x000fe2000bfc3070 */
[----:B------:R-:W-:Y:S01]  /*3b90*/  @!P5 FADD.FTZ R154, -R154, -RZ ;  /* 0x800000ff9a9ad221 */ /* 0x000fe20000010100 */
[----:B------:R-:W-:Y:S01]  /*3ba0*/  F2FP.RELU.BF16.F32.PACK_AB R2, R165, R166 ;  /* 0x000000a6a502723e */ /* 0x000fe200000018ff */
[----:B------:R2:W-:Y:S01]  /*3bb0*/  STS [R246+0x13000], R5 ;  /* 0x01300005f6007388 */ /* 0x0005e20000000800 */
[----:B------:R-:W-:Y:S02]  /*3bc0*/  FSETP.GE.FTZ.AND P1, PT, R160, RZ, PT ;  /* 0x000000ffa000720b */ /* 0x000fe40003f36000 */
[----:B------:R-:W-:Y:S01]  /*3bd0*/  FSETP.GE.FTZ.AND P5, PT, R171, RZ, PT ;  /* 0x000000ffab00720b */ /* 0x000fe20003fb6000 */
[----:B------:R2:W-:Y:S01]  /*3be0*/  STS [R245+0x13400], R2 ;  /* 0x01340002f5007388 */ /* 0x0005e20000000800 */
[----:B------:R-:W-:Y:S01]  /*3bf0*/  FSETP.GE.FTZ.AND P4, PT, R167, RZ, PT ;  /* 0x000000ffa700720b */ /* 0x000fe20003f96000 */
[----:B------:R-:W-:Y:S01]  /*3c00*/  @!P2 FADD.FTZ R146, -R146, -RZ ;  /* 0x800000ff9292a221 */ /* 0x000fe20000010100 */
[----:B------:R-:W-:Y:S02]  /*3c10*/  FSETP.GE.FTZ.AND P3, PT, R164, RZ, PT ;  /* 0x000000ffa400720b */ /* 0x000fe40003f76000 */
[----:B------:R-:W-:Y:S01]  /*3c20*/  FSETP.GE.FTZ.AND P2, PT, R162, RZ, PT ;  /* 0x000000ffa200720b */ /* 0x000fe20003f56000 */
[----:B------:R-:W-:Y:S01]  /*3c30*/  @!P6 FADD.FTZ R169, -R169, -RZ ;  /* 0x800000ffa9a9e221 */ /* 0x000fe20000010100 */
[----:B------:R-:W-:Y:S02]  /*3c40*/  ISETP.LE.U32.AND P6, PT, R144, UR11, PT ;  /* 0x0000000b90007c0c */ /* 0x000fe4000bfc3070 */
[----:B------:R-:W2:Y:S01]  /*3c50*/  MUFU.EX2 R144, R0 ;  /* 0x0000000000907308 */ /* 0x000ea20000000800 */
[----:B-1----:R-:W-:Y:S10]  /*3c60*/  F2FP.RELU.BF16.F32.PACK_AB R4, R164, R167 ;  /* 0x000000a7a404723e */ /* 0x002ff400000018ff */
[----:B---3--:R-:W-:Y:S01]  /*3c70*/  @!P6 FADD.FTZ R149, -R149, -RZ ;  /* 0x800000ff9595e221 */ /* 0x008fe20000010100 */
[----:B------:R-:W-:Y:S01]  /*3c80*/  ISETP.LE.U32.AND P6, PT, R6, UR11, PT ;  /* 0x0000000b06007c0c */ /* 0x000fe2000bfc3070 */
[----:B------:R1:W-:Y:S01]  /*3c90*/  STS [R245+0x13000], R4 ;  /* 0x01300004f5007388 */ /* 0x0003e20000000800 */
[----:B------:R-:W-:Y:S02]  /*3ca0*/  F2FP.RELU.BF16.F32.PACK_AB R6, R237, R239 ;  /* 0x000000efed06723e */ /* 0x000fe400000018ff */
[----:B--2---:R-:W-:Y:S01]  /*3cb0*/  F2FP.RELU.BF16.F32.PACK_AB R5, R238, R240 ;  /* 0x000000f0ee05723e */ /* 0x004fe200000018ff */
[----:B------:R-:W-:Y:S01]  /*3cc0*/  @!P0 FADD.FTZ R144, -R144, -RZ ;  /* 0x800000ff90908221 */ /* 0x000fe20000010100 */
[----:B------:R-:W-:Y:S01]  /*3cd0*/  F2FP.RELU.BF16.F32.PACK_AB R2, R161, R163 ;  /* 0x000000a3a102723e */ /* 0x000fe200000018ff */
[----:B------:R2:W-:Y:S01]  /*3ce0*/  STS [R246+0x14000], R6 ;  /* 0x01400006f6007388 */ /* 0x0005e20000000800 */
[----:B------:R-:W-:Y:S03]  /*3cf0*/  F2FP.RELU.BF16.F32.PACK_AB R0, R147, R150 ;  /* 0x000000969300723e */ /* 0x000fe600000018ff */
[----:B------:R3:W-:Y:S02]  /*3d00*/  STS [R246+0x14400], R5 ;  /* 0x01440005f6007388 */ /* 0x0007e40000000800 */
[----:B------:R-:W-:Y:S01]  /*3d10*/  @!P6 FADD.FTZ R152, -R152, -RZ ;  /* 0x800000ff9898e221 */ /* 0x000fe20000010100 */
[----:B-1----:R-:W-:Y:S02]  /*3d20*/  F2FP.RELU.BF16.F32.PACK_AB R4, R160, R162 ;  /* 0x000000a2a004723e */ /* 0x002fe400000018ff */
[----:B--2---:R-:W-:Y:S02]  /*3d30*/  F2FP.RELU.BF16.F32.PACK_AB R6, R168, R169 ;  /* 0x000000a9a806723e */ /* 0x004fe400000018ff */
[----:B---3--:R-:W-:Y:S03]  /*3d40*/  F2FP.RELU.BF16.F32.PACK_AB R5, R231, R234 ;  /* 0x000000eae705723e */ /* 0x008fe600000018ff */
        /* <DEDUP_REMOVED lines=16> */
[----:B------:R-:W1:Y:S01]  /*3e50*/  LDSM.16.M88.4 R32, [R0+0x6000] ;  /* 0x006000000020783b */ /* 0x000e620000000200 */
[C---:B----4-:R-:W-:Y:S07]  /*3e60*/  LEA R142, P0, R159.reuse, R140, 0x2 ;  /* 0x0000008c9f8e7211 */ /* 0x050fee00078010ff */
[----:B------:R-:W3:Y:S01]  /*3e70*/  LDSM.16.M88.4 R28, [R0+0x6800] ;  /* 0x00680000001c783b */ /* 0x000ee20000000200 */
[----:B------:R-:W-:Y:S01]  /*3e80*/  LEA.HI.X.SX32 R143, R159, R141, 0x2, P0 ;  /* 0x0000008d9f8f7211 */ /* 0x000fe200000f16ff */
[----:B--2---:R-:W-:Y:S01]  /*3e90*/  IMAD.IADD R2, R0, 0x1, R228 ;  /* 0x0000000100027824 */ /* 0x004fe200078e02e4 */
[----:B------:R-:W-:Y:S05]  /*3ea0*/  FSETP.GE.FTZ.AND P0, PT, R170, RZ, PT ;  /* 0x000000ffaa00720b */ /* 0x000fea0003f16000 */
[----:B------:R-:W2:Y:S04]  /*3eb0*/  LDG.E R140, desc[UR8][R142.64] ;  /* 0x000000088e8c7981 */ /* 0x000ea8000c1e1900 */
[----:B------:R-:W4:Y:S08]  /*3ec0*/  LDSM.16.M88.4 R132, [R2+0x6000] ;  /* 0x006000000284783b */ /* 0x000f300000000200 */
[----:B------:R-:W4:Y:S01]  /*3ed0*/  LDSM.16.M88.4 R136, [R2+0x6800] ;  /* 0x006800000288783b */ /* 0x000f220000000200 */
[-C--:B-1----:R-:W-:Y:S06]  /*3ee0*/  HMMA.16816.F32.BF16 R4, R32, R172.reuse, RZ ;  /* 0x000000ac2004723c */ /* 0x082fec00000418ff */
        /* <DEDUP_REMOVED lines=52> */
[----:B--2---:R-:W-:Y:S01]  /*4230*/  FADD.FTZ R0, -R140, R4 ;  /* 0x000000048c007221 */ /* 0x004fe20000010100 */
[-C--:B------:R-:W-:Y:S01]  /*4240*/  HMMA.16816.F32.BF16 R20, R132, R216.reuse, R20 ;  /* 0x000000d88414723c */ /* 0x080fe20000041814 */
[----:B------:R-:W2:Y:S03]  /*4250*/  LDG.E R4, desc[UR8][R142.64+0x20] ;  /* 0x000020088e047981 */ /* 0x000ea6000c1e1900 */
        /* <DEDUP_REMOVED lines=34> */
[C---:B--2---:R-:W-:Y:S01]  /*4480*/  FADD.FTZ R6, -R4.reuse, R6 ;  /* 0x0000000604067221 */ /* 0x044fe20000010100 */
[----:B------:R-:W-:Y:S04]  /*4490*/  FADD.FTZ R7, -R4, R7 ;  /* 0x0000000704077221 */ /* 0x000fe80000010100 */
[-C--:B------:R-:W-:Y:S02]  /*44a0*/  FSEL R32, R6, R4.reuse, P2 ;  /* 0x0000000406207208 */ /* 0x080fe40001000000 */
[----:B------:R-:W-:Y:S01]  /*44b0*/  FSEL R16, R7, R4, P1 ;  /* 0x0000000407107208 */ /* 0x000fe20000800000 */
[----:B---3--:R-:W-:Y:S06]  /*44c0*/  @!P0 BRA `(.L_x_492) ;  /* 0x0000000000488947 */ /* 0x008fec0003800000 */
[----:B------:R-:W1:Y:S01]  /*44d0*/  LDC R6, c[0x0][0x240] ;  /* 0x00009000ff067b82 */ /* 0x000e620000000800 */
[----:B------:R-:W-:Y:S04]  /*44e0*/  ULOP3.LUT UR14, UR5, 0x1, URZ, 0xc0, !UPT ;  /* 0x00000001050e7892 */ /* 0x000fe8000f8ec03f */
[----:B------:R-:W-:Y:S04]  /*44f0*/  UISETP.NE.U32.AND UP0, UPT, UR14, 0x1, UPT ;  /* 0x000000010e00788c */ /* 0x000fe8000bf05070 */
[----:B------:R-:W-:Y:S06]  /*4500*/  USEL UR14, UR53, 0x3000, !UP0 ;  /* 0x00003000350e7887 */ /* 0x000fec000c000000 */
[----:B------:R-:W-:Y:S01]  /*4510*/  VIADD R247, R247, UR14 ;  /* 0x0000000ef7f77c36 */ /* 0x000fe20008000000 */
[----:B------:R-:W-:Y:S01]  /*4520*/  IADD3 R221, R221, UR14, RZ ;  /* 0x0000000edddd7c10 */ /* 0x000fe2000fffe0ff */
[----:B-1----:R-:W-:Y:S05]  /*4530*/  IMAD.U32 R6, R6, -0x40, RZ ;  /* 0xffffffc006067824 */ /* 0x002fea00078e00ff */
[C---:B------:R-:W-:Y:S04]  /*4540*/  LEA R7, P1, R6.reuse, R250, 0x1 ;  /* 0x000000fa06077211 */ /* 0x040fe800078208ff */
[----:B------:R-:W-:Y:S02]  /*4550*/  LEA.HI.X.SX32 R6, R6, R251, 0x1, P1 ;  /* 0x000000fb06067211 */ /* 0x000fe400008f0eff */
[----:B------:R-:W-:Y:S03]  /*4560*/  MOV R250, R7 ;  /* 0x0000000700fa7202 */ /* 0x000fe60000000f00 */
[----:B------:R-:W-:Y:S05]  /*4570*/  IMAD.MOV.U32 R251, RZ, RZ, R6 ;  /* 0x000000fffffb7224 */ /* 0x000fea00078e0006 */
[----:B------:R-:W-:Y:S01]  /*4580*/  @!PT LDS RZ, [RZ] ;  /* 0x00000000fffff984 */ /* 0x000fe20000000800 */
[----:B------:R-:W-:Y:S01]  /*4590*/  @!PT LDS RZ, [RZ] ;  /* 0x00000000fffff984 */ /* 0x000fe20000000800 */
[----:B------:R-:W-:Y:S01]  /*45a0*/  @!PT LDS RZ, [RZ] ;  /* 0x00000000fffff984 */ /* 0x000fe20000000800 */
[----:B------:R1:W-:Y:S04]  /*45b0*/  LDGSTS.E.BYPASS.LTC128B.128 [R247], desc[UR8][R250.64] ;  /* 0x00000000faf77fae */ /* 0x0003e8000b901d48 */
[----:B------:R1:W-:Y:S04]  /*45c0*/  LDGSTS.E.BYPASS.LTC128B.128 [R247+0x1000], desc[UR8][R250.64+0x40] ;  /* 0x01000040faf77fae */ /* 0x0003e8000b901d48 */
[----:B------:R1:W-:Y:S04]  /*45d0*/  LDGSTS.E.BYPASS.LTC128B.128 [R247+0x2000], desc[UR8][R250.64+0x80] ;  /* 0x02000080faf77fae */ /* 0x0003e8000b901d48 */
[----:B------:R-:W0:Y:S02]  /*45e0*/  LDGDEPBAR ;  /* 0x00000000000079af */ /* 0x000e240000000000 */
.L_x_492:
[----:B------:R2:W-:Y:S01]  /*45f0*/  STS [R246+0xf000], R5 ;  /* 0x00f00005f6007388 */ /* 0x0005e20000000800 */
[----:B------:R-:W-:Y:S01]  /*4600*/  FADD.FTZ R6, -R4, R19 ;  /* 0x0000001304067221 */ /* 0x000fe20000010100 */
[----:B------:R-:W-:Y:S01]  /*4610*/  FSETP.GE.FTZ.AND P4, PT, R165, RZ, PT ;  /* 0x000000ffa500720b */ /* 0x000fe20003f96000 */
[----:B------:R-:W-:Y:S01]  /*4620*/  FMUL.FTZ R33, R236, R32 ;  /* 0x00000020ec217220 */ /* 0x000fe20000410000 */
[----:B------:R-:W-:Y:S01]  /*4630*/  FSETP.GE.FTZ.AND P1, PT, R166, RZ, PT ;  /* 0x000000ffa600720b */ /* 0x000fe20003f36000 */
[----:B------:R-:W-:Y:S01]  /*4640*/  FMUL.FTZ R32, R235, R16 ;  /* 0x00000010eb207220 */ /* 0x000fe20000410000 */
[----:B------:R-:W-:Y:S01]  /*4650*/  FSEL R6, R6, R4, P4 ;  /* 0x0000000406067208 */ /* 0x000fe20002000000 */
[C---:B------:R-:W-:Y:S01]  /*4660*/  FADD.FTZ R22, -R4.reuse, R22 ;  /* 0x0000001604167221 */ /* 0x040fe20000010100 */
[----:B------:R-:W-:Y:S01]  /*4670*/  FSETP.GE.FTZ.AND P3, PT, R163, RZ, PT ;  /* 0x000000ffa300720b */ /* 0x000fe20003f76000 */
[----:B------:R-:W-:Y:S01]  /*4680*/  FADD.FTZ R16, -R4, R23 ;  /* 0x0000001704107221 */ /* 0x000fe20000010100 */
[----:B------:R-:W-:Y:S01]  /*4690*/  FSETP.GE.FTZ.AND P2, PT, R161, RZ, PT ;  /* 0x000000ffa100720b */ /* 0x000fe20003f56000 */
[----:B------:R-:W-:Y:S01]  /*46a0*/  FMUL.FTZ R165, R165, R6 ;  /* 0x00000006a5a57220 */ /* 0x000fe20000410000 */
[----:B------:R-:W-:Y:S01]  /*46b0*/  F2FP.BF16.F32.PACK_AB R6, R32, R33 ;  /* 0x000000212006723e */ /* 0x000fe200000010ff */
[----:B------:R-:W-:Y:S01]  /*46c0*/  FADD.FTZ R7, -R4, R34 ;  /* 0x0000002204077221 */ /* 0x000fe20000010100 */
[-C--:B------:R-:W-:Y:S01]  /*46d0*/  FSEL R16, R16, R4.reuse, P2 ;  /* 0x0000000410107208 */ /* 0x080fe20001000000 */
[----:B-----5:R-:W-:Y:S01]  /*46e0*/  FADD.FTZ R13, -R2, R13 ;  /* 0x0000000d020d7221 */ /* 0x020fe20000010100 */
[----:B------:R-:W-:Y:S01]  /*46f0*/  FSETP.GE.FTZ.AND P2, PT, R151, RZ, PT ;  /* 0x000000ff9700720b */ /* 0x000fe20003f56000 */
[----:B------:R3:W-:Y:S01]  /*4700*/  STS [R246+0xf400], R6 ;  /* 0x00f40006f6007388 */ /* 0x0007e20000000800 */
[----:B------:R-:W-:Y:S01]  /*4710*/  FSETP.GE.FTZ.AND P4, PT, R155, RZ, PT ;  /* 0x000000ff9b00720b */ /* 0x000fe20003f96000 */
[C---:B------:R-:W-:Y:S01]  /*4720*/  FADD.FTZ R10, -R0.reuse, R10 ;  /* 0x0000000a000a7221 */ /* 0x040fe20000010100 */
[-C--:B------:R-:W-:Y:S01]  /*4730*/  FSEL R7, R7, R4.reuse, P2 ;  /* 0x0000000407077208 */ /* 0x080fe20001000000 */
[C---:B------:R-:W-:Y:S01]  /*4740*/  FADD.FTZ R11, -R0.reuse, R11 ;  /* 0x0000000b000b7221 */ /* 0x040fe20000010100 */
[----:B------:R-:W-:Y:S01]  /*4750*/  FSETP.GE.FTZ.AND P2, PT, R237, RZ, PT ;  /* 0x000000ffed00720b */ /* 0x000fe20003f56000 */
[----:B------:R-:W-:Y:S01]  /*4760*/  FADD.FTZ R15, -R0, R15 ;  /* 0x0000000f000f7221 */ /* 0x000fe20000010100 */
[----:B------:R-:W-:Y:S01]  /*4770*/  FSETP.GE.FTZ.AND P5, PT, R231, RZ, PT ;  /* 0x000000ffe700720b */ /* 0x000fe20003fb6000 */
[----:B--2---:R-:W-:Y:S01]  /*4780*/  FADD.FTZ R5, -R4, R18 ;  /* 0x0000001204057221 */ /* 0x004fe20000010100 */
[----:B------:R-:W-:Y:S01]  /*4790*/  FMUL.FTZ R151, R151, R7 ;  /* 0x0000000797977220 */ /* 0x000fe20000410000 */
[----:B------:R-:W-:Y:S01]  /*47a0*/  FADD.FTZ R7, -R2, R8 ;  /* 0x0000000802077221 */ /* 0x000fe20000010100 */
[----:B------:R-:W-:Y:S01]  /*47b0*/  STS [R245+0xf000], R17 ;  /* 0x00f00011f5007388 */ /* 0x000fe20000000800 */
[----:B------:R-:W-:Y:S01]  /*47c0*/  FADD.FTZ R26, -R0, R26 ;  /* 0x0000001a001a7221 */ /* 0x000fe20000010100 */
[----:B------:R-:W-:Y:S01]  /*47d0*/  FSEL R5, R5, R4, P1 ;  /* 0x0000000405057208 */ /* 0x000fe20000800000 */
[----:B------:R-:W-:Y:S01]  /*47e0*/  FMUL.FTZ R16, R161, R16 ;  /* 0x00000010a1107220 */ /* 0x000fe20000410000 */
[----:B------:R-:W-:Y:S01]  /*47f0*/  FSETP.GE.FTZ.AND P1, PT, R149, RZ, PT ;  /* 0x000000ff9500720b */ /* 0x000fe20003f36000 */
[----:B------:R-:W2:Y:S01]  /*4800*/  LDC R140, c[0x0][0x2dc] ;  /* 0x0000b700ff8c7b82 */ /* 0x000ea20000000800 */
[----:B------:R-:W-:Y:S01]  /*4810*/  F2FP.BF16.F32.PACK_AB R20, R20, R150 ;  /* 0x000000961414723e */ /* 0x000fe200000010ff */
[----:B------:R-:W-:Y:S01]  /*4820*/  FMUL.FTZ R166, R166, R5 ;  /* 0x00000005a6a67220 */ /* 0x000fe20000410000 */
[----:B------:R-:W-:Y:S02]  /*4830*/  FSEL R5, R22, R4, P3 ;  /* 0x0000000416057208 */ /* 0x000fe40001800000 */
        /* <DEDUP_REMOVED lines=14> */
[----:B------:R-:W-:Y:S02]  /*4920*/  FSETP.GE.FTZ.AND P3, PT, R152, RZ, PT ;  /* 0x000000ff9800720b */ /* 0x000fe40003f76000 */
        /* <DEDUP_REMOVED lines=11> */
[----:B------:R-:W-:Y:S01]  /*49e0*/  F2FP.BF16.F32.PACK_AB R7, R13, R169 ;  /* 0x000000a90d07723e */ /* 0x000fe200000010ff */
[----:B---3--:R-:W-:Y:S01]  /*49f0*/  FMUL.FTZ R5, R237, R6 ;  /* 0x00000006ed057220 */ /* 0x008fe20000410000 */
[----:B------:R-:W-:Y:S01]  /*4a00*/  FADD.FTZ R6, -R2, R25 ;  /* 0x0000001902067221 */ /* 0x000fe20000010100 */
[----:B------:R-:W-:Y:S01]  /*4a10*/  FMUL.FTZ R4, R148, R4 ;  /* 0x0000000494047220 */ /* 0x000fe20000410000 */
[----:B------:R-:W-:Y:S02]  /*4a20*/  FSETP.GE.FTZ.AND P4, PT, R154, RZ, PT ;  /* 0x000000ff9a00720b */ /* 0x000fe40003f96000 */
[----:B------:R-:W-:Y:S02]  /*4a30*/  F2FP.BF16.F32.PACK_AB R5, R5, R8 ;  /* 0x000000080505723e */ /* 0x000fe400000010ff */
[----:B------:R-:W-:Y:S01]  /*4a40*/  FSEL R6, R6, R2, P3 ;  /* 0x0000000206067208 */ /* 0x000fe20001800000 */
[----:B------:R-:W-:Y:S01]  /*4a50*/  @P1 FADD.FTZ R2, -R2, R29 ;  /* 0x0000001d02021221 */ /* 0x000fe20000010100 */
[----:B------:R-:W-:Y:S01]  /*4a60*/  FSETP.GE.FTZ.AND P1, PT, R238, RZ, PT ;  /* 0x000000ffee00720b */ /* 0x000fe20003f36000 */
[----:B------:R3:W-:Y:S01]  /*4a70*/  STS [R246+0x10000], R5 ;  /* 0x01000005f6007388 */ /* 0x0007e20000000800 */
[----:B------:R-:W-:Y:S01]  /*4a80*/  FSETP.GE.FTZ.AND P3, PT, R153, RZ, PT ;  /* 0x000000ff9900720b */ /* 0x000fe20003f76000 */
[----:B------:R-:W-:Y:S01]  /*4a90*/  FMUL.FTZ R8, R146, R2 ;  /* 0x0000000292087220 */ /* 0x000fe20000410000 */
[-C--:B------:R-:W-:Y:S01]  /*4aa0*/  FSEL R2, R10, R0.reuse, P2 ;  /* 0x000000000a027208 */ /* 0x080fe20001000000 */
[----:B------:R-:W-:Y:S01]  /*4ab0*/  FADD.FTZ R10, -R0, R14 ;  /* 0x0000000e000a7221 */ /* 0x000fe20000010100 */
[----:B------:R-:W-:Y:S01]  /*4ac0*/  FSEL R11, R11, R0, P1 ;  /* 0x000000000b0b7208 */ /* 0x000fe20000800000 */
[----:B------:R-:W-:Y:S01]  /*4ad0*/  FMUL.FTZ R6, R152, R6 ;  /* 0x0000000698067220 */ /* 0x000fe20000410000 */
[----:B------:R-:W-:Y:S01]  /*4ae0*/  F2FP.BF16.F32.PACK_AB R8, R8, R4 ;  /* 0x000000040808723e */ /* 0x000fe200000010ff */
[----:B------:R-:W-:Y:S01]  /*4af0*/  FADD.FTZ R4, -R0, R27 ;  /* 0x0000001b00047221 */ /* 0x000fe20000010100 */
[----:B------:R-:W-:Y:S01]  /*4b00*/  FSETP.GE.FTZ.AND P2, PT, R234, RZ, PT ;  /* 0x000000ffea00720b */ /* 0x000fe20003f56000 */
[----:B------:R-:W-:Y:S01]  /*4b10*/  FMUL.FTZ R14, R240, R2 ;  /* 0x00000002f00e7220 */ /* 0x000fe20000410000 */
[----:B------:R-:W-:Y:S01]  /*4b20*/  FMUL.FTZ R13, R238, R11 ;  /* 0x0000000bee0d7220 */ /* 0x000fe20000410000 */
[----:B------:R-:W-:Y:S01]  /*4b30*/  FADD.FTZ R2, -R0, R30 ;  /* 0x0000001e00027221 */ /* 0x000fe20000010100 */
[-C--:B------:R-:W-:Y:S02]  /*4b40*/  FSEL R10, R10, R0.reuse, P2 ;  /* 0x000000000a0a7208 */ /* 0x080fe40001000000 */
[-C--:B------:R-:W-:Y:S02]  /*4b50*/  FSEL R11, R15, R0.reuse, P5 ;  /* 0x000000000f0b7208 */ /* 0x080fe40002800000 */
[----:B------:R-:W-:Y:S01]  /*4b60*/  FSEL R4, R4, R0, P3 ;  /* 0x0000000004047208 */ /* 0x000fe20001800000 */
[----:B------:R-:W-:Y:S01]  /*4b70*/  FMUL.FTZ R12, R234, R10 ;  /* 0x0000000aea0c7220 */ /* 0x000fe20000410000 */
[----:B------:R-:W-:Y:S01]  /*4b80*/  FSETP.GE.FTZ.AND P2, PT, R145, RZ, PT ;  /* 0x000000ff9100720b */ /* 0x000fe20003f56000 */
[----:B------:R-:W-:Y:S01]  /*4b90*/  FMUL.FTZ R11, R231, R11 ;  /* 0x0000000be70b7220 */ /* 0x000fe20000410000 */
[----:B------:R-:W-:Y:S01]  /*4ba0*/  FSETP.GE.FTZ.AND P1, PT, R144, RZ, PT ;  /* 0x000000ff9000720b */ /* 0x000fe20003f36000 */
[----:B------:R-:W-:Y:S01]  /*4bb0*/  FMUL.FTZ R153, R153, R4 ;  /* 0x0000000499997220 */ /* 0x000fe20000410000 */
[----:B------:R-:W-:Y:S02]  /*4bc0*/  FSEL R2, R2, R0, P2 ;  /* 0x0000000002027208 */ /* 0x000fe40001000000 */
[----:B------:R-:W-:Y:S02]  /*4bd0*/  F2FP.BF16.F32.PACK_AB R4, R13, R14 ;  /* 0x0000000e0d04723e */ /* 0x000fe400000010ff */
[----:B------:R-:W-:Y:S01]  /*4be0*/  FSEL R10, R26, R0, P4 ;  /* 0x000000001a0a7208 */ /* 0x000fe20002000000 */
[----:B------:R-:W-:Y:S01]  /*4bf0*/  FMUL.FTZ R145, R145, R2 ;  /* 0x0000000291917220 */ /* 0x000fe20000410000 */
[----:B------:R-:W-:Y:S01]  /*4c00*/  F2FP.BF16.F32.PACK_AB R2, R11, R12 ;  /* 0x0000000c0b02723e */ /* 0x000fe200000010ff */
[----:B------:R-:W-:Y:S01]  /*4c10*/  STS [R246+0x10400], R4 ;  /* 0x01040004f6007388 */ /* 0x000fe20000000800 */
[----:B------:R-:W-:Y:S01]  /*4c20*/  F2FP.BF16.F32.PACK_AB R16, R16, R163 ;  /* 0x000000a31010723e */ /* 0x000fe200000010ff */
[----:B------:R-:W-:Y:S01]  /*4c30*/  FMUL.FTZ R10, R154, R10 ;  /* 0x0000000a9a0a7220 */ /* 0x000fe20000410000 */
[----:B------:R-:W-:Y:S02]  /*4c40*/  F2FP.BF16.F32.PACK_AB R9, R149, R151 ;  /* 0x000000979509723e */ /* 0x000fe400000010ff */
[----:B------:R-:W-:Y:S01]  /*4c50*/  STS [R245+0x10000], R7 ;  /* 0x01000007f5007388 */ /* 0x000fe20000000800 */
[----:B------:R-:W-:Y:S01]  /*4c60*/  @P1 FADD.FTZ R0, -R0, R31 ;  /* 0x0000001f00001221 */ /* 0x000fe20000010100 */
[----:B------:R-:W-:Y:S03]  /*4c70*/  F2FP.BF16.F32.PACK_AB R6, R6, R155 ;  /* 0x0000009b0606723e */ /* 0x000fe600000010ff */
[----:B------:R2:W-:Y:S01]  /*4c80*/  STS [R245+0x10400], R2 ;  /* 0x01040002f5007388 */ /* 0x0005e20000000800 */
[----:B------:R-:W-:Y:S01]  /*4c90*/  FMUL.FTZ R144, R144, R0 ;  /* 0x0000000090907220 */ /* 0x000fe20000410000 */
[----:B------:R-:W-:Y:S03]  /*4ca0*/  F2FP.BF16.F32.PACK_AB R0, R153, R10 ;  /* 0x0000000a9900723e */ /* 0x000fe600000010ff */
[----:B------:R-:W-:Y:S01]  /*4cb0*/  STS [R244+0xf000], R21 ;  /* 0x00f00015f4007388 */ /* 0x000fe20000000800 */
[----:B---3--:R-:W-:Y:S04]  /*4cc0*/  F2FP.BF16.F32.PACK_AB R5, R144, R145 ;  /* 0x000000919005723e */ /* 0x008fe800000010ff */
[----:B------:R-:W-:Y:S05]  /*4cd0*/  STS [R244+0xf400], R16 ;  /* 0x00f40010f4007388 */ /* 0x000fea0000000800 */
[----:B------:R-:W-:Y:S05]  /*4ce0*/  STS [R243+0xf000], R20 ;  /* 0x00f00014f3007388 */ /* 0x000fea0000000800 */
[----:B------:R-:W-:Y:S05]  /*4cf0*/  STS [R243+0xf400], R9 ;  /* 0x00f40009f3007388 */ /* 0x000fea0000000800 */
[----:B------:R-:W-:Y:S05]  /*4d00*/  STS [R244+0x10000], R6 ;  /* 0x01000006f4007388 */ /* 0x000fea0000000800 */
[----:B------:R3:W-:Y:S01]  /*4d10*/  STS [R244+0x10400], R0 ;  /* 0x01040000f4007388 */ /* 0x0007e20000000800 */
[----:B--2---:R-:W-:Y:S04]  /*4d20*/  IMAD R2, R140, UR51, RZ ;  /* 0x000000338c027c24 */ /* 0x004fe8000f8e02ff */
[----:B------:R-:W-:Y:S01]  /*4d30*/  STS [R243+0x10000], R8 ;  /* 0x01000008f3007388 */ /* 0x000fe20000000800 */
[----:B------:R-:W-:Y:S04]  /*4d40*/  IMAD.U32 R2, R2, -0x40, RZ ;  /* 0xffffffc002027824 */ /* 0x000fe800078e00ff */
[----:B------:R-:W-:Y:S01]  /*4d50*/  STS [R243+0x10400], R5 ;  /* 0x01040005f3007388 */ /* 0x000fe20000000800 */
[----:B------:R-:W-:Y:S01]  /*4d60*/  BAR.SYNC.DEFER_BLOCKING 0x0 ;  /* 0x0000000000007b1d */ /* 0x000fe20000010000 */
[C---:B------:R-:W-:Y:S04]  /*4d70*/  LEA R232, P1, R2.reuse, R232, 0x2 ;  /* 0x000000e802e87211 */ /* 0x040fe800078210ff */
[----:B------:R-:W-:Y:S02]  /*4d80*/  LEA.HI.X.SX32 R233, R2, R233, 0x2, P1 ;  /* 0x000000e902e97211 */ /* 0x000fe400008f16ff */
[----:B---3--:R-:W-:Y:S01]  /*4d90*/  LEA R0, R229, UR4, 0x1 ;  /* 0x00000004e5007c11 */ /* 0x008fe2000f8e08ff */
[----:B------:R-:W-:Y:S05]  /*4da0*/  LDSM.16.MT88.4 R4, [R3+0x13000] ;  /* 0x013000000304783b */ /* 0x000fea0000004200 */
[----:B------:R-:W2:Y:S05]  /*4db0*/  LDSM.16.MT88.4 R8, [R0+0x6000] ;  /* 0x006000000008783b */ /* 0x000eaa0000004200 */
[----:B------:R-:W3:Y:S05]  /*4dc0*/  LDSM.16.MT88.4 R12, [R3+0x15000] ;  /* 0x01500000030c783b */ /* 0x000eea0000004200 */
[----:B------:R-:W4:Y:S05]  /*4dd0*/  LDSM.16.MT88.4 R16, [R0+0x7000] ;  /* 0x007000000010783b */ /* 0x000f2a0000004200 */
[----:B------:R-:W1:Y:S05]  /*4de0*/  LDSM.16.MT88.4 R20, [R0+0x8000] ;  /* 0x008000000014783b */ /* 0x000e6a0000004200 */
[----:B------:R-:W-:Y:S05]  /*4df0*/  LDSM.16.MT88.4 R24, [R3+0x13800] ;  /* 0x013800000318783b */ /* 0x000fea0000004200 */
[----:B------:R-:W1:Y:S05]  /*4e00*/  LDSM.16.MT88.4 R28, [R0+0x6400] ;  /* 0x00640000001c783b */ /* 0x000e6a0000004200 */
[----:B------:R-:W1:Y:S05]  /*4e10*/  LDSM.16.MT88.4 R32, [R3+0x15800] ;  /* 0x015800000320783b */ /* 0x000e6a0000004200 */
[----:B------:R-:W1:Y:S01]  /*4e20*/  LDSM.16.MT88.4 R132, [R0+0x7400] ;  /* 0x007400000084783b */ /* 0x000e620000004200 */
[-C--:B--2---:R-:W-:Y:S04]  /*4e30*/  HMMA.16816.F32.BF16 R36, R4, R8.reuse, R36 ;  /* 0x000000080424723c */ /* 0x084fe80000041824 */
[----:B------:R-:W2:Y:S02]  /*4e40*/  LDSM.16.MT88.4 R136, [R0+0x8400] ;  /* 0x008400000088783b */ /* 0x000ea40000004200 */
        /* <DEDUP_REMOVED lines=14> */
[----:B------:R-:W1:Y:S05]  /*4f30*/  LDSM.16.MT88.4 R4, [R3+0x14000] ;  /* 0x014000000304783b */ /* 0x000e6a0000004200 */
        /* <DEDUP_REMOVED lines=46> */
[----:B------:R-:W2:Y:S01]  /*5220*/  LDL R140, [R1+0x24] ;  /* 0x00002400018c7983 */ /* 0x000ea20000100800 */
        /* <DEDUP_REMOVED lines=14> */
.L_x_493:
[----:B------:R-:W2:Y:S01]  /*5310*/  LDL R4, [R1+0x4] ;  /* 0x0000040001047983 */ /* 0x000ea20000100800 */
[----:B------:R-:W-:Y:S01]  /*5320*/  IMAD.MOV.U32 R7, RZ, RZ, 0x4 ;  /* 0x00000004ff077424 */ /* 0x000fe200078e00ff */
[----:B------:R-:W-:Y:S02]  /*5330*/  @UP1 UIADD3 UR16, UP0, UR6, -0x100, URZ ;  /* 0xffffff0006101890 */ /* 0x000fe4000ff1e03f */
[----:B-1----:R-:W3:Y:S02]  /*5340*/  LDL R2, [R1+0x8] ;  /* 0x0000080001027983 */ /* 0x002ee40000100800 */
[----:B------:R-:W-:Y:S02]  /*5350*/  @UP1 UIADD3.X UR14, UR7, -0x1, URZ, UP0, !UPT ;  /* 0xffffffff070e1890 */ /* 0x000fe400087fe43f */
[----:B------:R-:W4:Y:S04]  /*5360*/  LDL R6, [R1] ;  /* 0x0000000001067983 */ /* 0x000f280000100800 */
[----:B------:R-:W-:Y:S04]  /*5370*/  LDSM.16.M88.4 R24, [R224] ;  /* 0x00000000e018783b */ /* 0x000fe80000000200 */
[----:B------:R-:W1:Y:S04]  /*5380*/  LDSM.16.MT88.4 R8, [R0+0x9000] ;  /* 0x009000000008783b */ /* 0x000e680000004200 */
        /* <DEDUP_REMOVED lines=8> */
[----:B------:R-:W1:Y:S01]  /*5410*/  LDSM.16.MT88.4 R152, [R0+0xb800] ;  /* 0x00b800000098783b */ /* 0x000e620000004200 */
[----:B----4-:R-:W-:Y:S02]  /*5420*/  IMAD.MOV.U32 R162, RZ, RZ, R6 ;  /* 0x000000ffffa27224 */ /* 0x010fe400078e0006 */
[----:B--2---:R-:W-:Y:S02]  /*5430*/  IMAD.MOV.U32 R5, RZ, RZ, R4 ;  /* 0x000000ffff057224 */ /* 0x004fe400078e0004 */
[----:B---3--:R-:W-:Y:S02]  /*5440*/  IMAD.MOV.U32 R4, RZ, RZ, R2 ;  /* 0x000000ffff047224 */ /* 0x008fe400078e0002 */
[----:B------:R-:W-:Y:S02]  /*5450*/  @P0 VIADD R2, R159, 0xffffffc0 ;  /* 0xffffffc09f020836 */ /* 0x000fe40000000000 */
[----:B------:R-:W-:Y:S01]  /*5460*/  IMAD.MOV.U32 R163, RZ, RZ, R5 ;  /* 0x000000ffffa37224 */ /* 0x000fe200078e0005 */
[----:B------:R-:W-:Y:S01]  /*5470*/  LDSM.16.MT88.4 R156, [R0+0xbc00] ;  /* 0x00bc0000009c783b */ /* 0x000fe20000004200 */
[----:B------:R-:W-:Y:S01]  /*5480*/  @P0 IMAD.WIDE R160, R2, R7, UR6 ;  /* 0x0000000602a00e25 */ /* 0x000fe2000f8e0207 */
[----:B------:R-:W-:Y:S01]  /*5490*/  @UP1 UMOV UR7, UR14 ;  /* 0x0000000e00071c82 */ /* 0x000fe20008000000 */
[----:B------:R-:W-:Y:S02]  /*54a0*/  ULOP3.LUT UR14, UR5, 0x1, URZ, 0xc0, !UPT ;  /* 0x00000001050e7892 */ /* 0x000fe4000f8ec03f */
[----:B------:R-:W-:Y:S01]  /*54b0*/  IMAD.MOV.U32 R164, RZ, RZ, R4 ;  /* 0x000000ffffa47224 */ /* 0x000fe200078e0004 */
[----:B------:R-:W2:Y:S01]  /*54c0*/  @P0 LDG.E R162, desc[UR8][R160.64+0x80] ;  /* 0x00008008a0a20981 */ /* 0x000ea2000c1e1900 */
[C---:B-1----:R-:W-:Y:S01]  /*54d0*/  HMMA.16816.F32.BF16 R4, R24.reuse, R8, RZ ;  /* 0x000000081804723c */ /* 0x042fe200000418ff */
[----:B------:R-:W-:Y:S01]  /*54e0*/  IMAD.U32 R2, RZ, RZ, UR34 ;  /* 0x00000022ff027e24 */ /* 0x000fe2000f8e00ff */
[----:B------:R-:W-:Y:S01]  /*54f0*/  UISETP.NE.U32.AND UP0, UPT, UR14, 0x1, UPT ;  /* 0x000000010e00788c */ /* 0x000fe2000bf05070 */
[----:B------:R-:W3:Y:S01]  /*5500*/  @P0 LDG.E R163, desc[UR8][R160.64+0x20] ;  /* 0x00002008a0a30981 */ /* 0x000ee2000c1e1900 */
[----:B------:R-:W-:Y:S02]  /*5510*/  @UP1 UMOV UR6, UR16 ;  /* 0x0000001000061c82 */ /* 0x000fe40008000000 */
[C---:B------:R-:W-:Y:S01]  /*5520*/  HMMA.16816.F32.BF16 R8, R24.reuse, R10, RZ ;  /* 0x0000000a1808723c */ /* 0x040fe200000418ff */
[----:B------:R-:W4:Y:S04]  /*5530*/  @P0 LDG.E R164, desc[UR8][R160.64] ;  /* 0x00000008a0a40981 */ /* 0x000f28000c1e1900 */
[----:B------:R1:W5:Y:S01]  /*5540*/  @P0 LDG.E R252, desc[UR8][R160.64+0xa0] ;  /* 0x0000a008a0fc0981 */ /* 0x000362000c1e1900 */
        /* <DEDUP_REMOVED lines=53> */
[----:B------:R1:W1:Y:S04]  /*58a0*/  LDSM.16.MT88.4 R32, [R0+0xec00] ;  /* 0x00ec00000020783b */ /* 0x0002680000004200 */
[----:B------:R-:W-:Y:S01]  /*58b0*/  LDSM.16.MT88.4 R136, [R220+0x2400] ;  /* 0x00240000dc88783b */ /* 0x000fe20000004200 */
[C---:B------:R-:W-:Y:S06]  /*58c0*/  HMMA.16816.F32.BF16 R4, R132.reuse, R148, R4 ;  /* 0x000000948404723c */ /* 0x040fec0000041804 */
[C---:B------:R-:W-:Y:S06]  /*58d0*/  HMMA.16816.F32.BF16 R8, R132.reuse, R150, R8 ;  /* 0x000000968408723c */ /* 0x040fec0000041808 */
[C---:B------:R-:W-:Y:S06]  /*58e0*/  HMMA.16816.F32.BF16 R12, R132.reuse, R152, R12 ;  /* 0x00000098840c723c */ /* 0x040fec000004180c */
[C---:B------:R-:W-:Y:S01]  /*58f0*/  HMMA.16816.F32.BF16 R16, R132.reuse, R154, R16 ;  /* 0x0000009a8410723c */ /* 0x040fe20000041810 */
[----:B-1----:R-:W-:Y:S05]  /*5900*/  IMAD.U32 R0, RZ, RZ, UR15 ;  /* 0x0000000fff007e24 */ /* 0x002fea000f8e00ff */
[C---:B------:R-:W-:Y:S06]  /*5910*/  HMMA.16816.F32.BF16 R20, R132.reuse, R28, R20 ;  /* 0x0000001c8414723c */ /* 0x040fec0000041814 */
[----:B------:R-:W-:Y:S01]  /*5920*/  HMMA.16816.F32.BF16 R24, R132, R30, R24 ;  /* 0x0000001e8418723c */ /* 0x000fe20000041818 */
[----:B------:R-:W-:Y:S01]  /*5930*/  LDSM.16.MT88.4 R132, [R220+0x1400] ;  /* 0x00140000dc84783b */ /* 0x000fe20000004200 */
[----:B------:R-:W-:Y:S04]  /*5940*/  IMAD.U32 R28, RZ, RZ, UR15 ;  /* 0x0000000fff1c7e24 */ /* 0x000fe8000f8e00ff */
[C---:B------:R-:W-:Y:S01]  /*5950*/  HMMA.16816.F32.BF16 R4, R140.reuse, R144, R4 ;  /* 0x000000908c04723c */ /* 0x040fe20000041804 */
[----:B------:R-:W-:Y:S04]  /*5960*/  IMAD.U32 R30, RZ, RZ, UR34 ;  /* 0x00000022ff1e7e24 */ /* 0x000fe8000f8e00ff */
[-C--:B------:R-:W-:Y:S01]  /*5970*/  LEA R28, P2, R28, R232.reuse, 0x2 ;  /* 0x000000e81c1c7211 */ /* 0x080fe200078410ff */
[C---:B------:R-:W-:Y:S01]  /*5980*/  HMMA.16816.F32.BF16 R8, R140.reuse, R146, R8 ;  /* 0x000000928c08723c */ /* 0x040fe20000041808 */
[----:B------:R-:W-:Y:S04]  /*5990*/  IMAD.U32 R31, RZ, RZ, UR17 ;  /* 0x00000011ff1f7e24 */ /* 0x000fe8000f8e00ff */
[-C--:B------:R-:W-:Y:S01]  /*59a0*/  LEA.HI.X.SX32 R29, R0, R233.reuse, 0x2, P2 ;  /* 0x000000e9001d7211 */ /* 0x080fe200010f16ff */
[C---:B------:R-:W-:Y:S01]  /*59b0*/  HMMA.16816.F32.BF16 R12, R140.reuse, R156, R12 ;  /* 0x0000009c8c0c723c */ /* 0x040fe2000004180c */
[----:B------:R-:W-:Y:S05]  /*59c0*/  IMAD.U32 R0, RZ, RZ, UR33 ;  /* 0x00000021ff007e24 */ /* 0x000fea000f8e00ff */
[C---:B------:R-:W-:Y:S05]  /*59d0*/  HMMA.16816.F32.BF16 R16, R140.reuse, R158, R16 ;  /* 0x0000009e8c10723c */ /* 0x040fea0000041810 */
[----:B------:R1:W-:Y:S01]  /*59e0*/  REDG.E.ADD.F32.FTZ.RN.STRONG.GPU desc[UR8][R232.64], R4 ;  /* 0x00000004e80079a6 */ /* 0x0003e2000c10f388 */
[C---:B------:R-:W-:Y:S03]  /*59f0*/  HMMA.16816.F32.BF16 R20, R140.reuse, R32, R20 ;  /* 0x000000208c14723c */ /* 0x040fe60000041814 */
[----:B------:R3:W-:Y:S03]  /*5a00*/  REDG.E.ADD.F32.FTZ.RN.STRONG.GPU desc[UR8][R28.64], R5 ;  /* 0x000000051c0079a6 */ /* 0x0007e6000c10f388 */
[----:B------:R-:W-:Y:S01]  /*5a10*/  HMMA.16816.F32.BF16 R24, R140, R34, R24 ;  /* 0x000000228c18723c */ /* 0x000fe20000041818 */
[----:B------:R-:W-:Y:S04]  /*5a20*/  MOV R32, UR17 ;  /* 0x0000001100207c02 */ /* 0x000fe80008000f00 */
[-C--:B------:R-:W-:Y:S06]  /*5a30*/  LEA R32, P1, R32, R232.reuse, 0x2 ;  /* 0x000000e820207211 */ /* 0x080fec00078210ff */
[-C--:B------:R-:W-:Y:S05]  /*5a40*/  LEA.HI.X.SX32 R33, R31, R233.reuse, 0x2, P1 ;  /* 0x000000e91f217211 */ /* 0x080fea00008f16ff */
[----:B------:R4:W-:Y:S04]  /*5a50*/  REDG.E.ADD.F32.FTZ.RN.STRONG.GPU desc[UR8][R32.64], R6 ;  /* 0x00000006200079a6 */ /* 0x0009e8000c10f388 */
[----:B--2---:R-:W-:Y:S01]  /*5a60*/  @P0 STL [R1], R162 ;  /* 0x000000a201000387 */ /* 0x004fe20000100800 */
[----:B-1----:R-:W-:Y:S03]  /*5a70*/  IMAD.U32 R4, RZ, RZ, UR30 ;  /* 0x0000001eff047e24 */ /* 0x002fe6000f8e00ff */
[----:B---3--:R-:W-:Y:S01]  /*5a80*/  @P0 STL [R1+0x4], R163 ;  /* 0x000004a301000387 */ /* 0x008fe20000100800 */
[----:B------:R-:W-:Y:S03]  /*5a90*/  IMAD.U32 R5, RZ, RZ, UR32 ;  /* 0x00000020ff057e24 */ /* 0x000fe6000f8e00ff */
[----:B----4-:R-:W-:Y:S01]  /*5aa0*/  @P0 STL [R1+0x8], R164 ;  /* 0x000008a401000387 */ /* 0x010fe20000100800 */
[-C--:B------:R-:W-:Y:S04]  /*5ab0*/  LEA R30, P0, R30, R232.reuse, 0x2 ;  /* 0x000000e81e1e7211 */ /* 0x080fe800078010ff */
[-C--:B------:R-:W-:Y:S01]  /*5ac0*/  LEA.HI.X.SX32 R31, R2, R233.reuse, 0x2, P0 ;  /* 0x000000e9021f7211 */ /* 0x080fe200000f16ff */
[----:B------:R-:W-:Y:S04]  /*5ad0*/  IMAD.U32 R2, RZ, RZ, UR31 ;  /* 0x0000001fff027e24 */ /* 0x000fe8000f8e00ff */
[----:B------:R1:W-:Y:S01]  /*5ae0*/  REDG.E.ADD.F32.FTZ.RN.STRONG.GPU desc[UR8][R30.64], R7 ;  /* 0x000000071e0079a6 */ /* 0x0003e2000c10f388 */
[----:B------:R-:W-:Y:S01]  /*5af0*/  IMAD.U32 R32, RZ, RZ, UR33 ;  /* 0x00000021ff207e24 */ /* 0x000fe2000f8e00ff */
[----:B------:R-:W-:Y:S04]  /*5b00*/  MOV R6, UR31 ;  /* 0x0000001f00067c02 */ /* 0x000fe80008000f00 */
[-C--:B------:R-:W-:Y:S02]  /*5b10*/  LEA R32, P0, R32, R232.reuse, 0x2 ;  /* 0x000000e820207211 */ /* 0x080fe400078010ff */
[-C--:B------:R-:W-:Y:S02]  /*5b20*/  LEA R6, P1, R6, R232.reuse, 0x2 ;  /* 0x000000e806067211 */ /* 0x080fe400078210ff */
[-C--:B------:R-:W-:Y:S01]  /*5b30*/  LEA.HI.X.SX32 R33, R0, R233.reuse, 0x2, P0 ;  /* 0x000000e900217211 */ /* 0x080fe200000f16ff */
[----:B------:R-:W-:Y:S01]  /*5b40*/  IMAD.U32 R0, RZ, RZ, UR30 ;  /* 0x0000001eff007e24 */ /* 0x000fe2000f8e00ff */
[-C--:B------:R-:W-:Y:S03]  /*5b50*/  LEA R4, P0, R4, R232.reuse, 0x2 ;  /* 0x000000e804047211 */ /* 0x080fe600078010ff */
[----:B------:R2:W-:Y:S04]  /*5b60*/  REDG.E.ADD.F32.FTZ.RN.STRONG.GPU desc[UR8][R32.64], R8 ;  /* 0x00000008200079a6 */ /* 0x0005e8000c10f388 */
[----:B------:R-:W-:Y:S01]  /*5b70*/  LDSM.16.MT88.4 R32, [R3+0x11800] ;  /* 0x011800000320783b */ /* 0x000fe20000004200 */
[----:B-1----:R-:W-:Y:S01]  /*5b80*/  IMAD.U32 R30, RZ, RZ, UR32 ;  /* 0x00000020ff1e7e24 */ /* 0x002fe2000f8e00ff */
[-C--:B------:R-:W-:Y:S01]  /*5b90*/  LEA.HI.X.SX32 R7, R2, R233.reuse, 0x2, P1 ;  /* 0x000000e902077211 */ /* 0x080fe200008f16ff */
[----:B------:R-:W-:Y:S03]  /*5ba0*/  IMAD.U32 R2, RZ, RZ, UR25 ;  /* 0x00000019ff027e24 */ /* 0x000fe6000f8e00ff */
[-C--:B------:R-:W-:Y:S04]  /*5bb0*/  LEA R30, P2, R30, R232.reuse, 0x2 ;  /* 0x000000e81e1e7211 */ /* 0x080fe800078410ff */
[-C--:B------:R-:W-:Y:S02]  /*5bc0*/  LEA.HI.X.SX32 R31, R5, R233.reuse, 0x2, P2 ;  /* 0x000000e9051f7211 */ /* 0x080fe400010f16ff */
[-C--:B------:R-:W-:Y:S01]  /*5bd0*/  LEA.HI.X.SX32 R5, R0, R233.reuse, 0x2, P0 ;  /* 0x000000e900057211 */ /* 0x080fe200000f16ff */
[----:B------:R-:W-:Y:S02]  /*5be0*/  IMAD.U32 R0, RZ, RZ, UR27 ;  /* 0x0000001bff007e24 */ /* 0x000fe4000f8e00ff */
[----:B------:R-:W-:Y:S04]  /*5bf0*/  REDG.E.ADD.F32.FTZ.RN.STRONG.GPU desc[UR8][R30.64], R9 ;  /* 0x000000091e0079a6 */ /* 0x000fe8000c10f388 */
[----:B------:R1:W-:Y:S01]  /*5c00*/  REDG.E.ADD.F32.FTZ.RN.STRONG.GPU desc[UR8][R6.64], R10 ;  /* 0x0000000a060079a6 */ /* 0x0003e2000c10f388 */
[----:B--2---:R-:W-:Y:S03]  /*5c10*/  MOV R8, UR26 ;  /* 0x0000001a00087c02 */ /* 0x004fe60008000f00 */
[----:B------:R2:W-:Y:S01]  /*5c20*/  REDG.E.ADD.F32.FTZ.RN.STRONG.GPU desc[UR8][R4.64], R11 ;  /* 0x0000000b040079a6 */ /* 0x0005e2000c10f388 */
[-C--:B------:R-:W-:Y:S03]  /*5c30*/  LEA R8, P2, R8, R232.reuse, 0x2 ;  /* 0x000000e808087211 */ /* 0x080fe600078410ff */
[----:B------:R-:W-:Y:S04]  /*5c40*/  REDG.E.ADD.F32.FTZ.RN.STRONG.GPU desc[UR8][R232.64+0x80], R12 ;  /* 0x0000800ce80079a6 */ /* 0x000fe8000c10f388 */
[----:B------:R-:W-:Y:S01]  /*5c50*/  REDG.E.ADD.F32.FTZ.RN.STRONG.GPU desc[UR8][R28.64+0x80], R13 ;  /* 0x0000800d1c0079a6 */ /* 0x000fe2000c10f388 */
[----:B-1----:R-:W-:Y:S02]  /*5c60*/  IMAD.U32 R10, RZ, RZ, UR27 ;  /* 0x0000001bff0a7e24 */ /* 0x002fe4000f8e00ff */
[----:B------:R-:W-:Y:S02]  /*5c70*/  IMAD.U32 R6, RZ, RZ, UR25 ;  /* 0x00000019ff067e24 */ /* 0x000fe4000f8e00ff */
[----:B--2---:R-:W-:Y:S01]  /*5c80*/  IMAD.U32 R5, RZ, RZ, UR26 ;  /* 0x0000001aff057e24 */ /* 0x004fe2000f8e00ff */
[-C--:B------:R-:W-:Y:S01]  /*5c90*/  LEA R10, P0, R10, R232.reuse, 0x2 ;  /* 0x000000e80a0a7211 */ /* 0x080fe200078010ff */
[----:B------:R-:W-:Y:S01]  /*5ca0*/  IMAD.U32 R4, RZ, RZ, UR24 ;  /* 0x00000018ff047e24 */ /* 0x000fe2000f8e00ff */
        /* <DEDUP_REMOVED lines=9> */
[----:B------:R2:W-:Y:S01]  /*5d40*/  REDG.E.ADD.F32.FTZ.RN.STRONG.GPU desc[UR8][R8.64], R15 ;  /* 0x0000000f080079a6 */ /* 0x0005e2000c10f388 */
[----:B------:R-:W-:Y:S03]  /*5d50*/  MOV R0, UR18 ;  /* 0x0000001200007c02 */ /* 0x000fe60008000f00 */
[----:B------:R3:W-:Y:S04]  /*5d60*/  REDG.E.ADD.F32.FTZ.RN.STRONG.GPU desc[UR8][R6.64], R16 ;  /* 0x00000010060079a6 */ /* 0x0007e8000c10f388 */
[----:B------:R4:W-:Y:S04]  /*5d70*/  REDG.E.ADD.F32.FTZ.RN.STRONG.GPU desc[UR8][R4.64], R17 ;  /* 0x00000011040079a6 */ /* 0x0009e8000c10f388 */
[----:B------:R-:W-:Y:S01]  /*5d80*/  LDSM.16.MT88.4 R12, [R3+0x11000] ;  /* 0x01100000030c783b */ /* 0x000fe20000004200 */
[----:B-1----:R-:W-:Y:S02]  /*5d90*/  IMAD.U32 R10, RZ, RZ, UR21 ;  /* 0x00000015ff0a7e24 */ /* 0x002fe4000f8e00ff */
[----:B--2---:R-:W-:Y:S02]  /*5da0*/  IMAD.U32 R8, RZ, RZ, UR28 ;  /* 0x0000001cff087e24 */ /* 0x004fe4000f8e00ff */
[----:B---3--:R-:W-:Y:S03]  /*5db0*/  IMAD.U32 R6, RZ, RZ, UR23 ;  /* 0x00000017ff067e24 */ /* 0x008fe6000f8e00ff */
[-C--:B------:R-:W-:Y:S01]  /*5dc0*/  LEA R8, P0, R8, R232.reuse, 0x2 ;  /* 0x000000e808087211 */ /* 0x080fe200078010ff */
[----:B------:R-:W-:Y:S01]  /*5dd0*/  IMAD.U32 R7, RZ, RZ, UR23 ;  /* 0x00000017ff077e24 */ /* 0x000fe2000f8e00ff */
[-C--:B----4-:R-:W-:Y:S01]  /*5de0*/  LEA R4, P1, R0, R232.reuse, 0x2 ;  /* 0x000000e800047211 */ /* 0x090fe200078210ff */
[----:B------:R-:W-:Y:S03]  /*5df0*/  IMAD.U32 R0, RZ, RZ, UR28 ;  /* 0x0000001cff007e24 */ /* 0x000fe6000f8e00ff */
[-C--:B------:R-:W-:Y:S01]  /*5e00*/  LEA.HI.X.SX32 R5, R2, R233.reuse, 0x2, P1 ;  /* 0x000000e902057211 */ /* 0x080fe200008f16ff */
[----:B------:R-:W-:Y:S01]  /*5e10*/  IMAD.U32 R2, RZ, RZ, UR22 ;  /* 0x00000016ff027e24 */ /* 0x000fe2000f8e00ff */
[-C--:B------:R-:W-:Y:S02]  /*5e20*/  LEA.HI.X.SX32 R9, R0, R233.reuse, 0x2, P0 ;  /* 0x000000e900097211 */ /* 0x080fe400000f16ff */
[-C--:B------:R-:W-:Y:S01]  /*5e30*/  LEA R6, P1, R6, R232.reuse, 0x2 ;  /* 0x000000e806067211 */ /* 0x080fe200078210ff */
[----:B------:R1:W-:Y:S01]  /*5e40*/  REDG.E.ADD.F32.FTZ.RN.STRONG.GPU desc[UR8][R4.64], R18 ;  /* 0x00000012040079a6 */ /* 0x0003e2000c10f388 */
[----:B------:R-:W-:Y:S02]  /*5e50*/  MOV R0, UR22 ;  /* 0x0000001600007c02 */ /* 0x000fe40008000f00 */
[-C--:B------:R-:W-:Y:S01]  /*5e60*/  LEA.HI.X.SX32 R7, R7, R233.reuse, 0x2, P1 ;  /* 0x000000e907077211 */ /* 0x080fe200008f16ff */
[----:B------:R2:W-:Y:S04]  /*5e70*/  REDG.E.ADD.F32.FTZ.RN.STRONG.GPU desc[UR8][R8.64], R19 ;  /* 0x00000013080079a6 */ /* 0x0005e8000c10f388 */
[----:B------:R-:W-:Y:S04]  /*5e80*/  REDG.E.ADD.F32.FTZ.RN.STRONG.GPU desc[UR8][R232.64+0x100], R20 ;  /* 0x00010014e80079a6 */ /* 0x000fe8000c10f388 */
[----:B------:R-:W-:Y:S04]  /*5e90*/  REDG.E.ADD.F32.FTZ.RN.STRONG.GPU desc[UR8][R28.64+0x100], R21 ;  /* 0x000100151c0079a6 */ /* 0x000fe8000c10f388 */
[----:B------:R3:W-:Y:S04]  /*5ea0*/  REDG.E.ADD.F32.FTZ.RN.STRONG.GPU desc[UR8][R6.64], R22 ;  /* 0x00000016060079a6 */ /* 0x0007e8000c10f388 */
[----:B------:R-:W-:Y:S04]  /*5eb0*/  LDSM.16.MT88.4 R16, [R220+0x1000] ;  /* 0x00100000dc10783b */ /* 0x000fe80000004200 */
[----:B------:R-:W-:Y:S01]  /*5ec0*/  LDSM.16.MT88.4 R28, [R3+0xf800] ;  /* 0x00f80000031c783b */ /* 0x000fe20000004200 */
[-C--:B-1----:R-:W-:Y:S02]  /*5ed0*/  LEA R4, P0, R2, R232.reuse, 0x2 ;  /* 0x000000e802047211 */ /* 0x082fe400078010ff */
[----:B------:R-:W-:Y:S02]  /*5ee0*/  MOV R2, UR19 ;  /* 0x0000001300027c02 */ /* 0x000fe40008000f00 */
[-C--:B------:R-:W-:Y:S01]  /*5ef0*/  LEA.HI.X.SX32 R5, R0, R233.reuse, 0x2, P0 ;  /* 0x000000e900057211 */ /* 0x080fe200000f16ff */
[----:B--2---:R-:W-:Y:S01]  /*5f00*/  IMAD.U32 R8, RZ, RZ, UR20 ;  /* 0x00000014ff087e24 */ /* 0x004fe2000f8e00ff */
[-C--:B------:R-:W-:Y:S01]  /*5f10*/  LEA R10, P0, R10, R232.reuse, 0x2 ;  /* 0x000000e80a0a7211 */ /* 0x080fe200078010ff */
[----:B------:R-:W-:Y:S02]  /*5f20*/  IMAD.U32 R0, RZ, RZ, UR21 ;  /* 0x00000015ff007e24 */ /* 0x000fe4000f8e00ff */
[----:B------:R1:W-:Y:S01]  /*5f30*/  REDG.E.ADD.F32.FTZ.RN.STRONG.GPU desc[UR8][R4.64], R23 ;  /* 0x00000017040079a6 */ /* 0x0003e2000c10f388 */
[-C--:B------:R-:W-:Y:S02]  /*5f40*/  LEA R8, P2, R8, R232.reuse, 0x2 ;  /* 0x000000e808087211 */ /* 0x080fe400078410ff */
[-C--:B------:R-:W-:Y:S01]  /*5f50*/  LEA.HI.X.SX32 R11, R0, R233.reuse, 0x2, P0 ;  /* 0x000000e9000b7211 */ /* 0x080fe200000f16ff */
[----:B------:R-:W-:Y:S01]  /*5f60*/  IMAD.U32 R0, RZ, RZ, UR29 ;  /* 0x0000001dff007e24 */ /* 0x000fe2000f8e00ff */
[----:B------:R-:W-:Y:S01]  /*5f70*/  LDSM.16.MT88.4 R20, [R220+0x2000] ;  /* 0x00200000dc14783b */ /* 0x000fe20000004200 */
[----:B---3--:R-:W-:Y:S03]  /*5f80*/  IMAD.U32 R6, RZ, RZ, UR19 ;  /* 0x00000013ff067e24 */ /* 0x008fe6000f8e00ff */
[----:B------:R-:W-:Y:S02]  /*5f90*/  REDG.E.ADD.F32.FTZ.RN.STRONG.GPU desc[UR8][R10.64], R24 ;  /* 0x000000180a0079a6 */ /* 0x000fe4000c10f388 */
[-C--:B------:R-:W-:Y:S04]  /*5fa0*/  LEA R6, P1, R6, R232.reuse, 0x2 ;  /* 0x000000e806067211 */ /* 0x080fe800078210ff */
[-C--:B------:R-:W-:Y:S02]  /*5fb0*/  LEA.HI.X.SX32 R7, R2, R233.reuse, 0x2, P1 ;  /* 0x000000e902077211 */ /* 0x080fe400008f16ff */
[----:B------:R-:W-:Y:S01]  /*5fc0*/  ISETP.LT.AND P1, PT, RZ, UR5, PT ;  /* 0x00000005ff007c0c */ /* 0x000fe2000bf21270 */
[----:B------:R-:W-:Y:S01]  /*5fd0*/  UIADD3 UR5, UR5, -0x1, URZ ;  /* 0xffffffff05057890 */ /* 0x000fe2000fffe03f */
[----:B-1----:R-:W-:Y:S02]  /*5fe0*/  IMAD.U32 R5, RZ, RZ, UR20 ;  /* 0x00000014ff057e24 */ /* 0x002fe4000f8e00ff */
[----:B------:R-:W-:Y:S03]  /*5ff0*/  IMAD.U32 R4, RZ, RZ, UR29 ;  /* 0x0000001dff047e24 */ /* 0x000fe6000f8e00ff */
[-C--:B------:R-:W-:Y:S02]  /*6000*/  LEA.HI.X.SX32 R9, R5, R233.reuse, 0x2, P2 ;  /* 0x000000e905097211 */ /* 0x080fe400010f16ff */
[----:B------:R-:W-:Y:S03]  /*6010*/  LEA R4, P0, R4, R232, 0x2 ;  /* 0x000000e804047211 */ /* 0x000fe600078010ff */
[----:B------:R-:W-:Y:S01]  /*6020*/  REDG.E.ADD.F32.FTZ.RN.STRONG.GPU desc[UR8][R8.64], R25 ;  /* 0x00000019080079a6 */ /* 0x000fe2000c10f388 */
[----:B------:R-:W-:Y:S01]  /*6030*/  LEA.HI.X.SX32 R5, R0, R233, 0x2, P0 ;  /* 0x000000e900057211 */ /* 0x000fe200000f16ff */
[C---:B------:R-:W-:Y:S01]  /*6040*/  VIADD R0, R220.reuse, 0xffffd000 ;  /* 0xffffd000dc007836 */ /* 0x040fe20000000000 */
[----:B------:R-:W-:Y:S01]  /*6050*/  PLOP3.LUT P0, PT, PT, PT, UP0, 0x80, 0x0 ;  /* 0x000000000000781c */ /* 0x000fe20003f0f008 */
[----:B------:R-:W-:Y:S01]  /*6060*/  REDG.E.ADD.F32.FTZ.RN.STRONG.GPU desc[UR8][R6.64], R26 ;  /* 0x0000001a060079a6 */ /* 0x000fe2000c10f388 */
[----:B------:R-:W-:Y:S03]  /*6070*/  @UP1 UIADD3 UR13, UP0, UR13, -0x100, URZ ;  /* 0xffffff000d0d1890 */ /* 0x000fe6000ff1e03f */
[----:B------:R-:W-:Y:S01]  /*6080*/  REDG.E.ADD.F32.FTZ.RN.STRONG.GPU desc[UR8][R4.64], R27 ;  /* 0x0000001b040079a6 */ /* 0x000fe2000c10f388 */
[----:B------:R-:W-:Y:S03]  /*6090*/  @UP1 UIADD3.X UR12, UR12, -0x1, URZ, UP0, !UPT ;  /* 0xffffffff0c0c1890 */ /* 0x000fe600087fe43f */
[----:B------:R-:W-:Y:S04]  /*60a0*/  LDSM.16.MT88.4 R4, [R3+0xf000] ;  /* 0x00f000000304783b */ /* 0x000fe80000004200 */
[----:B------:R-:W1:Y:S01]  /*60b0*/  LDSM.16.MT88.4 R8, [R220] ;  /* 0x00000000dc08783b */ /* 0x000e620000004200 */
[----:B------:R-:W-:Y:S03]  /*60c0*/  @P0 VIADD R0, R220, 0x3000 ;  /* 0x00003000dc000836 */ /* 0x000fe60000000000 */
        /* <DEDUP_REMOVED lines=16> */
[----:B------:R-:W1:Y:S04]  /*61d0*/  LDSM.16.MT88.4 R4, [R3+0x10000] ;  /* 0x010000000304783b */ /* 0x000e680000004200 */
[----:B------:R-:W3:Y:S01]  /*61e0*/  LDSM.16.MT88.4 R20, [R220+0x2800] ;  /* 0x00280000dc14783b */ /* 0x000ee20000004200 */
[-C--:B--2---:R-:W-:Y:S06]  /*61f0*/  HMMA.16816.F32.BF16 R84, R28, R24.reuse, R84 ;  /* 0x000000181c54723c */ /* 0x084fec0000041854 */
        /* <DEDUP_REMOVED lines=12> */
[----:B------:R-:W2:Y:S05]  /*62c0*/  LDSM.16.MT88.4 R32, [R220+0xc00] ;  /* 0x000c0000dc20783b */ /* 0x000eaa0000004200 */
[----:B------:R-:W-:Y:S01]  /*62d0*/  HMMA.16816.F32.BF16 R128, R28, R138, R128 ;  /* 0x0000008a1c80723c */ /* 0x000fe20000041880 */
[----:B------:R-:W4:Y:S04]  /*62e0*/  LDSM.16.MT88.4 R28, [R220+0x1c00] ;  /* 0x001c0000dc1c783b */ /* 0x000f280000004200 */
[----:B------:R3:W4:Y:S01]  /*62f0*/  LDSM.16.MT88.4 R136, [R220+0x2c00] ;  /* 0x002c0000dc88783b */ /* 0x0007220000004200 */
[-C--:B-1----:R-:W-:Y:S06]  /*6300*/  HMMA.16816.F32.BF16 R84, R4, R8.reuse, R84 ;  /* 0x000000080454723c */ /* 0x082fec0000041854 */
[C---:B------:R-:W-:Y:S06]  /*6310*/  HMMA.16816.F32.BF16 R88, R12.reuse, R8, R88 ;  /* 0x000000080c58723c */ /* 0x040fec0000041858 */
[-C--:B------:R-:W-:Y:S06]  /*6320*/  HMMA.16816.F32.BF16 R92, R12, R10.reuse, R92 ;  /* 0x0000000a0c5c723c */ /* 0x080fec000004185c */
[C---:B------:R-:W-:Y:S05]  /*6330*/  HMMA.16816.F32.BF16 R96, R4.reuse, R10, R96 ;  /* 0x0000000a0460723c */ /* 0x040fea0000041860 */
[----:B---3--:R-:W-:Y:S01]  /*6340*/  IMAD.MOV.U32 R220, RZ, RZ, R0 ;  /* 0x000000ffffdc7224 */ /* 0x008fe200078e0000 */
        /* <DEDUP_REMOVED lines=23> */
.L_x_491:
[----:B------:R-:W2:Y:S01]  /*64c0*/  LDL R140, [R1+0x1c] ;  /* 0x00001c00018c7983 */ /* 0x000ea20000100800 */
[----:B------:R-:W-:Y:S01]  /*64d0*/  ULDC UR5, c[0x0][0x390] ;  /* 0x0000e40000057ab9 */ /* 0x000fe20000000800 */
[----:B------:R-:W-:Y:S02]  /*64e0*/  ULDC UR6, c[0x0][0x38c] ;  /* 0x0000e30000067ab9 */ /* 0x000fe40000000800 */
[----:B------:R-:W3:Y:S04]  /*64f0*/  LDL R139, [R1+0x20] ;  /* 0x00002000018b7983 */ /* 0x000ee80000100800 */
[----:B------:R-:W4:Y:S04]  /*6500*/  LDL.64 R142, [R1+0x30] ;  /* 0x00003000018e7983 */ /* 0x000f280000100a00 */
[----:B------:R-:W4:Y:S01]  /*6510*/  LDL R138, [R1+0x24] ;  /* 0x00002400018a7983 */ /* 0x000f220000100800 */
        /* <DEDUP_REMOVED lines=39> */
[----:B-----5:R-:W-:Y:S01]  /*6790*/  FMUL.FTZ R12, R109, UR5 ;  /* 0x000000056d0c7c20 */ /* 0x020fe20008410000 */
        /* <DEDUP_REMOVED lines=99> */
[----:B------:R-:W-:-:S02]  /*6dd0*/  F2FP.BF16.F32.PACK_AB R43, R43, R80 ;  /* 0x000000502b2b723e */ /* 0x000fc400000010ff */
[----:B------:R-:W-:Y:S01]  /*6de0*/  F2FP.BF16.F32.PACK_AB R45, R45, R82 ;  /* 0x000000522d2d723e */ /* 0x000fe200000010ff */
[----:B------:R-:W1:Y:S01]  /*6df0*/  S2R R64, SR_TID.X ;  /* 0x0000000000407919 */ /* 0x000e620000002100 */
[----:B------:R-:W-:Y:S01]  /*6e00*/  F2FP.BF16.F32.PACK_AB R46, R46, R72 ;  /* 0x000000482e2e723e */ /* 0x000fe200000010ff */
[----:B------:R-:W-:Y:S01]  /*6e10*/  USHF.R.S32.HI UR10, URZ, 0x1f, UR55 ;  /* 0x0000001f3f0a7899 */ /* 0x000fe20008011437 */
[----:B------:R-:W-:Y:S02]  /*6e20*/  F2FP.BF16.F32.PACK_AB R47, R47, R74 ;  /* 0x0000004a2f2f723e */ /* 0x000fe400000010ff */
[----:B------:R-:W-:Y:S02]  /*6e30*/  F2FP.BF16.F32.PACK_AB R48, R48, R76 ;  /* 0x0000004c3030723e */ /* 0x000fe400000010ff */
[----:B------:R-:W-:Y:S01]  /*6e40*/  F2FP.BF16.F32.PACK_AB R49, R49, R78 ;  /* 0x0000004e3131723e */ /* 0x000fe200000010ff */
[----:B------:R-:W1:Y:S01]  /*6e50*/  S2R R65, SR_TID.X ;  /* 0x0000000000417919 */ /* 0x000e620000002100 */
[----:B------:R-:W-:Y:S01]  /*6e60*/  USHF.R.S32.HI UR7, URZ, 0x1f, UR56 ;  /* 0x0000001f3f077899 */ /* 0x000fe20008011438 */
[----:B-1----:R-:W-:-:S04]  /*6e70*/  SHF.R.S32.HI R64, RZ, 0x1f, R64 ;  /* 0x0000001fff407819 */ /* 0x002fc80000011440 */
[----:B------:R-:W-:-:S04]  /*6e80*/  LEA.HI R64, R64, R65, RZ, 0x2 ;  /* 0x0000004140407211 */ /* 0x000fc800078f10ff */
[----:B------:R-:W-:Y:S01]  /*6e90*/  SHF.R.S32.HI R64, RZ, 0x2, R64 ;  /* 0x00000002ff407819 */ /* 0x000fe20000011440 */
        /* <DEDUP_REMOVED lines=12> */
[----:B------:R2:W-:Y:S04]  /*6f60*/  STS [R140+0x3000], R16 ;  /* 0x003000108c007388 */ /* 0x0005e80000000800 */
[----:B------:R3:W-:Y:S04]  /*6f70*/  STS [R140+0x3200], R15 ;  /* 0x0032000f8c007388 */ /* 0x0007e80000000800 */
[----:B------:R-:W-:Y:S01]  /*6f80*/  STS [R139+0x3000], R12 ;  /* 0x0030000c8b007388 */ /* 0x000fe20000000800 */
[----:B-1----:R-:W1:Y:S03]  /*6f90*/  LDC.64 R18, c[0x0][0x450] ;  /* 0x00011400ff127b82 */ /* 0x002e660000000a00 */
[----:B------:R-:W-:Y:S04]  /*6fa0*/  STS [R139+0x3200], R11 ;  /* 0x0032000b8b007388 */ /* 0x000fe80000000800 */
[----:B------:R4:W-:Y:S04]  /*6fb0*/  STS [R140+0x4000], R10 ;  /* 0x0040000a8c007388 */ /* 0x0009e80000000800 */
[----:B------:R-:W-:Y:S04]  /*6fc0*/  STS [R140+0x4200], R9 ;  /* 0x004200098c007388 */ /* 0x000fe80000000800 */
[----:B------:R-:W-:Y:S01]  /*6fd0*/  STS [R139+0x4000], R6 ;  /* 0x004000068b007388 */ /* 0x000fe20000000800 */
[----:B--2---:R-:W2:Y:S03]  /*6fe0*/  LDC.64 R16, c[0x0][0x458] ;  /* 0x00011600ff107b82 */ /* 0x004ea60000000a00 */
[----:B------:R-:W-:Y:S04]  /*6ff0*/  STS [R139+0x4200], R5 ;  /* 0x004200058b007388 */ /* 0x000fe80000000800 */
[----:B------:R1:W-:Y:S01]  /*7000*/  STS [R140+0x5000], R8 ;  /* 0x005000088c007388 */ /* 0x0003e20000000800 */
[----:B---3--:R-:W3:Y:S03]  /*7010*/  LDC.64 R14, c[0x0][0x440] ;  /* 0x00011000ff0e7b82 */ /* 0x008ee60000000a00 */
[----:B------:R-:W-:Y:S04]  /*7020*/  STS [R140+0x5200], R7 ;  /* 0x005200078c007388 */ /* 0x000fe80000000800 */
[----:B------:R2:W-:Y:S01]  /*7030*/  STS [R139+0x5000], R4 ;  /* 0x005000048b007388 */ /* 0x0005e20000000800 */
[----:B----4-:R-:W4:Y:S03]  /*7040*/  LDC.64 R10, c[0x0][0x468] ;  /* 0x00011a00ff0a7b82 */ /* 0x010f260000000a00 */
[----:B------:R-:W-:Y:S04]  /*7050*/  STS [R139+0x5200], R2 ;  /* 0x005200028b007388 */ /* 0x000fe80000000800 */
[----:B------:R2:W-:Y:S01]  /*7060*/  STS [R140+0x6000], R0 ;  /* 0x006000008c007388 */ /* 0x0005e20000000800 */
[----:B------:R-:W4:Y:S03]  /*7070*/  LDC.64 R12, c[0x0][0x470] ;  /* 0x00011c00ff0c7b82 */ /* 0x000f260000000a00 */
[----:B------:R-:W-:Y:S05]  /*7080*/  STS [R140+0x6200], R33 ;  /* 0x006200218c007388 */ /* 0x000fea0000000800 */
[----:B-1----:R-:W1:Y:S01]  /*7090*/  LDC.64 R8, c[0x0][0x438] ;  /* 0x00010e00ff087b82 */ /* 0x002e620000000a00 */
[----:B------:R-:W-:Y:S04]  /*70a0*/  STS [R139+0x6000], R30 ;  /* 0x0060001e8b007388 */ /* 0x000fe80000000800 */
[----:B------:R-:W-:Y:S04]  /*70b0*/  STS [R139+0x6200], R29 ;  /* 0x0062001d8b007388 */ /* 0x000fe80000000800 */
[----:B------:R-:W-:Y:S04]  /*70c0*/  STS [R140+0x7000], R32 ;  /* 0x007000208c007388 */ /* 0x000fe80000000800 */
[----:B------:R-:W-:Y:S04]  /*70d0*/  STS [R140+0x7200], R31 ;  /* 0x0072001f8c007388 */ /* 0x000fe80000000800 */
[----:B------:R-:W-:Y:S04]  /*70e0*/  STS [R139+0x7000], R28 ;  /* 0x0070001c8b007388 */ /* 0x000fe80000000800 */
[----:B------:R-:W-:Y:S04]  /*70f0*/  STS [R139+0x7200], R27 ;  /* 0x0072001b8b007388 */ /* 0x000fe80000000800 */
[----:B------:R-:W-:Y:S01]  /*7100*/  STS [R140+0x8000], R34 ;  /* 0x008000228c007388 */ /* 0x000fe20000000800 */
[----:B------:R-:W-:-:S03]  /*7110*/  SHF.R.S32.HI R5, RZ, 0x1f, R142 ;  /* 0x0000001fff057819 */ /* 0x000fc6000001148e */
[----:B------:R-:W-:Y:S01]  /*7120*/  STS [R140+0x8200], R36 ;  /* 0x008200248c007388 */ /* 0x000fe20000000800 */
[----:B--2---:R-:W-:-:S03]  /*7130*/  MOV R4, R142 ;  /* 0x0000008e00047202 */ /* 0x004fc60000000f00 */
[----:B------:R-:W-:Y:S01]  /*7140*/  STS [R139+0x8000], R35 ;  /* 0x008000238b007388 */ /* 0x000fe20000000800 */
[----:B------:R-:W-:-:S03]  /*7150*/  IMAD R0, R18, UR50, RZ ;  /* 0x0000003212007c24 */ /* 0x000fc6000f8e02ff */
[----:B------:R-:W-:Y:S04]  /*7160*/  STS [R139+0x8200], R37 ;  /* 0x008200258b007388 */ /* 0x000fe80000000800 */
[----:B------:R-:W-:Y:S04]  /*7170*/  STS [R140+0x9000], R39 ;  /* 0x009000278c007388 */ /* 0x000fe80000000800 */
[----:B------:R-:W-:Y:S01]  /*7180*/  STS [R140+0x9200], R38 ;  /* 0x009200268c007388 */ /* 0x000fe20000000800 */
[----:B------:R-:W-:-:S03]  /*7190*/  IMAD R0, R19, UR49, R0 ;  /* 0x0000003113007c24 */ /* 0x000fc6000f8e0200 */
[----:B------:R-:W-:Y:S01]  /*71a0*/  STS [R139+0x9000], R42 ;  /* 0x0090002a8b007388 */ /* 0x000fe20000000800 */
[----:B------:R-:W-:-:S03]  /*71b0*/  IMAD.WIDE.U32 R6, R18, UR49, R4 ;  /* 0x0000003112067c25 */ /* 0x000fc6000f8e0004 */
[----:B------:R-:W-:Y:S04]  /*71c0*/  STS [R139+0x9200], R41 ;  /* 0x009200298b007388 */ /* 0x000fe80000000800 */
[----:B------:R-:W-:Y:S04]  /*71d0*/  STS [R140+0xa000], R40 ;  /* 0x00a000288c007388 */ /* 0x000fe80000000800 */
[----:B------:R-:W-:Y:S04]  /*71e0*/  STS [R140+0xa200], R44 ;  /* 0x00a2002c8c007388 */ /* 0x000fe80000000800 */
[----:B------:R-:W-:Y:S01]  /*71f0*/  STS [R139+0xa000], R43 ;  /* 0x00a0002b8b007388 */ /* 0x000fe20000000800 */
[----:B------:R-:W-:-:S03]  /*7200*/  IADD3 R7, R7, R0, RZ ;  /* 0x0000000007077210 */ /* 0x000fc60007ffe0ff */
[----:B------:R-:W-:Y:S01]  /*7210*/  STS [R139+0xa200], R45 ;  /* 0x00a2002d8b007388 */ /* 0x000fe20000000800 */
[----:B-1----:R-:W-:-:S03]  /*7220*/  IMAD R0, R8, UR10, RZ ;  /* 0x0000000a08007c24 */ /* 0x002fc6000f8e02ff */
[----:B------:R-:W-:Y:S04]  /*7230*/  STS [R140+0xb000], R46 ;  /* 0x00b0002e8c007388 */ /* 0x000fe80000000800 */
[----:B------:R-:W-:Y:S04]  /*7240*/  STS [R140+0xb200], R47 ;  /* 0x00b2002f8c007388 */ /* 0x000fe80000000800 */
[----:B------:R-:W-:Y:S04]  /*7250*/  STS [R139+0xb000], R48 ;  /* 0x00b000308b007388 */ /* 0x000fe80000000800 */
[----:B------:R-:W-:Y:S01]  /*7260*/  STS [R139+0xb200], R49 ;  /* 0x00b200318b007388 */ /* 0x000fe20000000800 */
[----:B------:R-:W-:-:S02]  /*7270*/  IMAD R9, R9, UR55, R0 ;  /* 0x0000003709097c24 */ /* 0x000fc4000f8e0200 */
[C---:B------:R-:W-:Y:S02]  /*7280*/  IMAD R0, R16.reuse, UR50, RZ ;  /* 0x0000003210007c24 */ /* 0x040fe4000f8e02ff */
[----:B------:R-:W-:-:S04]  /*7290*/  IMAD.WIDE.U32 R4, R16, UR49, R4 ;  /* 0x0000003110047c25 */ /* 0x000fc8000f8e0004 */
[----:B------:R-:W-:Y:S02]  /*72a0*/  IMAD R0, R17, UR49, R0 ;  /* 0x0000003111007c24 */ /* 0x000fe4000f8e0200 */
[----:B------:R-:W-:-:S03]  /*72b0*/  IMAD.WIDE.U32 R6, R8, UR55, R6 ;  /* 0x0000003708067c25 */ /* 0x000fc6000f8e0006 */
[----:B------:R-:W-:Y:S01]  /*72c0*/  IADD3 R5, R5, R0, RZ ;  /* 0x0000000005057210 */ /* 0x000fe20007ffe0ff */
[----:B---3--:R-:W-:Y:S01]  /*72d0*/  IMAD R0, R14, UR10, RZ ;  /* 0x0000000a0e007c24 */ /* 0x008fe2000f8e02ff */
[----:B------:R-:W-:Y:S01]  /*72e0*/  IADD3 R7, R7, R9, RZ ;  /* 0x0000000907077210 */ /* 0x000fe20007ffe0ff */
[----:B----4-:R-:W-:Y:S02]  /*72f0*/  IMAD R2, R10, UR7, RZ ;  /* 0x000000070a027c24 */ /* 0x010fe4000f8e02ff */
[----:B------:R-:W-:Y:S01]  /*7300*/  IMAD R8, R15, UR55, R0 ;  /* 0x000000370f087c24 */ /* 0x000fe2000f8e0200 */
[----:B------:R-:W-:Y:S01]  /*7310*/  LEA R0, R138, UR4, 0x1 ;  /* 0x000000048a007c11 */ /* 0x000fe2000f8e08ff */
[----:B------:R-:W-:Y:S01]  /*7320*/  BAR.SYNC.DEFER_BLOCKING 0x0 ;  /* 0x0000000000007b1d */ /* 0x000fe20000010000 */
[----:B------:R-:W-:Y:S02]  /*7330*/  IMAD R2, R11, UR56, R2 ;  /* 0x000000380b027c24 */ /* 0x000fe4000f8e0202 */
[----:B------:R-:W-:-:S04]  /*7340*/  IMAD.WIDE.U32 R6, R10, UR56, R6 ;  /* 0x000000380a067c25 */ /* 0x000fc8000f8e0006 */
[----:B------:R-:W-:Y:S01]  /*7350*/  IMAD.WIDE.U32 R4, R14, UR55, R4 ;  /* 0x000000370e047c25 */ /* 0x000fe2000f8e0004 */
[----:B------:R-:W-:-:S03]  /*7360*/  IADD3 R7, R7, R2, RZ ;  /* 0x0000000207077210 */ /* 0x000fc60007ffe0ff */
[C---:B------:R-:W-:Y:S01]  /*7370*/  IMAD R2, R12.reuse, UR7, RZ ;  /* 0x000000070c027c24 */ /* 0x040fe2000f8e02ff */
[----:B------:R-:W-:Y:S01]  /*7380*/  IADD3 R5, R5, R8, RZ ;  /* 0x0000000805057210 */ /* 0x000fe20007ffe0ff */
[----:B------:R-:W-:Y:S02]  /*7390*/  ULDC.64 UR6, c[0x0][0x3f0] ;  /* 0x0000fc0000067ab9 */ /* 0x000fe40000000a00 */
[----:B------:R-:W-:Y:S01]  /*73a0*/  IMAD R8, R13, UR56, R2 ;  /* 0x000000380d087c24 */ /* 0x000fe2000f8e0202 */
[----:B------:R-:W1:Y:S04]  /*73b0*/  LDS.128 R60, [R0+0x9000] ;  /* 0x00900000003c7984 */ /* 0x000e680000000c00 */
[----:B------:R-:W2:Y:S04]  /*73c0*/  LDS.128 R56, [R0+0xb000] ;  /* 0x00b0000000387984 */ /* 0x000ea80000000c00 */
[----:B------:R-:W3:Y:S01]  /*73d0*/  LDS.128 R52, [R0+0xd000] ;  /* 0x00d0000000347984 */ /* 0x000ee20000000c00 */
[----:B------:R-:W-:-:S03]  /*73e0*/  IMAD.WIDE.U32 R10, R12, UR56, R4 ;  /* 0x000000380c0a7c25 */ /* 0x000fc6000f8e0004 */
        /* <DEDUP_REMOVED lines=40> */
.L_x_488:
        /* <DEDUP_REMOVED lines=11> */
.L_x_495:
[----:B------:R-:W-:Y:S05]  /*7720*/  EXIT ;  /* 0x000000000000794d */ /* 0x000fea0003800000 */
.L_x_497:
        /* <DEDUP_REMOVED lines=13> */
.L_x_1292:


//--------------------- .text._ZN5flash44flash_bwd_dq_dk_dv_loop_seqk_parallel_kernelI23Flash_bwd_kernel_traitsILi96ELi64ELi128ELi8ELi2ELi4ELi4ELb1ELb0EN7cutlass10bfloat16_tE19Flash_kernel_traitsILi96ELi64ELi128ELi8ES3_EELb0ELb0ELb0ELb0ELb1ELb1ELb1EEEvNS_16Flash_bwd_paramsE --------------------------
	.section	.text._ZN5flash44flash_bwd_dq_dk_dv_loop_seqk_parallel_kernelI23Flash_bwd_kernel_traitsILi96ELi64ELi128ELi8ELi2ELi4ELi4ELb1ELb0EN7cutlass10bfloat16_tE19Flash_kernel_traitsILi96ELi64ELi128ELi8ES3_EELb0ELb0ELb0ELb0ELb1ELb1ELb1EEEvNS_16Flash_bwd_paramsE,"ax",@progbits
	.align	128
        .global         _ZN5flash44flash_bwd_dq_dk_dv_loop_seqk_parallel_kernelI23Flash_bwd_kernel_traitsILi96ELi64ELi128ELi8ELi2ELi4ELi4ELb1ELb0EN7cutlass10bfloat16_tE19Flash_kernel_traitsILi96ELi64ELi128ELi8ES3_EELb0ELb0ELb0ELb0ELb1ELb1ELb1EEEvNS_16Flash_bwd_paramsE
        .type           _ZN5flash44flash_bwd_dq_dk_dv_loop_seqk_parallel_kernelI23Flash_bwd_kernel_traitsILi96ELi64ELi128ELi8ELi2ELi4ELi4ELb1ELb0EN7cutlass10bfloat16_tE19Flash_kernel_traitsILi96ELi64ELi128ELi8ES3_EELb0ELb0ELb0ELb0ELb1ELb1ELb1EEEvNS_16Flash_bwd_paramsE,@function
        .size           _ZN5flash44flash_bwd_dq_dk_dv_loop_seqk_parallel_kernelI23Flash_bwd_kernel_traitsILi96ELi64ELi128ELi8ELi2ELi4ELi4ELb1ELb0EN7cutlass10bfloat16_tE19Flash_kernel_traitsILi96ELi64ELi128ELi8ES3_EELb0ELb0ELb0ELb0ELb1ELb1ELb1EEEvNS_16Flash_bwd_paramsE,(.L_x_1293 - _ZN5flash44flash_bwd_dq_dk_dv_loop_seqk_parallel_kernelI23Flash_bwd_kernel_traitsILi96ELi64ELi128ELi8ELi2ELi4ELi4ELb1ELb0EN7cutlass10bfloat16_tE19Flash_kernel_traitsILi96ELi64ELi128ELi8ES3_EELb0ELb0ELb0ELb0ELb1ELb1ELb1EEEvNS_16Flash_bwd_paramsE)
        .other          _ZN5flash44flash_bwd_dq_dk_dv_loop_seqk_parallel_kernelI23Flash_bwd_kernel_traitsILi96ELi64ELi128ELi8ELi2ELi4ELi4ELb1ELb0EN7cutlass10bfloat16_tE19Flash_kernel_traitsILi96ELi64ELi128ELi8ES3_EELb0ELb0ELb0ELb0ELb1ELb1ELb1EEEvNS_16Flash_bwd_paramsE,@"STO_CUDA_ENTRY STV_DEFAULT"
_ZN5flash44flash_bwd_dq_dk_dv_loop_seqk_parallel_kernelI23Flash_bwd_kernel_traitsILi96ELi64ELi128ELi8ELi2ELi4ELi4ELb1ELb0EN7cutlass10bfloat16_tE19Flash_kernel_traitsILi96ELi64ELi128ELi8ES3_EELb0ELb0ELb0ELb0ELb1ELb1ELb1EEEvNS_16Flash_bwd_paramsE:
.text._ZN5flash44flash_bwd_dq_dk_dv_loop_seqk_parallel_kernelI23Flash_bwd_kernel_traitsILi96ELi64ELi128ELi8ELi2ELi4ELi4ELb1ELb0EN7cutlass10bfloat16_tE19Flash_kernel_traitsILi96ELi64ELi128ELi8ES3_EELb0ELb0ELb0ELb0ELb1ELb1ELb1EEEvNS_16Flash_bwd_paramsE:
        /* <DEDUP_REMOVED lines=18> */
[----:B------:R-:W-:Y:S01]  /*0120*/  ULDC.64 UR14, c[0x0][0x300] ;  /* 0x0000c000000e7ab9 */ /* 0x000fe20000000a00 */
[----:B------:R-:W-:Y:S01]  /*0130*/  ULDC.64 UR12, c[0x0][0x308] ;  /* 0x0000c200000c7ab9 */ /* 0x000fe20000000a00 */
[----:B------:R-:W3:Y:S08]  /*0140*/  S2UR UR18, SR_CTAID.Y ;  /* 0x00000000001279c3 */ /* 0x000ef00000002600 */
[----:B------:R-:W4:Y:S01]  /*0150*/  S2UR UR20, SR_CTAID.Z ;  /* 0x00000000001479c3 */ /* 0x000f220000002700 */
[----:B--2---:R-:W-:-:S07]  /*0160*/  ULEA UR5, UR5, UR4, 0x18 ;  /* 0x0000000405057291 */ /* 0x004fce000f8ec03f */
[----:B------:R-:W2:Y:S01]  /*0170*/  S2UR UR17, SR_CTAID.Z ;  /* 0x00000000001179c3 */ /* 0x000ea20000002700 */
[----:B------:R-:W-:Y:S02]  /*0180*/  UIADD3 UR6, UR5, 0x9000, URZ ;  /* 0x0000900005067890 */ /* 0x000fe4000fffe03f */
[----:B------:R-:W-:Y:S01]  /*0190*/  UIADD3 UR4, UR5, 0xf000, URZ ;  /* 0x0000f00005047890 */ /* 0x000fe2000fffe03f */
[----:B-1----:R-:W-:Y:S01]  /*01a0*/  SHF.R.S32.HI R3, RZ, 0x1f, R9 ;  /* 0x0000001fff037819 */ /* 0x002fe20000011409 */
[----:B---3--:R-:W-:-:S03]  /*01b0*/  USHF.R.S32.HI UR27, URZ, 0x1f, UR18 ;  /* 0x0000001f3f1b7899 */ /* 0x008fc60008011412 */
[----:B------:R-:W1:Y:S01]  /*01c0*/  S2UR UR16, SR_CTAID.Y ;  /* 0x00000000001079c3 */ /* 0x000e620000002600 */
[----:B------:R-:W-:Y:S01]  /*01d0*/  UIMAD.WIDE UR40, UR18, 0x80, URZ ;  /* 0x00000080122878a5 */ /* 0x000fe2000f8e023f */
[CC--:B------:R-:W-:Y:S02]  /*01e0*/  LEA.HI R4, R3.reuse, R9.reuse, RZ, 0x4 ;  /* 0x0000000903047211 */ /* 0x0c0fe400078f20ff */
[CC--:B------:R-:W-:Y:S02]  /*01f0*/  LEA.HI R2, R3.reuse, R9.reuse, RZ, 0x5 ;  /* 0x0000000903027211 */ /* 0x0c0fe400078f28ff */
[----:B------:R-:W-:Y:S01]  /*0200*/  SHF.R.S32.HI R0, RZ, 0x4, R4 ;  /* 0x00000004ff007819 */ /* 0x000fe20000011404 */
[----:B----4-:R-:W-:Y:S01]  /*0210*/  USHF.R.S32.HI UR26, URZ, 0x1f, UR20 ;  /* 0x0000001f3f1a7899 */ /* 0x010fe20008011414 */
[CC--:B------:R-:W-:Y:S02]  /*0220*/  LEA.HI R5, R3.reuse, R9.reuse, RZ, 0x2 ;  /* 0x0000000903057211 */ /* 0x0c0fe400078f10ff */
[----:B------:R-:W-:-:S02]  /*0230*/  LEA.HI R19, R3, R9, RZ, 0x3 ;  /* 0x0000000903137211 */ /* 0x000fc400078f18ff */
[CC--:B------:R-:W-:Y:S02]  /*0240*/  LEA.HI R12, R3.reuse, R9.reuse, RZ, 0x6 ;  /* 0x00000009030c7211 */ /* 0x0c0fe400078f30ff */
[----:B------:R-:W-:Y:S02]  /*0250*/  LEA.HI R14, R3, R9, RZ, 0x7 ;  /* 0x00000009030e7211 */ /* 0x000fe400078f38ff */
[----:B------:R-:W-:Y:S01]  /*0260*/  LOP3.LUT R3, R2, 0xffffffe0, RZ, 0xc0, !PT ;  /* 0xffffffe002037812 */ /* 0x000fe200078ec0ff */
[----:B--2---:R-:W-:Y:S01]  /*0270*/  USHF.R.S32.HI UR25, URZ, 0x1f, UR17 ;  /* 0x0000001f3f197899 */ /* 0x004fe20008011411 */
[C---:B------:R-:W-:Y:S02]  /*0280*/  LOP3.LUT R6, R4.reuse, 0xfffffff0, RZ, 0xc0, !PT ;  /* 0xfffffff004067812 */ /* 0x040fe400078ec0ff */
[----:B------:R-:W-:Y:S01]  /*0290*/  LEA.HI R4, R4, R0, RZ, 0x1 ;  /* 0x0000000004047211 */ /* 0x000fe200078f08ff */
[----:B------:R-:W-:Y:S01]  /*02a0*/  IMAD.IADD R3, R9, 0x1, -R3 ;  /* 0x0000000109037824 */ /* 0x000fe200078e0a03 */
[----:B------:R-:W-:-:S02]  /*02b0*/  LOP3.LUT R7, R19, 0xfffffff8, RZ, 0xc0, !PT ;  /* 0xfffffff813077812 */ /* 0x000fc400078ec0ff */
[----:B------:R-:W-:Y:S01]  /*02c0*/  LOP3.LUT R4, R4, 0xfffffffe, RZ, 0xc0, !PT ;  /* 0xfffffffe04047812 */ /* 0x000fe200078ec0ff */
[----:B-1----:R-:W-:Y:S01]  /*02d0*/  USHF.R.S32.HI UR24, URZ, 0x1f, UR16 ;  /* 0x0000001f3f187899 */ /* 0x002fe20008011410 */
        /* <DEDUP_REMOVED lines=13> */
[----:B------:R-:W-:Y:S01]  /*03b0*/  LEA.HI R2, R4, R0, RZ, 0x2 ;  /* 0x0000000004027211 */ /* 0x000fe200078f10ff */
[----:B------:R-:W-:Y:S01]  /*03c0*/  STL [R1+0x58], R16 ;  /* 0x0000581001007387 */ /* 0x000fe20000100800 */
        /* <DEDUP_REMOVED lines=9> */
[----:B------:R-:W-:Y:S01]  /*0460*/  IMAD.IADD R11, R0, 0x1, -R2 ;  /* 0x00000001000b7824 */ /* 0x000fe200078e0a02 */
[----:B------:R-:W-:Y:S01]  /*0470*/  LOP3.LUT R2, R10, 0x3fffffe, RZ, 0xc0, !PT ;  /* 0x03fffffe0a027812 */ /* 0x000fe200078ec0ff */
[----:B------:R-:W-:Y:S01]  /*0480*/  IMAD R8, R0, 0x8, R3 ;  /* 0x0000000800087824 */ /* 0x000fe200078e0203 */
[----:B------:R-:W-:-:S02]  /*0490*/  LOP3.LUT R0, R4, 0xc0, RZ, 0xc0, !PT ;  /* 0x000000c004007812 */ /* 0x000fc400078ec0ff */
[----:B------:R-:W-:Y:S01]  /*04a0*/  SHF.R.S32.HI R3, RZ, 0x1f, R5 ;  /* 0x0000001fff037819 */ /* 0x000fe20000011405 */
[----:B------:R-:W-:Y:S01]  /*04b0*/  IMAD.IADD R4, R13, 0x1, -R2 ;  /* 0x000000010d047824 */ /* 0x000fe200078e0a02 */
[----:B------:R-:W-:Y:S02]  /*04c0*/  SHF.R.U32.HI R6, RZ, 0x3, R0 ;  /* 0x00000003ff067819 */ /* 0x000fe40000011600 */
[----:B------:R-:W-:Y:S01]  /*04d0*/  LOP3.LUT R5, R0, 0x18, R16, 0xf8, !PT ;  /* 0x0000001800057812 */ /* 0x000fe200078ef810 */
[----:B------:R-:W-:Y:S01]  /*04e0*/  IMAD R0, R9, 0x4, R18 ;  /* 0x0000000409007824 */ /* 0x000fe200078e0212 */
[----:B------:R-:W-:Y:S02]  /*04f0*/  LEA.HI R3, R3, R15, RZ, 0x3 ;  /* 0x0000000f03037211 */ /* 0x000fe400078f18ff */
[----:B------:R-:W-:Y:S01]  /*0500*/  LOP3.LUT R5, R5, R6, RZ, 0x3c, !PT ;  /* 0x0000000605057212 */ /* 0x000fe200078e3cff */
[----:B------:R-:W-:Y:S01]  /*0510*/  IMAD R222, R0, 0x8, R4 ;  /* 0x0000000800de7824 */ /* 0x000fe200078e0204 */
[----:B------:R-:W-:-:S02]  /*0520*/  SHF.R.S32.HI R4, RZ, 0x1f, R7 ;  /* 0x0000001fff047819 */ /* 0x000fc40000011407 */
[-C--:B------:R-:W-:Y:S01]  /*0530*/  LEA.HI R2, R7, R7.reuse, RZ, 0x1 ;  /* 0x0000000707027211 */ /* 0x080fe200078f08ff */
[----:B------:R-:W-:Y:S01]  /*0540*/  IMAD.U32 R5, R8, 0x20, R5 ;  /* 0x0000002008057824 */ /* 0x000fe200078e0005 */
[----:B------:R-:W-:Y:S02]  /*0550*/  LEA.HI R8, R4, R7, RZ, 0x3 ;  /* 0x0000000704087211 */ /* 0x000fe400078f18ff */
[----:B------:R-:W-:Y:S02]  /*0560*/  LOP3.LUT R0, R3, 0xfffffff8, RZ, 0xc0, !PT ;  /* 0xfffffff803007812 */ /* 0x000fe400078ec0ff */
[--C-:B------:R-:W-:Y:S01]  /*0570*/  SHF.R.S32.HI R6, RZ, 0x1, R2.reuse ;  /* 0x00000001ff067819 */ /* 0x100fe20000011402 */
[----:B------:R1:W-:Y:S01]  /*0580*/  STL [R1+0x44], R5 ;  /* 0x0000440501007387 */ /* 0x0003e20000100800 */
[----:B------:R-:W-:Y:S01]  /*0590*/  SHF.R.S32.HI R3, RZ, 0x1f, R2 ;  /* 0x0000001fff037819 */ /* 0x000fe20000011402 */
[----:B------:R-:W-:Y:S01]  /*05a0*/  IMAD.IADD R0, R15, 0x1, -R0 ;  /* 0x000000010f007824 */ /* 0x000fe200078e0a00 */
[----:B------:R-:W-:-:S02]  /*05b0*/  LOP3.LUT R4, R2, 0x7fffffe, RZ, 0xc0, !PT ;  /* 0x07fffffe02047812 */ /* 0x000fc400078ec0ff */
[----:B------:R-:W-:Y:S02]  /*05c0*/  LOP3.LUT R2, R8, 0xfffffff8, RZ, 0xc0, !PT ;  /* 0xfffffff808027812 */ /* 0x000fe400078ec0ff */
[C---:B------:R-:W-:Y:S01]  /*05d0*/  LOP3.LUT P4, RZ, R0.reuse, 0x2, RZ, 0xc0, !PT ;  /* 0x0000000200ff7812 */ /* 0x040fe2000788c0ff */
[C---:B------:R-:W-:Y:S01]  /*05e0*/  IMAD.IADD R15, R7.reuse, 0x1, -R4 ;  /* 0x00000001070f7824 */ /* 0x040fe200078e0a04 */
[----:B------:R-:W-:Y:S01]  /*05f0*/  SHF.R.S32.HI R12, RZ, 0x7, R14 ;  /* 0x00000007ff0c7819 */ /* 0x000fe2000001140e */
[----:B------:R-:W-:Y:S01]  /*0600*/  IMAD.IADD R17, R7, 0x1, -R2 ;  /* 0x0000000107117824 */ /* 0x000fe200078e0a02 */
[----:B------:R-:W-:Y:S01]  /*0610*/  SHF.R.S32.HI R2, RZ, 0x1, R10 ;  /* 0x00000001ff027819 */ /* 0x000fe2000001140a */
[----:B------:R-:W-:Y:S01]  /*0620*/  IMAD.SHL.U32 R14, R9, 0x20, RZ ;  /* 0x00000020090e7824 */ /* 0x000fe200078e00ff */
[----:B------:R-:W-:Y:S01]  /*0630*/  LEA.HI R10, R0, R0, RZ, 0x1 ;  /* 0x00000000000a7211 */ /* 0x000fe200078f08ff */
[----:B------:R-:W-:Y:S01]  /*0640*/  IMAD.SHL.U32 R7, R20, 0x2, RZ ;  /* 0x0000000214077824 */ /* 0x000fe200078e00ff */
[C---:B------:R-:W-:Y:S01]  /*0650*/  LOP3.LUT P6, RZ, R2.reuse, 0x2, RZ, 0xc0, !PT ;  /* 0x0000000202ff7812 */ /* 0x040fe200078cc0ff */
[----:B------:R-:W-:Y:S01]  /*0660*/  IMAD.SHL.U32 R4, R2, 0x40, RZ ;  /* 0x0000004002047824 */ /* 0x000fe200078e00ff */
[----:B------:R-:W-:Y:S01]  /*0670*/  LOP3.LUT R2, R10, 0x3fffffe, RZ, 0xc0, !PT ;  /* 0x03fffffe0a027812 */ /* 0x000fe200078ec0ff */
[----:B------:R-:W-:Y:S01]  /*0680*/  IMAD R9, R11, 0x200, R7 ;  /* 0x000002000b097824 */ /* 0x000fe200078e0207 */
[----:B------:R-:W-:-:S02]  /*0690*/  SEL R223, R228, 0xffffffe0, !P6 ;  /* 0xffffffe0e4df7807 */ /* 0x000fc40007000000 */
[----:B-1----:R-:W-:Y:S02]  /*06a0*/  LEA.HI R5, R3, R6, RZ, 0x2 ;  /* 0x0000000603057211 */ /* 0x002fe400078f10ff */
[----:B------:R-:W-:Y:S02]  /*06b0*/  LOP3.LUT R3, R0, 0x1, RZ, 0xc0, !PT ;  /* 0x0000000100037812 */ /* 0x000fe400078ec0ff */
[----:B------:R-:W-:Y:S02]  /*06c0*/  LOP3.LUT R5, R5, 0xfffffffc, RZ, 0xc0, !PT ;  /* 0xfffffffc05057812 */ /* 0x000fe400078ec0ff */
[----:B------:R-:W-:Y:S01]  /*06d0*/  ISETP.NE.U32.AND P5, PT, R3, 0x1, PT ;  /* 0x000000010300780c */ /* 0x000fe20003fa5070 */
[----:B------:R-:W-:Y:S02]  /*06e0*/  IMAD.SHL.U32 R3, R13, 0x40, RZ ;  /* 0x000000400d037824 */ /* 0x000fe400078e00ff */
[----:B------:R-:W-:Y:S01]  /*06f0*/  IMAD.IADD R16, R6, 0x1, -R5 ;  /* 0x0000000106107824 */ /* 0x000fe200078e0a05 */
[----:B------:R-:W-:Y:S01]  /*0700*/  R2P PR, R17, 0x6 ;  /* 0x0000000611007804 */ /* 0x000fe20000000000 */
[----:B------:R-:W-:Y:S01]  /*0710*/  IMAD.SHL.U32 R5, R11, 0x10, RZ ;  /* 0x000000100b057824 */ /* 0x000fe200078e00ff */
[----:B------:R-:W-:Y:S01]  /*0720*/  LOP3.LUT R6, R3, 0x1c0, RZ, 0xc0, !PT ;  /* 0x000001c003067812 */ /* 0x000fe200078ec0ff */
[----:B------:R-:W-:Y:S01]  /*0730*/  IMAD.IADD R13, R0, 0x1, -R2 ;  /* 0x00000001000d7824 */ /* 0x000fe200078e0a02 */
[----:B------:R-:W-:Y:S01]  /*0740*/  LOP3.LUT R2, R4, 0xc0, RZ, 0xc0, !PT ;  /* 0x000000c004027812 */ /* 0x000fe200078ec0ff */
[----:B------:R-:W-:Y:S01]  /*0750*/  IMAD.SHL.U32 R0, R0, 0x40, RZ ;  /* 0x0000004000007824 */ /* 0x000fe200078e00ff */
[----:B------:R-:W-:Y:S01]  /*0760*/  SHF.R.S32.HI R3, RZ, 0x3, R8 ;  /* 0x00000003ff037819 */ /* 0x000fe20000011408 */
[----:B------:R-:W-:Y:S01]  /*0770*/  IMAD R13, R13, 0x20, R9 ;  /* 0x000000200d0d7824 */ /* 0x000fe200078e0209 */
[----:B------:R-:W-:-:S02]  /*0780*/  LOP3.LUT R4, R6, 0x30, R5, 0xf8, !PT ;  /* 0x0000003006047812 */ /* 0x000fc400078ef805 */
[----:B------:R-:W-:Y:S01]  /*0790*/  LOP3.LUT R0, R0, 0x1c0, RZ, 0xc0, !PT ;  /* 0x000001c000007812 */ /* 0x000fe200078ec0ff */
[----:B------:R-:W-:Y:S01]  /*07a0*/  IMAD R15, R3, 0x8, R15 ;  /* 0x00000008030f7824 */ /* 0x000fe200078e020f */
[----:B------:R-:W-:Y:S01]  /*07b0*/  LOP3.LUT R8, R4, 0x8, R19, 0xf8, !PT ;  /* 0x0000000804087812 */ /* 0x000fe200078ef813 */
[----:B------:R-:W-:Y:S01]  /*07c0*/  IMAD R224, R11, 0x2, R3 ;  /* 0x000000020be07824 */ /* 0x000fe200078e0203 */
[----:B------:R-:W-:Y:S02]  /*07d0*/  LOP3.LUT R5, R2, 0x8, R19, 0xf8, !PT ;  /* 0x0000000802057812 */ /* 0x000fe400078ef813 */
[----:B------:R-:W-:Y:S02]  /*07e0*/  SHF.R.U32.HI R4, RZ, 0x3, R2 ;  /* 0x00000003ff047819 */ /* 0x000fe40000011602 */
[----:B------:R-:W-:Y:S02]  /*07f0*/  LOP3.LUT R3, R0, 0x20, R14, 0xf8, !PT ;  /* 0x0000002000037812 */ /* 0x000fe400078ef80e */
[----:B------:R-:W-:Y:S01]  /*0800*/  SHF.R.U32.HI R2, RZ, 0x3, R0 ;  /* 0x00000003ff027819 */ /* 0x000fe20000011600 */
[----:B------:R-:W-:Y:S01]  /*0810*/  IMAD R0, R12, 0x1000, R7 ;  /* 0x000010000c007824 */ /* 0x000fe200078e0207 */
[----:B------:R-:W-:-:S02]  /*0820*/  LOP3.LUT R4, R5, R4, RZ, 0x3c, !PT ;  /* 0x0000000405047212 */ /* 0x000fc400078e3cff */
        /* <DEDUP_REMOVED lines=8> */
[----:B------:R-:W-:Y:S01]  /*08b0*/  SEL R226, R226, 0x40, P2 ;  /* 0x00000040e2e27807 */ /* 0x000fe20001000000 */
[----:B------:R-:W-:Y:S01]  /*08c0*/  IMAD.SHL.U32 R4, R17, 0x40, RZ ;  /* 0x0000004011047824 */ /* 0x000fe200078e00ff */
        /* <DEDUP_REMOVED lines=11> */
[----:B------:R-:W-:Y:S01]  /*0980*/  IMAD.IADD R223, R223, 0x1, R222 ;  /* 0x00000001dfdf7824 */ /* 0x000fe200078e02de */
[----:B------:R-:W-:-:S02]  /*0990*/  LOP3.LUT R3, R3, 0x8, RZ, 0xc0, !PT ;  /* 0x0000000803037812 */ /* 0x000fc400078ec0ff */
[----:B------:R-:W-:Y:S02]  /*09a0*/  LOP3.LUT R0, R0, 0xc0, RZ, 0xc0, !PT ;  /* 0x000000c000007812 */ /* 0x000fe400078ec0ff */
[----:B------:R-:W-:Y:S02]  /*09b0*/  SHF.R.U32.HI R9, RZ, 0x3, R4 ;  /* 0x00000003ff097819 */ /* 0x000fe40000011604 */
[----:B------:R-:W-:Y:S02]  /*09c0*/  SHF.R.U32.HI R6, RZ, 0x3, R2 ;  /* 0x00000003ff067819 */ /* 0x000fe40000011602 */
[----:B------:R-:W-:Y:S02]  /*09d0*/  SHF.R.U32.HI R8, RZ, 0x3, R0 ;  /* 0x00000003ff087819 */ /* 0x000fe40000011600 */
[----:B------:R-:W-:Y:S02]  /*09e0*/  LOP3.LUT R10, R7, 0x10, R10, 0xf8, !PT ;  /* 0x00000010070a7812 */ /* 0x000fe400078ef80a */
[----:B------:R-:W-:-:S02]  /*09f0*/  LOP3.LUT R9, R9, R4, R3, 0x1e, !PT ;  /* 0x0000000409097212 */ /* 0x000fc400078e1e03 */
[----:B------:R-:W-:Y:S02]  /*0a00*/  SHF.R.S32.HI R4, RZ, 0x2, R22 ;  /* 0x00000002ff047819 */ /* 0x000fe40000011416 */
[----:B------:R-:W-:Y:S01]  /*0a10*/  LOP3.LUT R3, R6, R2, R3, 0x1e, !PT ;  /* 0x0000000206037212 */ /* 0x000fe200078e1e03 */
[----:B------:R-:W-:Y:S01]  /*0a20*/  IMAD.U32 R224, R224, 0x200, R9 ;  /* 0x00000200e0e07824 */ /* 0x000fe200078e0009 */
[----:B------:R-:W-:Y:S01]  /*0a30*/  LOP3.LUT R8, R8, R0, R7, 0x1e, !PT ;  /* 0x0000000008087212 */ /* 0x000fe200078e1e07 */
[----:B------:R-:W-:Y:S01]  /*0a40*/  IMAD.SHL.U32 R0, R15, 0x20, RZ ;  /* 0x000000200f007824 */ /* 0x000fe200078e00ff */
[----:B------:R-:W-:Y:S01]  /*0a50*/  LOP3.LUT R2, R6, R10, R2, 0x1e, !PT ;  /* 0x0000000a06027212 */ /* 0x000fe200078e1e02 */
[----:B------:R-:W-:Y:S01]  /*0a60*/  IMAD R23, R21, 0x10, R4 ;  /* 0x0000001015177824 */ /* 0x000fe200078e0204 */
[----:B------:R-:W-:Y:S01]  /*0a70*/  LEA R7, R11, UR5, 0x1 ;  /* 0x000000050b077c11 */ /* 0x000fe2000f8e08ff */
[----:B------:R-:W-:Y:S01]  /*0a80*/  IMAD R4, R21, 0x200, R0 ;  /* 0x0000020015047824 */ /* 0x000fe200078e0200 */
[----:B------:R-:W-:Y:S01]  /*0a90*/  LEA R224, R224, UR4, 0x1 ;  /* 0x00000004e0e07c11 */ /* 0x000fe2000f8e08ff */
[----:B------:R-:W-:Y:S01]  /*0aa0*/  IMAD.IADD R229, R0, 0x1, R2 ;  /* 0x0000000100e57824 */ /* 0x000fe200078e0202 */
[----:B------:R-:W-:Y:S01]  /*0ab0*/  STL [R1+0x60], R23 ;  /* 0x0000601701007387 */ /* 0x000fe20000100800 */
[----:B------:R-:W-:Y:S01]  /*0ac0*/  VIADD R0, R23, 0xffffffc0 ;  /* 0xffffffc017007836 */ /* 0x000fe20000000000 */
[----:B------:R-:W-:Y:S01]  /*0ad0*/  LOP3.LUT P0, RZ, R16, 0x2, RZ, 0xc0, !PT ;  /* 0x0000000210ff7812 */ /* 0x000fe2000780c0ff */
[----:B------:R-:W-:Y:S01]  /*0ae0*/  IMAD.IADD R230, R4, 0x1, R3 ;  /* 0x0000000104e67824 */ /* 0x000fe200078e0203 */
[----:B------:R-:W-:Y:S01]  /*0af0*/  LEA R3, R5, UR5, 0x1 ;  /* 0x0000000505037c11 */ /* 0x000fe2000f8e08ff */
[----:B------:R-:W-:Y:S01]  /*0b00*/  IMAD.MOV.U32 R4, RZ, RZ, -0x10 ;  /* 0xfffffff0ff047424 */ /* 0x000fe200078e00ff */
[----:B------:R-:W-:Y:S01]  /*0b10*/  SHF.R.S32.HI R2, RZ, 0x1f, R0 ;  /* 0x0000001fff027819 */ /* 0x000fe20000011400 */
[----:B------:R-:W-:Y:S01]  /*0b20*/  IMAD.IADD R8, R8, 0x1, R13 ;  /* 0x0000000108087824 */ /* 0x000fe200078e020d */
[----:B------:R-:W-:Y:S01]  /*0b30*/  SEL R228, R228, 0xffffffe0, !P0 ;  /* 0xffffffe0e4e47807 */ /* 0x000fe20004000000 */
[C---:B------:R-:W-:Y:S01]  /*0b40*/  VIADD R6, R7.reuse, 0x20 ;  /* 0x0000002007067836 */ /* 0x040fe20000000000 */
[C---:B------:R-:W-:Y:S01]  /*0b50*/  SHF.L.U64.HI R2, R0.reuse, 0x2, R2 ;  /* 0x0000000200027819 */ /* 0x040fe20000010202 */
[----:B------:R-:W-:Y:S01]  /*0b60*/  IMAD.SHL.U32 R0, R0, 0x4, RZ ;  /* 0x0000000400007824 */ /* 0x000fe200078e00ff */
[----:B------:R-:W-:Y:S01]  /*0b70*/  SEL R4, R4, 0x10, !P5 ;  /* 0x0000001004047807 */ /* 0x000fe20006800000 */
[----:B------:R-:W-:-:S02]  /*0b80*/  @P4 VIADD R6, R7, 0xffffffe0 ;  /* 0xffffffe007064836 */ /* 0x000fc40000000000 */
[----:B------:R1:W-:Y:S01]  /*0b90*/  STL [R1+0x54], R2 ;  /* 0x0000540201007387 */ /* 0x0003e20000100800 */
[C---:B------:R-:W-:Y:S02]  /*0ba0*/  IMAD.IADD R225, R224.reuse, 0x1, R225 ;  /* 0x00000001e0e17824 */ /* 0x040fe400078e02e1 */
[--C-:B------:R-:W-:Y:S01]  /*0bb0*/  IMAD.IADD R227, R224, 0x1, R226.reuse ;  /* 0x00000001e0e37824 */ /* 0x100fe200078e02e2 */
[----:B------:R2:W-:Y:S01]  /*0bc0*/  STL [R1+0x50], R0 ;  /* 0x0000500001007387 */ /* 0x0005e20000100800 */
[----:B------:R-:W-:-:S03]  /*0bd0*/  IMAD.IADD R226, R225, 0x1, R226 ;  /* 0x00000001e1e27824 */ /* 0x000fc600078e02e2 */
[----:B------:R-:W-:Y:S01]  /*0be0*/  STL [R1+0x10], R7 ;  /* 0x0000100701007387 */ /* 0x000fe20000100800 */
[----:B-1----:R-:W-:Y:S01]  /*0bf0*/  LEA R2, R8, UR6, 0x1 ;  /* 0x0000000608027c11 */ /* 0x002fe2000f8e08ff */
[----:B--2---:R-:W-:-:S04]  /*0c00*/  IMAD.IADD R0, R7, 0x1, R4 ;  /* 0x0000000107007824 */ /* 0x004fc800078e0204 */
[----:B------:R-:W-:Y:S01]  /*0c10*/  STL [R1+0x3c], R2 ;  /* 0x00003c0201007387 */ /* 0x000fe20000100800 */
[----:B------:R-:W-:-:S03]  /*0c20*/  IMAD.IADD R4, R4, 0x1, R6 ;  /* 0x0000000104047824 */ /* 0x000fc600078e0206 */
[----:B------:R1:W-:Y:S04]  /*0c30*/  STL [R1+0xc], R0 ;  /* 0x00000c0001007387 */ /* 0x0003e80000100800 */
[----:B------:R2:W-:Y:S04]  /*0c40*/  STL [R1+0x8], R6 ;  /* 0x0000080601007387 */ /* 0x0005e80000100800 */
[----:B------:R2:W-:Y:S01]  /*0c50*/  STL [R1+0x4], R4 ;  /* 0x0000040401007387 */ /* 0x0005e20000100800 */
[C---:B-1----:R-:W-:Y:S02]  /*0c60*/  VIADD R0, R2.reuse, 0x20 ;  /* 0x0000002002007836 */ /* 0x042fe40000000000 */
[----:B------:R-:W-:-:S05]  /*0c70*/  @P3 VIADD R0, R2, 0xffffffe0 ;  /* 0xffffffe002003836 */ /* 0x000fca0000000000 */
[----:B------:R2:W-:Y:S02]  /*0c80*/  STL [R1+0x40], R0 ;  /* 0x0000400001007387 */ /* 0x0005e40000100800 */
.L_x_506:
        /* <DEDUP_REMOVED lines=95> */
.L_x_499:
[----:B------:R-:W-:Y:S01]  /*1280*/  UIMAD UR37, UR18, UR31, UR20 ;  /* 0x0000001f122572a4 */ /* 0x000fe2000f8e0214 */
[----:B------:R-:W-:-:S03]  /*1290*/  ULDC UR29, c[0x0][0x2d4] ;  /* 0x0000b500001d7ab9 */ /* 0x000fc60000000800 */
[----:B------:R-:W-:-:S12]  /*12a0*/  UIMAD UR37, UR37, UR29, URZ ;  /* 0x0000001d252572a4 */ /* 0x000fd8000f8e023f */
.L_x_500:
[----:B------:R-:W2:Y:S01]  /*12b0*/  LDL.64 R4, [R1+0x58] ;  /* 0x0000580001047983 */ /* 0x000ea20000100a00 */
[----:B------:R-:W1:Y:S03]  /*12c0*/  LDC.64 R16, c[0x0][0x250] ;  /* 0x00009400ff107b82 */ /* 0x000e660000000a00 */
[----:B------:R-:W2:Y:S04]  /*12d0*/  LDL.64 R34, [R1+0x58] ;  /* 0x0000580001227983 */ /* 0x000ea80000100a00 */
[----:B------:R-:W3:Y:S01]  /*12e0*/  LDL R30, [R1+0x44] ;  /* 0x00004400011e7983 */ /* 0x000ee20000100800 */
        /* <DEDUP_REMOVED lines=54> */
[----:B------:R-:W-:Y:S02]  /*1650*/  ULDC.64 UR6, c[0x0][0x260] ;  /* 0x0000980000067ab9 */ /* 0x000fe40000000a00 */
[----:B------:R-:W-:Y:S02]  /*1660*/  IMAD.MOV.U32 R14, RZ, RZ, R10 ;  /* 0x000000ffff0e7224 */ /* 0x000fe400078e000a */
        /* <DEDUP_REMOVED lines=32> */
[----:B------:R-:W-:Y:S01]  /*1870*/  UIMAD UR45, UR26, UR8, URZ ;  /* 0x000000081a2d72a4 */ /* 0x000fe2000f8e023f */
[----:B------:R-:W-:-:S02]  /*1880*/  IMAD.MOV.U32 R8, RZ, RZ, R12 ;  /* 0x000000ffff087224 */ /* 0x000fc400078e000c */
[----:B---3--:R-:W-:Y:S01]  /*1890*/  IMAD.IADD R5, R11, 0x1, R16 ;  /* 0x000000010b057824 */ /* 0x008fe200078e0210 */
[----:B------:R-:W-:Y:S01]  /*18a0*/  UIMAD UR44, UR26, UR10, URZ ;  /* 0x0000000a1a2c72a4 */ /* 0x000fe2000f8e023f */
[----:B------:R-:W-:Y:S01]  /*18b0*/  IMAD.MOV.U32 R4, RZ, RZ, R10 ;  /* 0x000000ffff047224 */ /* 0x000fe200078e000a */
[----:B------:R-:W0:Y:S01]  /*18c0*/  LDGDEPBAR ;  /* 0x00000000000079af */ /* 0x000e220000000000 */
[C---:B-1----:R-:W-:Y:S02]  /*18d0*/  IMAD R16, R18.reuse, UR27, RZ ;  /* 0x0000001b12107c24 */ /* 0x042fe4000f8e02ff */
[----:B------:R-:W-:-:S04]  /*18e0*/  IMAD.WIDE.U32 R10, R18, UR18, R14 ;  /* 0x00000012120a7c25 */ /* 0x000fc8000f8e000e */
[----:B--2---:R-:W-:-:S04]  /*18f0*/  IMAD.WIDE.U32 R6, R31, R22, R4 ;  /* 0x000000161f067225 */ /* 0x004fc800078e0004 */
[----:B------:R-:W-:Y:S01]  /*1900*/  IMAD.IADD R0, R7, 0x1, R0 ;  /* 0x0000000107007824 */ /* 0x000fe200078e0200 */
[C---:B------:R-:W-:Y:S01]  /*1910*/  LEA R4, P0, R6.reuse, UR6, 0x1 ;  /* 0x0000000606047c11 */ /* 0x040fe2000f8008ff */
[----:B------:R-:W-:Y:S01]  /*1920*/  IMAD R16, R19, UR18, R16 ;  /* 0x0000001213107c24 */ /* 0x000fe2000f8e0210 */
[----:B------:R-:W-:Y:S02]  /*1930*/  ULEA.HI UR6, UR39, UR39, URZ, 0x1 ;  /* 0x0000002727067291 */ /* 0x000fe4000f8f083f */
[----:B------:R-:W-:Y:S01]  /*1940*/  LEA.HI.X R5, R6, UR7, R0, 0x1, P0 ;  /* 0x0000000706057c11 */ /* 0x000fe200080f0c00 */
[----:B------:R-:W-:Y:S02]  /*1950*/  IMAD.IADD R7, R11, 0x1, R16 ;  /* 0x000000010b077824 */ /* 0x000fe400078e0210 */
[----:B------:R-:W-:Y:S02]  /*1960*/  IMAD.U32 R11, RZ, RZ, UR10 ;  /* 0x0000000aff0b7e24 */ /* 0x000fe4000f8e00ff */
[----:B------:R-:W-:Y:S01]  /*1970*/  IMAD.MOV.U32 R6, RZ, RZ, R10 ;  /* 0x000000ffff067224 */ /* 0x000fe200078e000a */
[----:B------:R-:W-:-:S03]  /*1980*/  ULOP3.LUT UR6, UR6, 0xfffffffe, URZ, 0xc0, !UPT ;  /* 0xfffffffe06067892 */ /* 0x000fc6000f8ec03f */
[----:B------:R-:W-:Y:S01]  /*1990*/  IMAD.WIDE.U32 R10, R11, UR20, R6 ;  /* 0x000000140b0a7c25 */ /* 0x000fe2000f8e0006 */
[----:B------:R-:W-:Y:S01]  /*19a0*/  UIADD3 UR6, UR39, -UR6, URZ ;  /* 0x8000000627067290 */ /* 0x000fe2000fffe03f */
[----:B------:R-:W-:Y:S02]  /*19b0*/  UMOV UR10, UR46 ;  /* 0x0000002e000a7c82 */ /* 0x000fe40008000000 */
[----:B------:R-:W-:Y:S02]  /*19c0*/  IMAD.IADD R9, R13, 0x1, R17 ;  /* 0x000000010d097824 */ /* 0x000fe400078e0211 */
[----:B------:R-:W-:Y:S01]  /*19d0*/  IMAD.U32 R12, RZ, RZ, UR8 ;  /* 0x00000008ff0c7e24 */ /* 0x000fe2000f8e00ff */
[----:B------:R-:W-:Y:S02]  /*19e0*/  UIMAD UR45, UR20, UR9, UR45 ;  /* 0x00000009142d72a4 */ /* 0x000fe4000f8e022d */
[----:B------:R-:W-:Y:S01]  /*19f0*/  UIMAD UR44, UR20, UR11, UR44 ;  /* 0x0000000b142c72a4 */ /* 0x000fe2000f8e022c */
[----:B------:R-:W-:Y:S01]  /*1a00*/  IMAD.WIDE.U32 R12, R12, UR20, R8 ;  /* 0x000000140c0c7c25 */ /* 0x000fe2000f8e0008 */
[----:B------:R-:W-:Y:S01]  /*1a10*/  UISETP.NE.AND UP0, UPT, UR6, 0x1, UPT ;  /* 0x000000010600788c */ /* 0x000fe2000bf05270 */
[----:B------:R-:W-:-:S02]  /*1a20*/  UMOV UR11, UR47 ;  /* 0x0000002f000b7c82 */ /* 0x000fc40008000000 */
[----:B------:R-:W-:Y:S01]  /*1a30*/  ULDC.64 UR6, c[0x0][0x3e0] ;  /* 0x0000f80000067ab9 */ /* 0x000fe20000000a00 */
[----:B------:R-:W-:Y:S01]  /*1a40*/  VIADD R14, R30, 0x1800 ;  /* 0x000018001e0e7836 */ /* 0x000fe20000000000 */
[----:B------:R-:W-:Y:S01]  /*1a50*/  LEA R26, P2, R12, UR6, 0x1 ;  /* 0x000000060c1a7c11 */ /* 0x000fe2000f8408ff */
[----:B------:R-:W-:Y:S01]  /*1a60*/  ULDC.64 UR8, c[0x0][0x210] ;  /* 0x0000840000087ab9 */ /* 0x000fe20000000a00 */
[----:B------:R-:W-:Y:S01]  /*1a70*/  VIADD R9, R11, UR44 ;  /* 0x0000002c0b097c36 */ /* 0x000fe20008000000 */
[----:B------:R-:W-:-:S04]  /*1a80*/  LEA R24, P3, R10, UR8, 0x1 ;  /* 0x000000080a187c11 */ /* 0x000fc8000f8608ff */
[----:B------:R-:W-:Y:S02]  /*1a90*/  LEA.HI.X R25, R10, UR9, R9, 0x1, P3 ;  /* 0x000000090a197c11 */ /* 0x000fe400098f0c09 */
[----:B------:R-:W-:-:S04]  /*1aa0*/  LEA R8, P1, R22, R4, 0x7 ;  /* 0x0000000416087211 */ /* 0x000fc800078238ff */
[----:B------:R-:W-:Y:S01]  /*1ab0*/  LEA.HI.X R9, R22, R5, R23, 0x7, P1 ;  /* 0x0000000516097211 */ /* 0x000fe200008f3c17 */
[----:B------:R-:W-:Y:S02]  /*1ac0*/  UIMAD UR46, UR31, UR30, URZ ;  /* 0x0000001e1f2e72a4 */ /* 0x000fe4000f8e023f */
[----:B------:R-:W-:-:S04]  /*1ad0*/  USHF.R.S32.HI UR6, URZ, 0x1f, UR30 ;  /* 0x0000001f3f067899 */ /* 0x000fc8000801141e */
[----:B------:R-:W-:Y:S02]  /*1ae0*/  UIMAD UR6, UR6, UR31, URZ ;  /* 0x0000001f060672a4 */ /* 0x000fe4000f8e023f */
        /* <DEDUP_REMOVED lines=29> */
[----:B------:R-:W-:Y:S01]  /*1cc0*/  UIMAD.WIDE UR44, UR18, UR29, UR42 ;  /* 0x0000001d122c72a5 */ /* 0x000fe2000f8e022a */
[----:B------:R-:W5:Y:S02]  /*1cd0*/  LDG.E R12, desc[UR22][R6.64+0x80] ;  /* 0x00008016060c7981 */ /* 0x000f64000c1e1900 */
[----:B------:R-:W-:Y:S02]  /*1ce0*/  LEA R10, R0, UR5, 0x1 ;  /* 0x00000005000a7c11 */ /* 0x000fe4000f8e08ff */
        /* <DEDUP_REMOVED lines=11> */
[----:B------:R2:W-:Y:S04]  /*1da0*/  LDGSTS.E.BYPASS.LTC128B.128 [R2+0xe000], desc[UR22][R8.64+0x80] ;  /* 0x0e00008008027fae */ /* 0x0005e8000b901d56 */
[----:B------:R-:W0:Y:S01]  /*1db0*/  LDGDEPBAR ;  /* 0x00000000000079af */ /* 0x000e220000000000 */
[----:B-1----:R-:W1:Y:S01]  /*1dc0*/  S2R R4, SR_TID.X ;  /* 0x0000000000047919 */ /* 0x002e620000002100 */
[----:B------:R-:W-:-:S04]  /*1dd0*/  USHF.L.U32 UR7, UR46, 0x6, URZ ;  /* 0x000000062e077899 */ /* 0x000fc8000800063f */
[----:B------:R-:W-:Y:S02]  /*1de0*/  USHF.R.S32.HI UR8, URZ, 0x1f, UR7 ;  /* 0x0000001f3f087899 */ /* 0x000fe40008011407 */
[----:B------:R-:W-:Y:S01]  /*1df0*/  UIADD3 UR34, UP0, UR44, UR34, URZ ;  /* 0x000000222c227290 */ /* 0x000fe2000ff1e03f */
[----:B------:R-:W5:Y:S01]  /*1e00*/  LDG.E R8, desc[UR22][R6.64] ;  /* 0x0000001606087981 */ /* 0x000f62000c1e1900 */
[----:B------:R-:W-:-:S04]  /*1e10*/  DEPBAR.LE SB0, 0x1 ;  /* 0x000080400000791a */ /* 0x000fc80000000000 */
[----:B------:R3:W5:Y:S01]  /*1e20*/  LDG.E R9, desc[UR22][R6.64+0xa0] ;  /* 0x0000a01606097981 */ /* 0x000762000c1e1900 */
[----:B-1----:R-:W-:Y:S01]  /*1e30*/  SHF.R.S32.HI R0, RZ, 0x1f, R4 ;  /* 0x0000001fff007819 */ /* 0x002fe20000011404 */
[----:B------:R-:W-:Y:S01]  /*1e40*/  UIADD3.X UR33, UR45, UR33, URZ, UP0, !UPT ;  /* 0x000000212d217290 */ /* 0x000fe200087fe43f */
[----:B------:R-:W-:Y:S02]  /*1e50*/  BAR.SYNC.DEFER_BLOCKING 0x0 ;  /* 0x0000000000007b1d */ /* 0x000fe40000010000 */
[----:B------:R-:W-:-:S04]  /*1e60*/  LEA.HI R0, R0, R4, RZ, 0x5 ;  /* 0x0000000400007211 */ /* 0x000fc800078f28ff */
[----:B--2---:R-:W-:Y:S02]  /*1e70*/  LOP3.LUT R2, R0, 0xffffffe0, RZ, 0xc0, !PT ;  /* 0xffffffe000027812 */ /* 0x004fe400078ec0ff */
[----:B------:R-:W-:-:S03]  /*1e80*/  SHF.R.S32.HI R0, RZ, 0x5, R0 ;  /* 0x00000005ff007819 */ /* 0x000fc60000011400 */
[----:B------:R-:W-:Y:S02]  /*1e90*/  IMAD.IADD R2, R4, 0x1, -R2 ;  /* 0x0000000104027824 */ /* 0x000fe400078e0a02 */
[----:B------:R-:W-:Y:S02]  /*1ea0*/  IMAD.U32 R4, RZ, RZ, UR38 ;  /* 0x00000026ff047e24 */ /* 0x000fe4000f8e00ff */
[----:B------:R-:W-:Y:S02]  /*1eb0*/  IMAD R0, R0, UR46, R2 ;  /* 0x0000002e00007c24 */ /* 0x000fe4000f8e0202 */
[----:B------:R-:W-:-:S03]  /*1ec0*/  IMAD.U32 R2, RZ, RZ, UR35 ;  /* 0x00000023ff027e24 */ /* 0x000fc6000f8e00ff */
[----:B------:R-:W-:Y:S02]  /*1ed0*/  IADD3 R4, P2, P1, R0, UR7, R4 ;  /* 0x0000000700047c10 */ /* 0x000fe4000f95e004 */
[----:B------:R-:W-:Y:S01]  /*1ee0*/  SHF.R.S32.HI R0, RZ, 0x1f, R0 ;  /* 0x0000001fff007819 */ /* 0x000fe20000011400 */
[----:B------:R-:W-:Y:S01]  /*1ef0*/  UIMAD UR6, UR6, UR34, URZ ;  /* 0x00000022060672a4 */ /* 0x000fe2000f8e023f */
[----:B---3--:R-:W-:Y:S01]  /*1f00*/  IMAD.U32 R6, RZ, RZ, UR48 ;  /* 0x00000030ff067e24 */ /* 0x008fe2000f8e00ff */
[----:B------:R1:W-:Y:S01]  /*1f10*/  STL.64 [R1+0x18], R26 ;  /* 0x0000181a01007387 */ /* 0x0003e20000100a00 */
[----:B------:R-:W-:Y:S01]  /*1f20*/  IADD3.X R0, R0, UR8, R2, P2, P1 ;  /* 0x0000000800007c10 */ /* 0x000fe200097e2402 */
[----:B------:R-:W-:Y:S01]  /*1f30*/  UIMAD UR33, UR33, UR48, UR6 ;  /* 0x00000030212172a4 */ /* 0x000fe2000f8e0206 */
[----:B------:R-:W-:Y:S01]  /*1f40*/  IADD3 R4, P1, R4, R28, RZ ;  /* 0x0000001c04047210 */ /* 0x000fe20007f3e0ff */
[----:B------:R-:W-:Y:S01]  /*1f50*/  UISETP.GE.AND UP0, UPT, UR32, 0x1, UPT ;  /* 0x000000012000788c */ /* 0x000fe2000bf06270 */
[----:B------:R-:W-:Y:S01]  /*1f60*/  IMAD.U32 R7, RZ, RZ, UR49 ;  /* 0x00000031ff077e24 */ /* 0x000fe2000f8e00ff */
[----:B------:R-:W-:Y:S01]  /*1f70*/  ULDC.64 UR6, c[0x0][0x400] ;  /* 0x0001000000067ab9 */ /* 0x000fe20000000a00 */
[----:B------:R1:W-:Y:S01]  /*1f80*/  STL.64 [R1+0x20], R24 ;  /* 0x0000201801007387 */ /* 0x0003e20000100a00 */
[----:B------:R-:W-:Y:S01]  /*1f90*/  IMAD.X R5, R0, 0x1, R29, P1 ;  /* 0x0000000100057824 */ /* 0x000fe200008e061d */
[----:B------:R-:W-:-:S02]  /*1fa0*/  ULDC.64 UR8, c[0x0][0x478] ;  /* 0x00011e0000087ab9 */ /* 0x000fc40000000a00 */
[----:B------:R1:W2:Y:S01]  /*1fb0*/  LDSM.16.M88.4 R172, [R222+0xf000] ;  /* 0x00f00000deac783b */ /* 0x0002a20000000200 */
[----:B------:R-:W-:-:S03]  /*1fc0*/  IMAD.WIDE.U32 R4, R6, UR34, R4 ;  /* 0x0000002206047c25 */ /* 0x000fc6000f8e0004 */
[----:B------:R1:W3:Y:S01]  /*1fd0*/  LDSM.16.M88.4 R176, [R222+0xf400] ;  /* 0x00f40000deb0783b */ /* 0x0002e20000000200 */
[----:B------:R-:W-:Y:S01]  /*1fe0*/  VIADD R0, R5, UR33 ;  /* 0x0000002105007c36 */ /* 0x000fe20008000000 */
[C---:B------:R-:W-:Y:S02]  /*1ff0*/  LEA R232, P1, R4.reuse, UR6, 0x2 ;  /* 0x0000000604e87c11 */ /* 0x040fe4000f8210ff */
[----:B------:R1:W4:Y:S02]  /*2000*/  LDSM.16.M88.4 R180, [R223+0xf000] ;  /* 0x00f00000dfb4783b */ /* 0x0003240000000200 */
[----:B------:R-:W-:Y:S02]  /*2010*/  LEA.HI.X R233, R4, UR7, R0, 0x2, P1 ;  /* 0x0000000704e97c11 */ /* 0x000fe400088f1400 */
[----:B------:R-:W-:Y:S01]  /*2020*/  PLOP3.LUT P1, PT, PT, PT, UP0, 0x80, 0x0 ;  /* 0x000000000000781c */ /* 0x000fe20003f2f008 */
[----:B------:R1:W1:Y:S01]  /*2030*/  LDSM.16.M88.4 R184, [R223+0xf400] ;  /* 0x00f40000dfb8783b */ /* 0x0002620000000200 */
[----:B------:R-:W-:-:S03]  /*2040*/  UIMAD.WIDE UR44, UR37, 0x4, UR8 ;  /* 0x00000004252c78a5 */ /* 0x000fc6000f8e0208 */
[----:B------:R1:W1:Y:S01]  /*2050*/  LDSM.16.M88.4 R188, [R222+0x11000] ;  /* 0x01100000debc783b */ /* 0x0002620000000200 */
[----:B------:R-:W-:-:S03]  /*2060*/  CS2R R100, SRZ ;  /* 0x0000000000647805 */ /* 0x000fc6000001ff00 */
        /* <DEDUP_REMOVED lines=39> */
[----:B-1234-:R-:W-:Y:S06]  /*22e0*/  @!P1 BRA `(.L_x_501) ;  /* 0x0000003c00909947 */ /* 0x01efec0003800000 */
[----:B------:R-:W-:Y:S01]  /*22f0*/  STL [R1+0x28], R10 ;  /* 0x0000280a01007387 */ /* 0x000fe20000100800 */
[C---:B------:R-:W-:Y:S01]  /*2300*/  SHF.L.U64.HI R0, R21.reuse, 0x2, R15 ;  /* 0x0000000215007819 */ /* 0x040fe2000001020f */
[----:B------:R-:W-:Y:S01]  /*2310*/  USHF.L.U32 UR51, UR46, 0x4, URZ ;  /* 0x000000042e337899 */ /* 0x000fe2000800063f */
[----:B------:R-:W-:Y:S01]  /*2320*/  SHF.L.U32 R4, R21, 0x2, RZ ;  /* 0x0000000215047819 */ /* 0x000fe200000006ff */
[----:B-----5:R-:W-:Y:S01]  /*2330*/  STL [R1+0x38], R8 ;  /* 0x0000380801007387 */ /* 0x020fe20000100800 */
[----:B------:R-:W-:Y:S01]  /*2340*/  USHF.L.U32 UR52, UR46, 0x3, URZ ;  /* 0x000000032e347899 */ /* 0x000fe2000800063f */
[----:B------:R-:W-:Y:S01]  /*2350*/  VIADD R2, R229, 0x1800 ;  /* 0x00001800e5027836 */ /* 0x000fe20000000000 */
[----:B------:R-:W-:Y:S01]  /*2360*/  UIADD3 UR36, UR51, 0x20, URZ ;  /* 0x0000002033247890 */ /* 0x000fe2000fffe03f */
[----:B------:R-:W-:Y:S01]  /*2370*/  STL [R1+0x34], R11 ;  /* 0x0000340b01007387 */ /* 0x000fe20000100800 */
[----:B------:R-:W-:Y:S01]  /*2380*/  UIADD3 UR33, UR51, 0x40, URZ ;  /* 0x0000004033217890 */ /* 0x000fe2000fffe03f */
[----:B------:R-:W-:Y:S01]  /*2390*/  IMAD.MOV.U32 R127, RZ, RZ, RZ ;  /* 0x000000ffff7f7224 */ /* 0x000fe200078e00ff */
[----:B------:R-:W-:Y:S01]  /*23a0*/  UIADD3 UR35, UR52, UR36, URZ ;  /* 0x0000002434237290 */ /* 0x000fe2000fffe03f */
[----:B------:R-:W-:Y:S01]  /*23b0*/  STL [R1+0x30], R12 ;  /* 0x0000300c01007387 */ /* 0x000fe20000100800 */
[----:B------:R-:W-:Y:S01]  /*23c0*/  UIADD3 UR32, UR52, UR33, URZ ;  /* 0x0000002134207290 */ /* 0x000fe2000fffe03f */
[----:B------:R-:W-:Y:S01]  /*23d0*/  SEL R2, R2, R229, !P0 ;  /* 0x000000e502027207 */ /* 0x000fe20004000000 */
[----:B------:R-:W-:Y:S01]  /*23e0*/  UIADD3 UR34, UR52, UR35, URZ ;  /* 0x0000002334227290 */ /* 0x000fe2000fffe03f */
[----:B------:R-:W-:Y:S01]  /*23f0*/  STL [R1+0x2c], R9 ;  /* 0x00002c0901007387 */ /* 0x000fe20000100800 */
[----:B------:R-:W-:-:S02]  /*2400*/  UIADD3 UR31, UR52, UR32, URZ ;  /* 0x00000020341f7290 */ /* 0x000fc4000fffe03f */
[----:B------:R-:W-:Y:S01]  /*2410*/  UIADD3 UR9, UR52, UR34, URZ ;  /* 0x0000002234097290 */ /* 0x000fe2000fffe03f */
[----:B------:R1:W-:Y:S01]  /*2420*/  STL [R1+0x4c], R0 ;  /* 0x00004c0001007387 */ /* 0x0003e20000100800 */
[----:B------:R-:W-:Y:S02]  /*2430*/  UIADD3 UR30, UR52, UR31, URZ ;  /* 0x0000001f341e7290 */ /* 0x000fe4000fffe03f */
[----:B------:R-:W-:Y:S01]  /*2440*/  UIADD3 UR8, UR52, UR9, URZ ;  /* 0x0000000934087290 */ /* 0x000fe2000fffe03f */
[----:B------:R2:W-:Y:S01]  /*2450*/  STL [R1+0x48], R4 ;  /* 0x0000480401007387 */ /* 0x0005e20000100800 */
[----:B------:R-:W-:Y:S02]  /*2460*/  UIADD3 UR29, UR52, UR30, URZ ;  /* 0x0000001e341d7290 */ /* 0x000fe4000fffe03f */
[----:B------:R-:W-:Y:S02]  /*2470*/  UIMAD UR50, UR46, 0x18, URZ ;  /* 0x000000182e3278a4 */ /* 0x000fe4000f8e023f */
[----:B------:R-:W-:-:S02]  /*2480*/  USHF.L.U32 UR49, UR46, 0x5, URZ ;  /* 0x000000052e317899 */ /* 0x000fc4000800063f */
[----:B------:R-:W-:Y:S02]  /*2490*/  UIMAD UR48, UR46, 0x28, URZ ;  /* 0x000000282e3078a4 */ /* 0x000fe4000f8e023f */
[----:B------:R-:W-:Y:S02]  /*24a0*/  UIMAD UR47, UR46, 0x30, URZ ;  /* 0x000000302e2f78a4 */ /* 0x000fe4000f8e023f */
[----:B------:R-:W-:Y:S01]  /*24b0*/  UIMAD UR46, UR46, 0x38, URZ ;  /* 0x000000382e2e78a4 */ /* 0x000fe2000f8e023f */
[----:B------:R-:W-:Y:S01]  /*24c0*/  ULDC UR38, c[0x0][0x270] ;  /* 0x00009c0000267ab9 */ /* 0x000fe20000000800 */
[----:B------:R-:W-:Y:S02]  /*24d0*/  UIADD3 UR7, UR52, UR8, URZ ;  /* 0x0000000834077290 */ /* 0x000fe4000fffe03f */
[----:B------:R-:W-:Y:S01]  /*24e0*/  UIADD3 UR6, UR52, UR29, URZ ;  /* 0x0000001d34067290 */ /* 0x000fe2000fffe03f */
[----:B-1----:R-:W-:-:S05]  /*24f0*/  VIADD R0, R230, 0x1800 ;  /* 0x00001800e6007836 */ /* 0x002fca0000000000 */
[----:B------:R-:W-:Y:S02]  /*2500*/  SEL R0, R0, R230, !P0 ;  /* 0x000000e600007207 */ /* 0x000fe40004000000 */
[----:B------:R-:W-:Y:S01]  /*2510*/  LEA R220, R2, UR5, 0x1 ;  /* 0x0000000502dc7c11 */ /* 0x000fe2000f8e08ff */
[----:B------:R-:W-:Y:S01]  /*2520*/  ULDC UR43, c[0x0][0x39c] ;  /* 0x0000e700002b7ab9 */ /* 0x000fe20000000800 */
[----:B------:R-:W-:Y:S01]  /*2530*/  LEA R221, R0, UR5, 0x1 ;  /* 0x0000000500dd7c11 */ /* 0x000fe2000f8e08ff */
[----:B--2---:R-:W-:-:S06]  /*2540*/  ULDC UR42, c[0x0][0x2ec] ;  /* 0x0000bb00002a7ab9 */ /* 0x004fcc0000000800 */
.L_x_504:
[----:B------:R-:W0:Y:S01]  /*2550*/  LDGDEPBAR ;  /* 0x00000000000079af */ /* 0x000e220000000000 */
[----:B------:R-:W-:Y:S01]  /*2560*/  IADD3 R0, R228, R221, RZ ;  /* 0x000000dde4007210 */ /* 0x000fe20007ffe0ff */
[----:B------:R-:W-:Y:S06]  /*2570*/  UISETP.GE.AND UP2, UPT, UR39, 0x1, UPT ;  /* 0x000000012700788c */ /* 0x000fec000bf46270 */
[----:B------:R-:W2:Y:S04]  /*2580*/  LDL R236, [R1+0x38] ;  /* 0x0000380001ec7983 */ /* 0x000ea80000100800 */
[----:B------:R-:W3:Y:S01]  /*2590*/  LDL R2, [R1+0x34] ;  /* 0x0000340001027983 */ /* 0x000ee20000100800 */
[----:B------:R-:W-:Y:S03]  /*25a0*/  PLOP3.LUT P1, PT, PT, PT, UP2, 0x80, 0x0 ;  /* 0x000000000000781c */ /* 0x000fe60003f2f028 */
[----:B------:R-:W4:Y:S04]  /*25b0*/  LDL R235, [R1+0x30] ;  /* 0x0000300001eb7983 */ /* 0x000f280000100800 */
[----:B------:R-:W4:Y:S04]  /*25c0*/  LDL R234, [R1+0x2c] ;  /* 0x00002c0001ea7983 */ /* 0x000f280000100800 */
        /* <DEDUP_REMOVED lines=51> */
[----:B------:R-:W3:Y:S01]  /*2900*/  LDSM.16.M88.4 R148, [R222+0xd000] ;  /* 0x00d00000de94783b */ /* 0x000ee20000000200 */
[C---:B------:R-:W-:Y:S06]  /*2910*/  HMMA.16816.F32.BF16 R8, R132.reuse, R156, R8 ;  /* 0x0000009c8408723c */ /* 0x040fec0000041808 */
[-C--:B------:R-:W-:Y:S06]  /*2920*/  HMMA.16816.F32.BF16 R12, R132, R158.reuse, R12 ;  /* 0x0000009e840c723c */ /* 0x080fec000004180c */
[C---:B------:R-:W-:Y:S01]  /*2930*/  HMMA.16816.F32.BF16 R16, R152.reuse, R158, R16 ;  /* 0x0000009e9810723c */ /* 0x040fe20000041810 */
[----:B------:R-:W-:Y:S05]  /*2940*/  LDSM.16.M88.4 R156, [R0+0x2000] ;  /* 0x00200000009c783b */ /* 0x000fea0000000200 */
[-C--:B------:R-:W-:Y:S06]  /*2950*/  HMMA.16816.F32.BF16 R20, R152, R160.reuse, R20 ;  /* 0x000000a09814723c */ /* 0x080fec0000041814 */
[C---:B------:R-:W-:Y:S06]  /*2960*/  HMMA.16816.F32.BF16 R24, R132.reuse, R160, R24 ;  /* 0x000000a08418723c */ /* 0x040fec0000041818 */
[-C--:B------:R-:W-:Y:S01]  /*2970*/  HMMA.16816.F32.BF16 R28, R132, R162.reuse, R28 ;  /* 0x000000a2841c723c */ /* 0x080fe2000004181c */
[----:B------:R-:W4:Y:S05]  /*2980*/  LDSM.16.M88.4 R132, [R221+0x2800] ;  /* 0x00280000dd84783b */ /* 0x000f2a0000000200 */
[----:B------:R-:W-:Y:S03]  /*2990*/  HMMA.16816.F32.BF16 R32, R152, R162, R32 ;  /* 0x000000a29820723c */ /* 0x000fe60000041820 */
[----:B------:R-:W4:Y:S03]  /*29a0*/  LDSM.16.M88.4 R152, [R222+0xd400] ;  /* 0x00d40000de98783b */ /* 0x000f260000000200 */
[-C--:B-1----:R-:W-:Y:S05]  /*29b0*/  HMMA.16816.F32.BF16 R4, R164, R168.reuse, R4 ;  /* 0x000000a8a404723c */ /* 0x082fea0000041804 */
[----:B------:R-:W1:Y:S01]  /*29c0*/  LDSM.16.M88.4 R160, [R223+0xd000] ;  /* 0x00d00000dfa0783b */ /* 0x000e620000000200 */
[C---:B------:R-:W-:Y:S04]  /*29d0*/  HMMA.16816.F32.BF16 R8, R136.reuse, R168, R8 ;  /* 0x000000a88808723c */ /* 0x040fe80000041808 */
[----:B--2---:R-:W-:Y:S02]  /*29e0*/  FSETP.NEU.FTZ.AND P0, PT, R236, -INF , PT ;  /* 0xff800000ec00780b */ /* 0x004fe40003f1d000 */
[-C--:B------:R-:W-:Y:S06]  /*29f0*/  HMMA.16816.F32.BF16 R12, R136, R170.reuse, R12 ;  /* 0x000000aa880c723c */ /* 0x080fec000004180c */
[C---:B------:R-:W-:Y:S06]  /*2a00*/  HMMA.16816.F32.BF16 R16, R164.reuse, R170, R16 ;  /* 0x000000aaa410723c */ /* 0x040fec0000041810 */
[-C--:B------:R-:W-:Y:S06]  /*2a10*/  HMMA.16816.F32.BF16 R20, R164, R140.reuse, R20 ;  /* 0x0000008ca414723c */ /* 0x080fec0000041814 */
[C---:B------:R-:W-:Y:S06]  /*2a20*/  HMMA.16816.F32.BF16 R24, R136.reuse, R140, R24 ;  /* 0x0000008c8818723c */ /* 0x040fec0000041818 */
[-C--:B------:R-:W-:Y:S01]  /*2a30*/  HMMA.16816.F32.BF16 R28, R136, R142.reuse, R28 ;  /* 0x0000008e881c723c */ /* 0x080fe2000004181c */
[----:B------:R-:W2:Y:S05]  /*2a40*/  LDSM.16.M88.4 R136, [R0+0x2800] ;  /* 0x002800000088783b */ /* 0x000eaa0000000200 */
        /* <DEDUP_REMOVED lines=8> */
[----:B------:R-:W-:Y:S06]  /*2ad0*/  HMMA.16816.F32.BF16 R32, R144, R154, R32 ;  /* 0x0000009a9020723c */ /* 0x000fec0000041820 */
[-C--:B-1----:R-:W-:Y:S06]  /*2ae0*/  HMMA.16816.F32.BF16 R4, R156, R160.reuse, R4 ;  /* 0x000000a09c04723c */ /* 0x082fec0000041804 */
[C---:B--2---:R-:W-:Y:S06]  /*2af0*/  HMMA.16816.F32.BF16 R8, R136.reuse, R160, R8 ;  /* 0x000000a08808723c */ /* 0x044fec0000041808 */
        /* <DEDUP_REMOVED lines=11> */
[----:B------:R-:W-:Y:S01]  /*2bb0*/  MUFU.TANH R49, R5 ;  /* 0x0000000500317308 */ /* 0x000fe20000002400 */
        /* <DEDUP_REMOVED lines=9> */
[----:B------:R-:W-:Y:S10]  /*2c50*/  MUFU.TANH R42, R6 ;  /* 0x00000006002a7308 */ /* 0x000ff40000002400 */
[----:B------:R3:W-:Y:S01]  /*2c60*/  MUFU.TANH R247, R8 ;  /* 0x0000000800f77308 */ /* 0x0007e20000002400 */
[----:B--2---:R-:W-:Y:S05]  /*2c70*/  FMUL.FTZ R9, R236, 1.4426950216293334961 ;  /* 0x3fb8aa3bec097820 */ /* 0x004fea0000410000 */
[----:B------:R-:W-:Y:S04]  /*2c80*/  FSEL R9, R9, RZ, P0 ;  /* 0x000000ff09097208 */ /* 0x000fe80000000000 */
[----:B------:R2:W-:Y:S01]  /*2c90*/  MUFU.TANH R41, R7 ;  /* 0x0000000700297308 */ /* 0x0005e20000002400 */
[C---:B------:R-:W-:Y:S01]  /*2ca0*/  FSETP.NEU.FTZ.AND P0, PT, R2.reuse, -INF , PT ;  /* 0xff8000000200780b */ /* 0x040fe20003f1d000 */
[--C-:B-1----:R-:W-:Y:S08]  /*2cb0*/  FFMA.FTZ R0, R141, UR42, -R9.reuse ;  /* 0x0000002a8d007c23 */ /* 0x102ff00008010809 */
[----:B------:R-:W1:Y:S01]  /*2cc0*/  MUFU.TANH R231, R10 ;  /* 0x0000000a00e77308 */ /* 0x000e620000002400 */
[----:B---3--:R-:W-:Y:S01]  /*2cd0*/  FMUL.FTZ R8, R2, 1.4426950216293334961 ;  /* 0x3fb8aa3b02087820 */ /* 0x008fe20000410000 */
[C---:B------:R-:W-:Y:S04]  /*2ce0*/  FMUL.FTZ R2, R235.reuse, 1.4426950216293334961 ;  /* 0x3fb8aa3beb027820 */ /* 0x040fe80000410000 */
[----:B------:R-:W-:Y:S04]  /*2cf0*/  FSEL R8, R8, RZ, P0 ;  /* 0x000000ff08087208 */ /* 0x000fe80000000000 */
[----:B------:R3:W-:Y:S01]  /*2d00*/  MUFU.EX2 R153, R0 ;  /* 0x0000000000997308 */ /* 0x0007e20000000800 */
[----:B--2---:R-:W2:Y:S01]  /*2d10*/  LDSM.16.M88.4 R4, [R223+0xd400] ;  /* 0x00d40000df04783b */ /* 0x004ea20000000200 */
[----:B------:R-:W-:Y:S04]  /*2d20*/  FSETP.NEU.FTZ.AND P0, PT, R235, -INF , PT ;  /* 0xff800000eb00780b */ /* 0x000fe80003f1d000 */
[----:B------:R-:W-:Y:S04]  /*2d30*/  FSEL R2, R2, RZ, P0 ;  /* 0x000000ff02027208 */ /* 0x000fe80000000000 */
[----:B------:R4:W2:Y:S01]  /*2d40*/  MUFU.TANH R242, R12 ;  /* 0x0000000c00f27308 */ /* 0x0008a20000002400 */
[----:B-1----:R1:W-:Y:S01]  /*2d50*/  STL [R1], R231 ;  /* 0x000000e701007387 */ /* 0x0023e20000100800 */
[----:B------:R-:W-:Y:S01]  /*2d60*/  FSETP.NEU.FTZ.AND P0, PT, R234, -INF , PT ;  /* 0xff800000ea00780b */ /* 0x000fe20003f1d000 */
[----:B------:R-:W-:Y:S02]  /*2d70*/  FFMA.FTZ R10, R247, UR42, -R2 ;  /* 0x0000002af70a7c23 */ /* 0x000fe40008010802 */
[----:B------:R-:W2:Y:S05]  /*2d80*/  LDL R142, [R1+0x48] ;  /* 0x00004800018e7983 */ /* 0x000eaa0000100800 */
[----:B------:R1:W-:Y:S01]  /*2d90*/  MUFU.TANH R241, R13 ;  /* 0x0000000d00f17308 */ /* 0x0003e20000002400 */
[--C-:B---3--:R-:W-:Y:S01]  /*2da0*/  FFMA.FTZ R0, R49, UR42, -R9.reuse ;  /* 0x0000002a31007c23 */ /* 0x108fe20008010809 */
[----:B------:R-:W3:Y:S08]  /*2db0*/  LDL R140, [R1+0x4c] ;  /* 0x00004c00018c7983 */ /* 0x000ef00000100800 */
[----:B------:R2:W2:Y:S01]  /*2dc0*/  MUFU.EX2 R162, R0 ;  /* 0x0000000000a27308 */ /* 0x0004a20000000800 */
[----:B----4-:R-:W4:Y:S09]  /*2dd0*/  LDL R12, [R1+0x8] ;  /* 0x00000800010c7983 */ /* 0x010f320000100800 */
[----:B------:R2:W2:Y:S01]  /*2de0*/  MUFU.TANH R251, R14 ;  /* 0x0000000e00fb7308 */ /* 0x0004a20000002400 */
[----:B-1----:R-:W4:Y:S09]  /*2df0*/  LDL R13, [R1+0xc] ;  /* 0x00000c00010d7983 */ /* 0x002f320000100800 */
[----:B------:R-:W1:Y:S01]  /*2e00*/  MUFU.TANH R250, R15 ;  /* 0x0000000f00fa7308 */ /* 0x000e620000002400 */
[-C--:B--2---:R-:W-:Y:S03]  /*2e10*/  HMMA.16816.F32.BF16 R20, R156, R4.reuse, R20 ;  /* 0x000000049c14723c */ /* 0x084fe60000041814 */
[----:B------:R-:W-:Y:S03]  /*2e20*/  FFMA.FTZ R0, R42, UR42, -R8 ;  /* 0x0000002a2a007c23 */ /* 0x000fe60008010808 */
[C---:B------:R-:W-:Y:S03]  /*2e30*/  HMMA.16816.F32.BF16 R24, R136.reuse, R4, R24 ;  /* 0x000000048818723c */ /* 0x040fe60000041818 */
[----:B------:R2:W-:Y:S01]  /*2e40*/  MUFU.EX2 R163, R0 ;  /* 0x0000000000a37308 */ /* 0x0005e20000000800 */
[----:B------:R-:W4:Y:S02]  /*2e50*/  LDL R14, [R1+0x10] ;  /* 0x00001000010e7983 */ /* 0x000f240000100800 */
[-C--:B------:R-:W-:Y:S07]  /*2e60*/  HMMA.16816.F32.BF16 R28, R136, R6.reuse, R28 ;  /* 0x00000006881c723c */ /* 0x080fee000004181c */
[----:B------:R-:W1:Y:S01]  /*2e70*/  MUFU.TANH R48, R16 ;  /* 0x0000001000307308 */ /* 0x000e620000002400 */
[----:B------:R-:W-:Y:S03]  /*2e80*/  FFMA.FTZ R4, R242, UR42, -R2 ;  /* 0x0000002af2047c23 */ /* 0x000fe60008010802 */
[----:B------:R-:W-:Y:S01]  /*2e90*/  F2FP.BF16.F32.PACK_AB R5, R162, R153 ;  /* 0x00000099a205723e */ /* 0x000fe200000010ff */
[----:B------:R-:W-:Y:S05]  /*2ea0*/  HMMA.16816.F32.BF16 R32, R156, R6, R32 ;  /* 0x000000069c20723c */ /* 0x000fea0000041820 */
[----:B------:R1:W-:Y:S01]  /*2eb0*/  MUFU.EX2 R170, R4 ;  /* 0x0000000400aa7308 */ /* 0x0003e20000000800 */
[----:B--2---:R-:W-:Y:S01]  /*2ec0*/  FFMA.FTZ R0, R41, UR42, -R8 ;  /* 0x0000002a29007c23 */ /* 0x004fe20008010808 */
[----:B------:R-:W-:Y:S01]  /*2ed0*/  FMUL.FTZ R20, R20, UR43 ;  /* 0x0000002b14147c20 */ /* 0x000fe20008410000 */
[----:B------:R-:W-:Y:S03]  /*2ee0*/  FMUL.FTZ R21, R21, UR43 ;  /* 0x0000002b15157c20 */ /* 0x000fe60008410000 */
[----:B------:R-:W-:Y:S01]  /*2ef0*/  FMUL.FTZ R22, R22, UR43 ;  /* 0x0000002b16167c20 */ /* 0x000fe20008410000 */
[----:B------:R-:W-:Y:S03]  /*2f00*/  FMUL.FTZ R23, R23, UR43 ;  /* 0x0000002b17177c20 */ /* 0x000fe60008410000 */
[----:B------:R-:W2:Y:S01]  /*2f10*/  MUFU.TANH R47, R17 ;  /* 0x00000011002f7308 */ /* 0x000ea20000002400 */
[----:B------:R-:W-:Y:S01]  /*2f20*/  FMUL.FTZ R24, R24, UR43 ;  /* 0x0000002b18187c20 */ /* 0x000fe20008410000 */
[----:B------:R-:W-:Y:S01]  /*2f30*/  FMUL.FTZ R25, R25, UR43 ;  /* 0x0000002b19197c20 */ /* 0x000fe20008410000 */
[----:B------:R-:W-:Y:S01]  /*2f40*/  FMUL.FTZ R26, R26, UR43 ;  /* 0x0000002b1a1a7c20 */ /* 0x000fe20008410000 */
[----:B------:R-:W-:Y:S01]  /*2f50*/  FMUL.FTZ R27, R27, UR43 ;  /* 0x0000002b1b1b7c20 */ /* 0x000fe20008410000 */
[----:B------:R-:W-:Y:S01]  /*2f60*/  FMUL.FTZ R28, R28, UR43 ;  /* 0x0000002b1c1c7c20 */ /* 0x000fe20008410000 */
[----:B------:R-:W-:Y:S01]  /*2f70*/  FMUL.FTZ R29, R29, UR43 ;  /* 0x0000002b1d1d7c20 */ /* 0x000fe20008410000 */
[----:B------:R-:W-:Y:S03]  /*2f80*/  FMUL.FTZ R30, R30, UR43 ;  /* 0x0000002b1e1e7c20 */ /* 0x000fe60008410000 */
[----:B------:R1:W-:Y:S02]  /*2f90*/  MUFU.EX2 R164, R0 ;  /* 0x0000000000a47308 */ /* 0x0003e40000000800 */
[----:B-1----:R-:W-:Y:S01]  /*2fa0*/  FFMA.FTZ R4, R241, UR42, -R2 ;  /* 0x0000002af1047c23 */ /* 0x002fe20008010802 */
[----:B------:R-:W-:Y:S01]  /*2fb0*/  FMUL.FTZ R31, R31, UR43 ;  /* 0x0000002b1f1f7c20 */ /* 0x000fe20008410000 */
[----:B------:R-:W-:Y:S01]  /*2fc0*/  FMUL.FTZ R32, R32, UR43 ;  /* 0x0000002b20207c20 */ /* 0x000fe20008410000 */
[----:B------:R-:W-:Y:S01]  /*2fd0*/  FMUL.FTZ R34, R34, UR43 ;  /* 0x0000002b22227c20 */ /* 0x000fe20008410000 */
[----:B------:R-:W-:Y:S01]  /*2fe0*/  FMUL.FTZ R33, R33, UR43 ;  /* 0x0000002b21217c20 */ /* 0x000fe20008410000 */
[----:B------:R-:W-:Y:S03]  /*2ff0*/  FMUL.FTZ R35, R35, UR43 ;  /* 0x0000002b23237c20 */ /* 0x000fe60008410000 */
[----:B------:R-:W1:Y:S10]  /*3000*/  MUFU.TANH R40, R18 ;  /* 0x0000001200287308 */ /* 0x000e740000002400 */
[----:B------:R1:W-:Y:S01]  /*3010*/  MUFU.EX2 R169, R4 ;  /* 0x0000000400a97308 */ /* 0x0003e20000000800 */
[----:B------:R-:W-:Y:S05]  /*3020*/  FMUL.FTZ R0, R234, 1.4426950216293334961 ;  /* 0x3fb8aa3bea007820 */ /* 0x000fea0000410000 */
[----:B------:R-:W-:Y:S04]  /*3030*/  FSEL R0, R0, RZ, P0 ;  /* 0x000000ff00007208 */ /* 0x000fe80000000000 */
[----:B------:R-:W2:Y:S10]  /*3040*/  MUFU.TANH R39, R19 ;  /* 0x0000001300277308 */ /* 0x000eb40000002400 */
[----:B------:R1:W-:Y:S02]  /*3050*/  MUFU.TANH R252, R11 ;  /* 0x0000000b00fc7308 */ /* 0x0003e40000002400 */
[--C-:B-1----:R-:W-:Y:S08]  /*3060*/  FFMA.FTZ R4, R251, UR42, -R0.reuse ;  /* 0x0000002afb047c23 */ /* 0x102ff00008010800 */
[----:B------:R1:W-:Y:S10]  /*3070*/  MUFU.EX2 R244, R4 ;  /* 0x0000000400f47308 */ /* 0x0003f40000000800 */
[----:B------:R-:W2:Y:S01]  /*3080*/  MUFU.TANH R46, R20 ;  /* 0x00000014002e7308 */ /* 0x000ea20000002400 */
[----:B------:R-:W4:Y:S09]  /*3090*/  LDL R11, [R1+0x4] ;  /* 0x00000400010b7983 */ /* 0x000f320000100800 */
[----:B------:R-:W2:Y:S01]  /*30a0*/  MUFU.TANH R45, R21 ;  /* 0x00000015002d7308 */ /* 0x000ea20000002400 */
[----:B-1----:R-:W-:Y:S09]  /*30b0*/  FFMA.FTZ R4, R250, UR42, -R0 ;  /* 0x0000002afa047c23 */ /* 0x002ff20008010800 */
[----:B------:R1:W-:Y:S10]  /*30c0*/  MUFU.EX2 R243, R4 ;  /* 0x0000000400f37308 */ /* 0x0003f40000000800 */
[----:B------:R-:W3:Y:S10]  /*30d0*/  MUFU.TANH R38, R22 ;  /* 0x0000001600267308 */ /* 0x000ef40000002400 */
[----:B------:R2:W-:Y:S01]  /*30e0*/  MUFU.EX2 R237, R10 ;  /* 0x0000000a00ed7308 */ /* 0x0005e20000000800 */
[--C-:B-1----:R-:W-:Y:S09]  /*30f0*/  FFMA.FTZ R4, R48, UR42, -R9.reuse ;  /* 0x0000002a30047c23 */ /* 0x102ff20008010809 */
[----:B------:R1:W-:Y:S10]  /*3100*/  MUFU.EX2 R150, R4 ;  /* 0x0000000400967308 */ /* 0x0003f40000000800 */
[----:B------:R-:W-:Y:S01]  /*3110*/  MUFU.TANH R37, R23 ;  /* 0x0000001700257308 */ /* 0x000fe20000002400 */
[----:B--2---:R-:W-:Y:S09]  /*3120*/  FFMA.FTZ R10, R246, UR42, -R2 ;  /* 0x0000002af60a7c23 */ /* 0x004ff20008010802 */
[----:B------:R2:W-:Y:S01]  /*3130*/  MUFU.EX2 R236, R10 ;  /* 0x0000000a00ec7308 */ /* 0x0005e20000000800 */
[--C-:B-1----:R-:W-:Y:S09]  /*3140*/  FFMA.FTZ R4, R47, UR42, -R9.reuse ;  /* 0x0000002a2f047c23 */ /* 0x102ff20008010809 */
[----:B------:R1:W-:Y:S10]  /*3150*/  MUFU.EX2 R149, R4 ;  /* 0x0000000400957308 */ /* 0x0003f40000000800 */
[----:B------:R-:W-:Y:S01]  /*3160*/  MUFU.TANH R171, R25 ;  /* 0x0000001900ab7308 */ /* 0x000fe20000002400 */
[----:B--2---:R-:W-:Y:S09]  /*3170*/  FFMA.FTZ R10, R231, UR42, -R0 ;  /* 0x0000002ae70a7c23 */ /* 0x004ff20008010800 */
[----:B------:R-:W-:Y:S01]  /*3180*/  MUFU.TANH R231, R24 ;  /* 0x0000001800e77308 */ /* 0x000fe20000002400 */
[--C-:B-1----:R-:W-:Y:S09]  /*3190*/  FFMA.FTZ R4, R40, UR42, -R8.reuse ;  /* 0x0000002a28047c23 */ /* 0x102ff20008010808 */
[----:B------:R1:W-:Y:S10]  /*31a0*/  MUFU.EX2 R161, R4 ;  /* 0x0000000400a17308 */ /* 0x0003f40000000800 */
[----:B------:R-:W-:Y:S10]  /*31b0*/  MUFU.TANH R245, R26 ;  /* 0x0000001a00f57308 */ /* 0x000ff40000002400 */
        /* <DEDUP_REMOVED lines=11> */
[----:B------:R-:W1:Y:S10]  /*3270*/  MUFU.TANH R238, R30 ;  /* 0x0000001e00ee7308 */ /* 0x000e740000002400 */
[----:B------:R2:W-:Y:S01]  /*3280*/  MUFU.EX2 R249, R10 ;  /* 0x0000000a00f97308 */ /* 0x0005e20000000800 */
[----:B---3--:R-:W-:Y:S09]  /*3290*/  FFMA.FTZ R4, R38, UR42, -R8 ;  /* 0x0000002a26047c23 */ /* 0x008ff20008010808 */
[----:B------:R3:W-:Y:S01]  /*32a0*/  MUFU.EX2 R154, R4 ;  /* 0x00000004009a7308 */ /* 0x0007e20000000800 */
[--C-:B-1----:R-:W-:Y:S01]  /*32b0*/  FFMA.FTZ R6, R238, UR42, -R0.reuse ;  /* 0x0000002aee067c23 */ /* 0x102fe20008010800 */
[----:B------:R-:W-:Y:S04]  /*32c0*/  IADD3 R144, P0, R142, UR44, RZ ;  /* 0x0000002c8e907c10 */ /* 0x000fe8000ff1e0ff */
[----:B------:R-:W-:Y:S04]  /*32d0*/  IADD3.X R145, R140, UR45, RZ, P0, !PT ;  /* 0x0000002d8c917c10 */ /* 0x000fe800087fe4ff */
[----:B------:R1:W-:Y:S01]  /*32e0*/  MUFU.EX2 R167, R6 ;  /* 0x0000000600a77308 */ /* 0x0003e20000000800 */
[----:B--2---:R-:W-:Y:S01]  /*32f0*/  FFMA.FTZ R10, R252, UR42, -R0 ;  /* 0x0000002afc0a7c23 */ /* 0x004fe20008010800 */
[----:B------:R-:W2:Y:S04]  /*3300*/  LDG.E R142, desc[UR22][R144.64] ;  /* 0x00000016908e7981 */ /* 0x000ea8000c1e1900 */
[----:B------:R-:W5:Y:S04]  /*3310*/  LDG.E R140, desc[UR22][R144.64+0x80] ;  /* 0x00008016908c7981 */ /* 0x000f68000c1e1900 */
[----:B------:R-:W-:Y:S01]  /*3320*/  MUFU.EX2 R248, R10 ;  /* 0x0000000a00f87308 */ /* 0x000fe20000000800 */
[----:B---3--:R-:W-:Y:S09]  /*3330*/  FFMA.FTZ R4, R37, UR42, -R8 ;  /* 0x0000002a25047c23 */ /* 0x008ff20008010808 */
[----:B------:R3:W-:Y:S01]  /*3340*/  MUFU.EX2 R155, R4 ;  /* 0x00000004009b7308 */ /* 0x0007e20000000800 */
[----:B-1----:R-:W-:Y:S09]  /*3350*/  F2FP.BF16.F32.PACK_AB R6, R236, R237 ;  /* 0x000000edec06723e */ /* 0x002ff200000010ff */
[----:B------:R-:W-:Y:S01]  /*3360*/  MUFU.TANH R43, R33 ;  /* 0x00000021002b7308 */ /* 0x000fe20000002400 */
[----:B----4-:R1:W-:Y:S09]  /*3370*/  STS [R14+0x13000], R5 ;  /* 0x013000050e007388 */ /* 0x0103f20000000800 */
[----:B------:R-:W4:Y:S01]  /*3380*/  MUFU.TANH R239, R31 ;  /* 0x0000001f00ef7308 */ /* 0x000f220000002400 */
[--C-:B---3--:R-:W-:Y:S09]  /*3390*/  FFMA.FTZ R4, R231, UR42, -R2.reuse ;  /* 0x0000002ae7047c23 */ /* 0x108ff20008010802 */
[----:B------:R3:W-:Y:S10]  /*33a0*/  MUFU.EX2 R159, R4 ;  /* 0x00000004009f7308 */ /* 0x0007f40000000800 */
[----:B------:R-:W4:Y:S01]  /*33b0*/  MUFU.TANH R3, R35 ;  /* 0x0000002300037308 */ /* 0x000f220000002400 */
[----:B-1----:R-:W-:Y:S01]  /*33c0*/  F2FP.BF16.F32.PACK_AB R5, R160, R161 ;  /* 0x000000a1a005723e */ /* 0x002fe200000010ff */
[----:B---3--:R-:W-:Y:S08]  /*33d0*/  FFMA.FTZ R4, R171, UR42, -R2 ;  /* 0x0000002aab047c23 */ /* 0x008ff00008010802 */
[----:B------:R1:W-:Y:S02]  /*33e0*/  MUFU.EX2 R158, R4 ;  /* 0x00000004009e7308 */ /* 0x0003e40000000800 */
[--C-:B-1----:R-:W-:Y:S08]  /*33f0*/  FFMA.FTZ R4, R245, UR42, -R0.reuse ;  /* 0x0000002af5047c23 */ /* 0x102ff00008010800 */
[----:B------:R1:W-:Y:S02]  /*3400*/  MUFU.EX2 R235, R4 ;  /* 0x0000000400eb7308 */ /* 0x0003e40000000800 */
[--C-:B-1----:R-:W-:Y:S01]  /*3410*/  FFMA.FTZ R4, R240, UR42, -R0.reuse ;  /* 0x0000002af0047c23 */ /* 0x102fe20008010800 */
[----:B----4-:R-:W-:Y:S07]  /*3420*/  FFMA.FTZ R0, R239, UR42, -R0 ;  /* 0x0000002aef007c23 */ /* 0x010fee0008010800 */
[----:B------:R1:W-:Y:S10]  /*3430*/  MUFU.EX2 R234, R4 ;  /* 0x0000000400ea7308 */ /* 0x0003f40000000800 */
[----:B------:R-:W-:Y:S01]  /*3440*/  MUFU.EX2 R166, R0 ;  /* 0x0000000000a67308 */ /* 0x000fe20000000800 */
[--C-:B-1----:R-:W-:Y:S01]  /*3450*/  FFMA.FTZ R4, R165, UR42, -R2.reuse ;  /* 0x0000002aa5047c23 */ /* 0x102fe20008010802 */
[----:B------:R-:W-:Y:S08]  /*3460*/  FFMA.FTZ R2, R168, UR42, -R2 ;  /* 0x0000002aa8027c23 */ /* 0x000ff00008010802 */
[----:B------:R1:W-:Y:S10]  /*3470*/  MUFU.EX2 R157, R4 ;  /* 0x00000004009d7308 */ /* 0x0003f40000000800 */
[----:B------:R3:W-:Y:S01]  /*3480*/  MUFU.EX2 R156, R2 ;  /* 0x00000002009c7308 */ /* 0x0007e20000000800 */
[----:B-1----:R-:W-:Y:S05]  /*3490*/  F2FP.BF16.F32.PACK_AB R4, R164, R163 ;  /* 0x000000a3a404723e */ /* 0x002fea00000010ff */
[----:B------:R1:W-:Y:S01]  /*34a0*/  STS [R14+0x13400], R4 ;  /* 0x013400040e007388 */ /* 0x0003e20000000800 */
[--C-:B---3--:R-:W-:Y:S01]  /*34b0*/  FFMA.FTZ R2, R44, UR42, -R9.reuse ;  /* 0x0000002a2c027c23 */ /* 0x108fe20008010809 */
[----:B------:R-:W-:Y:S03]  /*34c0*/  FFMA.FTZ R9, R43, UR42, -R9 ;  /* 0x0000002a2b097c23 */ /* 0x000fe60008010809 */
[----:B------:R3:W-:Y:S10]  /*34d0*/  MUFU.EX2 R143, R2 ;  /* 0x00000002008f7308 */ /* 0x0007f40000000800 */
[----:B------:R-:W-:Y:S01]  /*34e0*/  MUFU.EX2 R146, R9 ;  /* 0x0000000900927308 */ /* 0x000fe20000000800 */
[--C-:B---3--:R-:W-:Y:S01]  /*34f0*/  FFMA.FTZ R2, R36, UR42, -R8.reuse ;  /* 0x0000002a24027c23 */ /* 0x108fe20008010808 */
[----:B-1----:R-:W-:Y:S01]  /*3500*/  F2FP.BF16.F32.PACK_AB R4, R248, R249 ;  /* 0x000000f9f804723e */ /* 0x002fe200000010ff */
[----:B------:R-:W-:Y:S07]  /*3510*/  FFMA.FTZ R8, R3, UR42, -R8 ;  /* 0x0000002a03087c23 */ /* 0x000fee0008010808 */
[----:B------:R1:W-:Y:S10]  /*3520*/  MUFU.EX2 R152, R2 ;  /* 0x0000000200987308 */ /* 0x0003f40000000800 */
[----:B------:R-:W3:Y:S01]  /*3530*/  MUFU.EX2 R151, R8 ;  /* 0x0000000800977308 */ /* 0x000ee20000000800 */
[----:B-1----:R-:W-:Y:S05]  /*3540*/  F2FP.BF16.F32.PACK_AB R2, R149, R150 ;  /* 0x000000969502723e */ /* 0x002fea00000010ff */
[----:B------:R1:W-:Y:S01]  /*3550*/  STS [R13+0x13000], R2 ;  /* 0x013000020d007388 */ /* 0x0003e20000000800 */
[----:B---3--:R-:W-:Y:S03]  /*3560*/  F2FP.BF16.F32.PACK_AB R0, R151, R152 ;  /* 0x000000989700723e */ /* 0x008fe600000010ff */
[----:B------:R3:W-:Y:S04]  /*3570*/  STS [R13+0x13400], R5 ;  /* 0x013400050d007388 */ /* 0x0007e80000000800 */
[----:B------:R4:W-:Y:S04]  /*3580*/  STS [R14+0x14000], R6 ;  /* 0x014000060e007388 */ /* 0x0009e80000000800 */
[----:B------:R4:W-:Y:S01]  /*3590*/  STS [R14+0x14400], R4 ;  /* 0x014400040e007388 */ /* 0x0009e20000000800 */
[----:B-1----:R-:W-:Y:S02]  /*35a0*/  F2FP.BF16.F32.PACK_AB R2, R169, R170 ;  /* 0x000000aaa902723e */ /* 0x002fe400000010ff */
[----:B---3--:R-:W-:Y:S03]  /*35b0*/  F2FP.BF16.F32.PACK_AB R5, R148, R147 ;  /* 0x000000939405723e */ /* 0x008fe600000010ff */
[----:B------:R1:W-:Y:S01]  /*35c0*/  STS [R13+0x14000], R2 ;  /* 0x014000020d007388 */ /* 0x0003e20000000800 */
[----:B----4-:R-:W-:Y:S02]  /*35d0*/  F2FP.BF16.F32.PACK_AB R6, R243, R244 ;  /* 0x000000f4f306723e */ /* 0x010fe400000010ff */
[----:B------:R-:W-:Y:S03]  /*35e0*/  F2FP.BF16.F32.PACK_AB R4, R155, R154 ;  /* 0x0000009a9b04723e */ /* 0x000fe600000010ff */
[----:B------:R3:W-:Y:S04]  /*35f0*/  STS [R13+0x14400], R6 ;  /* 0x014400060d007388 */ /* 0x0007e80000000800 */
[----:B------:R4:W-:Y:S04]  /*3600*/  STS [R12+0x13000], R5 ;  /* 0x013000050c007388 */ /* 0x0009e80000000800 */
[----:B------:R2:W-:Y:S01]  /*3610*/  STS [R12+0x13400], R4 ;  /* 0x013400040c007388 */ /* 0x0005e20000000800 */
[----:B-1----:R-:W-:Y:S05]  /*3620*/  F2FP.BF16.F32.PACK_AB R2, R146, R143 ;  /* 0x0000008f9202723e */ /* 0x002fea00000010ff */
[----:B------:R1:W-:Y:S01]  /*3630*/  STS [R11+0x13000], R2 ;  /* 0x013000020b007388 */ /* 0x0003e20000000800 */
[----:B---3--:R-:W-:Y:S03]  /*3640*/  F2FP.BF16.F32.PACK_AB R6, R158, R159 ;  /* 0x0000009f9e06723e */ /* 0x008fe600000010ff */
[----:B------:R3:W-:Y:S01]  /*3650*/  STS [R11+0x13400], R0 ;  /* 0x013400000b007388 */ /* 0x0007e20000000800 */
[----:B----4-:R-:W-:Y:S03]  /*3660*/  F2FP.BF16.F32.PACK_AB R5, R234, R235 ;  /* 0x000000ebea05723e */ /* 0x010fe600000010ff */
[----:B------:R-:W-:Y:S01]  /*3670*/  STS [R12+0x14000], R6 ;  /* 0x014000060c007388 */ /* 0x000fe20000000800 */
[----:B--2---:R-:W-:Y:S03]  /*3680*/  F2FP.BF16.F32.PACK_AB R4, R156, R157 ;  /* 0x0000009d9c04723e */ /* 0x004fe600000010ff */
[----:B------:R-:W-:Y:S04]  /*3690*/  STS [R12+0x14400], R5 ;  /* 0x014400050c007388 */ /* 0x000fe80000000800 */
[----:B------:R-:W-:Y:S01]  /*36a0*/  STS [R11+0x14000], R4 ;  /* 0x014000040b007388 */ /* 0x000fe20000000800 */
[----:B-1----:R-:W-:Y:S02]  /*36b0*/  F2FP.BF16.F32.PACK_AB R2, R166, R167 ;  /* 0x000000a7a602723e */ /* 0x002fe400000010ff */
[----:B---3--:R-:W-:Y:S03]  /*36c0*/  LEA R0, R230, UR5, 0x1 ;  /* 0x00000005e6007c11 */ /* 0x008fe6000f8e08ff */
        /* <DEDUP_REMOVED lines=44> */
[----:B--2---:R-:W5:Y:S01]  /*3990*/  LDG.E R0, desc[UR22][R144.64+0xa0] ;  /* 0x0000a01690007981 */ /* 0x004f62000c1e1900 */
[-C--:B-1----:R-:W-:Y:S06]  /*39a0*/  HMMA.16816.F32.BF16 R4, R136, R204.reuse, R4 ;  /* 0x000000cc8804723c */ /* 0x082fec0000041804 */
[C---:B---3--:R-:W-:Y:S06]  /*39b0*/  HMMA.16816.F32.BF16 R8, R132.reuse, R204, R8 ;  /* 0x000000cc8408723c */ /* 0x048fec0000041808 */
[-C--:B------:R-:W-:Y:S06]  /*39c0*/  HMMA.16816.F32.BF16 R12, R132, R206.reuse, R12 ;  /* 0x000000ce840c723c */ /* 0x080fec000004180c */
[C---:B------:R-:W-:Y:S06]  /*39d0*/  HMMA.16816.F32.BF16 R16, R136.reuse, R206, R16 ;  /* 0x000000ce8810723c */ /* 0x040fec0000041810 */
[-C--:B------:R-:W-:Y:S06]  /*39e0*/  HMMA.16816.F32.BF16 R20, R136, R208.reuse, R20 ;  /* 0x000000d08814723c */ /* 0x080fec0000041814 */
[C---:B------:R-:W-:Y:S06]  /*39f0*/  HMMA.16816.F32.BF16 R24, R132.reuse, R208, R24 ;  /* 0x000000d08418723c */ /* 0x040fec0000041818 */
[-C--:B------:R-:W-:Y:S06]  /*3a00*/  HMMA.16816.F32.BF16 R28, R132, R210.reuse, R28 ;  /* 0x000000d2841c723c */ /* 0x080fec000004181c */
[----:B------:R-:W-:Y:S01]  /*3a10*/  HMMA.16816.F32.BF16 R32, R136, R210, R32 ;  /* 0x000000d28820723c */ /* 0x000fe20000041820 */
[----:B------:R-:W-:Y:S04]  /*3a20*/  LDSM.16.M88.4 R136, [R2+0x8800] ;  /* 0x008800000288783b */ /* 0x000fe80000000200 */
[----:B------:R-:W-:Y:S04]  /*3a30*/  MOV R135, R141 ;  /* 0x0000008d00877202 */ /* 0x000fe80000000f00 */
[----:B------:R1:W2:Y:S02]  /*3a40*/  LDG.E R141, desc[UR22][R144.64+0x20] ;  /* 0x00002016908d7981 */ /* 0x0002a4000c1e1900 */
[----:B-1----:R-:W-:Y:S02]  /*3a50*/  MOV R145, R135 ;  /* 0x0000008700917202 */ /* 0x002fe40000000f00 */
[----:B------:R-:W1:Y:S02]  /*3a60*/  LDSM.16.M88.4 R132, [R2+0x8000] ;  /* 0x008000000284783b */ /* 0x000e640000000200 */
[-C--:B-1----:R-:W-:Y:S06]  /*3a70*/  HMMA.16816.F32.BF16 R4, R132, R212.reuse, R4 ;  /* 0x000000d48404723c */ /* 0x082fec0000041804 */
[C---:B------:R-:W-:Y:S06]  /*3a80*/  HMMA.16816.F32.BF16 R8, R136.reuse, R212, R8 ;  /* 0x000000d48808723c */ /* 0x040fec0000041808 */
[-C--:B------:R-:W-:Y:S06]  /*3a90*/  HMMA.16816.F32.BF16 R12, R136, R214.reuse, R12 ;  /* 0x000000d6880c723c */ /* 0x080fec000004180c */
[C---:B------:R-:W-:Y:S06]  /*3aa0*/  HMMA.16816.F32.BF16 R16, R132.reuse, R214, R16 ;  /* 0x000000d68410723c */ /* 0x040fec0000041810 */
[-C--:B------:R-:W-:Y:S05]  /*3ab0*/  HMMA.16816.F32.BF16 R20, R132, R216.reuse, R20 ;  /* 0x000000d88414723c */ /* 0x080fea0000041814 */
[C---:B------:R-:W-:Y:S01]  /*3ac0*/  FADD.FTZ R4, -R142.reuse, R4 ;  /* 0x000000048e047221 */ /* 0x040fe20000010100 */
[C---:B------:R-:W-:Y:S05]  /*3ad0*/  HMMA.16816.F32.BF16 R24, R136.reuse, R216, R24 ;  /* 0x000000d88818723c */ /* 0x040fea0000041818 */
[----:B------:R-:W-:Y:S01]  /*3ae0*/  FMUL.FTZ R4, R153, R4 ;  /* 0x0000000499047220 */ /* 0x000fe20000410000 */
[-C--:B------:R-:W-:Y:S05]  /*3af0*/  HMMA.16816.F32.BF16 R28, R136, R218.reuse, R28 ;  /* 0x000000da881c723c */ /* 0x080fea000004181c */
[C---:B------:R-:W-:Y:S01]  /*3b00*/  FADD.FTZ R2, -R142.reuse, R5 ;  /* 0x000000058e027221 */ /* 0x040fe20000010100 */
[----:B------:R-:W-:Y:S05]  /*3b10*/  HMMA.16816.F32.BF16 R32, R132, R218, R32 ;  /* 0x000000da8420723c */ /* 0x000fea0000041820 */
[----:B------:R-:W-:Y:S01]  /*3b20*/  FFMA.FTZ R136, -R49, R49, 1 ;  /* 0x3f80000031887423 */ /* 0x000fe20000010131 */
[----:B------:R-:W-:Y:S01]  /*3b30*/  FADD.FTZ R20, -R142, R20 ;  /* 0x000000148e147221 */ /* 0x000fe20000010100 */
[----:B------:R1:W5:Y:S01]  /*3b40*/  LDL.LU R49, [R1+0x9c] ;  /* 0x00009c0001317983 */ /* 0x0003620000300800 */
[----:B------:R-:W-:Y:S03]  /*3b50*/  FFMA.FTZ R132, -R48, R48, 1 ;  /* 0x3f80000030847423 */ /* 0x000fe60000010130 */
[----:B------:R1:W5:Y:S01]  /*3b60*/  LDL.LU R48, [R1+0x98] ;  /* 0x0000980001307983 */ /* 0x0003620000300800 */
[----:B------:R-:W-:Y:S01]  /*3b70*/  FFMA.FTZ R133, -R46, R46, 1 ;  /* 0x3f8000002e857423 */ /* 0x000fe2000001012e */
[----:B------:R-:W-:Y:S01]  /*3b80*/  FMUL.FTZ R132, R132, UR43 ;  /* 0x0000002b84847c20 */ /* 0x000fe20008410000 */
[----:B------:R-:W-:Y:S01]  /*3b90*/  FFMA.FTZ R5, -R145, R145, 1 ;  /* 0x3f80000091057423 */ /* 0x000fe20000010191 */
[----:B------:R-:W-:Y:S01]  /*3ba0*/  FMUL.FTZ R2, R162, R2 ;  /* 0x00000002a2027220 */ /* 0x000fe20000410000 */
[----:B------:R-:W-:Y:S01]  /*3bb0*/  FMUL.FTZ R133, R133, UR43 ;  /* 0x0000002b85857c20 */ /* 0x000fe20008410000 */
[----:B------:R-:W-:Y:S01]  /*3bc0*/  FMUL.FTZ R136, R136, UR43 ;  /* 0x0000002b88887c20 */ /* 0x000fe20008410000 */
[----:B------:R-:W-:Y:S03]  /*3bd0*/  FMUL.FTZ R5, R5, UR43 ;  /* 0x0000002b05057c20 */ /* 0x000fe60008410000 */
[----:B------:R-:W-:Y:S01]  /*3be0*/  FMUL.FTZ R2, R136, R2 ;  /* 0x0000000288027220 */ /* 0x000fe20000410000 */
[----:B------:R-:W-:Y:S01]  /*3bf0*/  FMUL.FTZ R4, R5, R4 ;  /* 0x0000000405047220 */ /* 0x000fe20000410000 */
[C---:B------:R-:W-:Y:S01]  /*3c00*/  FADD.FTZ R5, -R142.reuse, R16 ;  /* 0x000000108e057221 */ /* 0x040fe20000010100 */
[C---:B------:R-:W-:Y:S01]  /*3c10*/  FADD.FTZ R33, -R142.reuse, R33 ;  /* 0x000000218e217221 */ /* 0x040fe20000010100 */
[----:B------:R-:W-:Y:S02]  /*3c20*/  FADD.FTZ R16, -R142, R17 ;  /* 0x000000118e107221 */ /* 0x000fe40000010100 */
[----:B------:R-:W-:Y:S01]  /*3c30*/  F2FP.BF16.F32.PACK_AB R2, R2, R4 ;  /* 0x000000040202723e */ /* 0x000fe200000010ff */
[----:B------:R-:W-:Y:S01]  /*3c40*/  FMUL.FTZ R4, R147, R20 ;  /* 0x0000001493047220 */ /* 0x000fe20000410000 */
[----:B------:R-:W-:Y:S01]  /*3c50*/  FFMA.FTZ R20, -R47, R47, 1 ;  /* 0x3f8000002f147423 */ /* 0x000fe2000001012f */
[----:B------:R-:W-:Y:S01]  /*3c60*/  FMUL.FTZ R16, R149, R16 ;  /* 0x0000001095107220 */ /* 0x000fe20000410000 */
[----:B------:R1:W5:Y:S01]  /*3c70*/  LDL.LU R47, [R1+0x94] ;  /* 0x00009400012f7983 */ /* 0x0003620000300800 */
[----:B------:R-:W-:Y:S01]  /*3c80*/  FMUL.FTZ R17, R150, R5 ;  /* 0x0000000596117220 */ /* 0x000fe20000410000 */
[----:B------:R-:W-:Y:S01]  /*3c90*/  FMUL.FTZ R20, R20, UR43 ;  /* 0x0000002b14147c20 */ /* 0x000fe20008410000 */
[----:B------:R-:W-:Y:S01]  /*3ca0*/  FADD.FTZ R5, -R142, R21 ;  /* 0x000000158e057221 */ /* 0x000fe20000010100 */
[----:B------:R1:W5:Y:S01]  /*3cb0*/  LDL.LU R46, [R1+0x90] ;  /* 0x00009000012e7983 */ /* 0x0003620000300800 */
[----:B------:R-:W-:Y:S01]  /*3cc0*/  FFMA.FTZ R21, -R45, R45, 1 ;  /* 0x3f8000002d157423 */ /* 0x000fe2000001012d */
[----:B------:R-:W-:Y:S01]  /*3cd0*/  FMUL.FTZ R132, R132, R17 ;  /* 0x0000001184847220 */ /* 0x000fe20000410000 */
[----:B------:R-:W-:Y:S01]  /*3ce0*/  FMUL.FTZ R17, R20, R16 ;  /* 0x0000001014117220 */ /* 0x000fe20000410000 */
[----:B------:R1:W5:Y:S01]  /*3cf0*/  LDL.LU R45, [R1+0x8c] ;  /* 0x00008c00012d7983 */ /* 0x0003620000300800 */
[----:B------:R-:W-:Y:S01]  /*3d00*/  FFMA.FTZ R16, -R44, R44, 1 ;  /* 0x3f8000002c107423 */ /* 0x000fe2000001012c */
[----:B------:R-:W-:Y:S01]  /*3d10*/  FFMA.FTZ R20, -R43, R43, 1 ;  /* 0x3f8000002b147423 */ /* 0x000fe2000001012b */
[----:B------:R-:W-:Y:S01]  /*3d20*/  FMUL.FTZ R133, R133, R4 ;  /* 0x0000000485857220 */ /* 0x000fe20000410000 */
[----:B------:R1:W5:Y:S01]  /*3d30*/  LDL.LU R44, [R1+0x88] ;  /* 0x00008800012c7983 */ /* 0x0003620000300800 */
[----:B------:R-:W-:Y:S01]  /*3d40*/  FADD.FTZ R4, -R142, R32 ;  /* 0x000000208e047221 */ /* 0x000fe20000010100 */
[----:B------:R-:W-:Y:S01]  /*3d50*/  FFMA.FTZ R32, -R41, R41, 1 ;  /* 0x3f80000029207423 */ /* 0x000fe20000010129 */
[----:B------:R-:W-:Y:S01]  /*3d60*/  FMUL.FTZ R5, R148, R5 ;  /* 0x0000000594057220 */ /* 0x000fe20000410000 */
[----:B------:R1:W5:Y:S01]  /*3d70*/  LDL.LU R43, [R1+0x84] ;  /* 0x00008400012b7983 */ /* 0x0003620000300800 */
[----:B------:R-:W-:Y:S01]  /*3d80*/  FMUL.FTZ R4, R143, R4 ;  /* 0x000000048f047220 */ /* 0x000fe20000410000 */
[----:B------:R-:W-:Y:S01]  /*3d90*/  FMUL.FTZ R32, R32, UR43 ;  /* 0x0000002b20207c20 */ /* 0x000fe20008410000 */
[----:B------:R-:W-:Y:S01]  /*3da0*/  FMUL.FTZ R16, R16, UR43 ;  /* 0x0000002b10107c20 */ /* 0x000fe20008410000 */
[----:B------:R-:W-:Y:S01]  /*3db0*/  FMUL.FTZ R21, R21, UR43 ;  /* 0x0000002b15157c20 */ /* 0x000fe20008410000 */
[----:B------:R-:W-:Y:S02]  /*3dc0*/  FMUL.FTZ R20, R20, UR43 ;  /* 0x0000002b14147c20 */ /* 0x000fe40008410000 */
[----:B------:R-:W-:Y:S01]  /*3dd0*/  FMUL.FTZ R16, R16, R4 ;  /* 0x0000000410107220 */ /* 0x000fe20000410000 */
[----:B------:R-:W-:Y:S01]  /*3de0*/  FMUL.FTZ R21, R21, R5 ;  /* 0x0000000515157220 */ /* 0x000fe20000410000 */
[----:B------:R-:W-:Y:S01]  /*3df0*/  FMUL.FTZ R5, R146, R33 ;  /* 0x0000002192057220 */ /* 0x000fe20000410000 */
[----:B------:R-:W-:Y:S03]  /*3e00*/  FFMA.FTZ R33, -R3, R3, 1 ;  /* 0x3f80000003217423 */ /* 0x000fe60000010103 */
[----:B------:R-:W-:Y:S01]  /*3e10*/  FMUL.FTZ R20, R20, R5 ;  /* 0x0000000514147220 */ /* 0x000fe20000410000 */
[----:B------:R-:W-:Y:S01]  /*3e20*/  F2FP.BF16.F32.PACK_AB R5, R17, R132 ;  /* 0x000000841105723e */ /* 0x000fe200000010ff */
[----:B------:R-:W-:Y:S01]  /*3e30*/  FMUL.FTZ R33, R33, UR43 ;  /* 0x0000002b21217c20 */ /* 0x000fe20008410000 */
[----:B------:R-:W-:Y:S02]  /*3e40*/  F2FP.BF16.F32.PACK_AB R21, R21, R133 ;  /* 0x000000851515723e */ /* 0x000fe400000010ff */
[----:B------:R-:W-:Y:S01]  /*3e50*/  F2FP.BF16.F32.PACK_AB R20, R20, R16 ;  /* 0x000000101414723e */ /* 0x000fe200000010ff */
[C---:B--2---:R-:W-:Y:S01]  /*3e60*/  FADD.FTZ R4, -R141.reuse, R7 ;  /* 0x000000078d047221 */ /* 0x044fe20000010100 */
[----:B------:R-:W-:Y:S01]  /*3e70*/  FFMA.FTZ R7, -R42, R42, 1 ;  /* 0x3f8000002a077423 */ /* 0x000fe2000001012a */
[C---:B------:R-:W-:Y:S01]  /*3e80*/  FADD.FTZ R17, -R141.reuse, R23 ;  /* 0x000000178d117221 */ /* 0x040fe20000010100 */
[----:B------:R1:W5:Y:S01]  /*3e90*/  LDL.LU R42, [R1+0x80] ;  /* 0x00008000012a7983 */ /* 0x0003620000300800 */
[----:B------:R-:W-:Y:S01]  /*3ea0*/  FFMA.FTZ R23, -R40, R40, 1 ;  /* 0x3f80000028177423 */ /* 0x000fe20000010128 */
[C---:B------:R-:W-:Y:S01]  /*3eb0*/  FADD.FTZ R19, -R141.reuse, R19 ;  /* 0x000000138d137221 */ /* 0x040fe20000010100 */
[----:B------:R-:W-:Y:S01]  /*3ec0*/  FADD.FTZ R16, -R141, R22 ;  /* 0x000000168d107221 */ /* 0x000fe20000010100 */
[----:B------:R1:W5:Y:S01]  /*3ed0*/  LDL.LU R41, [R1+0x7c] ;  /* 0x00007c0001297983 */ /* 0x0003620000300800 */
[----:B------:R-:W-:Y:S01]  /*3ee0*/  FFMA.FTZ R22, -R39, R39, 1 ;  /* 0x3f80000027167423 */ /* 0x000fe20000010127 */
[----:B------:R-:W-:Y:S01]  /*3ef0*/  FMUL.FTZ R4, R164, R4 ;  /* 0x00000004a4047220 */ /* 0x000fe20000410000 */
[----:B------:R-:W-:Y:S01]  /*3f00*/  FMUL.FTZ R7, R7, UR43 ;  /* 0x0000002b07077c20 */ /* 0x000fe20008410000 */
[----:B------:R1:W5:Y:S01]  /*3f10*/  LDL.LU R40, [R1+0x78] ;  /* 0x0000780001287983 */ /* 0x0003620000300800 */
[----:B------:R-:W-:Y:S01]  /*3f20*/  FADD.FTZ R6, -R141, R6 ;  /* 0x000000068d067221 */ /* 0x000fe20000010100 */
[----:B------:R-:W-:Y:S01]  /*3f30*/  FMUL.FTZ R4, R32, R4 ;  /* 0x0000000420047220 */ /* 0x000fe20000410000 */
[----:B------:R-:W-:Y:S01]  /*3f40*/  FFMA.FTZ R32, -R36, R36, 1 ;  /* 0x3f80000024207423 */ /* 0x000fe20000010124 */
[----:B------:R1:W5:Y:S01]  /*3f50*/  LDL.LU R39, [R1+0x74] ;  /* 0x0000740001277983 */ /* 0x0003620000300800 */
[----:B------:R-:W-:Y:S01]  /*3f60*/  FMUL.FTZ R6, R163, R6 ;  /* 0x00000006a3067220 */ /* 0x000fe20000410000 */
[----:B------:R-:W-:Y:S01]  /*3f70*/  FMUL.FTZ R23, R23, UR43 ;  /* 0x0000002b17177c20 */ /* 0x000fe20008410000 */
[----:B------:R-:W-:Y:S01]  /*3f80*/  FMUL.FTZ R22, R22, UR43 ;  /* 0x0000002b16167c20 */ /* 0x000fe20008410000 */
[----:B------:R-:W-:Y:S01]  /*3f90*/  FADD.FTZ R34, -R141, R34 ;  /* 0x000000228d227221 */ /* 0x000fe20000010100 */
[----:B------:R-:W-:Y:S01]  /*3fa0*/  FMUL.FTZ R6, R7, R6 ;  /* 0x0000000607067220 */ /* 0x000fe20000410000 */
[----:B------:R-:W-:Y:S01]  /*3fb0*/  FADD.FTZ R7, -R141, R18 ;  /* 0x000000128d077221 */ /* 0x000fe20000010100 */
[----:B------:R-:W-:Y:S01]  /*3fc0*/  FFMA.FTZ R18, -R37, R37, 1 ;  /* 0x3f80000025127423 */ /* 0x000fe20000010125 */
[----:B------:R-:W-:Y:S01]  /*3fd0*/  FADD.FTZ R35, -R141, R35 ;  /* 0x000000238d237221 */ /* 0x000fe20000010100 */
[----:B------:R-:W-:Y:S01]  /*3fe0*/  FMUL.FTZ R16, R154, R16 ;  /* 0x000000109a107220 */ /* 0x000fe20000410000 */
[----:B------:R-:W-:Y:S01]  /*3ff0*/  F2FP.BF16.F32.PACK_AB R4, R4, R6 ;  /* 0x000000060404723e */ /* 0x000fe200000010ff */
[----:B------:R-:W-:Y:S01]  /*4000*/  FMUL.FTZ R6, R160, R19 ;  /* 0x00000013a0067220 */ /* 0x000fe20000410000 */
[----:B------:R-:W-:Y:S01]  /*4010*/  FFMA.FTZ R19, -R38, R38, 1 ;  /* 0x3f80000026137423 */ /* 0x000fe20000010126 */
[----:B------:R-:W-:Y:S01]  /*4020*/  FMUL.FTZ R7, R161, R7 ;  /* 0x00000007a1077220 */ /* 0x000fe20000410000 */
[----:B------:R1:W5:Y:S01]  /*4030*/  LDL.LU R38, [R1+0x70] ;  /* 0x0000700001267983 */ /* 0x0003620000300800 */
[----:B------:R-:W-:Y:S01]  /*4040*/  FMUL.FTZ R17, R155, R17 ;  /* 0x000000119b117220 */ /* 0x000fe20000410000 */
[----:B------:R-:W-:Y:S01]  /*4050*/  FMUL.FTZ R22, R22, R6 ;  /* 0x0000000616167220 */ /* 0x000fe20000410000 */
[----:B------:R-:W-:Y:S01]  /*4060*/  FMUL.FTZ R23, R23, R7 ;  /* 0x0000000717177220 */ /* 0x000fe20000410000 */
[----:B------:R1:W5:Y:S01]  /*4070*/  LDL.LU R37, [R1+0x6c] ;  /* 0x00006c0001257983 */ /* 0x0003620000300800 */
[----:B------:R-:W-:Y:S01]  /*4080*/  FMUL.FTZ R19, R19, UR43 ;  /* 0x0000002b13137c20 */ /* 0x000fe20008410000 */
[----:B------:R-:W-:Y:S01]  /*4090*/  FMUL.FTZ R18, R18, UR43 ;  /* 0x0000002b12127c20 */ /* 0x000fe20008410000 */
        /* <DEDUP_REMOVED lines=9> */
[----:B------:R-:W-:Y:S06]  /*4130*/  @!P1 BRA `(.L_x_502) ;  /* 0x0000000000589947 */ /* 0x000fec0003800000 */
[----:B------:R-:W2:Y:S01]  /*4140*/  LDL.LU.64 R134, [R1+0x20] ;  /* 0x0000200001867983 */ /* 0x000ea20000300a00 */
[----:B------:R-:W3:Y:S01]  /*4150*/  LDC R6, c[0x0][0x240] ;  /* 0x00009000ff067b82 */ /* 0x000ee20000000800 */
[----:B------:R-:W-:Y:S02]  /*4160*/  ULOP3.LUT UR37, UR39, 0x1, URZ, 0xc0, !UPT ;  /* 0x0000000127257892 */ /* 0x000fe4000f8ec03f */
[----:B------:R-:W4:Y:S02]  /*4170*/  LDL.LU R132, [R1+0x28] ;  /* 0x0000280001847983 */ /* 0x000f240000300800 */
[----:B------:R-:W-:Y:S04]  /*4180*/  UISETP.NE.U32.AND UP0, UPT, UR37, 0x1, UPT ;  /* 0x000000012500788c */ /* 0x000fe8000bf05070 */
[----:B------:R-:W-:Y:S06]  /*4190*/  USEL UR37, UR19, 0x3000, !UP0 ;  /* 0x0000300013257887 */ /* 0x000fec000c000000 */
[----:B------:R-:W-:Y:S01]  /*41a0*/  VIADD R221, R221, UR37 ;  /* 0x00000025dddd7c36 */ /* 0x000fe20008000000 */
[----:B----4-:R-:W-:Y:S01]  /*41b0*/  IADD3 R132, R132, UR37, RZ ;  /* 0x0000002584847c10 */ /* 0x010fe2000fffe0ff */
[----:B---3--:R-:W-:Y:S04]  /*41c0*/  IMAD.U32 R6, R6, -0x40, RZ ;  /* 0xffffffc006067824 */ /* 0x008fe800078e00ff */
[----:B------:R3:W-:Y:S01]  /*41d0*/  STL [R1+0x28], R132 ;  /* 0x0000288401007387 */ /* 0x0007e20000100800 */
[C---:B--2---:R-:W-:Y:S04]  /*41e0*/  LEA R7, P0, R6.reuse, R134, 0x1 ;  /* 0x0000008606077211 */ /* 0x044fe800078008ff */
        /* <DEDUP_REMOVED lines=9> */
[----:B------:R3:W-:Y:S04]  /*4280*/  STL.64 [R1+0x20], R32 ;  /* 0x0000202001007387 */ /* 0x0007e80000100a00 */
[----:B------:R-:W0:Y:S02]  /*4290*/  LDGDEPBAR ;  /* 0x00000000000079af */ /* 0x000e240000000000 */
.L_x_502:
[----:B---3--:R-:W2:Y:S01]  /*42a0*/  LDL.LU R32, [R1] ;  /* 0x0000000001207983 */ /* 0x008ea20000300800 */
[C---:B-----5:R-:W-:Y:S01]  /*42b0*/  FADD.FTZ R8, -R140.reuse, R8 ;  /* 0x000000088c087221 */ /* 0x060fe20000010100 */
[----:B------:R-:W-:Y:S01]  /*42c0*/  FADD.FTZ R9, -R140, R9 ;  /* 0x000000098c097221 */ /* 0x000fe20000010100 */
[----:B------:R-:W-:Y:S01]  /*42d0*/  FFMA.FTZ R7, -R246, R246, 1 ;  /* 0x3f800000f6077423 */ /* 0x000fe200000101f6 */
[----:B------:R-:W3:Y:S01]  /*42e0*/  LDL R35, [R1+0x10] ;  /* 0x0000100001237983 */ /* 0x000ee20000100800 */
[----:B------:R-:W-:Y:S01]  /*42f0*/  FADD.FTZ R12, -R140, R12 ;  /* 0x0000000c8c0c7221 */ /* 0x000fe20000010100 */
[----:B------:R-:W-:Y:S01]  /*4300*/  FFMA.FTZ R6, -R242, R242, 1 ;  /* 0x3f800000f2067423 */ /* 0x000fe200000101f2 */
[----:B------:R-:W-:Y:S01]  /*4310*/  FMUL.FTZ R9, R236, R9 ;  /* 0x00000009ec097220 */ /* 0x000fe20000410000 */
[----:B------:R-:W4:Y:S01]  /*4320*/  LDL R34, [R1+0xc] ;  /* 0x00000c0001227983 */ /* 0x000f220000100800 */
[----:B------:R-:W-:Y:S01]  /*4330*/  FMUL.FTZ R7, R7, UR43 ;  /* 0x0000002b07077c20 */ /* 0x000fe20008410000 */
[----:B------:R-:W-:Y:S01]  /*4340*/  F2FP.BF16.F32.PACK_AB R16, R16, R18 ;  /* 0x000000121010723e */ /* 0x000fe200000010ff */
[----:B------:R-:W-:Y:S01]  /*4350*/  FMUL.FTZ R12, R170, R12 ;  /* 0x0000000caa0c7220 */ /* 0x000fe20000410000 */
[----:B------:R-:W-:Y:S01]  /*4360*/  FMUL.FTZ R6, R6, UR43 ;  /* 0x0000002b06067c20 */ /* 0x000fe20008410000 */
[----:B------:R-:W-:Y:S01]  /*4370*/  FADD.FTZ R25, -R140, R25 ;  /* 0x000000198c197221 */ /* 0x000fe20000010100 */
[----:B------:R-:W2:Y:S01]  /*4380*/  LDL R33, [R1+0x8] ;  /* 0x0000080001217983 */ /* 0x000ea20000100800 */
[----:B------:R-:W-:Y:S01]  /*4390*/  F2FP.BF16.F32.PACK_AB R17, R17, R19 ;  /* 0x000000131111723e */ /* 0x000fe200000010ff */
[----:B------:R-:W-:Y:S01]  /*43a0*/  FMUL.FTZ R12, R6, R12 ;  /* 0x0000000c060c7220 */ /* 0x000fe20000410000 */
[----:B------:R-:W-:Y:S01]  /*43b0*/  FFMA.FTZ R6, -R165, R165, 1 ;  /* 0x3f800000a5067423 */ /* 0x000fe200000101a5 */
[----:B------:R-:W-:Y:S01]  /*43c0*/  FMUL.FTZ R25, R158, R25 ;  /* 0x000000199e197220 */ /* 0x000fe20000410000 */
[----:B------:R-:W-:Y:S01]  /*43d0*/  FADD.FTZ R11, -R0, R11 ;  /* 0x0000000b000b7221 */ /* 0x000fe20000010100 */
[----:B------:R-:W-:Y:S01]  /*43e0*/  FADD.FTZ R28, -R140, R28 ;  /* 0x0000001c8c1c7221 */ /* 0x000fe20000010100 */
[C---:B------:R-:W-:Y:S01]  /*43f0*/  FADD.FTZ R10, -R0.reuse, R10 ;  /* 0x0000000a000a7221 */ /* 0x040fe20000010100 */
[C---:B------:R-:W-:Y:S01]  /*4400*/  FADD.FTZ R14, -R0.reuse, R14 ;  /* 0x0000000e000e7221 */ /* 0x040fe20000010100 */
[C---:B------:R-:W-:Y:S01]  /*4410*/  FADD.FTZ R26, -R0.reuse, R26 ;  /* 0x0000001a001a7221 */ /* 0x040fe20000010100 */
[----:B------:R-:W-:Y:S01]  /*4420*/  FMUL.FTZ R28, R157, R28 ;  /* 0x0000001c9d1c7220 */ /* 0x000fe20000410000 */
[C---:B------:R-:W-:Y:S01]  /*4430*/  FADD.FTZ R27, -R0.reuse, R27 ;  /* 0x0000001b001b7221 */ /* 0x040fe20000010100 */
[----:B------:R-:W-:Y:S01]  /*4440*/  FADD.FTZ R30, -R0, R30 ;  /* 0x0000001e001e7221 */ /* 0x000fe20000010100 */
[----:B------:R-:W-:Y:S01]  /*4450*/  FMUL.FTZ R14, R244, R14 ;  /* 0x0000000ef40e7220 */ /* 0x000fe20000410000 */
[----:B------:R-:W-:Y:S01]  /*4460*/  FADD.FTZ R24, -R140, R24 ;  /* 0x000000188c187221 */ /* 0x000fe20000010100 */
[----:B------:R-:W-:Y:S01]  /*4470*/  FMUL.FTZ R26, R235, R26 ;  /* 0x0000001aeb1a7220 */ /* 0x000fe20000410000 */
[----:B------:R-:W-:Y:S01]  /*4480*/  FMUL.FTZ R30, R167, R30 ;  /* 0x0000001ea71e7220 */ /* 0x000fe20000410000 */
[----:B------:R-:W-:Y:S01]  /*4490*/  FMUL.FTZ R27, R234, R27 ;  /* 0x0000001bea1b7220 */ /* 0x000fe20000410000 */
[----:B------:R-:W-:Y:S01]  /*44a0*/  FMUL.FTZ R24, R159, R24 ;  /* 0x000000189f187220 */ /* 0x000fe20000410000 */
[----:B---3--:R3:W-:Y:S04]  /*44b0*/  STS [R35+0xf000], R2 ;  /* 0x00f0000223007388 */ /* 0x0087e80000000800 */
[----:B------:R1:W-:Y:S04]  /*44c0*/  STS [R35+0xf400], R4 ;  /* 0x00f4000423007388 */ /* 0x0003e80000000800 */
[----:B----4-:R4:W-:Y:S01]  /*44d0*/  STS [R34+0xf000], R5 ;  /* 0x00f0000522007388 */ /* 0x0109e20000000800 */
[----:B---3--:R-:W-:Y:S01]  /*44e0*/  F2FP.BF16.F32.PACK_AB R2, R22, R23 ;  /* 0x000000171602723e */ /* 0x008fe200000010ff */
[----:B-1----:R-:W-:Y:S01]  /*44f0*/  FADD.FTZ R4, -R140, R13 ;  /* 0x0000000d8c047221 */ /* 0x002fe20000010100 */
[----:B------:R-:W-:Y:S01]  /*4500*/  FMUL.FTZ R13, R237, R8 ;  /* 0x00000008ed0d7220 */ /* 0x000fe20000410000 */
[----:B------:R-:W-:Y:S02]  /*4510*/  FFMA.FTZ R8, -R247, R247, 1 ;  /* 0x3f800000f7087423 */ /* 0x000fe400000101f7 */
[----:B------:R1:W-:Y:S01]  /*4520*/  STS [R34+0xf400], R2 ;  /* 0x00f4000222007388 */ /* 0x0003e20000000800 */
[----:B----4-:R-:W-:Y:S01]  /*4530*/  FFMA.FTZ R5, -R241, R241, 1 ;  /* 0x3f800000f1057423 */ /* 0x010fe200000101f1 */
[----:B------:R-:W-:Y:S01]  /*4540*/  FMUL.FTZ R4, R169, R4 ;  /* 0x00000004a9047220 */ /* 0x000fe20000410000 */
[----:B------:R-:W-:Y:S02]  /*4550*/  FMUL.FTZ R8, R8, UR43 ;  /* 0x0000002b08087c20 */ /* 0x000fe40008410000 */
[----:B------:R-:W-:Y:S02]  /*4560*/  FMUL.FTZ R5, R5, UR43 ;  /* 0x0000002b05057c20 */ /* 0x000fe40008410000 */
[----:B------:R-:W-:Y:S01]  /*4570*/  FMUL.FTZ R18, R8, R13 ;  /* 0x0000000d08127220 */ /* 0x000fe20000410000 */
[----:B------:R-:W-:Y:S01]  /*4580*/  FMUL.FTZ R13, R7, R9 ;  /* 0x00000009070d7220 */ /* 0x000fe20000410000 */
[----:B------:R-:W-:Y:S01]  /*4590*/  FFMA.FTZ R7, -R171, R171, 1 ;  /* 0x3f800000ab077423 */ /* 0x000fe200000101ab */
[----:B------:R-:W-:Y:S01]  /*45a0*/  FFMA.FTZ R8, -R231, R231, 1 ;  /* 0x3f800000e7087423 */ /* 0x000fe200000101e7 */
[----:B------:R-:W-:Y:S01]  /*45b0*/  FMUL.FTZ R9, R5, R4 ;  /* 0x0000000405097220 */ /* 0x000fe20000410000 */
[----:B------:R-:W-:Y:S01]  /*45c0*/  FADD.FTZ R4, -R140, R29 ;  /* 0x0000001d8c047221 */ /* 0x000fe20000010100 */
[----:B------:R-:W-:Y:S01]  /*45d0*/  FMUL.FTZ R7, R7, UR43 ;  /* 0x0000002b07077c20 */ /* 0x000fe20008410000 */
[----:B------:R-:W-:Y:S01]  /*45e0*/  FMUL.FTZ R19, R8, UR43 ;  /* 0x0000002b08137c20 */ /* 0x000fe20008410000 */
[----:B------:R-:W-:Y:S01]  /*45f0*/  FMUL.FTZ R8, R6, UR43 ;  /* 0x0000002b06087c20 */ /* 0x000fe20008410000 */
[----:B------:R-:W-:Y:S01]  /*4600*/  FFMA.FTZ R5, -R168, R168, 1 ;  /* 0x3f800000a8057423 */ /* 0x000fe200000101a8 */
[----:B------:R-:W-:Y:S01]  /*4610*/  FMUL.FTZ R6, R7, R25 ;  /* 0x0000001907067220 */ /* 0x000fe20000410000 */
[----:B------:R-:W-:Y:S01]  /*4620*/  F2FP.BF16.F32.PACK_AB R7, R9, R12 ;  /* 0x0000000c0907723e */ /* 0x000fe200000010ff */
[----:B------:R-:W-:Y:S01]  /*4630*/  FMUL.FTZ R12, R248, R11 ;  /* 0x0000000bf80c7220 */ /* 0x000fe20000410000 */
[----:B--2---:R-:W-:Y:S01]  /*4640*/  FFMA.FTZ R11, -R32, R32, 1 ;  /* 0x3f800000200b7423 */ /* 0x004fe20000010120 */
[----:B------:R-:W-:Y:S01]  /*4650*/  FMUL.FTZ R4, R156, R4 ;  /* 0x000000049c047220 */ /* 0x000fe20000410000 */
[----:B------:R-:W2:Y:S01]  /*4660*/  LDL R32, [R1+0x4] ;  /* 0x0000040001207983 */ /* 0x000ea20000100800 */
[----:B------:R-:W-:Y:S01]  /*4670*/  FMUL.FTZ R5, R5, UR43 ;  /* 0x0000002b05057c20 */ /* 0x000fe20008410000 */
[----:B------:R-:W-:Y:S01]  /*4680*/  FMUL.FTZ R8, R8, R28 ;  /* 0x0000001c08087220 */ /* 0x000fe20000410000 */
[----:B-1----:R-:W-:Y:S01]  /*4690*/  F2FP.BF16.F32.PACK_AB R2, R13, R18 ;  /* 0x000000120d02723e */ /* 0x002fe200000010ff */
[----:B------:R-:W-:Y:S01]  /*46a0*/  FMUL.FTZ R13, R249, R10 ;  /* 0x0000000af90d7220 */ /* 0x000fe20000410000 */
[----:B------:R-:W-:Y:S01]  /*46b0*/  FMUL.FTZ R4, R5, R4 ;  /* 0x0000000405047220 */ /* 0x000fe20000410000 */
[----:B------:R-:W-:Y:S01]  /*46c0*/  FFMA.FTZ R5, -R250, R250, 1 ;  /* 0x3f800000fa057423 */ /* 0x000fe200000101fa */
[----:B------:R-:W-:Y:S01]  /*46d0*/  FMUL.FTZ R11, R11, UR43 ;  /* 0x0000002b0b0b7c20 */ /* 0x000fe20008410000 */
[----:B------:R1:W-:Y:S01]  /*46e0*/  STS [R35+0x10000], R2 ;  /* 0x0100000223007388 */ /* 0x0003e20000000800 */
[----:B------:R-:W-:Y:S01]  /*46f0*/  FFMA.FTZ R10, -R252, R252, 1 ;  /* 0x3f800000fc0a7423 */ /* 0x000fe200000101fc */
[----:B------:R-:W-:Y:S01]  /*4700*/  F2FP.BF16.F32.PACK_AB R8, R4, R8 ;  /* 0x000000080408723e */ /* 0x000fe200000010ff */
[C---:B------:R-:W-:Y:S01]  /*4710*/  FADD.FTZ R4, -R0.reuse, R15 ;  /* 0x0000000f00047221 */ /* 0x040fe20000010100 */
[----:B------:R-:W-:Y:S01]  /*4720*/  FMUL.FTZ R5, R5, UR43 ;  /* 0x0000002b05057c20 */ /* 0x000fe20008410000 */
[----:B------:R-:W-:Y:S01]  /*4730*/  FMUL.FTZ R13, R11, R13 ;  /* 0x0000000d0b0d7220 */ /* 0x000fe20000410000 */
[----:B------:R-:W-:Y:S01]  /*4740*/  FADD.FTZ R0, -R0, R31 ;  /* 0x0000001f00007221 */ /* 0x000fe20000010100 */
[----:B------:R-:W-:Y:S01]  /*4750*/  FMUL.FTZ R4, R243, R4 ;  /* 0x00000004f3047220 */ /* 0x000fe20000410000 */
[----:B------:R-:W-:Y:S01]  /*4760*/  FMUL.FTZ R10, R10, UR43 ;  /* 0x0000002b0a0a7c20 */ /* 0x000fe20008410000 */
[----:B------:R-:W-:Y:S01]  /*4770*/  FFMA.FTZ R9, -R251, R251, 1 ;  /* 0x3f800000fb097423 */ /* 0x000fe200000101fb */
[----:B------:R-:W-:Y:S01]  /*4780*/  FMUL.FTZ R0, R166, R0 ;  /* 0x00000000a6007220 */ /* 0x000fe20000410000 */
[----:B------:R-:W-:Y:S01]  /*4790*/  FMUL.FTZ R11, R5, R4 ;  /* 0x00000004050b7220 */ /* 0x000fe20000410000 */
[----:B------:R-:W-:Y:S01]  /*47a0*/  FFMA.FTZ R5, -R238, R238, 1 ;  /* 0x3f800000ee057423 */ /* 0x000fe200000101ee */
[----:B------:R-:W-:Y:S01]  /*47b0*/  FFMA.FTZ R4, -R239, R239, 1 ;  /* 0x3f800000ef047423 */ /* 0x000fe200000101ef */
[----:B------:R-:W-:Y:S01]  /*47c0*/  FMUL.FTZ R12, R10, R12 ;  /* 0x0000000c0a0c7220 */ /* 0x000fe20000410000 */
[----:B------:R-:W-:Y:S01]  /*47d0*/  FMUL.FTZ R9, R9, UR43 ;  /* 0x0000002b09097c20 */ /* 0x000fe20008410000 */
[----:B------:R-:W-:Y:S01]  /*47e0*/  FMUL.FTZ R5, R5, UR43 ;  /* 0x0000002b05057c20 */ /* 0x000fe20008410000 */
[----:B------:R-:W-:Y:S01]  /*47f0*/  FMUL.FTZ R4, R4, UR43 ;  /* 0x0000002b04047c20 */ /* 0x000fe20008410000 */
[----:B------:R-:W-:Y:S01]  /*4800*/  FFMA.FTZ R10, -R245, R245, 1 ;  /* 0x3f800000f50a7423 */ /* 0x000fe200000101f5 */
[----:B------:R-:W-:Y:S01]  /*4810*/  FMUL.FTZ R14, R9, R14 ;  /* 0x0000000e090e7220 */ /* 0x000fe20000410000 */
[----:B------:R-:W-:Y:S01]  /*4820*/  FMUL.FTZ R30, R5, R30 ;  /* 0x0000001e051e7220 */ /* 0x000fe20000410000 */
[----:B------:R-:W-:Y:S01]  /*4830*/  FMUL.FTZ R5, R4, R0 ;  /* 0x0000000004057220 */ /* 0x000fe20000410000 */
[----:B------:R-:W-:Y:S01]  /*4840*/  F2FP.BF16.F32.PACK_AB R4, R12, R13 ;  /* 0x0000000d0c04723e */ /* 0x000fe200000010ff */
[----:B------:R-:W-:Y:S01]  /*4850*/  FFMA.FTZ R9, -R240, R240, 1 ;  /* 0x3f800000f0097423 */ /* 0x000fe200000101f0 */
[----:B------:R-:W-:Y:S01]  /*4860*/  FMUL.FTZ R24, R19, R24 ;  /* 0x0000001813187220 */ /* 0x000fe20000410000 */
[----:B-1----:R-:W-:Y:S01]  /*4870*/  F2FP.BF16.F32.PACK_AB R2, R11, R14 ;  /* 0x0000000e0b02723e */ /* 0x002fe200000010ff */
[----:B------:R-:W-:Y:S01]  /*4880*/  FMUL.FTZ R10, R10, UR43 ;  /* 0x0000002b0a0a7c20 */ /* 0x000fe20008410000 */
[----:B------:R-:W-:Y:S01]  /*4890*/  STS [R35+0x10400], R4 ;  /* 0x0104000423007388 */ /* 0x000fe20000000800 */
[----:B------:R-:W-:Y:S01]  /*48a0*/  FMUL.FTZ R9, R9, UR43 ;  /* 0x0000002b09097c20 */ /* 0x000fe20008410000 */
[----:B------:R-:W-:Y:S01]  /*48b0*/  F2FP.BF16.F32.PACK_AB R6, R6, R24 ;  /* 0x000000180606723e */ /* 0x000fe200000010ff */
[----:B------:R-:W-:Y:S01]  /*48c0*/  FMUL.FTZ R26, R10, R26 ;  /* 0x0000001a0a1a7220 */ /* 0x000fe20000410000 */
[----:B------:R-:W-:Y:S01]  /*48d0*/  STS [R34+0x10000], R7 ;  /* 0x0100000722007388 */ /* 0x000fe20000000800 */
[----:B------:R-:W-:Y:S01]  /*48e0*/  FMUL.FTZ R27, R9, R27 ;  /* 0x0000001b091b7220 */ /* 0x000fe20000410000 */
[----:B------:R-:W-:Y:S02]  /*48f0*/  F2FP.BF16.F32.PACK_AB R5, R5, R30 ;  /* 0x0000001e0505723e */ /* 0x000fe400000010ff */
[----:B------:R1:W-:Y:S02]  /*4900*/  STS [R34+0x10400], R2 ;  /* 0x0104000222007388 */ /* 0x0003e40000000800 */
[----:B------:R-:W-:Y:S02]  /*4910*/  F2FP.BF16.F32.PACK_AB R0, R27, R26 ;  /* 0x0000001a1b00723e */ /* 0x000fe400000010ff */
[----:B------:R-:W-:Y:S04]  /*4920*/  STS [R33+0xf000], R21 ;  /* 0x00f0001521007388 */ /* 0x000fe80000000800 */
[----:B------:R-:W-:Y:S01]  /*4930*/  STS [R33+0xf400], R17 ;  /* 0x00f4001121007388 */ /* 0x000fe20000000800 */
[----:B-1----:R-:W1:Y:S02]  /*4940*/  LDC R2, c[0x0][0x2dc] ;  /* 0x0000b700ff027b82 */ /* 0x002e640000000800 */
[----:B-1----:R-:W-:Y:S05]  /*4950*/  IMAD R2, R2, UR38, RZ ;  /* 0x0000002602027c24 */ /* 0x002fea000f8e02ff */
[----:B------:R-:W-:Y:S04]  /*4960*/  LEA R2, -R2, RZ, 0x6 ;  /* 0x000000ff02027211 */ /* 0x000fe800078e31ff */
[C---:B------:R-:W-:Y:S04]  /*4970*/  LEA R232, P0, R2.reuse, R232, 0x2 ;  /* 0x000000e802e87211 */ /* 0x040fe800078010ff */
[----:B------:R-:W-:Y:S01]  /*4980*/  LEA.HI.X.SX32 R233, R2, R233, 0x2, P0 ;  /* 0x000000e902e97211 */ /* 0x000fe200000f16ff */
[----:B--2---:R-:W-:Y:S04]  /*4990*/  STS [R32+0xf000], R20 ;  /* 0x00f0001420007388 */ /* 0x004fe80000000800 */
        /* <DEDUP_REMOVED lines=9> */
[----:B------:R-:W2:Y:S04]  /*4a30*/  LDSM.16.MT88.4 R12, [R3+0x15000] ;  /* 0x01500000030c783b */ /* 0x000ea80000004200 */
[----:B------:R-:W3:Y:S04]  /*4a40*/  LDSM.16.MT88.4 R16, [R0+0x7000] ;  /* 0x007000000010783b */ /* 0x000ee80000004200 */
[----:B------:R-:W4:Y:S04]  /*4a50*/  LDSM.16.MT88.4 R20, [R0+0x8000] ;  /* 0x008000000014783b */ /* 0x000f280000004200 */
[----:B------:R-:W-:Y:S04]  /*4a60*/  LDSM.16.MT88.4 R24, [R3+0x13800] ;  /* 0x013800000318783b */ /* 0x000fe80000004200 */
[----:B------:R-:W4:Y:S04]  /*4a70*/  LDSM.16.MT88.4 R28, [R0+0x6400] ;  /* 0x00640000001c783b */ /* 0x000f280000004200 */
[----:B------:R-:W4:Y:S04]  /*4a80*/  LDSM.16.MT88.4 R32, [R3+0x15800] ;  /* 0x015800000320783b */ /* 0x000f280000004200 */
[----:B------:R-:W4:Y:S04]  /*4a90*/  LDSM.16.MT88.4 R132, [R0+0x7400] ;  /* 0x007400000084783b */ /* 0x000f280000004200 */
[----:B------:R-:W4:Y:S01]  /*4aa0*/  LDSM.16.MT88.4 R136, [R0+0x8400] ;  /* 0x008400000088783b */ /* 0x000f220000004200 */
        /* <DEDUP_REMOVED lines=62> */
[----:B------:R-:W2:Y:S01]  /*4e90*/  LDL.LU.64 R142, [R1+0x18] ;  /* 0x00001800018e7983 */ /* 0x000ea20000300a00 */
[----:B------:R-:W1:Y:S03]  /*4ea0*/  LDC R4, c[0x0][0x420] ;  /* 0x00010800ff047b82 */ /* 0x000e660000000800 */
[----:B------:R-:W3:Y:S02]  /*4eb0*/  LDL R140, [R1+0x44] ;  /* 0x00004400018c7983 */ /* 0x000ee40000100800 */
[----:B---3--:R-:W-:Y:S01]  /*4ec0*/  LEA R2, R140, UR5, 0x1 ;  /* 0x000000058c027c11 */ /* 0x008fe2000f8e08ff */
[----:B-1----:R-:W-:Y:S05]  /*4ed0*/  IMAD.U32 R4, R4, -0x40, RZ ;  /* 0xffffffc004047824 */ /* 0x002fea00078e00ff */
[C---:B--2---:R-:W-:Y:S04]  /*4ee0*/  LEA R5, P0, R4.reuse, R142, 0x1 ;  /* 0x0000008e04057211 */ /* 0x044fe800078008ff */
[----:B------:R-:W-:Y:S04]  /*4ef0*/  LEA.HI.X.SX32 R4, R4, R143, 0x1, P0 ;  /* 0x0000008f04047211 */ /* 0x000fe800000f0eff */
[-C--:B------:R-:W-:Y:S04]  /*4f00*/  LOP3.LUT R5, R5, R4.reuse, RZ, 0x3c, !PT ;  /* 0x0000000405057212 */ /* 0x080fe800078e3cff */
[C---:B------:R-:W-:Y:S04]  /*4f10*/  LOP3.LUT R4, R5.reuse, R4, RZ, 0x3c, !PT ;  /* 0x0000000405047212 */ /* 0x040fe800078e3cff */
[----:B------:R-:W-:Y:S05]  /*4f20*/  LOP3.LUT R5, R5, R4, RZ, 0x3c, !PT ;  /* 0x0000000405057212 */ /* 0x000fea00078e3cff */
[----:B------:R-:W-:Y:S01]  /*4f30*/  @!PT LDS RZ, [RZ] ;  /* 0x00000000fffff984 */ /* 0x000fe20000000800 */
[----:B------:R-:W-:Y:S01]  /*4f40*/  @!PT LDS RZ, [RZ] ;  /* 0x00000000fffff984 */ /* 0x000fe20000000800 */
[----:B------:R-:W-:Y:S01]  /*4f50*/  @!PT LDS RZ, [RZ] ;  /* 0x00000000fffff984 */ /* 0x000fe20000000800 */
[----:B------:R1:W-:Y:S04]  /*4f60*/  LDGSTS.E.BYPASS.LTC128B.128 [R2+0x6000], desc[UR22][R4.64] ;  /* 0x0600000004027fae */ /* 0x0003e8000b901d56 */
[----:B------:R1:W-:Y:S04]  /*4f70*/  LDGSTS.E.BYPASS.LTC128B.128 [R2+0x7000], desc[UR22][R4.64+0x40] ;  /* 0x0700004004027fae */ /* 0x0003e8000b901d56 */
[----:B------:R1:W-:Y:S04]  /*4f80*/  LDGSTS.E.BYPASS.LTC128B.128 [R2+0x8000], desc[UR22][R4.64+0x80] ;  /* 0x0800008004027fae */ /* 0x0003e8000b901d56 */
[----:B------:R1:W-:Y:S04]  /*4f90*/  STL.64 [R1+0x18], R4 ;  /* 0x0000180401007387 */ /* 0x0003e80000100a00 */
[----:B------:R-:W0:Y:S02]  /*4fa0*/  LDGDEPBAR ;  /* 0x00000000000079af */ /* 0x000e240000000000 */
.L_x_503:
[----:B------:R-:W2:Y:S01]  /*4fb0*/  LDL R164, [R1+0x50] ;  /* 0x0000500001a47983 */ /* 0x000ea20000100800 */
[----:B------:R-:W-:Y:S03]  /*4fc0*/  ULOP3.LUT UR37, UR39, 0x1, URZ, 0xc0, !UPT ;  /* 0x0000000127257892 */ /* 0x000fe6000f8ec03f */
[----:B------:R-:W3:Y:S01]  /*4fd0*/  LDL R163, [R1+0x54] ;  /* 0x0000540001a37983 */ /* 0x000ee20000100800 */
[----:B------:R-:W-:Y:S02]  /*4fe0*/  UISETP.NE.U32.AND UP0, UPT, UR37, 0x1, UPT ;  /* 0x000000012500788c */ /* 0x000fe4000bf05070 */
[----:B------:R-:W-:Y:S01]  /*4ff0*/  UIADD3 UR37, UR39, -0x1, URZ ;  /* 0xffffffff27257890 */ /* 0x000fe2000fffe03f */
[----:B-1----:R-:W4:Y:S04]  /*5000*/  LDL R2, [R1+0x2c] ;  /* 0x00002c0001027983 */ /* 0x002f280000100800 */
[----:B------:R-:W5:Y:S04]  /*5010*/  LDL R160, [R1+0x30] ;  /* 0x0000300001a07983 */ /* 0x000f680000100800 */
[----:B------:R-:W-:Y:S04]  /*5020*/  LDSM.16.M88.4 R24, [R224] ;  /* 0x00000000e018783b */ /* 0x000fe80000000200 */
[----:B------:R-:W1:Y:S04]  /*5030*/  LDSM.16.MT88.4 R8, [R0+0x9000] ;  /* 0x009000000008783b */ /* 0x000e680000004200 */
[----:B------:R-:W5:Y:S04]  /*5040*/  LDL R161, [R1+0x34] ;  /* 0x0000340001a17983 */ /* 0x000f680000100800 */
[----:B------:R-:W5:Y:S04]  /*5050*/  LDL R162, [R1+0x38] ;  /* 0x0000380001a27983 */ /* 0x000f680000100800 */
        /* <DEDUP_REMOVED lines=9> */
[----:B------:R-:W-:Y:S01]  /*50f0*/  LDSM.16.M88.4 R152, [R226] ;  /* 0x00000000e298783b */ /* 0x000fe20000000200 */
[C---:B------:R-:W-:Y:S03]  /*5100*/  HMMA.16816.F32.BF16 R8, R24.reuse, R10, RZ ;  /* 0x0000000a1808723c */ /* 0x040fe600000418ff */
[----:B------:R-:W-:Y:S03]  /*5110*/  LDSM.16.MT88.4 R156, [R0+0x9c00] ;  /* 0x009c0000009c783b */ /* 0x000fe60000004200 */
[C---:B------:R-:W-:Y:S06]  /*5120*/  HMMA.16816.F32.BF16 R12, R24.reuse, R16, RZ ;  /* 0x00000010180c723c */ /* 0x040fec00000418ff */
[C---:B------:R-:W-:Y:S06]  /*5130*/  HMMA.16816.F32.BF16 R16, R24.reuse, R18, RZ ;  /* 0x000000121810723c */ /* 0x040fec00000418ff */
[C---:B------:R-:W-:Y:S06]  /*5140*/  HMMA.16816.F32.BF16 R20, R24.reuse, R28, RZ ;  /* 0x0000001c1814723c */ /* 0x040fec00000418ff */
[----:B------:R-:W-:Y:S01]  /*5150*/  HMMA.16816.F32.BF16 R24, R24, R30, RZ ;  /* 0x0000001e1818723c */ /* 0x000fe200000418ff */
[----:B------:R-:W1:Y:S05]  /*5160*/  LDSM.16.MT88.4 R28, [R0+0xb800] ;  /* 0x00b80000001c783b */ /* 0x000e6a0000004200 */
[C---:B------:R-:W-:Y:S06]  /*5170*/  HMMA.16816.F32.BF16 R4, R32.reuse, R132, R4 ;  /* 0x000000842004723c */ /* 0x040fec0000041804 */
[C---:B------:R-:W-:Y:S01]  /*5180*/  HMMA.16816.F32.BF16 R8, R32.reuse, R134, R8 ;  /* 0x000000862008723c */ /* 0x040fe20000041808 */
[----:B------:R-:W1:Y:S05]  /*5190*/  LDSM.16.MT88.4 R132, [R0+0xd800] ;  /* 0x00d800000084783b */ /* 0x000e6a0000004200 */
[C---:B------:R-:W-:Y:S06]  /*51a0*/  HMMA.16816.F32.BF16 R12, R32.reuse, R136, R12 ;  /* 0x00000088200c723c */ /* 0x040fec000004180c */
[C---:B------:R-:W-:Y:S01]  /*51b0*/  HMMA.16816.F32.BF16 R16, R32.reuse, R138, R16 ;  /* 0x0000008a2010723c */ /* 0x040fe20000041810 */
[----:B------:R-:W-:Y:S05]  /*51c0*/  LDSM.16.MT88.4 R136, [R0+0xdc00] ;  /* 0x00dc00000088783b */ /* 0x000fea0000004200 */
        /* <DEDUP_REMOVED lines=23> */
[----:B------:R-:W-:Y:S01]  /*5340*/  LDSM.16.MT88.4 R152, [R0+0xa800] ;  /* 0x00a800000098783b */ /* 0x000fe20000004200 */
[C---:B-1----:R-:W-:Y:S06]  /*5350*/  HMMA.16816.F32.BF16 R4, R140.reuse, R148, R4 ;  /* 0x000000948c04723c */ /* 0x042fec0000041804 */
        /* <DEDUP_REMOVED lines=14> */
[----:B------:R-:W5:Y:S05]  /*5440*/  LDSM.16.MT88.4 R32, [R0+0xcc00] ;  /* 0x00cc00000020783b */ /* 0x000f6a0000004200 */
[C---:B--2---:R-:W-:Y:S06]  /*5450*/  HMMA.16816.F32.BF16 R20, R144.reuse, R136, R20 ;  /* 0x000000889014723c */ /* 0x044fec0000041814 */
[----:B------:R-:W-:Y:S01]  /*5460*/  HMMA.16816.F32.BF16 R24, R144, R138, R24 ;  /* 0x0000008a9018723c */ /* 0x000fe20000041818 */
[----:B------:R2:W5:Y:S04]  /*5470*/  LDSM.16.MT88.4 R136, [R0+0xec00] ;  /* 0x00ec00000088783b */ /* 0x0005680000004200 */
[----:B------:R-:W-:Y:S01]  /*5480*/  LDSM.16.MT88.4 R144, [R220+0x1c00] ;  /* 0x001c0000dc90783b */ /* 0x000fe20000004200 */
[C---:B-1----:R-:W-:Y:S06]  /*5490*/  HMMA.16816.F32.BF16 R4, R148.reuse, R152, R4 ;  /* 0x000000989404723c */ /* 0x042fec0000041804 */
[C---:B------:R-:W-:Y:S06]  /*54a0*/  HMMA.16816.F32.BF16 R8, R148.reuse, R154, R8 ;  /* 0x0000009a9408723c */ /* 0x040fec0000041808 */
[C---:B------:R-:W-:Y:S06]  /*54b0*/  HMMA.16816.F32.BF16 R12, R148.reuse, R28, R12 ;  /* 0x0000001c940c723c */ /* 0x040fec000004180c */
[C---:B------:R-:W-:Y:S01]  /*54c0*/  HMMA.16816.F32.BF16 R16, R148.reuse, R30, R16 ;  /* 0x0000001e9410723c */ /* 0x040fe20000041810 */
[----:B--2---:R-:W-:Y:S05]  /*54d0*/  IMAD.U32 R0, RZ, RZ, UR52 ;  /* 0x00000034ff007e24 */ /* 0x004fea000f8e00ff */
[C---:B------:R-:W-:Y:S01]  /*54e0*/  HMMA.16816.F32.BF16 R20, R148.reuse, R132, R20 ;  /* 0x000000849414723c */ /* 0x040fe20000041814 */
[----:B------:R-:W-:Y:S04]  /*54f0*/  IMAD.U32 R30, RZ, RZ, UR50 ;  /* 0x00000032ff1e7e24 */ /* 0x000fe8000f8e00ff */
[----:B------:R-:W-:Y:S01]  /*5500*/  @P1 IADD3 R28, P0, R164, UR10, RZ ;  /* 0x0000000aa41c1c10 */ /* 0x000fe2000ff1e0ff */
[----:B------:R-:W-:Y:S01]  /*5510*/  HMMA.16816.F32.BF16 R24, R148, R134, R24 ;  /* 0x000000869418723c */ /* 0x000fe20000041818 */
[----:B------:R-:W-:Y:S01]  /*5520*/  LDSM.16.MT88.4 R132, [R220+0x1400] ;  /* 0x00140000dc84783b */ /* 0x000fe20000004200 */
[----:B------:R-:W-:Y:S01]  /*5530*/  IMAD.U32 R31, RZ, RZ, UR51 ;  /* 0x00000033ff1f7e24 */ /* 0x000fe2000f8e00ff */
[----:B------:R-:W-:Y:S02]  /*5540*/  @UP2 UIADD3 UR10, UP1, UR10, -0x100, URZ ;  /* 0xffffff000a0a2890 */ /* 0x000fe4000ff3e03f */
[----:B---3--:R-:W-:Y:S01]  /*5550*/  @P1 IADD3.X R29, R163, UR11, RZ, P0, !PT ;  /* 0x0000000ba31d1c10 */ /* 0x008fe200087fe4ff */
[C---:B------:R-:W-:Y:S01]  /*5560*/  HMMA.16816.F32.BF16 R4, R140.reuse, R156, R4 ;  /* 0x0000009c8c04723c */ /* 0x040fe20000041804 */
[----:B------:R-:W-:Y:S03]  /*5570*/  @UP2 UIADD3.X UR11, UR11, -0x1, URZ, UP1, !UPT ;  /* 0xffffffff0b0b2890 */ /* 0x000fe60008ffe43f */
[----:B----4-:R-:W2:Y:S01]  /*5580*/  @P1 LDG.E R2, desc[UR22][R28.64+0xa0] ;  /* 0x0000a0161c021981 */ /* 0x010ea2000c1e1900 */
[-C--:B------:R-:W-:Y:S01]  /*5590*/  LEA R30, P0, R30, R232.reuse, 0x2 ;  /* 0x000000e81e1e7211 */ /* 0x080fe200078010ff */
[C---:B------:R-:W-:Y:S02]  /*55a0*/  HMMA.16816.F32.BF16 R8, R140.reuse, R158, R8 ;  /* 0x0000009e8c08723c */ /* 0x040fe40000041808 */
[----:B-----5:R-:W3:Y:S04]  /*55b0*/  @P1 LDG.E R160, desc[UR22][R28.64+0x80] ;  /* 0x000080161ca01981 */ /* 0x020ee8000c1e1900 */
[C---:B------:R-:W-:Y:S01]  /*55c0*/  HMMA.16816.F32.BF16 R12, R140.reuse, R32, R12 ;  /* 0x000000208c0c723c */ /* 0x040fe2000004180c */
[----:B------:R-:W4:Y:S04]  /*55d0*/  @P1 LDG.E R161, desc[UR22][R28.64+0x20] ;  /* 0x000020161ca11981 */ /* 0x000f28000c1e1900 */
[----:B------:R1:W5:Y:S01]  /*55e0*/  @P1 LDG.E R162, desc[UR22][R28.64] ;  /* 0x000000161ca21981 */ /* 0x000362000c1e1900 */
[C---:B------:R-:W-:Y:S01]  /*55f0*/  HMMA.16816.F32.BF16 R16, R140.reuse, R34, R16 ;  /* 0x000000228c10723c */ /* 0x040fe20000041810 */
[----:B------:R-:W-:Y:S04]  /*5600*/  IMAD.U32 R32, RZ, RZ, UR51 ;  /* 0x00000033ff207e24 */ /* 0x000fe8000f8e00ff */
[----:B------:R1:W-:Y:S01]  /*5610*/  REDG.E.ADD.F32.FTZ.RN.STRONG.GPU desc[UR22][R232.64], R4 ;  /* 0x00000004e80079a6 */ /* 0x0003e2000c10f396 */
[C---:B------:R-:W-:Y:S06]  /*5620*/  HMMA.16816.F32.BF16 R20, R140.reuse, R136, R20 ;  /* 0x000000888c14723c */ /* 0x040fec0000041814 */
[----:B------:R-:W-:Y:S01]  /*5630*/  HMMA.16816.F32.BF16 R24, R140, R138, R24 ;  /* 0x0000008a8c18723c */ /* 0x000fe20000041818 */
[----:B------:R-:W-:Y:S04]  /*5640*/  LDSM.16.MT88.4 R136, [R220+0x2400] ;  /* 0x00240000dc88783b */ /* 0x000fe80000004200 */
[----:B------:R-:W-:Y:S01]  /*5650*/  LDSM.16.MT88.4 R140, [R220+0x1800] ;  /* 0x00180000dc8c783b */ /* 0x000fe20000004200 */
[----:B-1----:R-:W-:Y:S05]  /*5660*/  IMAD.U32 R28, RZ, RZ, UR52 ;  /* 0x00000034ff1c7e24 */ /* 0x002fea000f8e00ff */
[-C--:B------:R-:W-:Y:S01]  /*5670*/  LEA R28, P2, R28, R232.reuse, 0x2 ;  /* 0x000000e81c1c7211 */ /* 0x080fe200078410ff */
[----:B------:R-:W-:Y:S03]  /*5680*/  IMAD.U32 R4, RZ, RZ, UR46 ;  /* 0x0000002eff047e24 */ /* 0x000fe6000f8e00ff */
[-C--:B------:R-:W-:Y:S01]  /*5690*/  LEA.HI.X.SX32 R29, R0, R233.reuse, 0x2, P2 ;  /* 0x000000e9001d7211 */ /* 0x080fe200010f16ff */
[----:B------:R-:W-:Y:S04]  /*56a0*/  IMAD.U32 R0, RZ, RZ, UR49 ;  /* 0x00000031ff007e24 */ /* 0x000fe8000f8e00ff */
[----:B------:R1:W-:Y:S02]  /*56b0*/  REDG.E.ADD.F32.FTZ.RN.STRONG.GPU desc[UR22][R28.64], R5 ;  /* 0x000000051c0079a6 */ /* 0x0003e4000c10f396 */
[----:B-1----:R-:W-:Y:S02]  /*56c0*/  IMAD.U32 R5, RZ, RZ, UR48 ;  /* 0x00000030ff057e24 */ /* 0x002fe4000f8e00ff */
[----:B--2---:R1:W-:Y:S04]  /*56d0*/  @P1 STL [R1+0x2c], R2 ;  /* 0x00002c0201001387 */ /* 0x0043e80000100800 */
[----:B---3--:R-:W-:Y:S04]  /*56e0*/  @P1 STL [R1+0x30], R160 ;  /* 0x000030a001001387 */ /* 0x008fe80000100800 */
[----:B----4-:R-:W-:Y:S04]  /*56f0*/  @P1 STL [R1+0x34], R161 ;  /* 0x000034a101001387 */ /* 0x010fe80000100800 */
[----:B-----5:R-:W-:Y:S01]  /*5700*/  @P1 STL [R1+0x38], R162 ;  /* 0x000038a201001387 */ /* 0x020fe20000100800 */
[-C--:B------:R-:W-:Y:S04]  /*5710*/  LEA R32, P1, R32, R232.reuse, 0x2 ;  /* 0x000000e820207211 */ /* 0x080fe800078210ff */
[-C--:B------:R-:W-:Y:S05]  /*5720*/  LEA.HI.X.SX32 R33, R31, R233.reuse, 0x2, P1 ;  /* 0x000000e91f217211 */ /* 0x080fea00008f16ff */
[----:B------:R2:W-:Y:S01]  /*5730*/  REDG.E.ADD.F32.FTZ.RN.STRONG.GPU desc[UR22][R32.64], R6 ;  /* 0x00000006200079a6 */ /* 0x0005e2000c10f396 */
[----:B-1----:R-:W-:Y:S05]  /*5740*/  IMAD.U32 R2, RZ, RZ, UR50 ;  /* 0x00000032ff027e24 */ /* 0x002fea000f8e00ff */
[-C--:B------:R-:W-:Y:S01]  /*5750*/  LEA.HI.X.SX32 R31, R2, R233.reuse, 0x2, P0 ;  /* 0x000000e9021f7211 */ /* 0x080fe200000f16ff */
[----:B------:R-:W-:Y:S04]  /*5760*/  IMAD.U32 R2, RZ, RZ, UR47 ;  /* 0x0000002fff027e24 */ /* 0x000fe8000f8e00ff */
[----:B------:R1:W-:Y:S01]  /*5770*/  REDG.E.ADD.F32.FTZ.RN.STRONG.GPU desc[UR22][R30.64], R7 ;  /* 0x000000071e0079a6 */ /* 0x0003e2000c10f396 */
[----:B--2---:R-:W-:Y:S02]  /*5780*/  IMAD.U32 R32, RZ, RZ, UR49 ;  /* 0x00000031ff207e24 */ /* 0x004fe4000f8e00ff */
[----:B------:R-:W-:Y:S03]  /*5790*/  IMAD.U32 R6, RZ, RZ, UR47 ;  /* 0x0000002fff067e24 */ /* 0x000fe6000f8e00ff */
[-C--:B------:R-:W-:Y:S02]  /*57a0*/  LEA R32, P0, R32, R232.reuse, 0x2 ;  /* 0x000000e820207211 */ /* 0x080fe400078010ff */
[-C--:B------:R-:W-:Y:S02]  /*57b0*/  LEA R6, P1, R6, R232.reuse, 0x2 ;  /* 0x000000e806067211 */ /* 0x080fe400078210ff */
[-C--:B------:R-:W-:Y:S01]  /*57c0*/  LEA.HI.X.SX32 R33, R0, R233.reuse, 0x2, P0 ;  /* 0x000000e900217211 */ /* 0x080fe200000f16ff */
[----:B------:R-:W-:Y:S01]  /*57d0*/  IMAD.U32 R0, RZ, RZ, UR46 ;  /* 0x0000002eff007e24 */ /* 0x000fe2000f8e00ff */
[-C--:B------:R-:W-:Y:S01]  /*57e0*/  LEA R4, P0, R4, R232.reuse, 0x2 ;  /* 0x000000e804047211 */ /* 0x080fe200078010ff */
[----:B-1----:R-:W-:Y:S01]  /*57f0*/  IMAD.U32 R30, RZ, RZ, UR48 ;  /* 0x00000030ff1e7e24 */ /* 0x002fe2000f8e00ff */
[-C--:B------:R-:W-:Y:S01]  /*5800*/  LEA.HI.X.SX32 R7, R2, R233.reuse, 0x2, P1 ;  /* 0x000000e902077211 */ /* 0x080fe200008f16ff */
[----:B------:R1:W-:Y:S01]  /*5810*/  REDG.E.ADD.F32.FTZ.RN.STRONG.GPU desc[UR22][R32.64], R8 ;  /* 0x00000008200079a6 */ /* 0x0003e2000c10f396 */
[----:B------:R-:W-:Y:S02]  /*5820*/  IMAD.U32 R2, RZ, RZ, UR35 ;  /* 0x00000023ff027e24 */ /* 0x000fe4000f8e00ff */
[-C--:B------:R-:W-:Y:S01]  /*5830*/  LEA R30, P2, R30, R232.reuse, 0x2 ;  /* 0x000000e81e1e7211 */ /* 0x080fe200078410ff */
[----:B------:R-:W-:Y:S03]  /*5840*/  LDSM.16.MT88.4 R32, [R3+0x11800] ;  /* 0x011800000320783b */ /* 0x000fe60000004200 */
[-C--:B------:R-:W-:Y:S02]  /*5850*/  LEA.HI.X.SX32 R31, R5, R233.reuse, 0x2, P2 ;  /* 0x000000e9051f7211 */ /* 0x080fe400010f16ff */
[-C--:B------:R-:W-:Y:S01]  /*5860*/  LEA.HI.X.SX32 R5, R0, R233.reuse, 0x2, P0 ;  /* 0x000000e900057211 */ /* 0x080fe200000f16ff */
[----:B------:R-:W-:Y:S02]  /*5870*/  IMAD.U32 R0, RZ, RZ, UR34 ;  /* 0x00000022ff007e24 */ /* 0x000fe4000f8e00ff */
[----:B------:R-:W-:Y:S04]  /*5880*/  REDG.E.ADD.F32.FTZ.RN.STRONG.GPU desc[UR22][R30.64], R9 ;  /* 0x000000091e0079a6 */ /* 0x000fe8000c10f396 */
[----:B------:R2:W-:Y:S04]  /*5890*/  REDG.E.ADD.F32.FTZ.RN.STRONG.GPU desc[UR22][R6.64], R10 ;  /* 0x0000000a060079a6 */ /* 0x0005e8000c10f396 */
[----:B------:R3:W-:Y:S04]  /*58a0*/  REDG.E.ADD.F32.FTZ.RN.STRONG.GPU desc[UR22][R4.64], R11 ;  /* 0x0000000b040079a6 */ /* 0x0007e8000c10f396 */
[----:B------:R4:W-:Y:S01]  /*58b0*/  REDG.E.ADD.F32.FTZ.RN.STRONG.GPU desc[UR22][R232.64+0x80], R12 ;  /* 0x0000800ce80079a6 */ /* 0x0009e2000c10f396 */
[----:B-1----:R-:W-:Y:S03]  /*58c0*/  IMAD.U32 R8, RZ, RZ, UR36 ;  /* 0x00000024ff087e24 */ /* 0x002fe6000f8e00ff */
[----:B------:R-:W-:Y:S02]  /*58d0*/  REDG.E.ADD.F32.FTZ.RN.STRONG.GPU desc[UR22][R28.64+0x80], R13 ;  /* 0x0000800d1c0079a6 */ /* 0x000fe4000c10f396 */
        /* <DEDUP_REMOVED lines=108> */
[----:B-----5:R-:W-:Y:S01]  /*5fa0*/  IMAD.MOV.U32 R220, RZ, RZ, R0 ;  /* 0x000000ffffdc7224 */ /* 0x020fe200078e0000 */
        /* <DEDUP_REMOVED lines=24> */
.L_x_501:
[----:B------:R-:W2:Y:S01]  /*6130*/  LDL R28, [R1+0x3c] ;  /* 0x00003c00011c7983 */ /* 0x000ea20000100800 */
[----:B------:R-:W-:-:S03]  /*6140*/  ULDC UR6, c[0x0][0x390] ;  /* 0x0000e40000067ab9 */ /* 0x000fc60000000800 */
        /* <DEDUP_REMOVED lines=71> */
[----:B------:R-:W-:Y:S01]  /*65c0*/  ULDC.64 UR6, c[0x0][0x3f0] ;  /* 0x0000fc0000067ab9 */ /* 0x000fe20000000a00 */
        /* <DEDUP_REMOVED lines=28> */
[----:B------:R-:W-:Y:S01]  /*6790*/  F2FP.BF16.F32.PACK_AB R78, R79, R78 ;  /* 0x0000004e4f4e723e */ /* 0x000fe200000010ff */
[----:B------:R-:W1:Y:S01]  /*67a0*/  S2R R65, SR_TID.X ;  /* 0x0000000000417919 */ /* 0x000e620000002100 */
[----:B--2---:R-:W-:Y:S04]  /*67b0*/  STS [R28], R25 ;  /* 0x000000191c007388 */ /* 0x004fe80000000800 */
[----:B------:R-:W-:Y:S04]  /*67c0*/  STS [R28+0x200], R24 ;  /* 0x000200181c007388 */ /* 0x000fe80000000800 */
[----:B---3--:R-:W-:Y:S04]  /*67d0*/  STS [R27], R21 ;  /* 0x000000151b007388 */ /* 0x008fe80000000800 */
[----:B------:R-:W-:Y:S04]  /*67e0*/  STS [R27+0x200], R20 ;  /* 0x000200141b007388 */ /* 0x000fe80000000800 */
[----:B------:R-:W-:Y:S04]  /*67f0*/  STS [R28+0x1000], R23 ;  /* 0x001000171c007388 */ /* 0x000fe80000000800 */
[----:B------:R-:W-:Y:S04]  /*6800*/  STS [R28+0x1200], R22 ;  /* 0x001200161c007388 */ /* 0x000fe80000000800 */
[----:B------:R-:W-:Y:S04]  /*6810*/  STS [R27+0x1000], R19 ;  /* 0x001000131b007388 */ /* 0x000fe80000000800 */
[----:B------:R2:W-:Y:S04]  /*6820*/  STS [R27+0x1200], R18 ;  /* 0x001200121b007388 */ /* 0x0005e80000000800 */
[----:B------:R-:W-:Y:S04]  /*6830*/  STS [R28+0x2000], R17 ;  /* 0x002000111c007388 */ /* 0x000fe80000000800 */
[----:B------:R3:W-:Y:S04]  /*6840*/  STS [R28+0x2200], R16 ;  /* 0x002200101c007388 */ /* 0x0007e80000000800 */
[----:B------:R-:W-:Y:S04]  /*6850*/  STS [R27+0x2000], R13 ;  /* 0x0020000d1b007388 */ /* 0x000fe80000000800 */
[----:B------:R1:W-:Y:S04]  /*6860*/  STS [R27+0x2200], R12 ;  /* 0x0022000c1b007388 */ /* 0x0003e80000000800 */
[----:B------:R-:W-:Y:S04]  /*6870*/  STS [R28+0x3000], R15 ;  /* 0x0030000f1c007388 */ /* 0x000fe80000000800 */
[----:B------:R4:W-:Y:S01]  /*6880*/  STS [R28+0x3200], R14 ;  /* 0x0032000e1c007388 */ /* 0x0009e20000000800 */
[----:B--2---:R-:W2:Y:S03]  /*6890*/  LDC.64 R18, c[0x0][0x450] ;  /* 0x00011400ff127b82 */ /* 0x004ea60000000a00 */
[----:B------:R-:W-:Y:S04]  /*68a0*/  STS [R27+0x3000], R11 ;  /* 0x0030000b1b007388 */ /* 0x000fe80000000800 */
[----:B------:R4:W-:Y:S01]  /*68b0*/  STS [R27+0x3200], R10 ;  /* 0x0032000a1b007388 */ /* 0x0009e20000000800 */
[----:B---3--:R-:W3:Y:S03]  /*68c0*/  LDC.64 R16, c[0x0][0x458] ;  /* 0x00011600ff107b82 */ /* 0x008ee60000000a00 */
[----:B------:R-:W-:Y:S04]  /*68d0*/  STS [R28+0x4000], R9 ;  /* 0x004000091c007388 */ /* 0x000fe80000000800 */
[----:B------:R2:W-:Y:S01]  /*68e0*/  STS [R28+0x4200], R8 ;  /* 0x004200081c007388 */ /* 0x0005e20000000800 */
[----:B-1----:R-:W1:Y:S03]  /*68f0*/  LDC.64 R12, c[0x0][0x470] ;  /* 0x00011c00ff0c7b82 */ /* 0x002e660000000a00 */
[----:B------:R3:W-:Y:S04]  /*6900*/  STS [R27+0x4000], R5 ;  /* 0x004000051b007388 */ /* 0x0007e80000000800 */
[----:B------:R3:W-:Y:S01]  /*6910*/  STS [R27+0x4200], R4 ;  /* 0x004200041b007388 */ /* 0x0007e20000000800 */
[----:B----4-:R-:W4:Y:S03]  /*6920*/  LDC.64 R14, c[0x0][0x440] ;  /* 0x00011000ff0e7b82 */ /* 0x010f260000000a00 */
[----:B------:R-:W-:Y:S04]  /*6930*/  STS [R28+0x5000], R7 ;  /* 0x005000071c007388 */ /* 0x000fe80000000800 */
[----:B------:R-:W-:Y:S01]  /*6940*/  STS [R28+0x5200], R6 ;  /* 0x005200061c007388 */ /* 0x000fe20000000800 */
[----:B------:R-:W1:Y:S03]  /*6950*/  LDC.64 R10, c[0x0][0x468] ;  /* 0x00011a00ff0a7b82 */ /* 0x000e660000000a00 */
[----:B------:R-:W-:Y:S04]  /*6960*/  STS [R27+0x5000], R2 ;  /* 0x005000021b007388 */ /* 0x000fe80000000800 */
[----:B------:R3:W-:Y:S01]  /*6970*/  STS [R27+0x5200], R0 ;  /* 0x005200001b007388 */ /* 0x0007e20000000800 */
[----:B--2---:R-:W2:Y:S03]  /*6980*/  LDC.64 R8, c[0x0][0x438] ;  /* 0x00010e00ff087b82 */ /* 0x004ea60000000a00 */
[----:B------:R-:W-:Y:S04]  /*6990*/  STS [R28+0x6000], R36 ;  /* 0x006000241c007388 */ /* 0x000fe80000000800 */
[----:B------:R-:W-:Y:S04]  /*69a0*/  STS [R28+0x6200], R38 ;  /* 0x006200261c007388 */ /* 0x000fe80000000800 */
[----:B------:R-:W-:Y:S04]  /*69b0*/  STS [R27+0x6000], R48 ;  /* 0x006000301b007388 */ /* 0x000fe80000000800 */
[----:B------:R-:W-:Y:S04]  /*69c0*/  STS [R27+0x6200], R50 ;  /* 0x006200321b007388 */ /* 0x000fe80000000800 */
[----:B------:R-:W-:Y:S04]  /*69d0*/  STS [R28+0x7000], R40 ;  /* 0x007000281c007388 */ /* 0x000fe80000000800 */
[----:B------:R-:W-:Y:S04]  /*69e0*/  STS [R28+0x7200], R42 ;  /* 0x0072002a1c007388 */ /* 0x000fe80000000800 */
[----:B------:R-:W-:Y:S04]  /*69f0*/  STS [R27+0x7000], R44 ;  /* 0x0070002c1b007388 */ /* 0x000fe80000000800 */
[----:B------:R-:W-:Y:S01]  /*6a00*/  STS [R27+0x7200], R46 ;  /* 0x0072002e1b007388 */ /* 0x000fe20000000800 */
[----:B---3--:R-:W-:-:S03]  /*6a10*/  SHF.R.S32.HI R5, RZ, 0x1f, R30 ;  /* 0x0000001fff057819 */ /* 0x008fc6000001141e */
[----:B------:R-:W-:Y:S01]  /*6a20*/  STS [R28+0x8000], R52 ;  /* 0x008000341c007388 */ /* 0x000fe20000000800 */
[----:B------:R-:W-:-:S03]  /*6a30*/  MOV R4, R30 ;  /* 0x0000001e00047202 */ /* 0x000fc60000000f00 */
[----:B------:R-:W-:Y:S01]  /*6a40*/  STS [R28+0x8200], R54 ;  /* 0x008200361c007388 */ /* 0x000fe20000000800 */
[----:B------:R-:W-:-:S03]  /*6a50*/  IMAD R0, R18, UR4, RZ ;  /* 0x0000000412007c24 */ /* 0x000fc6000f8e02ff */
[----:B------:R3:W-:Y:S04]  /*6a60*/  STS [R27+0x8000], R64 ;  /* 0x008000401b007388 */ /* 0x0007e80000000800 */
[----:B------:R-:W-:Y:S04]  /*6a70*/  STS [R27+0x8200], R66 ;  /* 0x008200421b007388 */ /* 0x000fe80000000800 */
[----:B------:R-:W-:Y:S01]  /*6a80*/  STS [R28+0x9000], R56 ;  /* 0x009000381c007388 */ /* 0x000fe20000000800 */
[----:B------:R-:W-:-:S03]  /*6a90*/  IMAD R0, R19, UR28, R0 ;  /* 0x0000001c13007c24 */ /* 0x000fc6000f8e0200 */
[----:B------:R-:W-:Y:S01]  /*6aa0*/  STS [R28+0x9200], R58 ;  /* 0x0092003a1c007388 */ /* 0x000fe20000000800 */
[----:B------:R-:W-:-:S03]  /*6ab0*/  IMAD.WIDE.U32 R6, R18, UR28, R4 ;  /* 0x0000001c12067c25 */ /* 0x000fc6000f8e0004 */
[----:B------:R-:W-:Y:S04]  /*6ac0*/  STS [R27+0x9000], R60 ;  /* 0x0090003c1b007388 */ /* 0x000fe80000000800 */
[----:B------:R-:W-:Y:S04]  /*6ad0*/  STS [R27+0x9200], R62 ;  /* 0x0092003e1b007388 */ /* 0x000fe80000000800 */
[----:B------:R-:W-:Y:S01]  /*6ae0*/  STS [R28+0xa000], R68 ;  /* 0x00a000441c007388 */ /* 0x000fe20000000800 */
[----:B---3--:R-:W3:Y:S03]  /*6af0*/  S2R R64, SR_TID.X ;  /* 0x0000000000407919 */ /* 0x008ee60000002100 */
[----:B------:R-:W-:Y:S01]  /*6b00*/  STS [R28+0xa200], R70 ;  /* 0x00a200461c007388 */ /* 0x000fe20000000800 */
[----:B------:R-:W-:-:S03]  /*6b10*/  IADD3 R7, R7, R0, RZ ;  /* 0x0000000007077210 */ /* 0x000fc60007ffe0ff */
[----:B------:R-:W-:Y:S01]  /*6b20*/  STS [R27+0xa000], R80 ;  /* 0x00a000501b007388 */ /* 0x000fe20000000800 */
[----:B--2---:R-:W-:-:S03]  /*6b30*/  IMAD R0, R8, UR24, RZ ;  /* 0x0000001808007c24 */ /* 0x004fc6000f8e02ff */
[----:B------:R-:W-:Y:S04]  /*6b40*/  STS [R27+0xa200], R82 ;  /* 0x00a200521b007388 */ /* 0x000fe80000000800 */
[----:B------:R-:W-:Y:S04]  /*6b50*/  STS [R28+0xb000], R72 ;  /* 0x00b000481c007388 */ /* 0x000fe80000000800 */
[----:B------:R-:W-:Y:S04]  /*6b60*/  STS [R28+0xb200], R74 ;  /* 0x00b2004a1c007388 */ /* 0x000fe80000000800 */
[----:B------:R-:W-:Y:S01]  /*6b70*/  STS [R27+0xb000], R76 ;  /* 0x00b0004c1b007388 */ /* 0x000fe20000000800 */
[----:B------:R-:W-:-:S03]  /*6b80*/  IMAD R9, R9, UR16, R0 ;  /* 0x0000001009097c24 */ /* 0x000fc6000f8e0200 */
[----:B------:R-:W-:Y:S01]  /*6b90*/  STS [R27+0xb200], R78 ;  /* 0x00b2004e1b007388 */ /* 0x000fe20000000800 */
[----:B------:R-:W-:-:S04]  /*6ba0*/  IMAD.WIDE.U32 R6, R8, UR16, R6 ;  /* 0x0000001008067c25 */ /* 0x000fc8000f8e0006 */
[----:B------:R-:W-:Y:S01]  /*6bb0*/  IMAD R0, R16, UR4, RZ ;  /* 0x0000000410007c24 */ /* 0x000fe2000f8e02ff */
[----:B------:R-:W-:Y:S01]  /*6bc0*/  IADD3 R7, R7, R9, RZ ;  /* 0x0000000907077210 */ /* 0x000fe20007ffe0ff */
[----:B-1----:R-:W-:Y:S02]  /*6bd0*/  IMAD R2, R10, UR25, RZ ;  /* 0x000000190a027c24 */ /* 0x002fe4000f8e02ff */
[----:B------:R-:W-:-:S04]  /*6be0*/  IMAD.WIDE.U32 R4, R16, UR28, R4 ;  /* 0x0000001c10047c25 */ /* 0x000fc8000f8e0004 */
[----:B------:R-:W-:Y:S02]  /*6bf0*/  IMAD R0, R17, UR28, R0 ;  /* 0x0000001c11007c24 */ /* 0x000fe4000f8e0200 */
[----:B------:R-:W-:Y:S02]  /*6c00*/  IMAD R2, R11, UR17, R2 ;  /* 0x000000110b027c24 */ /* 0x000fe4000f8e0202 */
[----:B------:R-:W-:Y:S01]  /*6c10*/  IMAD.WIDE.U32 R6, R10, UR17, R6 ;  /* 0x000000110a067c25 */ /* 0x000fe2000f8e0006 */
[----:B------:R-:W-:-:S03]  /*6c20*/  IADD3 R5, R5, R0, RZ ;  /* 0x0000000005057210 */ /* 0x000fc60007ffe0ff */
[----:B----4-:R-:W-:Y:S01]  /*6c30*/  IMAD R0, R14, UR24, RZ ;  /* 0x000000180e007c24 */ /* 0x010fe2000f8e02ff */
[----:B------:R-:W-:-:S03]  /*6c40*/  IADD3 R7, R7, R2, RZ ;  /* 0x0000000207077210 */ /* 0x000fc60007ffe0ff */
[----:B------:R-:W-:Y:S01]  /*6c50*/  IMAD R2, R15, UR16, R0 ;  /* 0x000000100f027c24 */ /* 0x000fe2000f8e0200 */
[----:B------:R-:W-:Y:S01]  /*6c60*/  LEA R0, R26, UR5, 0x1 ;  /* 0x000000051a007c11 */ /* 0x000fe2000f8e08ff */
[----:B------:R-:W-:Y:S01]  /*6c70*/  BAR.SYNC.DEFER_BLOCKING 0x0 ;  /* 0x0000000000007b1d */ /* 0x000fe20000010000 */
[----:B------:R-:W-:Y:S01]  /*6c80*/  IMAD.WIDE.U32 R4, R14, UR16, R4 ;  /* 0x000000100e047c25 */ /* 0x000fe2000f8e0004 */
[----:B---3--:R-:W-:-:S03]  /*6c90*/  SHF.R.S32.HI R64, RZ, 0x1f, R64 ;  /* 0x0000001fff407819 */ /* 0x008fc60000011440 */
        /* <DEDUP_REMOVED lines=49> */
.L_x_498:
        /* <DEDUP_REMOVED lines=11> */
.L_x_505:
[----:B------:R-:W-:Y:S05]  /*7060*/  EXIT ;  /* 0x000000000000794d */ /* 0x000fea0003800000 */
.L_x_507:
        /* <DEDUP_REMOVED lines=9> */
.L_x_1293:


//--------------------- .text._ZN5flash44flash_bwd_dq_dk_dv_loop_seqk_parallel_kernelI23Flash_bwd_kernel_traitsILi96ELi64ELi128ELi8ELi2ELi4ELi4ELb1ELb0EN7cutlass10bfloat16_tE19Flash_kernel_traitsILi96ELi64ELi128ELi8ES3_EELb1ELb0ELb0ELb1ELb0ELb0ELb0EEEvNS_16Flash_bwd_paramsE --------------------------
	.section	.text._ZN5flash44flash_bwd_dq_dk_dv_loop_seqk_parallel_kernelI23Flash_bwd_kernel_traitsILi96ELi64ELi128ELi8ELi2ELi4ELi4ELb1ELb0EN7cutlass10bfloat16_tE19Flash_kernel_traitsILi96ELi64ELi128ELi8ES3_EELb1ELb0ELb0ELb1ELb0ELb0ELb0EEEvNS_16Flash_bwd_paramsE,"ax",@progbits
	.align	128
        .global         _ZN5flash44flash_bwd_dq_dk_dv_loop_seqk_parallel_kernelI23Flash_bwd_kernel_traitsILi96ELi64ELi128ELi8ELi2ELi4ELi4ELb1ELb0EN7cutlass10bfloat16_tE19Flash_kernel_traitsILi96ELi64ELi128ELi8ES3_EELb1ELb0ELb0ELb1ELb0ELb0ELb0EEEvNS_16Flash_bwd_paramsE
        .type           _ZN5flash44flash_bwd_dq_dk_dv_loop_seqk_parallel_kernelI23Flash_bwd_kernel_traitsILi96ELi64ELi128ELi8ELi2ELi4ELi4ELb1ELb0EN7cutlass10bfloat16_tE19Flash_kernel_traitsILi96ELi64ELi128ELi8ES3_EELb1ELb0ELb0ELb1ELb0ELb0ELb0EEEvNS_16Flash_bwd_paramsE,@function
        .size           _ZN5flash44flash_bwd_dq_dk_dv_loop_seqk_parallel_kernelI23Flash_bwd_kernel_traitsILi96ELi64ELi128ELi8ELi2ELi4ELi4ELb1ELb0EN7cutlass10bfloat16_tE19Flash_kernel_traitsILi96ELi64ELi128ELi8ES3_EELb1ELb0ELb0ELb1ELb0ELb0ELb0EEEvNS_16Flash_bwd_paramsE,(.L_x_1294 - _ZN5flash44flash_bwd_dq_dk_dv_loop_seqk_parallel_kernelI23Flash_bwd_kernel_traitsILi96ELi64ELi128ELi8ELi2ELi4ELi4ELb1ELb0EN7cutlass10bfloat16_tE19Flash_kernel_traitsILi96ELi64ELi128ELi8ES3_EELb1ELb0ELb0ELb1ELb0ELb0ELb0EEEvNS_16Flash_bwd_paramsE)
        .other          _ZN5flash44flash_bwd_dq_dk_dv_loop_seqk_parallel_kernelI23Flash_bwd_kernel_traitsILi96ELi64ELi128ELi8ELi2ELi4ELi4ELb1ELb0EN7cutlass10bfloat16_tE19Flash_kernel_traitsILi96ELi64ELi128ELi8ES3_EELb1ELb0ELb0ELb1ELb0ELb0ELb0EEEvNS_16Flash_bwd_paramsE,@"STO_CUDA_ENTRY STV_DEFAULT"
_ZN5flash44flash_bwd_dq_dk_dv_loop_seqk_parallel_kernelI23Flash_bwd_kernel_traitsILi96ELi64ELi128ELi8ELi2ELi4ELi4ELb1ELb0EN7cutlass10bfloat16_tE19Flash_kernel_traitsILi96ELi64ELi128ELi8ES3_EELb1ELb0ELb0ELb1ELb0ELb0ELb0EEEvNS_16Flash_bwd_paramsE:
.text._ZN5flash44flash_bwd_dq_dk_dv_loop_seqk_parallel_kernelI23Flash_bwd_kernel_traitsILi96ELi64ELi128ELi8ELi2ELi4ELi4ELb1ELb0EN7cutlass10bfloat16_tE19Flash_kernel_traitsILi96ELi64ELi128ELi8ES3_EELb1ELb0ELb0ELb1ELb0ELb0ELb0EEEvNS_16Flash_bwd_paramsE:
        /* <DEDUP_REMOVED lines=63> */
[----:B------:R-:W-:Y:S01]  /*03f0*/  LOP3.LUT R4, R0, 0x18, R24, 0xf8, !PT ;  /* 0x0000001800047812 */ /* 0x000fe200078ef818 */
[----:B------:R-:W-:Y:S01]  /*0400*/  STL [R1+0x18], R24 ;  /* 0x0000181801007387 */ /* 0x000fe20000100800 */
        /* <DEDUP_REMOVED lines=10> */
[----:B------:R-:W-:Y:S02]  /*04b0*/  SHF.R.S32.HI R10, RZ, 0x1f, R7 ;  /* 0x0000001fff0a7819 */ /* 0x000fe40000011407 */
[----:B------:R-:W-:Y:S02]  /*04c0*/  LOP3.LUT R2, R2, 0xfffffff8, RZ, 0xc0, !PT ;  /* 0xfffffff802027812 */ /* 0x000fe400078ec0ff */
[--C-:B------:R-:W-:Y:S02]  /*04d0*/  SHF.R.S32.HI R5, RZ, 0x1, R0.reuse ;  /* 0x00000001ff057819 */ /* 0x100fe40000011400 */
[----:B------:R-:W-:Y:S01]  /*04e0*/  SHF.R.S32.HI R4, RZ, 0x1f, R0 ;  /* 0x0000001fff047819 */ /* 0x000fe20000011400 */
[----:B------:R-:W-:Y:S01]  /*04f0*/  IMAD.IADD R2, R9, 0x1, -R2 ;  /* 0x0000000109027824 */ /* 0x000fe200078e0a02 */
[----:B------:R-:W-:-:S02]  /*0500*/  LEA.HI R10, R10, R7, RZ, 0x3 ;  /* 0x000000070a0a7211 */ /* 0x000fc400078f18ff */
[----:B------:R-:W-:Y:S02]  /*0510*/  LEA.HI R4, R4, R5, RZ, 0x2 ;  /* 0x0000000504047211 */ /* 0x000fe400078f10ff */
[----:B------:R-:W-:Y:S02]  /*0520*/  LOP3.LUT R0, R0, 0x7fffffe, RZ, 0xc0, !PT ;  /* 0x07fffffe00007812 */ /* 0x000fe400078ec0ff */
[----:B------:R-:W-:Y:S02]  /*0530*/  LOP3.LUT R4, R4, 0xfffffffc, RZ, 0xc0, !PT ;  /* 0xfffffffc04047812 */ /* 0x000fe400078ec0ff */
[C---:B------:R-:W-:Y:S01]  /*0540*/  LOP3.LUT R8, R2.reuse, 0x1, RZ, 0xc0, !PT ;  /* 0x0000000102087812 */ /* 0x040fe200078ec0ff */
[----:B------:R-:W-:Y:S01]  /*0550*/  IMAD.IADD R20, R7, 0x1, -R0 ;  /* 0x0000000107147824 */ /* 0x000fe200078e0a00 */
[----:B------:R-:W-:Y:S01]  /*0560*/  LOP3.LUT P2, RZ, R2, 0x2, RZ, 0xc0, !PT ;  /* 0x0000000202ff7812 */ /* 0x000fe2000784c0ff */
[----:B------:R-:W-:Y:S01]  /*0570*/  IMAD.IADD R18, R5, 0x1, -R4 ;  /* 0x0000000105127824 */ /* 0x000fe200078e0a04 */
[----:B------:R-:W-:Y:S01]  /*0580*/  ISETP.NE.U32.AND P3, PT, R8, 0x1, PT ;  /* 0x000000010800780c */ /* 0x000fe20003f65070 */
[----:B------:R-:W-:Y:S01]  /*0590*/  IMAD.SHL.U32 R4, R14, 0x40, RZ ;  /* 0x000000400e047824 */ /* 0x000fe200078e00ff */
        /* <DEDUP_REMOVED lines=99> */
[----:B------:R-:W-:Y:S01]  /*0bd0*/  IMAD.U32 R7, RZ, RZ, UR7 ;  /* 0x00000007ff077e24 */ /* 0x000fe2000f8e00ff */
[----:B------:R3:W-:Y:S01]  /*0be0*/  STL [R1+0x4c], R5 ;  /* 0x00004c0501007387 */ /* 0x0007e20000100800 */
[----:B------:R-:W-:Y:S01]  /*0bf0*/  IMAD.IADD R247, R247, 0x1, R249 ;  /* 0x00000001f7f77824 */ /* 0x000fe200078e02f9 */
[----:B-1----:R-:W-:Y:S02]  /*0c00*/  LEA R3, R4, UR4, 0x1 ;  /* 0x0000000404037c11 */ /* 0x002fe4000f8e08ff */
[----:B--2---:R-:W-:Y:S01]  /*0c10*/  SEL R0, R2, 0xffffffc0, !P6 ;  /* 0xffffffc002007807 */ /* 0x004fe20007000000 */
[----:B------:R-:W-:-:S02]  /*0c20*/  VIADD R2, R5, 0x20 ;  /* 0x0000002005027836 */ /* 0x000fc40000000000 */
[----:B------:R-:W-:Y:S02]  /*0c30*/  @P1 VIADD R2, R5, 0xffffffe0 ;  /* 0xffffffe005021836 */ /* 0x000fe40000000000 */
[--C-:B------:R-:W-:Y:S02]  /*0c40*/  IMAD.IADD R227, R224, 0x1, R0.reuse ;  /* 0x00000001e0e37824 */ /* 0x100fe400078e0200 */
[----:B------:R-:W-:Y:S01]  /*0c50*/  IMAD.IADD R226, R225, 0x1, R0 ;  /* 0x00000001e1e27824 */ /* 0x000fe200078e0200 */
[----:B------:R3:W-:Y:S06]  /*0c60*/  STL [R1+0x50], R2 ;  /* 0x0000500201007387 */ /* 0x0007ec0000100800 */
.L_x_549:
        /* <DEDUP_REMOVED lines=67> */
.L_x_508:
        /* <DEDUP_REMOVED lines=57> */
[----:B------:R-:W-:Y:S01]  /*1430*/  UIMAD UR21, UR18, UR43, URZ ;  /* 0x0000002b121572a4 */ /* 0x000fe2000f8e023f */
[--C-:B-1----:R-:W-:Y:S01]  /*1440*/  IMAD.MOV R0, RZ, RZ, -R5.reuse ;  /* 0x000000ffff007224 */ /* 0x102fe200078e0a05 */
[----:B------:R-:W-:Y:S01]  /*1450*/  @UP0 UIADD3 UR33, UR17, UR6, URZ ;  /* 0x0000000611210290 */ /* 0x000fe2000fffe03f */
[----:B------:R-:W-:Y:S01]  /*1460*/  IMAD.MOV.U32 R4, RZ, RZ, RZ ;  /* 0x000000ffff047224 */ /* 0x000fe200078e00ff */
[----:B------:R-:W-:Y:S01]  /*1470*/  UIMAD UR6, UR11, UR12, URZ ;  /* 0x0000000c0b0672a4 */ /* 0x000fe2000f8e023f */
[----:B------:R-:W-:Y:S01]  /*1480*/  IMAD R0, R0, R6, RZ ;  /* 0x0000000600007224 */ /* 0x000fe200078e02ff */
[----:B------:R-:W-:Y:S01]  /*1490*/  UIADD3 UR5, UR13, UR5, URZ ;  /* 0x000000050d057290 */ /* 0x000fe2000fffe03f */
[----:B------:R-:W-:Y:S02]  /*14a0*/  ULDC UR34, c[0x0][0x2c4] ;  /* 0x0000b10000227ab9 */ /* 0x000fe40000000800 */
[----:B------:R-:W-:Y:S01]  /*14b0*/  IMAD.HI.U32 R0, R5, R0, R4 ;  /* 0x0000000005007227 */ /* 0x000fe200078e0004 */
[----:B------:R-:W-:-:S02]  /*14c0*/  @UP1 UIADD3 UR46, UR15, UR21, URZ ;  /* 0x000000150f2e1290 */ /* 0x000fc4000fffe03f */
[----:B------:R-:W-:Y:S01]  /*14d0*/  UIMAD.WIDE.U32 UR14, UR10, UR12, URZ ;  /* 0x0000000c0a0e72a5 */ /* 0x000fe2000f8e003f */
[----:B------:R-:W-:Y:S02]  /*14e0*/  @UP0 UMOV UR30, UR16 ;  /* 0x00000010001e0c82 */ /* 0x000fe40008000000 */
[----:B------:R-:W-:Y:S01]  /*14f0*/  IMAD.HI.U32 R0, R0, R2, RZ ;  /* 0x0000000200007227 */ /* 0x000fe200078e00ff */
[----:B------:R-:W-:Y:S02]  /*1500*/  UIMAD UR5, UR10, UR5, UR6 ;  /* 0x000000050a0572a4 */ /* 0x000fe4000f8e0206 */
[----:B------:R-:W-:Y:S02]  /*1510*/  UIMAD.WIDE.U32 UR12, UR10, UR18, URZ ;  /* 0x000000120a0c72a5 */ /* 0x000fe4000f8e003f */
[----:B------:R-:W-:Y:S01]  /*1520*/  IADD3 R4, -R0, RZ, RZ ;  /* 0x000000ff00047210 */ /* 0x000fe20007ffe1ff */
[----:B------:R-:W-:Y:S02]  /*1530*/  @UP3 UIMAD UR16, UR55, UR34, URZ ;  /* 0x00000022371032a4 */ /* 0x000fe4000f8e023f */
[----:B------:R-:W-:-:S02]  /*1540*/  ULOP3.LUT UR6, UR41, 0xffffffc0, URZ, 0xc0, !UPT ;  /* 0xffffffc029067892 */ /* 0x000fc4000f8ec03f */
[C---:B------:R-:W-:Y:S01]  /*1550*/  IMAD R2, R6.reuse, R4, R2 ;  /* 0x0000000406027224 */ /* 0x040fe200078e0202 */
[----:B------:R-:W-:Y:S02]  /*1560*/  UIADD3 UR44, UR15, UR5, URZ ;  /* 0x000000050f2c7290 */ /* 0x000fe4000fffe03f */
[----:B------:R-:W-:Y:S02]  /*1570*/  USHF.L.U64.HI UR19, UR55, 0x7, UR60 ;  /* 0x0000000737137899 */ /* 0x000fe4000801023c */
[----:B------:R-:W-:Y:S01]  /*1580*/  ISETP.GT.U32.AND P1, PT, R6, R2, PT ;  /* 0x000000020600720c */ /* 0x000fe20003f24070 */
[----:B------:R-:W-:Y:S02]  /*1590*/  USEL UR57, UR14, UR12, !UP1 ;  /* 0x0000000c0e397287 */ /* 0x000fe4000c800000 */
[----:B------:R-:W-:Y:S02]  /*15a0*/  @UP3 USEL UR5, UR16, UR18, !UP1 ;  /* 0x0000001210053287 */ /* 0x000fe4000c800000 */
[----:B------:R-:W-:Y:S01]  /*15b0*/  UIADD3 UR14, UR6, -0x40, URZ ;  /* 0xffffffc0060e7890 */ /* 0x000fe2000fffe03f */
[----:B------:R-:W-:Y:S01]  /*15c0*/  @UP3 ULDC UR17, c[0x0][0x2e4] ;  /* 0x0000b90000113ab9 */ /* 0x000fe20000000800 */
[----:B------:R-:W-:-:S02]  /*15d0*/  USEL UR19, UR19, URZ, UP2 ;  /* 0x0000003f13137287 */ /* 0x000fc40009000000 */
[----:B------:R-:W-:Y:S02]  /*15e0*/  @!UP3 UIMAD UR12, UR55, UR35, UR58 ;  /* 0x00000023370cb2a4 */ /* 0x000fe4000f8e023a */
[----:B------:R-:W-:Y:S02]  /*15f0*/  @UP3 UIMAD UR24, UR58, UR17, UR5 ;  /* 0x000000113a1832a4 */ /* 0x000fe4000f8e0205 */
[----:B------:R-:W-:Y:S01]  /*1600*/  @!P1 IMAD.IADD R2, R2, 0x1, -R6 ;  /* 0x0000000102029824 */ /* 0x000fe200078e0a06 */
[----:B------:R-:W-:Y:S01]  /*1610*/  USHF.R.S32.HI UR15, URZ, 0x1f, UR14 ;  /* 0x0000001f3f0f7899 */ /* 0x000fe2000801140e */
[----:B------:R-:W-:Y:S01]  /*1620*/  @!P1 VIADD R0, R0, 0x1 ;  /* 0x0000000100009836 */ /* 0x000fe20000000000 */
[----:B------:R-:W-:Y:S01]  /*1630*/  UIADD3 UR5, UP2, UR14, UR32, URZ ;  /* 0x000000200e057290 */ /* 0x000fe2000ff5e03f */
[----:B------:R-:W-:Y:S01]  /*1640*/  PLOP3.LUT P1, PT, PT, PT, UP0, 0x80, 0x0 ;  /* 0x000000000000781c */ /* 0x000fe20003f2f008 */
[----:B------:R-:W-:Y:S01]  /*1650*/  @!UP3 UIMAD UR24, UR12, UR34, URZ ;  /* 0x000000220c18b2a4 */ /* 0x000fe2000f8e023f */
[----:B------:R-:W-:Y:S01]  /*1660*/  ISETP.GE.U32.AND P0, PT, R2, R6, PT ;  /* 0x000000060200720c */ /* 0x000fe20003f06070 */
[----:B------:R-:W-:Y:S01]  /*1670*/  UIMAD UR6, UR11, UR18, URZ ;  /* 0x000000120b0672a4 */ /* 0x000fe2000f8e023f */
[----:B------:R-:W-:Y:S01]  /*1680*/  LOP3.LUT R2, R7, UR58, RZ, 0x3c, !PT ;  /* 0x0000003a07027c12 */ /* 0x000fe2000f8e3cff */
[----:B------:R-:W-:-:S02]  /*1690*/  UIADD3.X UR12, UR15, UR19, URZ, UP2, !UPT ;  /* 0x000000130f0c7290 */ /* 0x000fc400097fe43f */
[----:B------:R-:W-:Y:S01]  /*16a0*/  UIMAD UR11, UR11, UR5, URZ ;  /* 0x000000050b0b72a4 */ /* 0x000fe2000f8e023f */
[----:B------:R-:W-:Y:S01]  /*16b0*/  ISETP.GE.AND P2, PT, R2, RZ, PT ;  /* 0x000000ff0200720c */ /* 0x000fe20003f46270 */
[----:B------:R-:W-:Y:S01]  /*16c0*/  @UP0 UIADD3 UR25, UR51, UR53, URZ ;  /* 0x0000003533190290 */ /* 0x000fe2000fffe03f */
[----:B------:R-:W-:Y:S01]  /*16d0*/  @UP0 ULDC.64 UR20, c[0x0][0x250] ;  /* 0x0000940000140ab9 */ /* 0x000fe20000000a00 */
[----:B------:R-:W-:Y:S02]  /*16e0*/  UIMAD.WIDE.U32 UR34, UR10, UR5, URZ ;  /* 0x000000050a2272a5 */ /* 0x000fe4000f8e003f */
[----:B------:R-:W-:Y:S02]  /*16f0*/  UIMAD UR5, UR10, UR12, UR11 ;  /* 0x0000000c0a0572a4 */ /* 0x000fe4000f8e020b */
[----:B------:R-:W-:Y:S01]  /*1700*/  @P0 IADD3 R0, R0, 0x1, RZ ;  /* 0x0000000100000810 */ /* 0x000fe20007ffe0ff */
[----:B------:R-:W-:Y:S01]  /*1710*/  @UP0 UIMAD.WIDE.U32 UR10, UR25, UR20, URZ ;  /* 0x00000014190a02a5 */ /* 0x000fe2000f8e003f */
[----:B------:R-:W-:Y:S01]  /*1720*/  PLOP3.LUT P0, PT, PT, PT, UP3, 0x80, 0x0 ;  /* 0x000000000000781c */ /* 0x000fe20003f0f038 */
[----:B------:R-:W-:-:S02]  /*1730*/  @UP1 UIADD3 UR44, UR13, UR6, URZ ;  /* 0x000000060d2c1290 */ /* 0x000fc4000fffe03f */
        /* <DEDUP_REMOVED lines=25> */
.L_x_510:
        /* <DEDUP_REMOVED lines=13> */
.L_x_511:
        /* <DEDUP_REMOVED lines=11> */
.L_x_512:
[----:B------:R-:W-:Y:S02]  /*1a50*/  ULDC UR6, c[0x0][0x270] ;  /* 0x00009c0000067ab9 */ /* 0x000fe40000000800 */
[----:B------:R-:W-:-:S04]  /*1a60*/  UIMAD UR6, UR55, UR6, UR58 ;  /* 0x00000006370672a4 */ /* 0x000fc8000f8e023a */
[----:B------:R-:W-:-:S12]  /*1a70*/  UIMAD UR6, UR6, UR61, URZ ;  /* 0x0000003d060672a4 */ /* 0x000fd8000f8e023f */
.L_x_513:
[----:B------:R-:W2:Y:S01]  /*1a80*/  LDL.64 R4, [R1+0x18] ;  /* 0x0000180001047983 */ /* 0x000ea20000100a00 */
[----:B------:R-:W-:Y:S01]  /*1a90*/  ULDC.64 UR10, c[0x0][0x420] ;  /* 0x00010800000a7ab9 */ /* 0x000fe20000000a00 */
[----:B------:R-:W-:Y:S02]  /*1aa0*/  ULDC UR12, c[0x0][0x2dc] ;  /* 0x0000b700000c7ab9 */ /* 0x000fe40000000800 */
[----:B------:R1:W2:Y:S01]  /*1ab0*/  LDL.64 R24, [R1+0x18] ;  /* 0x0000180001187983 */ /* 0x0002a20000100a00 */
[----:B------:R-:W-:Y:S01]  /*1ac0*/  IMAD.U32 R0, RZ, RZ, UR10 ;  /* 0x0000000aff007e24 */ /* 0x000fe2000f8e00ff */
[----:B------:R-:W-:Y:S01]  /*1ad0*/  ULDC UR13, c[0x0][0x270] ;  /* 0x00009c00000d7ab9 */ /* 0x000fe20000000800 */
[----:B------:R-:W-:Y:S01]  /*1ae0*/  USHF.R.S32.HI UR18, URZ, 0x1f, UR58 ;  /* 0x0000001f3f127899 */ /* 0x000fe2000801143a */
[----:B------:R-:W3:Y:S01]  /*1af0*/  S2R R21, SR_TID.X ;  /* 0x0000000000157919 */ /* 0x000ee20000002100 */
[----:B------:R-:W-:Y:S01]  /*1b00*/  UIMAD UR32, UR12, UR13, URZ ;  /* 0x0000000d0c2072a4 */ /* 0x000fe2000f8e023f */
[----:B------:R-:W-:Y:S01]  /*1b10*/  BSSY B1, `(.L_x_509) ;  /* 0x000094c000017945 */ /* 0x000fe20003800000 */
[----:B------:R-:W-:Y:S01]  /*1b20*/  UIADD3 UR6, UR14, UR6, URZ ;  /* 0x000000060e067290 */ /* 0x000fe2000fffe03f */
[----:B------:R-:W-:Y:S01]  /*1b30*/  ULDC.64 UR12, c[0x0][0x428] ;  /* 0x00010a00000c7ab9 */ /* 0x000fe20000000a00 */
[----:B------:R-:W-:Y:S01]  /*1b40*/  USHF.L.U32 UR25, UR32, 0x6, URZ ;  /* 0x0000000620197899 */ /* 0x000fe2000800063f */
[----:B------:R-:W-:Y:S01]  /*1b50*/  IMAD.U32 R9, RZ, RZ, UR12 ;  /* 0x0000000cff097e24 */ /* 0x000fe2000f8e00ff */
[----:B------:R-:W-:Y:S01]  /*1b60*/  ULDC.64 UR16, c[0x0][0x478] ;  /* 0x00011e0000107ab9 */ /* 0x000fe20000000a00 */
[----:B------:R-:W-:-:S02]  /*1b70*/  UIADD3 UR24, UR14, UR24, URZ ;  /* 0x000000180e187290 */ /* 0x000fc4000fffe03f */
[----:B------:R-:W-:Y:S02]  /*1b80*/  UIMAD.WIDE UR16, UR6, 0x4, UR16 ;  /* 0x00000004061078a5 */ /* 0x000fe4000f8e0210 */
[----:B------:R-:W-:Y:S02]  /*1b90*/  USHF.R.S32.HI UR6, URZ, 0x1f, UR25 ;  /* 0x0000001f3f067899 */ /* 0x000fe40008011419 */
[----:B------:R-:W-:Y:S01]  /*1ba0*/  UISETP.GE.AND UP2, UPT, UR54, 0x1, UPT ;  /* 0x000000013600788c */ /* 0x000fe2000bf46270 */
[----:B------:R-:W-:Y:S01]  /*1bb0*/  ULDC.64 UR28, c[0x0][0x210] ;  /* 0x00008400001c7ab9 */ /* 0x000fe20000000a00 */
[----:B------:R-:W-:Y:S01]  /*1bc0*/  ULDC.64 UR26, c[0x0][0x3e0] ;  /* 0x0000f800001a7ab9 */ /* 0x000fe20000000a00 */
[----:B------:R-:W-:Y:S01]  /*1bd0*/  ULDC.64 UR38, c[0x0][0x2b0] ;  /* 0x0000ac0000267ab9 */ /* 0x000fe20000000a00 */
[----:B------:R-:W-:Y:S01]  /*1be0*/  ULEA.HI.SX32 UR35, UR41, 0xffffffff, 0x1a ;  /* 0xffffffff29237891 */ /* 0x000fe2000f8fd23f */
[----:B---3--:R-:W-:-:S04]  /*1bf0*/  SHF.R.S32.HI R8, RZ, 0x1f, R21 ;  /* 0x0000001fff087819 */ /* 0x008fc80000011415 */
[CC--:B------:R-:W-:Y:S02]  /*1c00*/  LEA.HI R2, R8.reuse, R21.reuse, RZ, 0x2 ;  /* 0x0000001508027211 */ /* 0x0c0fe400078f10ff */
[----:B------:R-:W-:Y:S02]  /*1c10*/  LEA.HI R8, R8, R21, RZ, 0x5 ;  /* 0x0000001508087211 */ /* 0x000fe400078f28ff */
[----:B------:R-:W-:-:S04]  /*1c20*/  SHF.R.S32.HI R2, RZ, 0x2, R2 ;  /* 0x00000002ff027819 */ /* 0x000fc80000011402 */
[----:B------:R-:W-:Y:S01]  /*1c30*/  SHF.R.S32.HI R23, RZ, 0x1f, R2 ;  /* 0x0000001fff177819 */ /* 0x000fe20000011402 */
[----:B--2---:R-:W-:-:S05]  /*1c40*/  IMAD.MOV.U32 R24, RZ, RZ, R4 ;  /* 0x000000ffff187224 */ /* 0x004fca00078e0004 */
[----:B------:R-:W-:Y:S02]  /*1c50*/  SHF.R.S32.HI R25, RZ, 0x1f, R24 ;  /* 0x0000001fff197819 */ /* 0x000fe40000011418 */
[----:B------:R-:W-:Y:S01]  /*1c60*/  IADD3 R4, P0, R24, UR5, RZ ;  /* 0x0000000518047c10 */ /* 0x000fe2000ff1e0ff */
[----:B------:R-:W-:Y:S02]  /*1c70*/  UIMAD UR5, UR15, UR10, URZ ;  /* 0x0000000a0f0572a4 */ /* 0x000fe4000f8e023f */
[----:B------:R1:W-:Y:S01]  /*1c80*/  STL [R1+0x1c], R25 ;  /* 0x00001c1901007387 */ /* 0x0003e20000100800 */
[----:B------:R-:W-:Y:S01]  /*1c90*/  IADD3.X R5, R25, UR45, RZ, P0, !PT ;  /* 0x0000002d19057c10 */ /* 0x000fe200087fe4ff */
[----:B------:R-:W-:Y:S01]  /*1ca0*/  UIMAD UR5, UR14, UR11, UR5 ;  /* 0x0000000b0e0572a4 */ /* 0x000fe2000f8e0205 */
[----:B------:R-:W-:Y:S01]  /*1cb0*/  IADD3 R6, P0, R2, UR14, RZ ;  /* 0x0000000e02067c10 */ /* 0x000fe2000ff1e0ff */
[----:B------:R-:W-:-:S03]  /*1cc0*/  IMAD.WIDE.U32 R4, R0, UR14, R4 ;  /* 0x0000000e00047c25 */ /* 0x000fc6000f8e0004 */
[----:B------:R-:W-:Y:S01]  /*1cd0*/  IADD3.X R0, R23, UR15, RZ, P0, !PT ;  /* 0x0000000f17007c10 */ /* 0x000fe200087fe4ff */
[----:B------:R-:W-:Y:S01]  /*1ce0*/  UIADD3 UR14, UP1, UP0, UR34, UR25, UR47 ;  /* 0x00000019220e7290 */ /* 0x000fe2000f83e02f */
[----:B------:R-:W-:Y:S01]  /*1cf0*/  VIADD R5, R5, UR5 ;  /* 0x0000000505057c36 */ /* 0x000fe20008000000 */
[----:B------:R-:W-:Y:S02]  /*1d00*/  UIMAD UR5, UR18, UR12, URZ ;  /* 0x0000000c120572a4 */ /* 0x000fe4000f8e023f */
[----:B------:R-:W-:Y:S02]  /*1d10*/  IMAD R0, R0, UR42, RZ ;  /* 0x0000002a00007c24 */ /* 0x000fe4000f8e02ff */
[----:B------:R-:W-:Y:S01]  /*1d20*/  IMAD.WIDE.U32 R4, R9, UR58, R4 ;  /* 0x0000003a09047c25 */ /* 0x000fe2000f8e0004 */
[----:B------:R-:W-:Y:S01]  /*1d30*/  UIMAD UR15, UR58, UR13, UR5 ;  /* 0x0000000d3a0f72a4 */ /* 0x000fe2000f8e0205 */
[----:B------:R-:W-:Y:S02]  /*1d40*/  LOP3.LUT R9, R8, 0xffffffe0, RZ, 0xc0, !PT ;  /* 0xffffffe008097812 */ /* 0x000fe400078ec0ff */
[C---:B------:R-:W-:Y:S01]  /*1d50*/  IMAD R0, R6.reuse, UR43, R0 ;  /* 0x0000002b06007c24 */ /* 0x040fe2000f8e0200 */
[----:B------:R-:W-:Y:S01]  /*1d60*/  ULDC.64 UR12, c[0x0][0x258] ;  /* 0x00009600000c7ab9 */ /* 0x000fe20000000a00 */
[----:B------:R-:W-:Y:S01]  /*1d70*/  IMAD.WIDE.U32 R6, R6, UR42, R24 ;  /* 0x0000002a06067c25 */ /* 0x000fe2000f8e0018 */
[----:B------:R-:W-:Y:S01]  /*1d80*/  UIMAD UR5, UR18, UR12, URZ ;  /* 0x0000000c120572a4 */ /* 0x000fe2000f8e023f */
[----:B------:R-:W-:-:S02]  /*1d90*/  SHF.R.S32.HI R8, RZ, 0x5, R8 ;  /* 0x00000005ff087819 */ /* 0x000fc40000011408 */
[----:B------:R-:W-:Y:S01]  /*1da0*/  IMAD.IADD R21, R21, 0x1, -R9 ;  /* 0x0000000115157824 */ /* 0x000fe200078e0a09 */
[----:B------:R-:W-:Y:S01]  /*1db0*/  IADD3 R6, P0, R6, UR59, RZ ;  /* 0x0000003b06067c10 */ /* 0x000fe2000ff1e0ff */
[----:B------:R-:W-:Y:S01]  /*1dc0*/  UIMAD UR13, UR58, UR13, UR5 ;  /* 0x0000000d3a0d72a4 */ /* 0x000fe2000f8e0205 */
[----:B------:R-:W-:Y:S01]  /*1dd0*/  VIADD R5, R5, UR15 ;  /* 0x0000000f05057c36 */ /* 0x000fe20008000000 */
[----:B------:R-:W-:Y:S01]  /*1de0*/  UIADD3.X UR5, UR48, UR6, UR56, UP1, UP0 ;  /* 0x0000000630057290 */ /* 0x000fe20008fe0438 */
[----:B------:R-:W-:Y:S01]  /*1df0*/  IADD3.X R7, R7, UR46, R0, P0, !PT ;  /* 0x0000002e07077c10 */ /* 0x000fe200087fe400 */
[----:B------:R-:W-:Y:S01]  /*1e00*/  UIADD3 UR6, UP1, UP0, UR50, UR14, UR57 ;  /* 0x0000000e32067290 */ /* 0x000fe2000f83e039 */
[----:B------:R-:W-:Y:S01]  /*1e10*/  IMAD.U32 R0, RZ, RZ, UR12 ;  /* 0x0000000cff007e24 */ /* 0x000fe2000f8e00ff */
[----:B------:R-:W-:Y:S01]  /*1e20*/  PLOP3.LUT P0, PT, PT, PT, UP2, 0x80, 0x0 ;  /* 0x000000000000781c */ /* 0x000fe20003f0f028 */
[----:B------:R-:W-:Y:S01]  /*1e30*/  IMAD R8, R8, UR32, R21 ;  /* 0x0000002008087c24 */ /* 0x000fe2000f8e0215 */
[----:B------:R-:W-:Y:S01]  /*1e40*/  UIADD3.X UR5, UR49, UR5, UR44, UP1, UP0 ;  /* 0x0000000531057290 */ /* 0x000fe20008fe042c */
[----:B------:R-:W-:Y:S01]  /*1e50*/  IMAD R9, R23, UR10, RZ ;  /* 0x0000000a17097c24 */ /* 0x000fe2000f8e02ff */
[----:B------:R-:W-:Y:S01]  /*1e60*/  ULDC.64 UR18, c[0x0][0x400] ;  /* 0x0001000000127ab9 */ /* 0x000fe20000000a00 */
[----:B------:R-:W-:Y:S01]  /*1e70*/  IMAD.WIDE.U32 R6, R0, UR58, R6 ;  /* 0x0000003a00067c25 */ /* 0x000fe2000f8e0006 */
[----:B------:R-:W-:Y:S01]  /*1e80*/  IADD3 R0, P1, R8, UR6, RZ ;  /* 0x0000000608007c10 */ /* 0x000fe2000ff3e0ff */
[----:B------:R-:W-:-:S02]  /*1e90*/  UIMAD.WIDE UR14, UR24, 0x4, UR38 ;  /* 0x00000004180e78a5 */ /* 0x000fc4000f8e0226 */
[----:B------:R-:W-:Y:S01]  /*1ea0*/  IMAD R9, R2, UR11, R9 ;  /* 0x0000000b02097c24 */ /* 0x000fe2000f8e0209 */
[----:B------:R-:W-:Y:S01]  /*1eb0*/  LEA.HI.X.SX32 R8, R8, UR5, 0x1, P1 ;  /* 0x0000000508087c11 */ /* 0x000fe200088f0eff */
[----:B------:R-:W-:Y:S01]  /*1ec0*/  IMAD.WIDE.U32 R4, R2, UR10, R4 ;  /* 0x0000000a02047c25 */ /* 0x000fe2000f8e0004 */
[----:B------:R-:W-:Y:S02]  /*1ed0*/  LEA R19, P1, R0, UR18, 0x2 ;  /* 0x0000001200137c11 */ /* 0x000fe4000f8210ff */
[----:B------:R-:W-:Y:S01]  /*1ee0*/  LEA R15, P3, R6, UR28, 0x1 ;  /* 0x0000001c060f7c11 */ /* 0x000fe2000f8608ff */
[----:B------:R-:W-:Y:S01]  /*1ef0*/  IMAD.IADD R5, R5, 0x1, R9 ;  /* 0x0000000105057824 */ /* 0x000fe200078e0209 */
[----:B------:R-:W-:Y:S01]  /*1f00*/  LEA R18, P2, R4, UR26, 0x1 ;  /* 0x0000001a04127c11 */ /* 0x000fe2000f8408ff */
[----:B------:R-:W-:Y:S01]  /*1f10*/  VIADD R7, R7, UR13 ;  /* 0x0000000d07077c36 */ /* 0x000fe20008000000 */
[----:B------:R-:W-:Y:S02]  /*1f20*/  LEA.HI.X R22, R0, UR19, R8, 0x2, P1 ;  /* 0x0000001300167c11 */ /* 0x000fe400088f1408 */
[----:B------:R-:W-:-:S02]  /*1f30*/  LEA.HI.X R251, R4, UR27, R5, 0x1, P2 ;  /* 0x0000001b04fb7c11 */ /* 0x000fc400090f0c05 */
        /* <DEDUP_REMOVED lines=12> */
[----:B------:R-:W-:Y:S01]  /*2000*/  ULEA.HI UR11, UR6, UR6, URZ, 0x1 ;  /* 0x00000006060b7291 */ /* 0x000fe2000f8f083f */
[----:B------:R-:W-:Y:S01]  /*2010*/  MOV R0, UR5 ;  /* 0x0000000500007c02 */ /* 0x000fe20008000f00 */
[----:B------:R-:W-:Y:S01]  /*2020*/  UIMAD UR5, UR6, -0x40, UR54 ;  /* 0xffffffc0060578a4 */ /* 0x000fe2000f8e0236 */
[----:B------:R-:W-:Y:S01]  /*2030*/  IADD3 R6, P0, R4, UR37, RZ ;  /* 0x0000002504067c10 */ /* 0x000fe2000ff1e0ff */
[----:B------:R-:W-:Y:S01]  /*2040*/  ULOP3.LUT UR11, UR11, 0xfffffffe, URZ, 0xc0, !UPT ;  /* 0xfffffffe0b0b7892 */ /* 0x000fe2000f8ec03f */
[----:B------:R-:W-:Y:S01]  /*2050*/  ISETP.GE.AND P1, PT, R2, UR10, PT ;  /* 0x0000000a02007c0c */ /* 0x000fe2000bf26270 */
[----:B------:R-:W-:Y:S01]  /*2060*/  BSSY B0, `(.L_x_515) ;  /* 0x000003a000007945 */ /* 0x000fe20003800000 */
[----:B------:R-:W-:Y:S01]  /*2070*/  IADD3.X R7, R5, UR40, R0, P0, !PT ;  /* 0x0000002805077c10 */ /* 0x000fe200087fe400 */
[----:B------:R-:W-:Y:S01]  /*2080*/  IMAD R0, R20, UR12, RZ ;  /* 0x0000000c14007c24 */ /* 0x000fe2000f8e02ff */
[----:B------:R-:W-:Y:S01]  /*2090*/  PLOP3.LUT P0, PT, PT, PT, UP4, 0x80, 0x0 ;  /* 0x000000000000781c */ /* 0x000fe20003f0f048 */
[----:B------:R-:W-:-:S12]  /*20a0*/  UIADD3 UR11, UR6, -UR11, URZ ;  /* 0x8000000b060b7290 */ /* 0x000fd8000fffe03f */
[----:B------:R-:W-:Y:S01]  /*20b0*/  @P0 BAR.SYNC.DEFER_BLOCKING 0x0 ;  /* 0x0000000000000b1d */ /* 0x000fe20000010000 */
[C---:B------:R-:W-:Y:S01]  /*20c0*/  IMAD R4, R14.reuse, UR13, R0 ;  /* 0x0000000d0e047c24 */ /* 0x040fe2000f8e0200 */
[----:B------:R-:W-:Y:S01]  /*20d0*/  UISETP.NE.AND UP0, UPT, UR11, 0x1, UPT ;  /* 0x000000010b00788c */ /* 0x000fe2000bf05270 */
[----:B------:R-:W-:Y:S01]  /*20e0*/  IMAD.WIDE.U32 R6, R14, UR12, R6 ;  /* 0x0000000c0e067c25 */ /* 0x000fe2000f8e0006 */
[----:B------:R-:W-:Y:S02]  /*20f0*/  ISETP.GE.AND P6, PT, R2, UR5, PT ;  /* 0x0000000502007c0c */ /* 0x000fe4000bfc6270 */
[----:B------:R-:W-:Y:S01]  /*2100*/  UMOV UR13, UR17 ;  /* 0x00000011000d7c82 */ /* 0x000fe20008000000 */
        /* <DEDUP_REMOVED lines=47> */
.L_x_516:
[----:B------:R-:W-:Y:S05]  /*2400*/  BSYNC B0 ;  /* 0x0000000000007941 */ /* 0x000fea0003800000 */
.L_x_515:
        /* <DEDUP_REMOVED lines=44> */
.L_x_518:
[----:B------:R-:W-:Y:S05]  /*26d0*/  BSYNC B0 ;  /* 0x0000000000007941 */ /* 0x000fea0003800000 */
.L_x_517:
[----:B-12-4-:R-:W-:Y:S01]  /*26e0*/  IMAD.MOV.U32 R8, RZ, RZ, R15 ;  /* 0x000000ffff087224 */ /* 0x016fe200078e000f */
[----:B------:R-:W0:Y:S01]  /*26f0*/  LDGDEPBAR ;  /* 0x00000000000079af */ /* 0x000e220000000000 */
[----:B------:R-:W-:Y:S01]  /*2700*/  IMAD.MOV.U32 R9, RZ, RZ, R18 ;  /* 0x000000ffff097224 */ /* 0x000fe200078e0012 */
[----:B------:R-:W-:Y:S01]  /*2710*/  IADD3 R4, R26, 0x1800, RZ ;  /* 0x000018001a047810 */ /* 0x000fe20007ffe0ff */
[----:B------:R-:W-:Y:S01]  /*2720*/  BSSY B0, `(.L_x_519) ;  /* 0x000002a000007945 */ /* 0x000fe20003800000 */
[----:B------:R1:W-:Y:S01]  /*2730*/  STL [R1], R8 ;  /* 0x0000000801007387 */ /* 0x0003e20000100800 */
[----:B------:R-:W-:-:S03]  /*2740*/  PLOP3.LUT P0, PT, PT, PT, UP0, 0x80, 0x0 ;  /* 0x000000000000781c */ /* 0x000fc60003f0f008 */
[----:B------:R1:W-:Y:S01]  /*2750*/  STL [R1+0xc], R19 ;  /* 0x00000c1301007387 */ /* 0x0003e20000100800 */
[----:B------:R-:W-:-:S03]  /*2760*/  SEL R236, R4, R26, !P0 ;  /* 0x0000001a04ec7207 */ /* 0x000fc60004000000 */
        /* <DEDUP_REMOVED lines=37> */
.L_x_520:
[----:B------:R-:W-:Y:S05]  /*29c0*/  BSYNC B0 ;  /* 0x0000000000007941 */ /* 0x000fea0003800000 */
.L_x_519:
        /* <DEDUP_REMOVED lines=17> */
.L_x_522:
        /* <DEDUP_REMOVED lines=37> */
.L_x_523:
[----:B------:R-:W-:Y:S05]  /*2d30*/  BSYNC B0 ;  /* 0x0000000000007941 */ /* 0x000fea0003800000 */
.L_x_521:
[----:B------:R-:W5:Y:S01]  /*2d40*/  LDL R17, [R1+0x2c] ;  /* 0x00002c0001117983 */ /* 0x000f620000100800 */
[----:B-12---:R-:W-:Y:S01]  /*2d50*/  IMAD.U32 R4, RZ, RZ, UR22 ;  /* 0x00000016ff047e24 */ /* 0x006fe2000f8e00ff */
        /* <DEDUP_REMOVED lines=29> */
[----:B------:R-:W5:Y:S01]  /*2f30*/  LDL R18, [R1+0x34] ;  /* 0x0000340001127983 */ /* 0x000f620000100800 */
        /* <DEDUP_REMOVED lines=22> */
[----:B-----5:R-:W-:-:S03]  /*30a0*/  ISETP.GE.AND P1, PT, R18, UR5, PT ;  /* 0x0000000512007c0c */ /* 0x020fc6000bf26270 */
        /* <DEDUP_REMOVED lines=13> */
.L_x_525:
[----:B------:R-:W-:Y:S05]  /*3180*/  BSYNC B0 ;  /* 0x0000000000007941 */ /* 0x000fea0003800000 */
.L_x_524:
        /* <DEDUP_REMOVED lines=43> */
.L_x_527:
[----:B------:R-:W-:Y:S05]  /*3440*/  BSYNC B0 ;  /* 0x0000000000007941 */ /* 0x000fea0003800000 */
.L_x_526:
[----:B------:R-:W-:Y:S01]  /*3450*/  IMAD.MOV.U32 R4, RZ, RZ, 0x4 ;  /* 0x00000004ff047424 */ /* 0x000fe200078e00ff */
[----:B------:R-:W-:Y:S01]  /*3460*/  ISETP.NE.AND P3, PT, R15, RZ, PT ;  /* 0x000000ff0f00720c */ /* 0x000fe20003f65270 */
[----:B------:R-:W-:Y:S01]  /*3470*/  IMAD.MOV.U32 R2, RZ, RZ, 0x7f800000 ;  /* 0x7f800000ff027424 */ /* 0x000fe200078e00ff */
[----:B------:R-:W-:Y:S01]  /*3480*/  ISETP.NE.AND P2, PT, R16, RZ, PT ;  /* 0x000000ff1000720c */ /* 0x000fe20003f45270 */
[----:B------:R-:W-:Y:S01]  /*3490*/  IMAD.WIDE R4, R17, R4, UR14 ;  /* 0x0000000e11047e25 */ /* 0x000fe2000f8e0204 */
[----:B------:R-:W0:Y:S01]  /*34a0*/  LDGDEPBAR ;  /* 0x00000000000079af */ /* 0x000e220000000000 */
[----:B------:R-:W-:Y:S01]  /*34b0*/  ULDC.64 UR18, c[0x0][0x3c8] ;  /* 0x0000f20000127ab9 */ /* 0x000fe20000000a00 */
[----:B------:R-:W-:Y:S01]  /*34c0*/  USHF.R.S32.HI UR10, URZ, 0x1f, UR58 ;  /* 0x0000001f3f0a7899 */ /* 0x000fe2000801143a */
[----:B-1----:R-:W-:Y:S01]  /*34d0*/  IMAD.MOV.U32 R11, RZ, RZ, 0x7f800000 ;  /* 0x7f800000ff0b7424 */ /* 0x002fe200078e00ff */
[----:B------:R-:W5:Y:S01]  /*34e0*/  @!P6 LDG.E R2, desc[UR8][R4.64+0x80] ;  /* 0x000080080402e981 */ /* 0x000f62000c1e1900 */
[----:B------:R-:W-:Y:S01]  /*34f0*/  IMAD.MOV.U32 R10, RZ, RZ, 0x7f800000 ;  /* 0x7f800000ff0a7424 */ /* 0x000fe200078e00ff */
[----:B------:R-:W-:Y:S01]  /*3500*/  UISETP.NE.U32.AND UP0, UPT, UR18, URZ, UPT ;  /* 0x0000003f1200728c */ /* 0x000fe2000bf05070 */
[----:B------:R-:W-:Y:S01]  /*3510*/  IMAD.MOV.U32 R6, RZ, RZ, 0x4 ;  /* 0x00000004ff067424 */ /* 0x000fe200078e00ff */
[----:B--2---:R-:W1:Y:S01]  /*3520*/  LDC.64 R8, c[0x0][0x3b8] ;  /* 0x0000ee00ff087b82 */ /* 0x004e620000000a00 */
[----:B------:R-:W2:Y:S01]  /*3530*/  @!P3 LDG.E R11, desc[UR8][R4.64] ;  /* 0x00000008040bb981 */ /* 0x000ea2000c1e1900 */
[----:B------:R-:W-:Y:S01]  /*3540*/  UISETP.NE.AND.EX UP0, UPT, UR19, URZ, UPT, UP0 ;  /* 0x0000003f1300728c */ /* 0x000fe2000bf05300 */
[----:B---3--:R-:W-:Y:S01]  /*3550*/  IMAD.MOV.U32 R0, RZ, RZ, 0x7f800000 ;  /* 0x7f800000ff007424 */ /* 0x008fe200078e00ff */
[----:B------:R-:W-:Y:S01]  /*3560*/  ULDC UR12, c[0x0][0x270] ;  /* 0x00009c00000c7ab9 */ /* 0x000fe20000000800 */
[----:B------:R3:W4:Y:S01]  /*3570*/  @!P2 LDG.E R10, desc[UR8][R4.64+0x20] ;  /* 0x00002008040aa981 */ /* 0x000722000c1e1900 */
[----:B------:R-:W-:Y:S01]  /*3580*/  @!P5 IMAD.WIDE R6, R14, R6, UR14 ;  /* 0x0000000e0e06de25 */ /* 0x000fe2000f8e0206 */
[----:B------:R-:W-:Y:S01]  /*3590*/  ULDC UR50, c[0x0][0x2d0] ;  /* 0x0000b40000327ab9 */ /* 0x000fe20000000800 */
[----:B------:R-:W-:-:S03]  /*35a0*/  PLOP3.LUT P1, PT, PT, PT, UP0, 0x80, 0x0 ;  /* 0x000000000000781c */ /* 0x000fc60003f2f008 */
[----:B------:R5:W4:Y:S02]  /*35b0*/  @!P5 LDG.E R0, desc[UR8][R6.64] ;  /* 0x000000080600d981 */ /* 0x000b24000c1e1900 */
[----:B------:R-:W-:Y:S01]  /*35c0*/  @UP0 ULDC.64 UR20, c[0x0][0x3d0] ;  /* 0x0000f40000140ab9 */ /* 0x000fe20000000a00 */
[----:B------:R-:W-:Y:S01]  /*35d0*/  @UP0 UMOV UR11, UR10 ;  /* 0x0000000a000b0c82 */ /* 0x000fe20008000000 */
[----:B------:R-:W-:Y:S01]  /*35e0*/  @UP0 UIMAD UR5, UR60, UR20, URZ ;  /* 0x000000143c0502a4 */ /* 0x000fe2000f8e023f */
[----:B------:R-:W-:-:S04]  /*35f0*/  DEPBAR.LE SB0, 0x1 ;  /* 0x000080400000791a */ /* 0x000fc80000000000 */
[----:B------:R-:W-:Y:S01]  /*3600*/  BAR.SYNC.DEFER_BLOCKING 0x0 ;  /* 0x0000000000007b1d */ /* 0x000fe20000010000 */
[----:B------:R-:W-:-:S05]  /*3610*/  @UP0 UIMAD UR5, UR55, UR21, UR5 ;  /* 0x00000015370502a4 */ /* 0x000fca000f8e0205 */
[----:B------:R-:W-:Y:S02]  /*3620*/  @UP0 UMOV UR10, UR58 ;  /* 0x0000003a000a0c82 */ /* 0x000fe40008000000 */
[----:B------:R-:W-:-:S04]  /*3630*/  @UP0 UIMAD.WIDE.U32 UR10, UR55, UR20, UR10 ;  /* 0x00000014370a02a5 */ /* 0x000fc8000f8e000a */
[----:B------:R-:W-:Y:S02]  /*3640*/  @UP0 ULEA UR18, UP1, UR10, UR18, 0x2 ;  /* 0x000000120a120291 */ /* 0x000fe4000f82103f */
[----:B------:R-:W-:-:S04]  /*3650*/  @UP0 UIADD3 UR5, UR11, UR5, URZ ;  /* 0x000000050b050290 */ /* 0x000fc8000fffe03f */
[----:B------:R-:W-:Y:S01]  /*3660*/  @UP0 ULEA.HI.X UR19, UR10, UR19, UR5, 0x2, UP1 ;  /* 0x000000130a130291 */ /* 0x000fe200088f1405 */
[----:B---3--:R-:W-:Y:S01]  /*3670*/  IMAD.U32 R4, RZ, RZ, UR18 ;  /* 0x00000012ff047e24 */ /* 0x008fe2000f8e00ff */
[----:B-----5:R3:W-:Y:S04]  /*3680*/  STL [R1+0x14], R2 ;  /* 0x0000140201007387 */ /* 0x0207e80000100800 */
[----:B------:R-:W-:Y:S01]  /*3690*/  IMAD.U32 R5, RZ, RZ, UR19 ;  /* 0x00000013ff057e24 */ /* 0x000fe2000f8e00ff */
[----:B------:R-:W-:Y:S01]  /*36a0*/  @UP0 ULDC UR5, c[0x0][0x2e8] ;  /* 0x0000ba0000050ab9 */ /* 0x000fe20000000800 */
[----:B------:R-:W5:Y:S01]  /*36b0*/  S2R R6, SR_TID.X ;  /* 0x0000000000067919 */ /* 0x000f620000002100 */
[----:B------:R-:W-:Y:S01]  /*36c0*/  LEA R208, R230, UR4, 0x1 ;  /* 0x00000004e6d07c11 */ /* 0x000fe2000f8e08ff */
[----:B--2---:R2:W-:Y:S04]  /*36d0*/  STL [R1+0x24], R11 ;  /* 0x0000240b01007387 */ /* 0x0045e80000100800 */
[----:B------:R-:W1:Y:S04]  /*36e0*/  LDSM.16.M88.4 R180, [R223] ;  /* 0x00000000dfb4783b */ /* 0x000e680000000200 */
[----:B------:R-:W1:Y:S04]  /*36f0*/  LDSM.16.M88.4 R184, [R223+0x400] ;  /* 0x00040000dfb8783b */ /* 0x000e680000000200 */
[----:B------:R-:W2:Y:S04]  /*3700*/  LDSM.16.M88.4 R196, [R223+0x2000] ;  /* 0x00200000dfc4783b */ /* 0x000ea80000000200 */
[----:B------:R-:W2:Y:S04]  /*3710*/  LDSM.16.M88.4 R200, [R223+0x2400] ;  /* 0x00240000dfc8783b */ /* 0x000ea80000000200 */
[----:B---3--:R-:W3:Y:S04]  /*3720*/  @P1 LDG.E R2, desc[UR8][R4.64] ;  /* 0x0000000804021981 */ /* 0x008ee8000c1e1900 */
[----:B------:R-:W3:Y:S01]  /*3730*/  LDSM.16.M88.4 R172, [R208+0xf000] ;  /* 0x00f00000d0ac783b */ /* 0x000ee20000000200 */
[----:B-----5:R-:W-:-:S03]  /*3740*/  IMAD.SHL.U32 R6, R6, 0x2, RZ ;  /* 0x0000000206067824 */ /* 0x020fc600078e00ff */
[----:B------:R-:W3:Y:S04]  /*3750*/  LDSM.16.M88.4 R176, [R208+0xf400] ;  /* 0x00f40000d0b0783b */ /* 0x000ee80000000200 */
[----:B------:R-:W3:Y:S04]  /*3760*/  LDSM.16.M88.4 R188, [R208+0x11000] ;  /* 0x01100000d0bc783b */ /* 0x000ee80000000200 */
[----:B------:R-:W3:Y:S04]  /*3770*/  LDSM.16.M88.4 R192, [R208+0x11400] ;  /* 0x01140000d0c0783b */ /* 0x000ee80000000200 */
[----:B------:R-:W3:Y:S04]  /*3780*/  LDSM.16.M88.4 R204, [R208+0x13000] ;  /* 0x01300000d0cc783b */ /* 0x000ee80000000200 */
[----:B-1----:R-:W5:Y:S04]  /*3790*/  LDG.E.64 R4, desc[UR8][R8.64+0x8] ;  /* 0x0000080808047981 */ /* 0x002f68000c1e1b00 */
[----:B----4-:R1:W-:Y:S01]  /*37a0*/  STL [R1+0x28], R10 ;  /* 0x0000280a01007387 */ /* 0x0103e20000100800 */
[----:B--2---:R-:W2:Y:S03]  /*37b0*/  S2R R11, SR_TID.X ;  /* 0x00000000000b7919 */ /* 0x004ea60000002100 */
[----:B------:R-:W4:Y:S04]  /*37c0*/  LDSM.16.M88.4 R208, [R208+0x13400] ;  /* 0x01340000d0d0783b */ /* 0x000f280000000200 */
[----:B------:R-:W2:Y:S04]  /*37d0*/  LDSM.16.M88.4 R212, [R223+0x4000] ;  /* 0x00400000dfd4783b */ /* 0x000ea80000000200 */
[----:B------:R-:W2:Y:S04]  /*37e0*/  LDSM.16.M88.4 R216, [R223+0x4400] ;  /* 0x00440000dfd8783b */ /* 0x000ea80000000200 */
[----:B------:R-:W4:Y:S01]  /*37f0*/  LDG.E.64 R8, desc[UR8][R8.64] ;  /* 0x0000000808087981 */ /* 0x000f22000c1e1b00 */
[----:B-1----:R-:W1:Y:S03]  /*3800*/  S2R R10, SR_TID.X ;  /* 0x00000000000a7919 */ /* 0x002e660000002100 */
[----:B------:R2:W-:Y:S02]  /*3810*/  STL [R1+0x20], R0 ;  /* 0x0000200001007387 */ /* 0x0005e40000100800 */
[----:B--2---:R-:W3:Y:S01]  /*3820*/  @P1 MUFU.RCP R0, UR5 ;  /* 0x0000000500001d08 */ /* 0x004ee20008001000 */
[----:B-1----:R-:W-:Y:S01]  /*3830*/  SHF.R.S32.HI R10, RZ, 0x1f, R10 ;  /* 0x0000001fff0a7819 */ /* 0x002fe2000001140a */
[----:B------:R-:W-:-:S03]  /*3840*/  UIMAD UR5, UR55, UR12, UR58 ;  /* 0x0000000c370572a4 */ /* 0x000fc6000f8e023a */
[----:B------:R-:W-:Y:S01]  /*3850*/  LEA.HI R10, R10, R11, RZ, 0x6 ;  /* 0x0000000b0a0a7211 */ /* 0x000fe200078f30ff */
[----:B------:R-:W-:-:S03]  /*3860*/  USHF.L.U32 UR5, UR5, 0x5, URZ ;  /* 0x0000000505057899 */ /* 0x000fc6000800063f */
[----:B------:R-:W-:Y:S01]  /*3870*/  SHF.R.S32.HI R10, RZ, 0x6, R10 ;  /* 0x00000006ff0a7819 */ /* 0x000fe2000001140a */
[----:B------:R-:W-:-:S04]  /*3880*/  USHF.R.S32.HI UR11, URZ, 0x1f, UR5 ;  /* 0x0000001f3f0b7899 */ /* 0x000fc80008011405 */
[----:B------:R-:W-:-:S05]  /*3890*/  IMAD.SHL.U32 R7, R10, 0x20, RZ ;  /* 0x000000200a077824 */ /* 0x000fca00078e00ff */
[----:B------:R-:W-:Y:S01]  /*38a0*/  LOP3.LUT R7, R7, 0x6, R6, 0xf8, !PT ;  /* 0x0000000607077812 */ /* 0x000fe200078ef806 */
[----:B------:R-:W-:Y:S01]  /*38b0*/  IMAD.U32 R6, RZ, RZ, UR52 ;  /* 0x00000034ff067e24 */ /* 0x000fe2000f8e00ff */
[----:B------:R-:W-:Y:S03]  /*38c0*/  STL [R1+0x10], R236 ;  /* 0x000010ec01007387 */ /* 0x000fe60000100800 */
[----:B------:R-:W-:Y:S01]  /*38d0*/  IMAD R246, R6, 0x80, R7 ;  /* 0x0000008006f67824 */ /* 0x000fe200078e0207 */
[----:B------:R-:W-:Y:S02]  /*38e0*/  USHF.L.U32 UR19, UR32, 0x4, URZ ;  /* 0x0000000420137899 */ /* 0x000fe4000800063f */
[----:B------:R-:W-:Y:S02]  /*38f0*/  USHF.L.U32 UR17, UR32, 0x3, URZ ;  /* 0x0000000320117899 */ /* 0x000fe4000800063f */
[----:B------:R-:W-:-:S02]  /*3900*/  UIADD3 UR29, UR19, 0x20, URZ ;  /* 0x00000020131d7890 */ /* 0x000fc4000fffe03f */
[----:B------:R-:W-:Y:S02]  /*3910*/  UIADD3 UR24, UR19, 0x40, URZ ;  /* 0x0000004013187890 */ /* 0x000fe4000fffe03f */
[----:B------:R-:W-:Y:S02]  /*3920*/  UIADD3 UR28, UR17, UR29, URZ ;  /* 0x0000001d111c7290 */ /* 0x000fe4000fffe03f */
[----:B------:R-:W-:Y:S02]  /*3930*/  UIADD3 UR23, UR17, UR24, URZ ;  /* 0x0000001811177290 */ /* 0x000fe4000fffe03f */
[----:B------:R-:W-:Y:S02]  /*3940*/  UIADD3 UR27, UR17, UR28, URZ ;  /* 0x0000001c111b7290 */ /* 0x000fe4000fffe03f */
[----:B------:R-:W-:Y:S02]  /*3950*/  UIADD3 UR22, UR17, UR23, URZ ;  /* 0x0000001711167290 */ /* 0x000fe4000fffe03f */
[----:B------:R-:W-:-:S02]  /*3960*/  UIADD3 UR26, UR17, UR27, URZ ;  /* 0x0000001b111a7290 */ /* 0x000fc4000fffe03f */
[----:B------:R-:W-:Y:S01]  /*3970*/  UIADD3 UR21, UR17, UR22, URZ ;  /* 0x0000001611157290 */ /* 0x000fe2000fffe03f */
[----:B------:R-:W-:Y:S01]  /*3980*/  IMAD.SHL.U32 R222, R231, 0x2, RZ ;  /* 0x00000002e7de7824 */ /* 0x000fe200078e00ff */
[----:B------:R-:W-:Y:S02]  /*3990*/  CS2R R126, SRZ ;  /* 0x00000000007e7805 */ /* 0x000fe4000001ff00 */
[----:B------:R-:W-:Y:S01]  /*39a0*/  CS2R R124, SRZ ;  /* 0x00000000007c7805 */ /* 0x000fe2000001ff00 */
[----:B------:R-:W-:Y:S01]  /*39b0*/  UIADD3 UR20, UR17, UR21, URZ ;  /* 0x0000001511147290 */ /* 0x000fe2000fffe03f */
        /* <DEDUP_REMOVED lines=46> */
[----:B------:R-:W-:Y:S02]  /*3ca0*/  UIMAD UR36, UR32, 0x18, URZ ;  /* 0x00000018202478a4 */ /* 0x000fe4000f8e023f */
[----:B------:R-:W-:Y:S02]  /*3cb0*/  USHF.L.U32 UR35, UR32, 0x5, URZ ;  /* 0x0000000520237899 */ /* 0x000fe4000800063f */
[----:B------:R-:W-:Y:S02]  /*3cc0*/  UIMAD UR34, UR32, 0x28, URZ ;  /* 0x00000028202278a4 */ /* 0x000fe4000f8e023f */
[----:B------:R-:W-:Y:S02]  /*3cd0*/  UIMAD UR33, UR32, 0x30, URZ ;  /* 0x00000030202178a4 */ /* 0x000fe4000f8e023f */
[----:B------:R-:W-:Y:S02]  /*3ce0*/  UIMAD UR32, UR32, 0x38, URZ ;  /* 0x00000038202078a4 */ /* 0x000fe4000f8e023f */
[----:B------:R-:W-:Y:S01]  /*3cf0*/  UIADD3 UR30, UR17, UR20, URZ ;  /* 0x00000014111e7290 */ /* 0x000fe2000fffe03f */
[----:B---3--:R-:W-:Y:S01]  /*3d00*/  @P1 FMUL.FTZ R0, R2, R0 ;  /* 0x0000000002001220 */ /* 0x008fe20000410000 */
[----:B------:R-:W-:-:S04]  /*3d10*/  SHF.R.S32.HI R2, RZ, 0x1f, R21 ;  /* 0x0000001fff027819 */ /* 0x000fc80000011415 */
[----:B------:R-:W-:Y:S01]  /*3d20*/  @P1 R2UR UR12, R0 ;  /* 0x00000000000c12ca */ /* 0x000fe200000e0000 */
[----:B------:R-:W-:-:S05]  /*3d30*/  VIADD R0, R231, 0x1800 ;  /* 0x00001800e7007836 */ /* 0x000fca0000000000 */
[----:B------:R-:W-:Y:S02]  /*3d40*/  SEL R0, R0, R231, !P0 ;  /* 0x000000e700007207 */ /* 0x000fe40004000000 */
[----:B-----5:R-:W-:-:S04]  /*3d50*/  IADD3 R21, P3, P2, R4, UR5, R21 ;  /* 0x0000000504157c10 */ /* 0x020fc8000fa7e015 */
[----:B------:R-:W-:Y:S01]  /*3d60*/  IADD3.X R4, R5, UR11, R2, P3, P2 ;  /* 0x0000000b05047c10 */ /* 0x000fe20009fe4402 */
[----:B------:R-:W-:-:S05]  /*3d70*/  IMAD R5, RZ, RZ, -UR25 ;  /* 0x80000019ff057e24 */ /* 0x000fca000f8e02ff */
[----:B------:R1:W-:Y:S01]  /*3d80*/  STL [R1+0x44], R5 ;  /* 0x0000440501007387 */ /* 0x0003e20000100800 */
[----:B----4-:R-:W-:Y:S02]  /*3d90*/  R2UR UR10, R8 ;  /* 0x00000000080a72ca */ /* 0x010fe400000e0000 */
[----:B------:R-:W-:Y:S02]  /*3da0*/  LEA R221, R0, UR4, 0x1 ;  /* 0x0000000400dd7c11 */ /* 0x000fe4000f8e08ff */
[----:B-1----:R-:W-:-:S09]  /*3db0*/  IADD3 R5, R17, -UR54, -R246 ;  /* 0x8000003611057c10 */ /* 0x002fd2000fffe8f6 */
[----:B------:R-:W-:Y:S01]  /*3dc0*/  LOP3.LUT R4, R4, UR10, RZ, 0x3c, !PT ;  /* 0x0000000a04047c12 */ /* 0x000fe2000f8e3cff */
[----:B------:R-:W-:-:S04]  /*3dd0*/  VIADD R0, R5, UR7 ;  /* 0x0000000705007c36 */ /* 0x000fc80008000000 */
[----:B------:R1:W-:Y:S04]  /*3de0*/  STL [R1+0x40], R4 ;  /* 0x0000400401007387 */ /* 0x0003e80000100800 */
[----:B------:R2:W-:Y:S01]  /*3df0*/  STL [R1+0x54], R0 ;  /* 0x0000540001007387 */ /* 0x0005e20000100800 */
[----:B------:R-:W-:Y:S01]  /*3e00*/  R2UR UR47, R9 ;  /* 0x00000000092f72ca */ /* 0x000fe200000e0000 */
[----:B------:R-:W-:Y:S02]  /*3e10*/  VIADD R2, R229, 0x1800 ;  /* 0x00001800e5027836 */ /* 0x000fe40000000000 */
[----:B-1----:R-:W-:-:S05]  /*3e20*/  IMAD.WIDE.U32 R4, R21, -0x2daee0ad, RZ ;  /* 0xd2511f5315047825 */ /* 0x002fca00078e00ff */
[----:B------:R2:W-:Y:S01]  /*3e30*/  STL.64 [R1+0x38], R4 ;  /* 0x0000380401007387 */ /* 0x0005e20000100a00 */
[----:B------:R-:W-:Y:S01]  /*3e40*/  UIADD3 UR11, UR31, 0x80, URZ ;  /* 0x000000801f0b7890 */ /* 0x000fe2000fffe03f */
[----:B------:R-:W-:Y:S01]  /*3e50*/  SEL R2, R2, R229, !P0 ;  /* 0x000000e502027207 */ /* 0x000fe20004000000 */
[----:B------:R-:W-:Y:S01]  /*3e60*/  UIADD3 UR25, UR17, UR26, URZ ;  /* 0x0000001a11197290 */ /* 0x000fe2000fffe03f */
[----:B------:R-:W-:Y:S02]  /*3e70*/  UMOV UR5, URZ ;  /* 0x0000003f00057c82 */ /* 0x000fe40008000000 */
[----:B------:R-:W-:Y:S01]  /*3e80*/  LEA R220, R2, UR4, 0x1 ;  /* 0x0000000402dc7c11 */ /* 0x000fe2000f8e08ff */
[----:B------:R-:W-:Y:S01]  /*3e90*/  UISETP.GE.AND UP1, UPT, UR11, UR7, UPT ;  /* 0x000000070b00728c */ /* 0x000fe2000bf26270 */
[----:B------:R-:W-:Y:S01]  /*3ea0*/  @UP0 UMOV UR5, UR12 ;  /* 0x0000000c00050c82 */ /* 0x000fe20008000000 */
[----:B------:R-:W-:Y:S02]  /*3eb0*/  UIADD3 UR46, UR47, 0x646e171e, URZ ;  /* 0x646e171e2f2e7890 */ /* 0x000fe4000fffe03f */
[----:B------:R-:W-:-:S02]  /*3ec0*/  UIADD3 UR45, UR10, -0x4ab325aa, URZ ;  /* 0xb54cda560a2d7890 */ /* 0x000fc4000fffe03f */
[----:B------:R-:W-:Y:S02]  /*3ed0*/  UIADD3 UR44, UR47, -0x56f99767, URZ ;  /* 0xa90668992f2c7890 */ /* 0x000fe4000fffe03f */
[----:B------:R-:W-:Y:S02]  /*3ee0*/  UIADD3 UR43, UR10, 0x1715609d, URZ ;  /* 0x1715609d0a2b7890 */ /* 0x000fe4000fffe03f */
[----:B------:R-:W-:Y:S02]  /*3ef0*/  UIADD3 UR42, UR47, -0x126145ec, URZ ;  /* 0xed9eba142f2a7890 */ /* 0x000fe4000fffe03f */
[----:B------:R-:W-:Y:S02]  /*3f00*/  UIADD3 UR41, UR10, 0x78dde6e4, URZ ;  /* 0x78dde6e40a297890 */ /* 0x000fe4000fffe03f */
[----:B------:R-:W-:Y:S02]  /*3f10*/  UIADD3 UR40, UR47, 0x32370b8f, URZ ;  /* 0x32370b8f2f287890 */ /* 0x000fe4000fffe03f */
[----:B------:R-:W-:-:S02]  /*3f20*/  UIADD3 UR39, UR10, -0x255992d5, URZ ;  /* 0xdaa66d2b0a277890 */ /* 0x000fc4000fffe03f */
[----:B------:R-:W-:Y:S02]  /*3f30*/  UIADD3 UR38, UR47, 0x76cf5d0a, URZ ;  /* 0x76cf5d0a2f267890 */ /* 0x000fe4000fffe03f */
[----:B------:R-:W-:Y:S02]  /*3f40*/  UIADD3 UR49, UR10, 0x3c6ef372, URZ ;  /* 0x3c6ef3720a317890 */ /* 0x000fe4000fffe03f */
[----:B------:R-:W-:Y:S02]  /*3f50*/  UIADD3 UR48, UR47, -0x4498517b, URZ ;  /* 0xbb67ae852f307890 */ /* 0x000fe4000fffe03f */
[----:B------:R-:W-:Y:S02]  /*3f60*/  UIADD3 UR37, UR10, -0x61c88647, URZ ;  /* 0x9e3779b90a257890 */ /* 0x000fe4000fffe03f */
[----:B------:R-:W-:Y:S01]  /*3f70*/  UIADD3 UR31, UR17, UR25, URZ ;  /* 0x00000019111f7290 */ /* 0x000fe2000fffe03f */
[----:B------:R-:W-:Y:S01]  /*3f80*/  ULDC.U8 UR12, c[0x0][0x388] ;  /* 0x0000e200000c7ab9 */ /* 0x000fe20000000000 */
[----:B--2---:R-:W-:-:S10]  /*3f90*/  ULDC UR11, c[0x0][0x2ec] ;  /* 0x0000bb00000b7ab9 */ /* 0x004fd40000000800 */
.L_x_530:
[----:B------:R-:W-:Y:S01]  /*3fa0*/  LEA R0, R230, UR4, 0x1 ;  /* 0x00000004e6007c11 */ /* 0x000fe2000f8e08ff */
[----:B------:R-:W0:Y:S01]  /*3fb0*/  LDGDEPBAR ;  /* 0x00000000000079af */ /* 0x000e220000000000 */
[----:B------:R-:W-:Y:S01]  /*3fc0*/  PLOP3.LUT P2, PT, PT, PT, UP1, 0x80, 0x0 ;  /* 0x000000000000781c */ /* 0x000fe20003f4f018 */
[----:B------:R-:W-:Y:S01]  /*3fd0*/  IMAD.IADD R2, R228, 0x1, R221 ;  /* 0x00000001e4027824 */ /* 0x000fe200078e02dd */
[----:B------:R-:W-:Y:S05]  /*3fe0*/  PLOP3.LUT P6, PT, PT, PT, UP1, 0x80, 0x0 ;  /* 0x000000000000781c */ /* 0x000fea0003fcf018 */
[----:B------:R-:W2:Y:S01]  /*3ff0*/  LDL R232, [R1+0x54] ;  /* 0x0000540001e87983 */ /* 0x000ea20000100800 */
[----:B------:R-:W-:Y:S01]  /*4000*/  PLOP3.LUT P4, PT, PT, PT, UP1, 0x80, 0x0 ;  /* 0x000000000000781c */ /* 0x000fe20003f8f018 */
[----:B------:R-:W-:Y:S01]  /*4010*/  UISETP.GE.AND UP2, UPT, UR6, 0x1, UPT ;  /* 0x000000010600788c */ /* 0x000fe2000bf46270 */
[----:B------:R-:W-:Y:S01]  /*4020*/  PLOP3.LUT P5, PT, PT, PT, UP1, 0x80, 0x0 ;  /* 0x000000000000781c */ /* 0x000fe20003faf018 */
[----:B------:R-:W3:Y:S01]  /*4030*/  LDL R235, [R1+0x24] ;  /* 0x0000240001eb7983 */ /* 0x000ee20000100800 */
[----:B------:R-:W-:Y:S03]  /*4040*/  PLOP3.LUT P1, PT, PT, PT, UP1, 0x80, 0x0 ;  /* 0x000000000000781c */ /* 0x000fe60003f2f018 */
[----:B------:R-:W4:Y:S01]  /*4050*/  LDL R234, [R1+0x28] ;  /* 0x0000280001ea7983 */ /* 0x000f220000100800 */
[C---:B------:R-:W-:Y:S01]  /*4060*/  @P6 ISETP.GE.AND P6, PT, R246.reuse, UR7, PT ;  /* 0x00000007f6006c0c */ /* 0x040fe2000bfc6270 */
        /* <DEDUP_REMOVED lines=50> */
[-C--:B------:R-:W-:Y:S06]  /*4390*/  HMMA.16816.F32.BF16 R12, R168, R166.reuse, R12 ;  /* 0x000000a6a80c723c */ /* 0x080fec000004180c */
[C---:B------:R-:W-:Y:S01]  /*43a0*/  HMMA.16816.F32.BF16 R16, R140.reuse, R166, R16 ;  /* 0x000000a68c10723c */ /* 0x040fe20000041810 */
[----:B------:R1:W3:Y:S01]  /*43b0*/  LDSM.16.M88.4 R164, [R2+0x2800] ;  /* 0x0028000002a4783b */ /* 0x0002e20000000200 */
[----:B------:R-:W-:Y:S04]  /*43c0*/  IMAD.U32 R0, RZ, RZ, UR6 ;  /* 0x00000006ff007e24 */ /* 0x000fe8000f8e00ff */
[-C--:B------:R-:W-:Y:S06]  /*43d0*/  HMMA.16816.F32.BF16 R20, R140, R136.reuse, R20 ;  /* 0x000000888c14723c */ /* 0x080fec0000041814 */
[C---:B------:R-:W-:Y:S06]  /*43e0*/  HMMA.16816.F32.BF16 R24, R168.reuse, R136, R24 ;  /* 0x00000088a818723c */ /* 0x040fec0000041818 */
[-C--:B------:R-:W-:Y:S05]  /*43f0*/  HMMA.16816.F32.BF16 R28, R168, R138.reuse, R28 ;  /* 0x0000008aa81c723c */ /* 0x080fea000004181c */
[C---:B------:R-:W-:Y:S01]  /*4400*/  @P1 VIADD R137, R246.reuse, 0x8 ;  /* 0x00000008f6891836 */ /* 0x040fe20000000000 */
[----:B------:R-:W-:Y:S01]  /*4410*/  PLOP3.LUT P1, PT, PT, PT, UP1, 0x80, 0x0 ;  /* 0x000000000000781c */ /* 0x000fe20003f2f018 */
[----:B------:R-:W-:Y:S01]  /*4420*/  HMMA.16816.F32.BF16 R32, R140, R138, R32 ;  /* 0x0000008a8c20723c */ /* 0x000fe20000041820 */
[----:B------:R-:W4:Y:S01]  /*4430*/  LDL R139, [R1+0x58] ;  /* 0x00005800018b7983 */ /* 0x000f220000100800 */
[----:B------:R-:W3:Y:S04]  /*4440*/  S2R R141, SR_TID.X ;  /* 0x00000000008d7919 */ /* 0x000ee80000002100 */
[-C--:B------:R-:W-:Y:S01]  /*4450*/  HMMA.16816.F32.BF16 R4, R144, R148.reuse, R4 ;  /* 0x000000949004723c */ /* 0x080fe20000041804 */
[----:B------:R-:W-:Y:S04]  /*4460*/  IMAD.U32 R140, RZ, RZ, UR6 ;  /* 0x00000006ff8c7e24 */ /* 0x000fe8000f8e00ff */
[----:B------:R-:W-:Y:S01]  /*4470*/  @P2 VIADD R138, R246, 0x1 ;  /* 0x00000001f68a2836 */ /* 0x000fe20000000000 */
[----:B------:R-:W-:Y:S01]  /*4480*/  PLOP3.LUT P2, PT, PT, PT, UP1, 0x80, 0x0 ;  /* 0x000000000000781c */ /* 0x000fe20003f4f018 */
[C---:B------:R-:W-:Y:S01]  /*4490*/  HMMA.16816.F32.BF16 R8, R156.reuse, R148, R8 ;  /* 0x000000949c08723c */ /* 0x040fe20000041808 */
[----:B------:R-:W4:Y:S03]  /*44a0*/  LDL.64 R148, [R1+0x38] ;  /* 0x0000380001947983 */ /* 0x000f260000100a00 */
[----:B--2---:R-:W-:Y:S02]  /*44b0*/  IMAD R0, R0, 0x40, R232 ;  /* 0x0000004000007824 */ /* 0x004fe400078e02e8 */
[-C--:B------:R-:W-:Y:S01]  /*44c0*/  HMMA.16816.F32.BF16 R12, R156, R150.reuse, R12 ;  /* 0x000000969c0c723c */ /* 0x080fe2000004180c */
[----:B------:R-:W2:Y:S04]  /*44d0*/  LDL R232, [R1+0x14] ;  /* 0x0000140001e87983 */ /* 0x000ea80000100800 */
[----:B-1----:R-:W-:Y:S01]  /*44e0*/  VIADD R2, R0, 0x20 ;  /* 0x0000002000027836 */ /* 0x002fe20000000000 */
[C---:B------:R-:W-:Y:S05]  /*44f0*/  HMMA.16816.F32.BF16 R16, R144.reuse, R150, R16 ;  /* 0x000000969010723c */ /* 0x040fea0000041810 */
[----:B------:R-:W-:Y:S01]  /*4500*/  @P1 VIADD R136, R246, 0x10 ;  /* 0x00000010f6881836 */ /* 0x000fe20000000000 */
[----:B------:R-:W-:Y:S01]  /*4510*/  PLOP3.LUT P1, PT, PT, PT, UP1, 0x80, 0x0 ;  /* 0x000000000000781c */ /* 0x000fe20003f2f018 */
[-C--:B------:R-:W-:Y:S04]  /*4520*/  HMMA.16816.F32.BF16 R20, R144, R132.reuse, R20 ;  /* 0x000000849014723c */ /* 0x080fe80000041814 */
[----:B---3--:R-:W-:Y:S02]  /*4530*/  SHF.R.S32.HI R141, RZ, 0x1f, R141 ;  /* 0x0000001fff8d7819 */ /* 0x008fe4000001148d */
[C---:B------:R-:W-:Y:S06]  /*4540*/  HMMA.16816.F32.BF16 R24, R156.reuse, R132, R24 ;  /* 0x000000849c18723c */ /* 0x040fec0000041818 */
[----:B------:R-:W-:Y:S01]  /*4550*/  @P1 ISETP.GE.AND P1, PT, R136, UR7, PT ;  /* 0x0000000788001c0c */ /* 0x000fe2000bf26270 */
[-C--:B------:R-:W-:Y:S01]  /*4560*/  HMMA.16816.F32.BF16 R28, R156, R134.reuse, R28 ;  /* 0x000000869c1c723c */ /* 0x080fe2000004181c */
[----:B------:R-:W3:Y:S03]  /*4570*/  LDL R157, [R1+0x40] ;  /* 0x00004000019d7983 */ /* 0x000ee60000100800 */
[C---:B------:R-:W-:Y:S02]  /*4580*/  VIADD R133, R0.reuse, 0x28 ;  /* 0x0000002800857836 */ /* 0x040fe40000000000 */
[----:B------:R-:W-:Y:S01]  /*4590*/  HMMA.16816.F32.BF16 R32, R144, R134, R32 ;  /* 0x000000869020723c */ /* 0x000fe20000041820 */
[----:B------:R-:W1:Y:S03]  /*45a0*/  S2R R144, SR_TID.X ;  /* 0x0000000000907919 */ /* 0x000e660000002100 */
[----:B------:R-:W-:Y:S01]  /*45b0*/  ISETP.GE.AND P0, PT, R133, RZ, PT ;  /* 0x000000ff8500720c */ /* 0x000fe20003f06270 */
[----:B------:R-:W-:Y:S01]  /*45c0*/  VIADD R132, R0, 0x8 ;  /* 0x0000000800847836 */ /* 0x000fe20000000000 */
[-C--:B------:R-:W-:Y:S05]  /*45d0*/  HMMA.16816.F32.BF16 R4, R152, R160.reuse, R4 ;  /* 0x000000a09804723c */ /* 0x080fea0000041804 */
[----:B------:R-:W-:Y:S01]  /*45e0*/  ISETP.GE.AND P3, PT, R132, RZ, PT ;  /* 0x000000ff8400720c */ /* 0x000fe20003f66270 */
[C---:B------:R-:W-:Y:S05]  /*45f0*/  HMMA.16816.F32.BF16 R8, R164.reuse, R160, R8 ;  /* 0x000000a0a408723c */ /* 0x040fea0000041808 */
[----:B------:R-:W-:Y:S01]  /*4600*/  @!P0 IADD3 R133, -R0, -0x28, RZ ;  /* 0xffffffd800858810 */ /* 0x000fe20007ffe1ff */
[-C--:B------:R-:W-:Y:S03]  /*4610*/  HMMA.16816.F32.BF16 R12, R164, R162.reuse, R12 ;  /* 0x000000a2a40c723c */ /* 0x080fe6000004180c */
[----:B------:R-:W-:Y:S02]  /*4620*/  ISETP.GE.AND P0, PT, R2, RZ, PT ;  /* 0x000000ff0200720c */ /* 0x000fe40003f06270 */
[----:B------:R-:W-:Y:S01]  /*4630*/  I2FP.F32.S32 R133, R133 ;  /* 0x0000008500857245 */ /* 0x000fe20000201400 */
[C---:B------:R-:W-:Y:S05]  /*4640*/  HMMA.16816.F32.BF16 R16, R152.reuse, R162, R16 ;  /* 0x000000a29810723c */ /* 0x040fea0000041810 */
[C---:B------:R-:W-:Y:S01]  /*4650*/  @!P3 IADD3 R132, -R0.reuse, -0x8, RZ ;  /* 0xfffffff80084b810 */ /* 0x040fe20007ffe1ff */
[C---:B------:R-:W-:Y:S01]  /*4660*/  VIADD R145, R0.reuse, 0xfffffff7 ;  /* 0xfffffff700917836 */ /* 0x040fe20000000000 */
[----:B------:R-:W-:Y:S01]  /*4670*/  PLOP3.LUT P3, PT, PT, PT, UP1, 0x80, 0x0 ;  /* 0x000000000000781c */ /* 0x000fe20003f6f018 */
[C---:B------:R-:W-:Y:S03]  /*4680*/  VIADD R146, R0.reuse, 0xfffffff0 ;  /* 0xfffffff000927836 */ /* 0x040fe60000000000 */
[C---:B------:R-:W-:Y:S01]  /*4690*/  @!P0 IADD3 R2, -R0.reuse, -0x20, RZ ;  /* 0xffffffe000028810 */ /* 0x040fe20007ffe1ff */
[----:B------:R-:W-:Y:S01]  /*46a0*/  FFMA.FTZ R10, R133, -UR5, R10 ;  /* 0x80000005850a7c23 */ /* 0x000fe2000801000a */
[----:B------:R-:W-:Y:S01]  /*46b0*/  IABS R133, R0 ;  /* 0x0000000000857213 */ /* 0x000fe20000000000 */
[C---:B------:R-:W-:Y:S01]  /*46c0*/  VIADD R147, R0.reuse, 0x10 ;  /* 0x0000001000937836 */ /* 0x040fe20000000000 */
[----:B------:R-:W-:Y:S01]  /*46d0*/  I2FP.F32.S32 R161, R2 ;  /* 0x0000000200a17245 */ /* 0x000fe20000201400 */
[C---:B------:R-:W-:Y:S01]  /*46e0*/  VIADD R134, R0.reuse, 0xffffffff ;  /* 0xffffffff00867836 */ /* 0x040fe20000000000 */
[----:B------:R-:W-:Y:S01]  /*46f0*/  I2FP.F32.S32 R170, R133 ;  /* 0x0000008500aa7245 */ /* 0x000fe20000201400 */
[----:B------:R-:W-:Y:S01]  /*4700*/  VIADD R133, R0, 0x7 ;  /* 0x0000000700857836 */ /* 0x000fe20000000000 */
[----:B------:R-:W-:Y:S01]  /*4710*/  PLOP3.LUT P0, PT, PT, PT, UP1, 0x80, 0x0 ;  /* 0x000000000000781c */ /* 0x000fe20003f0f018 */
[C---:B------:R-:W-:Y:S01]  /*4720*/  FFMA.FTZ R8, R161.reuse, -UR5, R8 ;  /* 0x80000005a1087c23 */ /* 0x040fe20008010008 */
[----:B------:R-:W-:Y:S01]  /*4730*/  I2FP.F32.S32 R237, R132 ;  /* 0x0000008400ed7245 */ /* 0x000fe20000201400 */
[----:B------:R-:W-:Y:S01]  /*4740*/  FFMA.FTZ R14, R161, -UR5, R14 ;  /* 0x80000005a10e7c23 */ /* 0x000fe2000801000e */
[----:B------:R-:W-:Y:S01]  /*4750*/  @P3 FSEL R10, R10, -INF , !P6 ;  /* 0xff8000000a0a3808 */ /* 0x000fe20007000000 */
[----:B------:R-:W2:Y:S01]  /*4760*/  LDL R161, [R1+0x20] ;  /* 0x0000200001a17983 */ /* 0x000ea20000100800 */
[----:B------:R-:W-:Y:S01]  /*4770*/  @P2 FSEL R8, R8, -INF , !P6 ;  /* 0xff80000008082808 */ /* 0x000fe20007000000 */
[C---:B------:R-:W-:Y:S01]  /*4780*/  FFMA.FTZ R4, R170.reuse, -UR5, R4 ;  /* 0x80000005aa047c23 */ /* 0x040fe20008010004 */
[----:B-1----:R-:W-:Y:S01]  /*4790*/  LEA.HI R141, R141, R144, RZ, 0x6 ;  /* 0x000000908d8d7211 */ /* 0x002fe200078f30ff */
[----:B------:R-:W-:Y:S01]  /*47a0*/  FFMA.FTZ R6, R237, -UR5, R6 ;  /* 0x80000005ed067c23 */ /* 0x000fe20008010006 */
[----:B------:R-:W-:Y:S01]  /*47b0*/  PLOP3.LUT P2, PT, PT, PT, UP1, 0x80, 0x0 ;  /* 0x000000000000781c */ /* 0x000fe20003f4f018 */
[----:B------:R-:W-:Y:S01]  /*47c0*/  FFMA.FTZ R18, R170, -UR5, R18 ;  /* 0x80000005aa127c23 */ /* 0x000fe20008010012 */
[----:B------:R-:W-:Y:S01]  /*47d0*/  @P4 FSEL R4, R4, -INF , !P6 ;  /* 0xff80000004044808 */ /* 0x000fe20007000000 */
[----:B------:R-:W-:Y:S01]  /*47e0*/  @P0 VIADD R135, R246, 0x9 ;  /* 0x00000009f6870836 */ /* 0x000fe20000000000 */
[----:B------:R-:W-:Y:S01]  /*47f0*/  PLOP3.LUT P4, PT, PT, PT, UP1, 0x80, 0x0 ;  /* 0x000000000000781c */ /* 0x000fe20003f8f018 */
[----:B------:R-:W-:Y:S01]  /*4800*/  VIADD R2, R0, 0x27 ;  /* 0x0000002700027836 */ /* 0x000fe20000000000 */
[----:B------:R-:W-:Y:S01]  /*4810*/  @P5 FSEL R6, R6, -INF , !P6 ;  /* 0xff80000006065808 */ /* 0x000fe20007000000 */
[----:B------:R-:W-:Y:S01]  /*4820*/  VIADD R132, R0, 0x1f ;  /* 0x0000001f00847836 */ /* 0x000fe20000000000 */
[----:B------:R-:W-:Y:S01]  /*4830*/  ISETP.GE.AND P6, PT, R134, RZ, PT ;  /* 0x000000ff8600720c */ /* 0x000fe20003fc6270 */
[C---:B------:R-:W-:Y:S01]  /*4840*/  VIADD R136, R0.reuse, 0xfffffff8 ;  /* 0xfffffff800887836 */ /* 0x040fe20000000000 */
[----:B------:R-:W-:Y:S01]  /*4850*/  ISETP.GE.AND P0, PT, R133, RZ, PT ;  /* 0x000000ff8500720c */ /* 0x000fe20003f06270 */
[----:B------:R-:W-:Y:S01]  /*4860*/  VIADD R160, R0, 0xffffffe8 ;  /* 0xffffffe800a07836 */ /* 0x000fe20000000000 */
[----:B------:R-:W-:Y:S02]  /*4870*/  PLOP3.LUT P5, PT, PT, PT, UP1, 0x80, 0x0 ;  /* 0x000000000000781c */ /* 0x000fe40003faf018 */
[----:B------:R-:W-:Y:S02]  /*4880*/  SHF.R.S32.HI R141, RZ, 0x6, R141 ;  /* 0x00000006ff8d7819 */ /* 0x000fe4000001148d */
[----:B------:R-:W-:Y:S01]  /*4890*/  @P2 ISETP.GE.AND P2, PT, R137, UR7, PT ;  /* 0x0000000789002c0c */ /* 0x000fe2000bf46270 */
[----:B------:R-:W-:Y:S01]  /*48a0*/  @P4 VIADD R143, R246, 0x11 ;  /* 0x00000011f68f4836 */ /* 0x000fe20000000000 */
[----:B------:R-:W-:Y:S01]  /*48b0*/  ISETP.GE.AND P4, PT, R2, RZ, PT ;  /* 0x000000ff0200720c */ /* 0x000fe20003f86270 */
[C---:B------:R-:W-:Y:S01]  /*48c0*/  VIADD R137, R0.reuse, 0x17 ;  /* 0x0000001700897836 */ /* 0x040fe20000000000 */
[----:B------:R-:W-:Y:S02]  /*48d0*/  PLOP3.LUT P3, PT, PT, PT, UP1, 0x80, 0x0 ;  /* 0x000000000000781c */ /* 0x000fe40003f6f018 */
[C---:B------:R-:W-:Y:S02]  /*48e0*/  @!P6 IADD3 R134, -R0.reuse, 0x1, RZ ;  /* 0x000000010086e810 */ /* 0x040fe40007ffe1ff */
[----:B------:R-:W-:Y:S02]  /*48f0*/  @!P0 IADD3 R133, -R0, -0x7, RZ ;  /* 0xfffffff900858810 */ /* 0x000fe40007ffe1ff */
[----:B------:R-:W-:Y:S02]  /*4900*/  ISETP.GE.AND P6, PT, R132, RZ, PT ;  /* 0x000000ff8400720c */ /* 0x000fe40003fc6270 */
[----:B------:R-:W-:Y:S02]  /*4910*/  PLOP3.LUT P0, PT, PT, PT, UP1, 0x80, 0x0 ;  /* 0x000000000000781c */ /* 0x000fe40003f0f018 */
[----:B------:R-:W-:Y:S02]  /*4920*/  I2FP.F32.S32 R238, R133 ;  /* 0x0000008500ee7245 */ /* 0x000fe40000201400 */
[----:B------:R-:W-:Y:S02]  /*4930*/  @!P4 IADD3 R2, -R0, -0x27, RZ ;  /* 0xffffffd90002c810 */ /* 0x000fe40007ffe1ff */
[----:B------:R-:W-:Y:S01]  /*4940*/  PLOP3.LUT P4, PT, PT, PT, UP1, 0x80, 0x0 ;  /* 0x000000000000781c */ /* 0x000fe20003f8f018 */
[----:B------:R-:W-:Y:S01]  /*4950*/  FFMA.FTZ R7, R238, -UR5, R7 ;  /* 0x80000005ee077c23 */ /* 0x000fe20008010007 */
[----:B------:R-:W-:Y:S02]  /*4960*/  I2FP.F32.S32 R2, R2 ;  /* 0x0000000200027245 */ /* 0x000fe40000201400 */
[----:B------:R-:W-:Y:S02]  /*4970*/  I2FP.F32.S32 R233, R134 ;  /* 0x0000008600e97245 */ /* 0x000fe40000201400 */
[----:B------:R-:W-:Y:S01]  /*4980*/  @!P6 IADD3 R132, -R0, -0x1f, RZ ;  /* 0xffffffe10084e810 */ /* 0x000fe20007ffe1ff */
[----:B------:R-:W-:Y:S01]  /*4990*/  @P0 VIADD R142, R246, 0x18 ;  /* 0x00000018f68e0836 */ /* 0x000fe20000000000 */
[----:B------:R-:W-:Y:S01]  /*49a0*/  PLOP3.LUT P6, PT, PT, PT, UP1, 0x80, 0x0 ;  /* 0x000000000000781c */ /* 0x000fe20003fcf018 */
[----:B------:R-:W-:Y:S01]  /*49b0*/  FFMA.FTZ R11, R2, -UR5, R11 ;  /* 0x80000005020b7c23 */ /* 0x000fe2000801000b */
[----:B------:R-:W-:Y:S01]  /*49c0*/  I2FP.F32.S32 R171, R132 ;  /* 0x0000008400ab7245 */ /* 0x000fe20000201400 */
[----:B------:R-:W-:Y:S01]  /*49d0*/  FFMA.FTZ R5, R233, -UR5, R5 ;  /* 0x80000005e9057c23 */ /* 0x000fe20008010005 */
[----:B------:R-:W-:Y:S01]  /*49e0*/  PLOP3.LUT P0, PT, PT, PT, UP1, 0x80, 0x0 ;  /* 0x000000000000781c */ /* 0x000fe20003f0f018 */
[----:B------:R-:W-:Y:S01]  /*49f0*/  IMAD.U32 R2, RZ, RZ, UR52 ;  /* 0x00000034ff027e24 */ /* 0x000fe2000f8e00ff */
[----:B------:R-:W-:Y:S01]  /*4a00*/  @P5 ISETP.GE.AND P5, PT, R138, UR7, PT ;  /* 0x000000078a005c0c */ /* 0x000fe2000bfa6270 */
[----:B------:R-:W-:Y:S01]  /*4a10*/  FFMA.FTZ R9, R171, -UR5, R9 ;  /* 0x80000005ab097c23 */ /* 0x000fe20008010009 */
[----:B------:R-:W-:Y:S01]  /*4a20*/  @P3 ISETP.GE.AND P3, PT, R135, UR7, PT ;  /* 0x0000000787003c0c */ /* 0x000fe2000bf66270 */
[----:B------:R-:W-:Y:S01]  /*4a30*/  IMAD R132, R2, 0x4, R141 ;  /* 0x0000000402847824 */ /* 0x000fe200078e028d */
[----:B------:R-:W-:Y:S01]  /*4a40*/  @P4 FSEL R5, R5, -INF , !P5 ;  /* 0xff80000005054808 */ /* 0x000fe20006800000 */
[----:B------:R-:W-:Y:S01]  /*4a50*/  VIADD R2, R0, 0x18 ;  /* 0x0000001800027836 */ /* 0x000fe20000000000 */
[----:B------:R-:W-:Y:S01]  /*4a60*/  PLOP3.LUT P4, PT, PT, PT, UP1, 0x80, 0x0 ;  /* 0x000000000000781c */ /* 0x000fe20003f8f018 */
[----:B------:R-:W-:Y:S01]  /*4a70*/  FFMA.FTZ R15, R171, -UR5, R15 ;  /* 0x80000005ab0f7c23 */ /* 0x000fe2000801000f */
[----:B------:R-:W-:Y:S01]  /*4a80*/  @P6 FSEL R7, R7, -INF , !P5 ;  /* 0xff80000007076808 */ /* 0x000fe20006800000 */
[----:B------:R-:W-:Y:S01]  /*4a90*/  FFMA.FTZ R19, R233, -UR5, R19 ;  /* 0x80000005e9137c23 */ /* 0x000fe20008010013 */
[----:B------:R-:W-:Y:S02]  /*4aa0*/  PLOP3.LUT P6, PT, PT, PT, UP1, 0x80, 0x0 ;  /* 0x000000000000781c */ /* 0x000fe40003fcf018 */
[----:B------:R-:W-:Y:S02]  /*4ab0*/  @P0 FSEL R9, R9, -INF , !P5 ;  /* 0xff80000009090808 */ /* 0x000fe40006800000 */
[----:B------:R-:W-:Y:S02]  /*4ac0*/  LOP3.LUT R132, R132, UR47, RZ, 0x3c, !PT ;  /* 0x0000002f84847c12 */ /* 0x000fe4000f8e3cff */
[----:B------:R-:W-:Y:S03]  /*4ad0*/  ISETP.GE.AND P0, PT, R2, RZ, PT ;  /* 0x000000ff0200720c */ /* 0x000fe60003f06270 */
[----:B------:R-:W-:Y:S02]  /*4ae0*/  @P4 FSEL R11, R11, -INF , !P5 ;  /* 0xff8000000b0b4808 */ /* 0x000fe40006800000 */
[----:B------:R-:W-:Y:S02]  /*4af0*/  ISETP.GE.AND P5, PT, R137, RZ, PT ;  /* 0x000000ff8900720c */ /* 0x000fe40003fa6270 */
[----:B------:R-:W-:Y:S01]  /*4b00*/  ISETP.GE.AND P4, PT, R136, RZ, PT ;  /* 0x000000ff8800720c */ /* 0x000fe20003f86270 */
[----:B------:R-:W-:Y:S01]  /*4b10*/  @P6 VIADD R144, R246, 0x19 ;  /* 0x00000019f6906836 */ /* 0x000fe20000000000 */
[----:B------:R-:W-:Y:S04]  /*4b20*/  ISETP.GE.AND P6, PT, R145, RZ, PT ;  /* 0x000000ff9100720c */ /* 0x000fe80003fc6270 */
[----:B------:R-:W-:Y:S02]  /*4b30*/  @!P0 IADD3 R2, -R0, -0x18, RZ ;  /* 0xffffffe800028810 */ /* 0x000fe40007ffe1ff */
[----:B------:R-:W-:Y:S03]  /*4b40*/  ISETP.GE.AND P0, PT, R146, RZ, PT ;  /* 0x000000ff9200720c */ /* 0x000fe60003f06270 */
[C---:B------:R-:W-:Y:S02]  /*4b50*/  @!P5 IADD3 R137, -R0.reuse, -0x17, RZ ;  /* 0xffffffe90089d810 */ /* 0x040fe40007ffe1ff */
[----:B------:R-:W-:Y:S02]  /*4b60*/  PLOP3.LUT P5, PT, PT, PT, UP1, 0x80, 0x0 ;  /* 0x000000000000781c */ /* 0x000fe40003faf018 */
[C---:B------:R-:W-:Y:S02]  /*4b70*/  @!P6 IADD3 R145, -R0.reuse, 0x9, RZ ;  /* 0x000000090091e810 */ /* 0x040fe40007ffe1ff */
[----:B------:R-:W-:Y:S02]  /*4b80*/  ISETP.GE.AND P6, PT, R147, RZ, PT ;  /* 0x000000ff9300720c */ /* 0x000fe40003fc6270 */
[C---:B------:R-:W-:Y:S02]  /*4b90*/  @!P4 IADD3 R136, -R0.reuse, 0x8, RZ ;  /* 0x000000080088c810 */ /* 0x040fe40007ffe1ff */
[----:B------:R-:W-:Y:S02]  /*4ba0*/  @!P0 IADD3 R146, -R0, 0x10, RZ ;  /* 0x0000001000928810 */ /* 0x000fe40007ffe1ff */
[----:B------:R-:W-:Y:S02]  /*4bb0*/  PLOP3.LUT P4, PT, PT, PT, UP1, 0x80, 0x0 ;  /* 0x000000000000781c */ /* 0x000fe40003f8f018 */
[----:B------:R-:W-:Y:S02]  /*4bc0*/  I2FP.F32.S32 R145, R145 ;  /* 0x0000009100917245 */ /* 0x000fe40000201400 */
[----:B------:R-:W-:Y:S02]  /*4bd0*/  @P5 ISETP.GE.AND P5, PT, R142, UR7, PT ;  /* 0x000000078e005c0c */ /* 0x000fe4000bfa6270 */
[----:B------:R-:W-:Y:S01]  /*4be0*/  I2FP.F32.S32 R146, R146 ;  /* 0x0000009200927245 */ /* 0x000fe20000201400 */
[----:B------:R-:W-:Y:S01]  /*4bf0*/  FFMA.FTZ R17, R145, -UR5, R17 ;  /* 0x8000000591117c23 */ /* 0x000fe20008010011 */
[----:B------:R-:W-:Y:S04]  /*4c00*/  @!P6 IADD3 R147, -R0, -0x10, RZ ;  /* 0xfffffff00093e810 */ /* 0x000fe80007ffe1ff */
[----:B------:R-:W-:Y:S02]  /*4c10*/  I2FP.F32.S32 R147, R147 ;  /* 0x0000009300937245 */ /* 0x000fe40000201400 */
[----:B------:R-:W-:Y:S01]  /*4c20*/  @P4 ISETP.GE.AND P4, PT, R143, UR7, PT ;  /* 0x000000078f004c0c */ /* 0x000fe2000bf86270 */
[----:B----4-:R-:W-:Y:S01]  /*4c30*/  IMAD R140, R140, 0x4, R139 ;  /* 0x000000048c8c7824 */ /* 0x010fe200078e028b */
[----:B------:R-:W-:Y:S03]  /*4c40*/  LOP3.LUT R134, R149, R132, RZ, 0x3c, !PT ;  /* 0x0000008495867212 */ /* 0x000fe600078e3cff */
[----:B------:R-:W-:Y:S01]  /*4c50*/  IMAD.WIDE.U32 R132, R140, -0x326172a9, RZ ;  /* 0xcd9e8d578c847825 */ /* 0x000fe200078e00ff */
[----:B------:R-:W-:Y:S03]  /*4c60*/  LOP3.LUT R141, R148, UR48, RZ, 0x3c, !PT ;  /* 0x00000030948d7c12 */ /* 0x000fe6000f8e3cff */
[----:B------:R-:W-:Y:S04]  /*4c70*/  IMAD.WIDE.U32 R168, R134, -0x326172a9, RZ ;  /* 0xcd9e8d5786a87825 */ /* 0x000fe800078e00ff */
[C---:B------:R-:W-:Y:S01]  /*4c80*/  VIADD R149, R0.reuse, 0xf ;  /* 0x0000000f00957836 */ /* 0x040fe20000000000 */
[----:B------:R-:W-:Y:S01]  /*4c90*/  LOP3.LUT R134, R169, UR37, R132, 0x96, !PT ;  /* 0x00000025a9867c12 */ /* 0x000fe2000f8e9684 */
[----:B------:R-:W-:Y:S01]  /*4ca0*/  VIADD R148, R0, 0xffffffef ;  /* 0xffffffef00947836 */ /* 0x000fe20000000000 */
[----:B------:R-:W-:Y:S02]  /*4cb0*/  LOP3.LUT R159, R168, UR49, RZ, 0x3c, !PT ;  /* 0x00000031a89f7c12 */ /* 0x000fe4000f8e3cff */
[----:B------:R-:W-:Y:S01]  /*4cc0*/  ISETP.GE.AND P6, PT, R149, RZ, PT ;  /* 0x000000ff9500720c */ /* 0x000fe20003fc6270 */
[----:B------:R-:W-:Y:S01]  /*4cd0*/  IMAD.WIDE.U32 R134, R134, -0x2daee0ad, RZ ;  /* 0xd2511f5386867825 */ /* 0x000fe200078e00ff */
[----:B------:R-:W-:Y:S11]  /*4ce0*/  ISETP.GE.AND P0, PT, R148, RZ, PT ;  /* 0x000000ff9400720c */ /* 0x000ff60003f06270 */
[C---:B------:R-:W-:Y:S02]  /*4cf0*/  @!P6 IADD3 R149, -R0.reuse, -0xf, RZ ;  /* 0xfffffff10095e810 */ /* 0x040fe40007ffe1ff */
[----:B------:R-:W-:Y:S02]  /*4d00*/  @!P0 IADD3 R148, -R0, 0x11, RZ ;  /* 0x0000001100948810 */ /* 0x000fe40007ffe1ff */
[----:B------:R-:W-:Y:S02]  /*4d10*/  ISETP.GE.AND P0, PT, R160, RZ, PT ;  /* 0x000000ffa000720c */ /* 0x000fe40003f06270 */
[----:B---3--:R-:W-:Y:S02]  /*4d20*/  LOP3.LUT R133, R133, R157, RZ, 0x3c, !PT ;  /* 0x0000009d85857212 */ /* 0x008fe400078e3cff */
[----:B------:R-:W-:Y:S02]  /*4d30*/  PLOP3.LUT P6, PT, PT, PT, UP1, 0x80, 0x0 ;  /* 0x000000000000781c */ /* 0x000fe40003fcf018 */
[----:B------:R-:W-:Y:S01]  /*4d40*/  I2FP.F32.S32 R148, R148 ;  /* 0x0000009400947245 */ /* 0x000fe20000201400 */
[----:B------:R-:W-:Y:S05]  /*4d50*/  IMAD.WIDE.U32 R132, R133, -0x2daee0ad, RZ ;  /* 0xd2511f5385847825 */ /* 0x000fea00078e00ff */
[----:B------:R-:W-:Y:S02]  /*4d60*/  LOP3.LUT R138, R141, R133, RZ, 0x3c, !PT ;  /* 0x000000858d8a7212 */ /* 0x000fe400078e3cff */
[----:B------:R-:W-:Y:S01]  /*4d70*/  LOP3.LUT R135, R135, UR38, R132, 0x96, !PT ;  /* 0x0000002687877c12 */ /* 0x000fe2000f8e9684 */
[----:B------:R-:W-:Y:S01]  /*4d80*/  VIADD R132, R140, 0x2 ;  /* 0x000000028c847836 */ /* 0x000fe20000000000 */
[----:B------:R-:W-:Y:S01]  /*4d90*/  @!P0 IADD3 R160, -R0, 0x18, RZ ;  /* 0x0000001800a08810 */ /* 0x000fe20007ffe1ff */
[----:B------:R-:W-:Y:S01]  /*4da0*/  IMAD.WIDE.U32 R138, R138, -0x326172a9, RZ ;  /* 0xcd9e8d578a8a7825 */ /* 0x000fe200078e00ff */
[----:B------:R-:W-:Y:S02]  /*4db0*/  @P6 ISETP.GE.AND P6, PT, R144, UR7, PT ;  /* 0x0000000790006c0c */ /* 0x000fe4000bfc6270 */
[----:B------:R-:W-:Y:S01]  /*4dc0*/  I2FP.F32.S32 R160, R160 ;  /* 0x000000a000a07245 */ /* 0x000fe20000201400 */
[----:B------:R-:W-:Y:S01]  /*4dd0*/  IMAD.WIDE.U32 R132, R132, -0x326172a9, RZ ;  /* 0xcd9e8d5784847825 */ /* 0x000fe200078e00ff */
[----:B------:R-:W-:Y:S04]  /*4de0*/  LOP3.LUT R150, R159, R139, RZ, 0x3c, !PT ;  /* 0x0000008b9f967212 */ /* 0x000fe800078e3cff */
[----:B------:R-:W-:Y:S01]  /*4df0*/  LOP3.LUT R139, R133, R157, RZ, 0x3c, !PT ;  /* 0x0000009d858b7212 */ /* 0x000fe200078e3cff */
[----:B------:R-:W-:Y:S01]  /*4e00*/  IMAD.WIDE.U32 R150, R150, -0x2daee0ad, RZ ;  /* 0xd2511f5396967825 */ /* 0x000fe200078e00ff */
[----:B------:R-:W-:Y:S04]  /*4e10*/  LOP3.LUT R142, R169, UR37, R132, 0x96, !PT ;  /* 0x00000025a98e7c12 */ /* 0x000fe8000f8e9684 */
[----:B------:R-:W-:Y:S01]  /*4e20*/  LOP3.LUT R156, R151, UR40, R134, 0x96, !PT ;  /* 0x00000028979c7c12 */ /* 0x000fe2000f8e9686 */
[----:B------:R-:W-:Y:S04]  /*4e30*/  IMAD.WIDE.U32 R134, R135, -0x326172a9, RZ ;  /* 0xcd9e8d5787867825 */ /* 0x000fe800078e00ff */
[----:B------:R-:W-:Y:S01]  /*4e40*/  IMAD.WIDE.U32 R156, R156, -0x326172a9, RZ ;  /* 0xcd9e8d579c9c7825 */ /* 0x000fe200078e00ff */
[----:B------:R-:W-:Y:S03]  /*4e50*/  LOP3.LUT R132, R135, UR39, R138, 0x96, !PT ;  /* 0x0000002787847c12 */ /* 0x000fe6000f8e968a */
[----:B------:R-:W-:Y:S01]  /*4e60*/  IMAD.WIDE.U32 R138, R139, -0x2daee0ad, RZ ;  /* 0xd2511f538b8a7825 */ /* 0x000fe200078e00ff */
[----:B------:R-:W-:Y:S03]  /*4e70*/  LOP3.LUT R168, R157, UR41, R134, 0x96, !PT ;  /* 0x000000299da87c12 */ /* 0x000fe6000f8e9686 */
[----:B------:R-:W-:Y:S01]  /*4e80*/  VIADD R157, R0, 0xffffffe7 ;  /* 0xffffffe7009d7836 */ /* 0x000fe20000000000 */
[----:B------:R-:W-:Y:S01]  /*4e90*/  LOP3.LUT R141, R141, R139, RZ, 0x3c, !PT ;  /* 0x0000008b8d8d7212 */ /* 0x000fe200078e3cff */
[----:B------:R-:W-:Y:S03]  /*4ea0*/  IMAD.WIDE.U32 R142, R142, -0x2daee0ad, RZ ;  /* 0xd2511f538e8e7825 */ /* 0x000fe600078e00ff */
[----:B------:R-:W-:Y:S01]  /*4eb0*/  ISETP.GE.AND P0, PT, R157, RZ, PT ;  /* 0x000000ff9d00720c */ /* 0x000fe20003f06270 */
[----:B------:R-:W-:Y:S01]  /*4ec0*/  IMAD.WIDE.U32 R132, R132, -0x2daee0ad, RZ ;  /* 0xd2511f5384847825 */ /* 0x000fe200078e00ff */
[----:B------:R-:W-:Y:S03]  /*4ed0*/  LOP3.LUT R158, R143, UR38, R138, 0x96, !PT ;  /* 0x000000268f9e7c12 */ /* 0x000fe6000f8e968a */
[----:B------:R-:W-:Y:S01]  /*4ee0*/  IMAD.WIDE.U32 R168, R168, -0x2daee0ad, RZ ;  /* 0xd2511f53a8a87825 */ /* 0x000fe200078e00ff */
[----:B------:R-:W-:Y:S03]  /*4ef0*/  LOP3.LUT R134, R133, UR42, R150, 0x96, !PT ;  /* 0x0000002a85867c12 */ /* 0x000fe6000f8e9696 */
[----:B------:R-:W-:Y:S01]  /*4f00*/  IMAD.WIDE.U32 R140, R141, -0x326172a9, RZ ;  /* 0xcd9e8d578d8c7825 */ /* 0x000fe200078e00ff */
[----:B------:R-:W-:Y:S03]  /*4f10*/  LOP3.LUT R132, R169, UR44, R132, 0x96, !PT ;  /* 0x0000002ca9847c12 */ /* 0x000fe6000f8e9684 */
[----:B------:R-:W-:Y:S01]  /*4f20*/  @!P0 IADD3 R157, -R0, 0x19, RZ ;  /* 0x00000019009d8810 */ /* 0x000fe20007ffe1ff */
[----:B------:R-:W-:Y:S01]  /*4f30*/  IMAD.WIDE.U32 R134, R134, -0x326172a9, RZ ;  /* 0xcd9e8d5786867825 */ /* 0x000fe200078e00ff */
[----:B------:R-:W-:Y:S02]  /*4f40*/  LOP3.LUT R150, R159, R141, RZ, 0x3c, !PT ;  /* 0x0000008d9f967212 */ /* 0x000fe400078e3cff */
[----:B------:R-:W-:Y:S01]  /*4f50*/  PLOP3.LUT P0, PT, PT, PT, UP1, 0x80, 0x0 ;  /* 0x000000000000781c */ /* 0x000fe20003f0f018 */
[----:B------:R-:W-:Y:S01]  /*4f60*/  IMAD.WIDE.U32 R158, R158, -0x326172a9, RZ ;  /* 0xcd9e8d579e9e7825 */ /* 0x000fe200078e00ff */
[----:B------:R-:W-:Y:S02]  /*4f70*/  I2FP.F32.S32 R0, R136 ;  /* 0x0000008800007245 */ /* 0x000fe40000201400 */
[----:B------:R-:W-:Y:S01]  /*4f80*/  I2FP.F32.S32 R157, R157 ;  /* 0x0000009d009d7245 */ /* 0x000fe20000201400 */
[----:B------:R-:W-:Y:S01]  /*4f90*/  IMAD.WIDE.U32 R132, R132, -0x326172a9, RZ ;  /* 0xcd9e8d5784847825 */ /* 0x000fe200078e00ff */
[----:B------:R-:W-:Y:S02]  /*4fa0*/  LOP3.LUT R138, R159, UR39, R140, 0x96, !PT ;  /* 0x000000279f8a7c12 */ /* 0x000fe4000f8e968c */
[----:B------:R-:W-:Y:S01]  /*4fb0*/  LOP3.LUT R159, R135, UR43, R156, 0x96, !PT ;  /* 0x0000002b879f7c12 */ /* 0x000fe2000f8e969c */
[----:B------:R-:W-:Y:S01]  /*4fc0*/  IMAD.WIDE.U32 R150, R150, -0x2daee0ad, RZ ;  /* 0xd2511f5396967825 */ /* 0x000fe200078e00ff */
[----:B------:R-:W-:Y:S02]  /*4fd0*/  LOP3.LUT R144, R133, UR45, R134, 0x96, !PT ;  /* 0x0000002d85907c12 */ /* 0x000fe4000f8e9686 */
[----:B------:R-:W-:Y:S01]  /*4fe0*/  LOP3.LUT R239, R132, 0xff, RZ, 0xc0, !PT ;  /* 0x000000ff84ef7812 */ /* 0x000fe200078ec0ff */
[----:B------:R-:W-:Y:S01]  /*4ff0*/  IMAD.WIDE.U32 R138, R138, -0x2daee0ad, RZ ;  /* 0xd2511f538a8a7825 */ /* 0x000fe200078e00ff */
[----:B------:R-:W-:Y:S02]  /*5000*/  SHF.R.U32.HI R241, RZ, 0x18, R132 ;  /* 0x00000018fff17819 */ /* 0x000fe40000011684 */
[----:B------:R-:W-:Y:S01]  /*5010*/  LOP3.LUT R244, R132, 0xffff, RZ, 0xc0, !PT ;  /* 0x0000ffff84f47812 */ /* 0x000fe200078ec0ff */
[----:B------:R-:W-:Y:S01]  /*5020*/  FFMA.FTZ R16, R0, -UR5, R16 ;  /* 0x8000000500107c23 */ /* 0x000fe20008010010 */
[----:B------:R-:W-:Y:S02]  /*5030*/  SHF.R.U32.HI R245, RZ, 0x10, R132 ;  /* 0x00000010fff57819 */ /* 0x000fe40000011684 */
[----:B------:R-:W-:Y:S01]  /*5040*/  I2FP.F32.S32 R156, R2 ;  /* 0x00000002009c7245 */ /* 0x000fe20000201400 */
[----:B------:R-:W1:Y:S01]  /*5050*/  LDSM.16.M88.4 R132, [R223+-0x1c00] ;  /* 0xffe40000df84783b */ /* 0x000e620000000200 */
[----:B------:R-:W-:Y:S01]  /*5060*/  LOP3.LUT R140, R151, UR40, R142, 0x96, !PT ;  /* 0x00000028978c7c12 */ /* 0x000fe2000f8e968e */
[----:B--2---:R-:W-:Y:S01]  /*5070*/  FMUL.FTZ R2, R232, 1.4426950216293334961 ;  /* 0x3fb8aa3be8027820 */ /* 0x004fe20000410000 */
[----:B------:R-:W-:Y:S01]  /*5080*/  LOP3.LUT R150, R139, UR42, R150, 0x96, !PT ;  /* 0x0000002a8b967c12 */ /* 0x000fe2000f8e9696 */
[----:B------:R-:W-:Y:S02]  /*5090*/  FFMA.FTZ R12, R156, -UR5, R12 ;  /* 0x800000059c0c7c23 */ /* 0x000fe4000801000c */
[----:B------:R-:W-:Y:S03]  /*50a0*/  IMAD.WIDE.U32 R140, R140, -0x326172a9, RZ ;  /* 0xcd9e8d578c8c7825 */ /* 0x000fe600078e00ff */
[----:B------:R-:W-:Y:S01]  /*50b0*/  @P0 FSEL R12, R12, -INF , !P2 ;  /* 0xff8000000c0c0808 */ /* 0x000fe20005000000 */
[----:B------:R-:W-:Y:S01]  /*50c0*/  IMAD.WIDE.U32 R150, R150, -0x326172a9, RZ ;  /* 0xcd9e8d5796967825 */ /* 0x000fe200078e00ff */
[----:B------:R-:W-:Y:S02]  /*50d0*/  PLOP3.LUT P0, PT, PT, PT, UP1, 0x80, 0x0 ;  /* 0x000000000000781c */ /* 0x000fe40003f0f018 */
[----:B------:R-:W-:Y:S05]  /*50e0*/  LOP3.LUT R142, R141, UR41, R158, 0x96, !PT ;  /* 0x000000298d8e7c12 */ /* 0x000fea000f8e969e */
[----:B------:R-:W-:Y:S05]  /*50f0*/  IMAD.WIDE.U32 R142, R142, -0x2daee0ad, RZ ;  /* 0xd2511f538e8e7825 */ /* 0x000fea00078e00ff */
[----:B------:R-:W-:Y:S02]  /*5100*/  LOP3.LUT R136, R143, UR44, R138, 0x96, !PT ;  /* 0x0000002c8f887c12 */ /* 0x000fe4000f8e968a */
[----:B------:R-:W-:Y:S02]  /*5110*/  @P0 FSEL R14, R14, -INF , !P2 ;  /* 0xff8000000e0e0808 */ /* 0x000fe40005000000 */
[----:B------:R-:W-:Y:S02]  /*5120*/  PLOP3.LUT P0, PT, PT, PT, UP1, 0x80, 0x0 ;  /* 0x000000000000781c */ /* 0x000fe40003f0f018 */
[----:B------:R-:W-:Y:S01]  /*5130*/  LOP3.LUT R138, R151, UR43, R140, 0x96, !PT ;  /* 0x0000002b978a7c12 */ /* 0x000fe2000f8e968c */
[----:B------:R-:W-:Y:S01]  /*5140*/  IMAD.WIDE.U32 R140, R159, -0x2daee0ad, RZ ;  /* 0xd2511f539f8c7825 */ /* 0x000fe200078e00ff */
[----:B------:R-:W-:Y:S03]  /*5150*/  I2FP.F32.S32 R151, R137 ;  /* 0x0000008900977245 */ /* 0x000fe60000201400 */
[----:B------:R-:W-:Y:S01]  /*5160*/  IMAD.WIDE.U32 R138, R138, -0x2daee0ad, RZ ;  /* 0xd2511f538a8a7825 */ /* 0x000fe200078e00ff */
[----:B------:R-:W-:Y:S02]  /*5170*/  LOP3.LUT R143, R141, UR46, R168, 0x96, !PT ;  /* 0x0000002e8d8f7c12 */ /* 0x000fe4000f8e96a8 */
[----:B------:R-:W-:Y:S01]  /*5180*/  LOP3.LUT R242, R140, 0xffff, RZ, 0xc0, !PT ;  /* 0x0000ffff8cf27812 */ /* 0x000fe200078ec0ff */
[----:B------:R-:W-:Y:S01]  /*5190*/  IMAD.WIDE.U32 R136, R136, -0x326172a9, RZ ;  /* 0xcd9e8d5788887825 */ /* 0x000fe200078e00ff */
[----:B------:R-:W-:Y:S01]  /*51a0*/  LOP3.LUT R142, R139, UR46, R142, 0x96, !PT ;  /* 0x0000002e8b8e7c12 */ /* 0x000fe2000f8e968e */
[-C--:B-1----:R-:W-:Y:S03]  /*51b0*/  HMMA.16816.F32.BF16 R20, R152, R132.reuse, R20 ;  /* 0x000000849814723c */ /* 0x082fe60000041814 */
[----:B------:R-:W-:Y:S01]  /*51c0*/  LOP3.LUT R158, R140, 0xff, RZ, 0xc0, !PT ;  /* 0x000000ff8c9e7812 */ /* 0x000fe200078ec0ff */
[----:B------:R-:W-:Y:S01]  /*51d0*/  FFMA.FTZ R13, R151, -UR5, R13 ;  /* 0x80000005970d7c23 */ /* 0x000fe2000801000d */
[----:B------:R-:W-:Y:S01]  /*51e0*/  @P0 FSEL R16, R16, -INF , !P2 ;  /* 0xff80000010100808 */ /* 0x000fe20005000000 */
[C---:B------:R-:W-:Y:S01]  /*51f0*/  HMMA.16816.F32.BF16 R24, R164.reuse, R132, R24 ;  /* 0x00000084a418723c */ /* 0x040fe20000041818 */
[----:B------:R-:W-:Y:S04]  /*5200*/  PLOP3.LUT P0, PT, PT, PT, UP1, 0x80, 0x0 ;  /* 0x000000000000781c */ /* 0x000fe80003f0f018 */
[----:B------:R-:W-:Y:S01]  /*5210*/  SHF.R.U32.HI R159, RZ, 0x18, R140 ;  /* 0x00000018ff9f7819 */ /* 0x000fe2000001168c */
[-C--:B------:R-:W-:Y:S05]  /*5220*/  HMMA.16816.F32.BF16 R28, R164, R134.reuse, R28 ;  /* 0x00000086a41c723c */ /* 0x080fea000004181c */
[----:B------:R-:W-:Y:S01]  /*5230*/  SHF.R.U32.HI R141, RZ, 0x18, R136 ;  /* 0x00000018ff8d7819 */ /* 0x000fe20000011688 */
[----:B------:R-:W-:Y:S05]  /*5240*/  HMMA.16816.F32.BF16 R32, R152, R134, R32 ;  /* 0x000000869820723c */ /* 0x000fea0000041820 */
[----:B------:R-:W-:Y:S01]  /*5250*/  SHF.R.U32.HI R243, RZ, 0x10, R140 ;  /* 0x00000010fff37819 */ /* 0x000fe2000001168c */
[----:B------:R-:W-:Y:S01]  /*5260*/  FFMA.FTZ R20, R146, -UR5, R20 ;  /* 0x8000000592147c23 */ /* 0x000fe20008010014 */
[----:B------:R-:W-:Y:S01]  /*5270*/  @P0 FSEL R18, R18, -INF , !P2 ;  /* 0xff80000012120808 */ /* 0x000fe20005000000 */
[C---:B------:R-:W-:Y:S01]  /*5280*/  FMUL.FTZ R133, R235.reuse, 1.4426950216293334961 ;  /* 0x3fb8aa3beb857820 */ /* 0x040fe20000410000 */
[----:B------:R-:W-:Y:S02]  /*5290*/  FSETP.NEU.FTZ.AND P0, PT, R235, -INF , PT ;  /* 0xff800000eb00780b */ /* 0x000fe40003f1d000 */
[----:B------:R-:W-:Y:S01]  /*52a0*/  LOP3.LUT R140, R136, 0xff, RZ, 0xc0, !PT ;  /* 0x000000ff888c7812 */ /* 0x000fe200078ec0ff */
[----:B------:R-:W-:Y:S01]  /*52b0*/  FFMA.FTZ R24, R147, -UR5, R24 ;  /* 0x8000000593187c23 */ /* 0x000fe20008010018 */
[----:B------:R-:W-:Y:S01]  /*52c0*/  FSEL R133, R133, RZ, P0 ;  /* 0x000000ff85857208 */ /* 0x000fe20000000000 */
[----:B------:R-:W-:Y:S01]  /*52d0*/  FFMA.FTZ R23, R145, -UR5, R23 ;  /* 0x8000000591177c23 */ /* 0x000fe20008010017 */
[----:B------:R-:W-:Y:S01]  /*52e0*/  FSETP.NEU.FTZ.AND P0, PT, R232, -INF , PT ;  /* 0xff800000e800780b */ /* 0x000fe20003f1d000 */
[----:B------:R-:W-:Y:S01]  /*52f0*/  FFMA.FTZ R21, R148, -UR5, R21 ;  /* 0x8000000594157c23 */ /* 0x000fe20008010015 */
[----:B------:R-:W-:Y:S01]  /*5300*/  FSETP.NEU.FTZ.AND P2, PT, R234, -INF , PT ;  /* 0xff800000ea00780b */ /* 0x000fe20003f5d000 */
[----:B------:R-:W-:Y:S01]  /*5310*/  FFMA.FTZ R28, R237, -UR5, R28 ;  /* 0x80000005ed1c7c23 */ /* 0x000fe2000801001c */
[----:B------:R-:W-:Y:S01]  /*5320*/  FSEL R2, R2, RZ, P0 ;  /* 0x000000ff02027208 */ /* 0x000fe20000000000 */
[----:B------:R1:W5:Y:S01]  /*5330*/  LDL R237, [R1+0x30] ;  /* 0x0000300001ed7983 */ /* 0x0003620000100800 */
[----:B------:R-:W-:Y:S01]  /*5340*/  PLOP3.LUT P0, PT, PT, PT, UP1, 0x80, 0x0 ;  /* 0x000000000000781c */ /* 0x000fe20003f0f018 */
[----:B------:R-:W-:Y:S01]  /*5350*/  FMUL.FTZ R132, R234, 1.4426950216293334961 ;  /* 0x3fb8aa3bea847820 */ /* 0x000fe20000410000 */
[----:B------:R-:W-:Y:S01]  /*5360*/  SHF.R.U32.HI R240, RZ, 0x10, R138 ;  /* 0x00000010fff07819 */ /* 0x000fe2000001168a */
[--C-:B------:R-:W-:Y:S01]  /*5370*/  FFMA.FTZ R5, R5, UR11, -R133.reuse ;  /* 0x0000000b05057c23 */ /* 0x100fe20008010885 */
[----:B------:R-:W-:Y:S01]  /*5380*/  FFMA.FTZ R30, R147, -UR5, R30 ;  /* 0x80000005931e7c23 */ /* 0x000fe2000801001e */
[----:B------:R-:W-:Y:S01]  /*5390*/  FFMA.FTZ R4, R4, UR11, -R133 ;  /* 0x0000000b04047c23 */ /* 0x000fe20008010885 */
[----:B------:R-:W-:Y:S01]  /*53a0*/  FSEL R132, R132, RZ, P2 ;  /* 0x000000ff84847208 */ /* 0x000fe20001000000 */
[----:B------:R-:W-:Y:S01]  /*53b0*/  FFMA.FTZ R29, R238, -UR5, R29 ;  /* 0x80000005ee1d7c23 */ /* 0x000fe2000801001d */
[----:B------:R-:W-:Y:S01]  /*53c0*/  PLOP3.LUT P2, PT, PT, PT, UP1, 0x80, 0x0 ;  /* 0x000000000000781c */ /* 0x000fe20003f4f018 */
[----:B------:R-:W-:Y:S01]  /*53d0*/  FFMA.FTZ R34, R146, -UR5, R34 ;  /* 0x8000000592227c23 */ /* 0x000fe20008010022 */
[----:B------:R-:W-:Y:S01]  /*53e0*/  FFMA.FTZ R33, R157, -UR5, R33 ;  /* 0x800000059d217c23 */ /* 0x000fe20008010021 */
[--C-:B------:R-:W-:Y:S01]  /*53f0*/  FFMA.FTZ R6, R6, UR11, -R132.reuse ;  /* 0x0000000b06067c23 */ /* 0x100fe20008010884 */
[----:B------:R-:W-:Y:S01]  /*5400*/  FFMA.FTZ R7, R7, UR11, -R132 ;  /* 0x0000000b07077c23 */ /* 0x000fe20008010884 */
[----:B------:R-:W-:Y:S01]  /*5410*/  @P0 FSEL R15, R15, -INF , !P3 ;  /* 0xff8000000f0f0808 */ /* 0x000fe20005800000 */
[----:B------:R-:W-:Y:S01]  /*5420*/  FFMA.FTZ R35, R148, -UR5, R35 ;  /* 0x8000000594237c23 */ /* 0x000fe20008010023 */
[----:B------:R-:W-:Y:S01]  /*5430*/  PLOP3.LUT P0, PT, PT, PT, UP1, 0x80, 0x0 ;  /* 0x000000000000781c */ /* 0x000fe20003f0f018 */
[--C-:B------:R-:W-:Y:S01]  /*5440*/  FFMA.FTZ R9, R9, UR11, -R2.reuse ;  /* 0x0000000b09097c23 */ /* 0x100fe20008010802 */
[----:B------:R-:W-:Y:S01]  /*5450*/  FFMA.FTZ R8, R8, UR11, -R2 ;  /* 0x0000000b08087c23 */ /* 0x000fe20008010802 */
[----:B------:R-:W-:Y:S01]  /*5460*/  FFMA.FTZ R16, R16, UR11, -R133 ;  /* 0x0000000b10107c23 */ /* 0x000fe20008010885 */
[----:B------:R-:W-:Y:S01]  /*5470*/  FFMA.FTZ R18, R18, UR11, -R132 ;  /* 0x0000000b12127c23 */ /* 0x000fe20008010884 */
[----:B------:R-:W-:Y:S01]  /*5480*/  FFMA.FTZ R12, R12, UR11, -R2 ;  /* 0x0000000b0c0c7c23 */ /* 0x000fe20008010802 */
[----:B------:R-:W-:Y:S01]  /*5490*/  @P2 FSEL R13, R13, -INF , !P3 ;  /* 0xff8000000d0d2808 */ /* 0x000fe20005800000 */
[----:B------:R-:W-:Y:S01]  /*54a0*/  MUFU.EX2 R167, R5 ;  /* 0x0000000500a77308 */ /* 0x000fe20000000800 */
[----:B------:R-:W-:Y:S01]  /*54b0*/  PLOP3.LUT P2, PT, PT, PT, UP1, 0x80, 0x0 ;  /* 0x000000000000781c */ /* 0x000fe20003f4f018 */
[----:B------:R-:W-:Y:S01]  /*54c0*/  FFMA.FTZ R32, R160, -UR5, R32 ;  /* 0x80000005a0207c23 */ /* 0x000fe20008010020 */
[----:B------:R-:W-:Y:S01]  /*54d0*/  FFMA.FTZ R22, R0, -UR5, R22 ;  /* 0x8000000500167c23 */ /* 0x000fe20008010016 */
[----:B------:R-:W-:Y:S01]  /*54e0*/  FFMA.FTZ R13, R13, UR11, -R2 ;  /* 0x0000000b0d0d7c23 */ /* 0x000fe20008010802 */
[----:B------:R-:W-:Y:S01]  /*54f0*/  FMUL.FTZ R0, R161, 1.4426950216293334961 ;  /* 0x3fb8aa3ba1007820 */ /* 0x000fe20000410000 */
[----:B------:R-:W-:Y:S01]  /*5500*/  @P0 FSEL R19, R19, -INF , !P3 ;  /* 0xff80000013130808 */ /* 0x000fe20005800000 */
[----:B------:R-:W-:Y:S01]  /*5510*/  FFMA.FTZ R26, R156, -UR5, R26 ;  /* 0x800000059c1a7c23 */ /* 0x000fe2000801001a */
[----:B------:R-:W-:Y:S02]  /*5520*/  PLOP3.LUT P0, PT, PT, PT, UP1, 0x80, 0x0 ;  /* 0x000000000000781c */ /* 0x000fe40003f0f018 */
[----:B------:R2:W-:Y:S01]  /*5530*/  MUFU.EX2 R232, R6 ;  /* 0x0000000600e87308 */ /* 0x0005e20000000800 */
[----:B------:R-:W-:Y:S01]  /*5540*/  FFMA.FTZ R27, R151, -UR5, R27 ;  /* 0x80000005971b7c23 */ /* 0x000fe2000801001b */
[----:B------:R-:W-:Y:S02]  /*5550*/  FFMA.FTZ R19, R19, UR11, -R132 ;  /* 0x0000000b13137c23 */ /* 0x000fe40008010884 */
[----:B------:R-:W-:Y:S02]  /*5560*/  @P2 FSEL R17, R17, -INF , !P3 ;  /* 0xff80000011112808 */ /* 0x000fe40005800000 */
[----:B------:R-:W-:Y:S04]  /*5570*/  FSETP.NEU.FTZ.AND P2, PT, R161, -INF , PT ;  /* 0xff800000a100780b */ /* 0x000fe80003f5d000 */
[----:B------:R3:W4:Y:S01]  /*5580*/  MUFU.EX2 R168, R4 ;  /* 0x0000000400a87308 */ /* 0x0007220000000800 */
[----:B------:R-:W-:Y:S01]  /*5590*/  PLOP3.LUT P3, PT, PT, PT, UP1, 0x80, 0x0 ;  /* 0x000000000000781c */ /* 0x000fe20003f6f018 */
[--C-:B------:R-:W-:Y:S01]  /*55a0*/  FFMA.FTZ R17, R17, UR11, -R133.reuse ;  /* 0x0000000b11117c23 */ /* 0x100fe20008010885 */
[----:B------:R-:W-:Y:S02]  /*55b0*/  FSEL R0, R0, RZ, P2 ;  /* 0x000000ff00007208 */ /* 0x000fe40001000000 */
[----:B------:R-:W-:Y:S02]  /*55c0*/  @P0 FSEL R20, R20, -INF , !P1 ;  /* 0xff80000014140808 */ /* 0x000fe40004800000 */
[----:B------:R-:W-:Y:S01]  /*55d0*/  PLOP3.LUT P0, PT, PT, PT, UP1, 0x80, 0x0 ;  /* 0x000000000000781c */ /* 0x000fe20003f0f018 */
[--C-:B------:R-:W-:Y:S01]  /*55e0*/  FFMA.FTZ R11, R11, UR11, -R0.reuse ;  /* 0x0000000b0b0b7c23 */ /* 0x100fe20008010800 */
[----:B--2---:R-:W-:Y:S01]  /*55f0*/  LOP3.LUT R6, R144, 0xff, RZ, 0xc0, !PT ;  /* 0x000000ff90067812 */ /* 0x004fe200078ec0ff */
[--C-:B------:R-:W-:Y:S01]  /*5600*/  FFMA.FTZ R14, R14, UR11, -R0.reuse ;  /* 0x0000000b0e0e7c23 */ /* 0x100fe20008010800 */
[----:B------:R-:W-:Y:S01]  /*5610*/  PLOP3.LUT P2, PT, PT, PT, UP1, 0x80, 0x0 ;  /* 0x000000000000781c */ /* 0x000fe20003f4f018 */
[--C-:B------:R-:W-:Y:S01]  /*5620*/  FFMA.FTZ R15, R15, UR11, -R0.reuse ;  /* 0x0000000b0f0f7c23 */ /* 0x100fe20008010800 */
[----:B------:R-:W-:Y:S01]  /*5630*/  I2FP.F32.S32 R5, R149 ;  /* 0x0000009500057245 */ /* 0x000fe20000201400 */
[----:B------:R-:W-:Y:S01]  /*5640*/  FFMA.FTZ R10, R10, UR11, -R0 ;  /* 0x0000000b0a0a7c23 */ /* 0x000fe20008010800 */
[----:B------:R-:W-:Y:S01]  /*5650*/  @P3 FSEL R22, R22, -INF , !P1 ;  /* 0xff80000016163808 */ /* 0x000fe20004800000 */
[----:B------:R-:W-:Y:S01]  /*5660*/  FFMA.FTZ R20, R20, UR11, -R133 ;  /* 0x0000000b14147c23 */ /* 0x000fe20008010885 */
[----:B------:R-:W-:Y:S01]  /*5670*/  PLOP3.LUT P3, PT, PT, PT, UP1, 0x80, 0x0 ;  /* 0x000000000000781c */ /* 0x000fe20003f6f018 */
[C---:B------:R-:W-:Y:S01]  /*5680*/  FFMA.FTZ R25, R5.reuse, -UR5, R25 ;  /* 0x8000000505197c23 */ /* 0x040fe20008010019 */
[----:B------:R-:W-:Y:S01]  /*5690*/  FFMA.FTZ R31, R5, -UR5, R31 ;  /* 0x80000005051f7c23 */ /* 0x000fe2000801001f */
[----:B------:R-:W-:Y:S01]  /*56a0*/  @P0 FSEL R26, R26, -INF , !P1 ;  /* 0xff8000001a1a0808 */ /* 0x000fe20004800000 */
[----:B------:R2:W1:Y:S01]  /*56b0*/  MUFU.EX2 R171, R7 ;  /* 0x0000000700ab7308 */ /* 0x0004620000000800 */
[----:B------:R-:W-:Y:S01]  /*56c0*/  PLOP3.LUT P0, PT, PT, PT, UP1, 0x80, 0x0 ;  /* 0x000000000000781c */ /* 0x000fe20003f0f018 */
[----:B------:R-:W-:Y:S01]  /*56d0*/  FFMA.FTZ R22, R22, UR11, -R132 ;  /* 0x0000000b16167c23 */ /* 0x000fe20008010884 */
[----:B------:R-:W-:Y:S01]  /*56e0*/  @P2 FSEL R24, R24, -INF , !P1 ;  /* 0xff80000018182808 */ /* 0x000fe20004800000 */
[----:B------:R-:W-:Y:S01]  /*56f0*/  FFMA.FTZ R26, R26, UR11, -R0 ;  /* 0x0000000b1a1a7c23 */ /* 0x000fe20008010800 */
[----:B------:R-:W-:Y:S02]  /*5700*/  PLOP3.LUT P1, PT, PT, PT, UP1, 0x80, 0x0 ;  /* 0x000000000000781c */ /* 0x000fe40003f2f018 */
[----:B------:R-:W-:Y:S03]  /*5710*/  PLOP3.LUT P2, PT, PT, PT, UP1, 0x80, 0x0 ;  /* 0x000000000000781c */ /* 0x000fe60003f4f018 */
[----:B------:R-:W-:Y:S01]  /*5720*/  MUFU.EX2 R170, R9 ;  /* 0x0000000900aa7308 */ /* 0x000fe20000000800 */
[----:B------:R-:W-:Y:S01]  /*5730*/  @P3 FSEL R21, R21, -INF , !P4 ;  /* 0xff80000015153808 */ /* 0x000fe20006000000 */
[----:B------:R-:W-:Y:S01]  /*5740*/  FFMA.FTZ R24, R24, UR11, -R2 ;  /* 0x0000000b18187c23 */ /* 0x000fe20008010802 */
[----:B------:R-:W-:Y:S02]  /*5750*/  SHF.R.U32.HI R5, RZ, 0x10, R144 ;  /* 0x00000010ff057819 */ /* 0x000fe40000011690 */
[----:B---3--:R-:W-:Y:S01]  /*5760*/  LOP3.LUT R4, R137, UR45, R150, 0x96, !PT ;  /* 0x0000002d89047c12 */ /* 0x008fe2000f8e9696 */
[--C-:B------:R-:W-:Y:S01]  /*5770*/  FFMA.FTZ R21, R21, UR11, -R133.reuse ;  /* 0x0000000b15157c23 */ /* 0x100fe20008010885 */
[----:B------:R-:W-:Y:S03]  /*5780*/  @P0 FSEL R25, R25, -INF , !P4 ;  /* 0xff80000019190808 */ /* 0x000fe60006000000 */
[----:B------:R-:W3:Y:S01]  /*5790*/  MUFU.EX2 R233, R8 ;  /* 0x0000000800e97308 */ /* 0x000ee20000000800 */
[----:B------:R-:W-:Y:S02]  /*57a0*/  PLOP3.LUT P0, PT, PT, PT, UP1, 0x80, 0x0 ;  /* 0x000000000000781c */ /* 0x000fe40003f0f018 */
[----:B------:R-:W-:Y:S01]  /*57b0*/  @P1 FSEL R27, R27, -INF , !P4 ;  /* 0xff8000001b1b1808 */ /* 0x000fe20006000000 */
[----:B------:R-:W-:Y:S01]  /*57c0*/  FFMA.FTZ R25, R25, UR11, -R2 ;  /* 0x0000000b19197c23 */ /* 0x000fe20008010802 */
[----:B------:R-:W-:Y:S02]  /*57d0*/  PLOP3.LUT P1, PT, PT, PT, UP1, 0x80, 0x0 ;  /* 0x000000000000781c */ /* 0x000fe40003f2f018 */
[----:B------:R-:W-:Y:S03]  /*57e0*/  @P2 FSEL R23, R23, -INF , !P4 ;  /* 0xff80000017172808 */ /* 0x000fe60006000000 */
[----:B------:R-:W-:Y:S01]  /*57f0*/  MUFU.EX2 R234, R11 ;  /* 0x0000000b00ea7308 */ /* 0x000fe20000000800 */
[----:B------:R-:W-:Y:S01]  /*5800*/  PLOP3.LUT P2, PT, PT, PT, UP1, 0x80, 0x0 ;  /* 0x000000000000781c */ /* 0x000fe20003f4f018 */
[----:B------:R-:W-:Y:S01]  /*5810*/  FFMA.FTZ R27, R27, UR11, -R0 ;  /* 0x0000000b1b1b7c23 */ /* 0x000fe20008010800 */
[----:B------:R-:W-:Y:S01]  /*5820*/  PLOP3.LUT P4, PT, PT, PT, UP1, 0x80, 0x0 ;  /* 0x000000000000781c */ /* 0x000fe20003f8f018 */
[----:B------:R-:W-:Y:S01]  /*5830*/  FFMA.FTZ R23, R23, UR11, -R132 ;  /* 0x0000000b17177c23 */ /* 0x000fe20008010884 */
[----:B------:R-:W-:Y:S02]  /*5840*/  LOP3.LUT R5, R5, 0xff, RZ, 0xc0, !PT ;  /* 0x000000ff05057812 */ /* 0x000fe400078ec0ff */
[----:B------:R-:W-:Y:S03]  /*5850*/  @P0 FSEL R30, R30, -INF , !P5 ;  /* 0xff8000001e1e0808 */ /* 0x000fe60006800000 */
[----:B------:R-:W-:Y:S01]  /*5860*/  MUFU.EX2 R165, R14 ;  /* 0x0000000e00a57308 */ /* 0x000fe20000000800 */
[----:B------:R-:W-:Y:S02]  /*5870*/  PLOP3.LUT P0, PT, PT, PT, UP1, 0x80, 0x0 ;  /* 0x000000000000781c */ /* 0x000fe40003f0f018 */
[----:B------:R-:W-:Y:S01]  /*5880*/  @P1 FSEL R32, R32, -INF , !P5 ;  /* 0xff80000020201808 */ /* 0x000fe20006800000 */
[----:B------:R-:W-:Y:S01]  /*5890*/  FFMA.FTZ R30, R30, UR11, -R0 ;  /* 0x0000000b1e1e7c23 */ /* 0x000fe20008010800 */
[----:B------:R-:W-:Y:S02]  /*58a0*/  PLOP3.LUT P1, PT, PT, PT, UP1, 0x80, 0x0 ;  /* 0x000000000000781c */ /* 0x000fe40003f2f018 */
[----:B------:R-:W-:Y:S03]  /*58b0*/  @P2 FSEL R28, R28, -INF , !P5 ;  /* 0xff8000001c1c2808 */ /* 0x000fe60006800000 */
[----:B------:R-:W-:Y:S01]  /*58c0*/  MUFU.EX2 R164, R15 ;  /* 0x0000000f00a47308 */ /* 0x000fe20000000800 */
[----:B------:R-:W-:Y:S01]  /*58d0*/  @P4 FSEL R34, R34, -INF , !P5 ;  /* 0xff80000022224808 */ /* 0x000fe20006800000 */
[--C-:B------:R-:W-:Y:S01]  /*58e0*/  FFMA.FTZ R32, R32, UR11, -R133.reuse ;  /* 0x0000000b20207c23 */ /* 0x100fe20008010885 */
[----:B------:R-:W-:Y:S01]  /*58f0*/  ISETP.LE.U32.AND P5, PT, R6, UR12, PT ;  /* 0x0000000c06007c0c */ /* 0x000fe2000bfa3070 */
[----:B------:R-:W-:Y:S01]  /*5900*/  FFMA.FTZ R28, R28, UR11, -R2 ;  /* 0x0000000b1c1c7c23 */ /* 0x000fe20008010802 */
[----:B------:R-:W-:Y:S01]  /*5910*/  LOP3.LUT R6, R144, 0xffff, RZ, 0xc0, !PT ;  /* 0x0000ffff90067812 */ /* 0x000fe200078ec0ff */
[----:B------:R-:W-:Y:S01]  /*5920*/  FFMA.FTZ R34, R34, UR11, -R132 ;  /* 0x0000000b22227c23 */ /* 0x000fe20008010884 */
[----:B------:R-:W-:Y:S03]  /*5930*/  @P0 FSEL R29, R29, -INF , !P6 ;  /* 0xff8000001d1d0808 */ /* 0x000fe60007000000 */
[----:B------:R-:W-:Y:S01]  /*5940*/  MUFU.EX2 R163, R16 ;  /* 0x0000001000a37308 */ /* 0x000fe20000000800 */
[----:B------:R-:W-:Y:S02]  /*5950*/  PLOP3.LUT P0, PT, PT, PT, UP1, 0x80, 0x0 ;  /* 0x000000000000781c */ /* 0x000fe40003f0f018 */
[----:B------:R-:W-:Y:S01]  /*5960*/  @P1 FSEL R31, R31, -INF , !P6 ;  /* 0xff8000001f1f1808 */ /* 0x000fe20007000000 */
[----:B------:R-:W-:Y:S01]  /*5970*/  FFMA.FTZ R2, R29, UR11, -R2 ;  /* 0x0000000b1d027c23 */ /* 0x000fe20008010802 */
[----:B------:R-:W-:Y:S02]  /*5980*/  PLOP3.LUT P1, PT, PT, PT, UP1, 0x80, 0x0 ;  /* 0x000000000000781c */ /* 0x000fe40003f2f018 */
[----:B------:R-:W-:Y:S01]  /*5990*/  SHF.R.U32.HI R6, RZ, 0x8, R6 ;  /* 0x00000008ff067819 */ /* 0x000fe20000011606 */
[----:B----4-:R-:W-:Y:S01]  /*59a0*/  @!P5 FADD.FTZ R168, -R168, -RZ ;  /* 0x800000ffa8a8d221 */ /* 0x010fe20000010100 */
[----:B--2---:R-:W-:Y:S01]  /*59b0*/  SHF.R.U32.HI R7, RZ, 0x18, R144 ;  /* 0x00000018ff077819 */ /* 0x004fe20000011690 */
[----:B------:R-:W-:Y:S01]  /*59c0*/  MUFU.EX2 R162, R17 ;  /* 0x0000001100a27308 */ /* 0x000fe20000000800 */
[----:B------:R-:W-:Y:S01]  /*59d0*/  ISETP.LE.U32.AND P2, PT, R241, UR12, PT ;  /* 0x0000000cf1007c0c */ /* 0x000fe2000bf43070 */
[----:B------:R-:W-:Y:S01]  /*59e0*/  FFMA.FTZ R0, R31, UR11, -R0 ;  /* 0x0000000b1f007c23 */ /* 0x000fe20008010800 */
[----:B------:R-:W-:Y:S01]  /*59f0*/  ISETP.LE.U32.AND P4, PT, R7, UR12, PT ;  /* 0x0000000c07007c0c */ /* 0x000fe2000bf83070 */
[----:B------:R-:W2:Y:S01]  /*5a00*/  LDL R241, [R1+0x2c] ;  /* 0x00002c0001f17983 */ /* 0x000ea20000100800 */
[----:B------:R-:W-:Y:S02]  /*5a10*/  @P0 FSEL R33, R33, -INF , !P6 ;  /* 0xff80000021210808 */ /* 0x000fe40007000000 */
[----:B------:R-:W-:Y:S03]  /*5a20*/  ISETP.LE.U32.AND P0, PT, R5, UR12, PT ;  /* 0x0000000c05007c0c */ /* 0x000fe6000bf03070 */
[----:B------:R-:W-:Y:S01]  /*5a30*/  MUFU.EX2 R161, R18 ;  /* 0x0000001200a17308 */ /* 0x000fe20000000800 */
[----:B------:R-:W-:Y:S01]  /*5a40*/  LOP3.LUT R5, R6, 0xffff, RZ, 0xc0, !PT ;  /* 0x0000ffff06057812 */ /* 0x000fe200078ec0ff */
[----:B------:R-:W-:Y:S01]  /*5a50*/  FFMA.FTZ R133, R33, UR11, -R133 ;  /* 0x0000000b21857c23 */ /* 0x000fe20008010885 */
[----:B------:R-:W-:Y:S02]  /*5a60*/  @P1 FSEL R35, R35, -INF , !P6 ;  /* 0xff80000023231808 */ /* 0x000fe40007000000 */
[----:B------:R-:W-:Y:S02]  /*5a70*/  ISETP.LE.U32.AND P6, PT, R5, UR12, PT ;  /* 0x0000000c05007c0c */ /* 0x000fe4000bfc3070 */
[C---:B------:R-:W-:Y:S03]  /*5a80*/  LOP3.LUT R6, R4.reuse, 0xff, RZ, 0xc0, !PT ;  /* 0x000000ff04067812 */ /* 0x040fe600078ec0ff */
[----:B------:R-:W4:Y:S01]  /*5a90*/  MUFU.EX2 R160, R19 ;  /* 0x0000001300a07308 */ /* 0x000f220000000800 */
[----:B------:R-:W-:Y:S01]  /*5aa0*/  LOP3.LUT R5, R4, 0xffff, RZ, 0xc0, !PT ;  /* 0x0000ffff04057812 */ /* 0x000fe200078ec0ff */
[----:B-1----:R-:W-:Y:S01]  /*5ab0*/  @!P4 FADD.FTZ R171, -R171, -RZ ;  /* 0x800000ffababc221 */ /* 0x002fe20000010100 */
[----:B------:R-:W-:Y:S01]  /*5ac0*/  ISETP.LE.U32.AND P1, PT, R6, UR12, PT ;  /* 0x0000000c06007c0c */ /* 0x000fe2000bf23070 */
[----:B------:R-:W-:Y:S01]  /*5ad0*/  @!P0 FADD.FTZ R232, -R232, -RZ ;  /* 0x800000ffe8e88221 */ /* 0x000fe20000010100 */
[----:B------:R-:W-:Y:S01]  /*5ae0*/  SHF.R.U32.HI R6, RZ, 0x18, R4 ;  /* 0x00000018ff067819 */ /* 0x000fe20000011604 */
[----:B------:R-:W-:Y:S01]  /*5af0*/  FFMA.FTZ R132, R35, UR11, -R132 ;  /* 0x0000000b23847c23 */ /* 0x000fe20008010884 */
[----:B------:R-:W-:Y:S03]  /*5b00*/  SHF.R.U32.HI R7, RZ, 0x10, R4 ;  /* 0x00000010ff077819 */ /* 0x000fe60000011604 */
[----:B------:R-:W-:Y:S01]  /*5b10*/  MUFU.EX2 R169, R12 ;  /* 0x0000000c00a97308 */ /* 0x000fe20000000800 */
[----:B------:R-:W-:Y:S01]  /*5b20*/  SHF.R.U32.HI R4, RZ, 0x8, R5 ;  /* 0x00000008ff047819 */ /* 0x000fe20000011605 */
[----:B------:R-:W-:Y:S01]  /*5b30*/  @!P6 FADD.FTZ R167, -R167, -RZ ;  /* 0x800000ffa7a7e221 */ /* 0x000fe20000010100 */
[----:B------:R-:W-:Y:S02]  /*5b40*/  ISETP.LE.U32.AND P5, PT, R6, UR12, PT ;  /* 0x0000000c06007c0c */ /* 0x000fe4000bfa3070 */
[----:B------:R-:W-:Y:S02]  /*5b50*/  LOP3.LUT R4, R4, 0xffff, RZ, 0xc0, !PT ;  /* 0x0000ffff04047812 */ /* 0x000fe400078ec0ff */
[----:B------:R-:W-:Y:S01]  /*5b60*/  LOP3.LUT R5, R7, 0xff, RZ, 0xc0, !PT ;  /* 0x000000ff07057812 */ /* 0x000fe200078ec0ff */
[----:B---3--:R-:W-:Y:S01]  /*5b70*/  @!P1 FADD.FTZ R233, -R233, -RZ ;  /* 0x800000ffe9e99221 */ /* 0x008fe20000010100 */
[----:B------:R-:W-:Y:S01]  /*5b80*/  ISETP.LE.U32.AND P6, PT, R4, UR12, PT ;  /* 0x0000000c04007c0c */ /* 0x000fe2000bfc3070 */
[----:B------:R-:W-:Y:S01]  /*5b90*/  MUFU.EX2 R151, R21 ;  /* 0x0000001500977308 */ /* 0x000fe20000000800 */
[----:B------:R-:W-:Y:S01]  /*5ba0*/  SHF.R.U32.HI R150, RZ, 0x10, R136 ;  /* 0x00000010ff967819 */ /* 0x000fe20000011688 */
[----:B----4-:R-:W-:Y:S01]  /*5bb0*/  @!P2 FADD.FTZ R160, -R160, -RZ ;  /* 0x800000ffa0a0a221 */ /* 0x010fe20000010100 */
[----:B------:R-:W-:Y:S02]  /*5bc0*/  LOP3.LUT R137, R136, 0xffff, RZ, 0xc0, !PT ;  /* 0x0000ffff88897812 */ /* 0x000fe400078ec0ff */
[----:B------:R-:W-:Y:S01]  /*5bd0*/  ISETP.LE.U32.AND P0, PT, R5, UR12, PT ;  /* 0x0000000c05007c0c */ /* 0x000fe2000bf03070 */
[----:B------:R-:W-:Y:S01]  /*5be0*/  @!P5 FADD.FTZ R234, -R234, -RZ ;  /* 0x800000ffeaead221 */ /* 0x000fe20000010100 */
[----:B------:R-:W-:Y:S03]  /*5bf0*/  LOP3.LUT R5, R150, 0xff, RZ, 0xc0, !PT ;  /* 0x000000ff96057812 */ /* 0x000fe600078ec0ff */
[----:B------:R-:W-:Y:S01]  /*5c00*/  MUFU.EX2 R155, R22 ;  /* 0x00000016009b7308 */ /* 0x000fe20000000800 */
[----:B------:R-:W-:Y:S02]  /*5c10*/  SHF.R.U32.HI R4, RZ, 0x8, R137 ;  /* 0x00000008ff047819 */ /* 0x000fe40000011689 */
[----:B------:R-:W-:Y:S01]  /*5c20*/  ISETP.LE.U32.AND P5, PT, R141, UR12, PT ;  /* 0x0000000c8d007c0c */ /* 0x000fe2000bfa3070 */
[----:B------:R-:W-:Y:S01]  /*5c30*/  @!P6 FADD.FTZ R170, -R170, -RZ ;  /* 0x800000ffaaaae221 */ /* 0x000fe20000010100 */
[----:B------:R-:W-:Y:S01]  /*5c40*/  ISETP.LE.U32.AND P6, PT, R5, UR12, PT ;  /* 0x0000000c05007c0c */ /* 0x000fe2000bfc3070 */
[----:B------:R-:W-:Y:S01]  /*5c50*/  IMAD.U32 R141, RZ, RZ, UR13 ;  /* 0x0000000dff8d7e24 */ /* 0x000fe2000f8e00ff */
[----:B------:R-:W-:Y:S03]  /*5c60*/  LOP3.LUT R4, R4, 0xffff, RZ, 0xc0, !PT ;  /* 0x0000ffff04047812 */ /* 0x000fe600078ec0ff */
[----:B------:R-:W-:Y:S01]  /*5c70*/  MUFU.EX2 R150, R2 ;  /* 0x0000000200967308 */ /* 0x000fe20000000800 */
[----:B------:R-:W-:Y:S02]  /*5c80*/  ISETP.LE.U32.AND P3, PT, R239, UR12, PT ;  /* 0x0000000cef007c0c */ /* 0x000fe4000bf63070 */
[----:B------:R-:W-:Y:S01]  /*5c90*/  ISETP.LE.U32.AND P1, PT, R4, UR12, PT ;  /* 0x0000000c04007c0c */ /* 0x000fe2000bf23070 */
[----:B------:R1:W5:Y:S01]  /*5ca0*/  LDL R239, [R1+0x34] ;  /* 0x0000340001ef7983 */ /* 0x0003620000100800 */
[----:B------:R-:W-:Y:S02]  /*5cb0*/  SHF.R.U32.HI R4, RZ, 0x8, R244 ;  /* 0x00000008ff047819 */ /* 0x000fe400000116f4 */
[----:B------:R-:W-:Y:S01]  /*5cc0*/  LOP3.LUT R5, R245, 0xff, RZ, 0xc0, !PT ;  /* 0x000000fff5057812 */ /* 0x000fe200078ec0ff */
[----:B------:R-:W-:Y:S01]  /*5cd0*/  @!P5 FADD.FTZ R164, -R164, -RZ ;  /* 0x800000ffa4a4d221 */ /* 0x000fe20000010100 */
[----:B------:R-:W-:Y:S01]  /*5ce0*/  LOP3.LUT R4, R4, 0xffff, RZ, 0xc0, !PT ;  /* 0x0000ffff04047812 */ /* 0x000fe200078ec0ff */
[----:B------:R-:W-:Y:S01]  /*5cf0*/  @!P6 FADD.FTZ R165, -R165, -RZ ;  /* 0x800000ffa5a5e221 */ /* 0x000fe20000010100 */
[----:B------:R-:W-:Y:S01]  /*5d00*/  ISETP.LE.U32.AND P5, PT, R5, UR12, PT ;  /* 0x0000000c05007c0c */ /* 0x000fe2000bfa3070 */
[----:B------:R-:W3:Y:S01]  /*5d10*/  MUFU.EX2 R235, R10 ;  /* 0x0000000a00eb7308 */ /* 0x000ee20000000800 */
[----:B------:R-:W-:Y:S01]  /*5d20*/  ISETP.LE.U32.AND P6, PT, R4, UR12, PT ;  /* 0x0000000c04007c0c */ /* 0x000fe2000bfc3070 */
[----:B------:R-:W-:Y:S01]  /*5d30*/  @!P3 FADD.FTZ R163, -R163, -RZ ;  /* 0x800000ffa3a3b221 */ /* 0x000fe20000010100 */
[C---:B------:R-:W-:Y:S01]  /*5d40*/  LOP3.LUT R4, R143.reuse, 0xff, RZ, 0xc0, !PT ;  /* 0x000000ff8f047812 */ /* 0x040fe200078ec0ff */
[----:B------:R1:W5:Y:S01]  /*5d50*/  LDL.64 R244, [R1+0x18] ;  /* 0x0000180001f47983 */ /* 0x0003620000100a00 */
[--C-:B------:R-:W-:Y:S02]  /*5d60*/  SHF.R.U32.HI R5, RZ, 0x18, R143.reuse ;  /* 0x00000018ff057819 */ /* 0x100fe4000001168f */
[----:B------:R-:W-:Y:S03]  /*5d70*/  ISETP.LE.U32.AND P3, PT, R4, UR12, PT ;  /* 0x0000000c04007c0c */ /* 0x000fe6000bf63070 */
[----:B------:R-:W-:Y:S01]  /*5d80*/  MUFU.EX2 R157, R25 ;  /* 0x00000019009d7308 */ /* 0x000fe20000000800 */
[----:B------:R-:W-:Y:S02]  /*5d90*/  LOP3.LUT R4, R143, 0xffff, RZ, 0xc0, !PT ;  /* 0x0000ffff8f047812 */ /* 0x000fe400078ec0ff */
[----:B------:R-:W-:Y:S01]  /*5da0*/  SHF.R.U32.HI R143, RZ, 0x10, R143 ;  /* 0x00000010ff8f7819 */ /* 0x000fe2000001168f */
[----:B------:R-:W-:Y:S01]  /*5db0*/  @!P5 FADD.FTZ R161, -R161, -RZ ;  /* 0x800000ffa1a1d221 */ /* 0x000fe20000010100 */
[----:B------:R-:W-:Y:S01]  /*5dc0*/  SHF.R.U32.HI R4, RZ, 0x8, R4 ;  /* 0x00000008ff047819 */ /* 0x000fe20000011604 */
[----:B------:R-:W-:Y:S01]  /*5dd0*/  @!P6 FADD.FTZ R162, -R162, -RZ ;  /* 0x800000ffa2a2e221 */ /* 0x000fe20000010100 */
[----:B------:R-:W-:Y:S03]  /*5de0*/  ISETP.LE.U32.AND P4, PT, R140, UR12, PT ;  /* 0x0000000c8c007c0c */ /* 0x000fe6000bf83070 */
[----:B------:R-:W4:Y:S01]  /*5df0*/  MUFU.EX2 R152, R20 ;  /* 0x0000001400987308 */ /* 0x000f220000000800 */
[----:B------:R-:W-:Y:S01]  /*5e00*/  ISETP.LE.U32.AND P6, PT, R5, UR12, PT ;  /* 0x0000000c05007c0c */ /* 0x000fe2000bfc3070 */
[----:B---3--:R-:W-:Y:S01]  /*5e10*/  @!P0 FADD.FTZ R235, -R235, -RZ ;  /* 0x800000ffebeb8221 */ /* 0x008fe20000010100 */
[----:B------:R-:W-:Y:S01]  /*5e20*/  LOP3.LUT R5, R143, 0xff, RZ, 0xc0, !PT ;  /* 0x000000ff8f057812 */ /* 0x000fe200078ec0ff */
[----:B------:R-:W-:Y:S01]  /*5e30*/  IMAD.U32 R140, RZ, RZ, UR16 ;  /* 0x00000010ff8c7e24 */ /* 0x000fe2000f8e00ff */
[----:B------:R-:W-:Y:S02]  /*5e40*/  LOP3.LUT R4, R4, 0xffff, RZ, 0xc0, !PT ;  /* 0x0000ffff04047812 */ /* 0x000fe400078ec0ff */
[----:B------:R-:W-:Y:S03]  /*5e50*/  ISETP.LE.U32.AND P2, PT, R5, UR12, PT ;  /* 0x0000000c05007c0c */ /* 0x000fe6000bf43070 */
[----:B------:R-:W3:Y:S01]  /*5e60*/  MUFU.EX2 R148, R32 ;  /* 0x0000002000947308 */ /* 0x000ee20000000800 */
[----:B------:R-:W-:Y:S02]  /*5e70*/  ISETP.LE.U32.AND P5, PT, R4, UR12, PT ;  /* 0x0000000c04007c0c */ /* 0x000fe4000bfa3070 */
[----:B------:R-:W-:Y:S01]  /*5e80*/  LOP3.LUT R4, R142, 0xffff, RZ, 0xc0, !PT ;  /* 0x0000ffff8e047812 */ /* 0x000fe200078ec0ff */
[----:B------:R-:W-:Y:S01]  /*5e90*/  @!P4 FADD.FTZ R169, -R169, -RZ ;  /* 0x800000ffa9a9c221 */ /* 0x000fe20000010100 */
[----:B------:R-:W-:Y:S02]  /*5ea0*/  SHF.R.U32.HI R6, RZ, 0x10, R142 ;  /* 0x00000010ff067819 */ /* 0x000fe4000001168e */
[----:B------:R-:W-:Y:S03]  /*5eb0*/  SHF.R.U32.HI R4, RZ, 0x8, R4 ;  /* 0x00000008ff047819 */ /* 0x000fe60000011604 */
[----:B------:R-:W-:Y:S01]  /*5ec0*/  MUFU.EX2 R146, R133 ;  /* 0x0000008500927308 */ /* 0x000fe20000000800 */
[----:B------:R-:W-:Y:S01]  /*5ed0*/  ISETP.LE.U32.AND P4, PT, R159, UR12, PT ;  /* 0x0000000c9f007c0c */ /* 0x000fe2000bf83070 */
[----:B----4-:R-:W-:Y:S01]  /*5ee0*/  @!P3 FADD.FTZ R152, -R152, -RZ ;  /* 0x800000ff9898b221 */ /* 0x010fe20000010100 */
[----:B------:R-:W-:Y:S01]  /*5ef0*/  LOP3.LUT R2, R6, 0xff, RZ, 0xc0, !PT ;  /* 0x000000ff06027812 */ /* 0x000fe200078ec0ff */
[----:B------:R-:W-:Y:S01]  /*5f00*/  @!P2 FADD.FTZ R155, -R155, -RZ ;  /* 0x800000ff9b9ba221 */ /* 0x000fe20000010100 */
[----:B------:R-:W-:Y:S01]  /*5f10*/  LOP3.LUT R4, R4, 0xffff, RZ, 0xc0, !PT ;  /* 0x0000ffff04047812 */ /* 0x000fe200078ec0ff */
[----:B------:R-:W-:Y:S01]  /*5f20*/  @!P5 FADD.FTZ R151, -R151, -RZ ;  /* 0x800000ff9797d221 */ /* 0x000fe20000010100 */
[----:B------:R-:W-:Y:S03]  /*5f30*/  ISETP.LE.U32.AND P2, PT, R2, UR12, PT ;  /* 0x0000000c02007c0c */ /* 0x000fe6000bf43070 */
[----:B------:R-:W4:Y:S01]  /*5f40*/  MUFU.EX2 R159, R26 ;  /* 0x0000001a009f7308 */ /* 0x000f220000000800 */
[----:B------:R-:W-:Y:S02]  /*5f50*/  ISETP.LE.U32.AND P5, PT, R4, UR12, PT ;  /* 0x0000000c04007c0c */ /* 0x000fe4000bfa3070 */
[----:B------:R-:W-:Y:S02]  /*5f60*/  ISETP.LE.U32.AND P0, PT, R158, UR12, PT ;  /* 0x0000000c9e007c0c */ /* 0x000fe4000bf03070 */
[----:B------:R-:W-:Y:S02]  /*5f70*/  SHF.R.U32.HI R2, RZ, 0x8, R242 ;  /* 0x00000008ff027819 */ /* 0x000fe400000116f2 */
[----:B------:R-:W-:Y:S03]  /*5f80*/  LOP3.LUT R136, R138, 0xff, RZ, 0xc0, !PT ;  /* 0x000000ff8a887812 */ /* 0x000fe600078ec0ff */
[----:B------:R-:W1:Y:S01]  /*5f90*/  MUFU.EX2 R166, R13 ;  /* 0x0000000d00a67308 */ /* 0x000e620000000800 */
[----:B------:R-:W-:Y:S02]  /*5fa0*/  SHF.R.U32.HI R8, RZ, 0x18, R138 ;  /* 0x00000018ff087819 */ /* 0x000fe4000001168a */
[----:B------:R-:W-:Y:S02]  /*5fb0*/  LOP3.LUT R2, R2, 0xffff, RZ, 0xc0, !PT ;  /* 0x0000ffff02027812 */ /* 0x000fe400078ec0ff */
[----:B------:R-:W-:Y:S01]  /*5fc0*/  LOP3.LUT R4, R243, 0xff, RZ, 0xc0, !PT ;  /* 0x000000fff3047812 */ /* 0x000fe200078ec0ff */
[----:B------:R-:W-:Y:S01]  /*5fd0*/  @!P5 FADD.FTZ R157, -R157, -RZ ;  /* 0x800000ff9d9dd221 */ /* 0x000fe20000010100 */
[----:B------:R-:W-:Y:S01]  /*5fe0*/  LOP3.LUT R138, R138, 0xffff, RZ, 0xc0, !PT ;  /* 0x0000ffff8a8a7812 */ /* 0x000fe200078ec0ff */
[----:B---3--:R-:W-:Y:S01]  /*5ff0*/  @!P0 FADD.FTZ R148, -R148, -RZ ;  /* 0x800000ff94948221 */ /* 0x008fe20000010100 */
[----:B----4-:R-:W-:Y:S01]  /*6000*/  @!P2 FADD.FTZ R159, -R159, -RZ ;  /* 0x800000ff9f9fa221 */ /* 0x010fe20000010100 */
[----:B------:R-:W-:Y:S01]  /*6010*/  ISETP.LE.U32.AND P5, PT, R2, UR12, PT ;  /* 0x0000000c02007c0c */ /* 0x000fe2000bfa3070 */
[----:B------:R-:W3:Y:S01]  /*6020*/  MUFU.EX2 R154, R23 ;  /* 0x00000017009a7308 */ /* 0x000ee20000000800 */
[----:B------:R-:W-:Y:S02]  /*6030*/  LOP3.LUT R5, R142, 0xff, RZ, 0xc0, !PT ;  /* 0x000000ff8e057812 */ /* 0x000fe400078ec0ff */
[----:B------:R-:W-:Y:S02]  /*6040*/  ISETP.LE.U32.AND P2, PT, R4, UR12, PT ;  /* 0x0000000c04007c0c */ /* 0x000fe4000bf43070 */
[----:B------:R-:W-:Y:S01]  /*6050*/  SHF.R.U32.HI R2, RZ, 0x8, R138 ;  /* 0x00000008ff027819 */ /* 0x000fe2000001168a */
[----:B-1----:R-:W-:Y:S01]  /*6060*/  @!P1 FADD.FTZ R166, -R166, -RZ ;  /* 0x800000ffa6a69221 */ /* 0x002fe20000010100 */
[----:B------:R-:W-:Y:S03]  /*6070*/  LOP3.LUT R4, R240, 0xff, RZ, 0xc0, !PT ;  /* 0x000000fff0047812 */ /* 0x000fe600078ec0ff */
[----:B------:R1:W-:Y:S01]  /*6080*/  MUFU.EX2 R144, R0 ;  /* 0x0000000000907308 */ /* 0x0003e20000000800 */
[----:B------:R-:W-:Y:S02]  /*6090*/  ISETP.LE.U32.AND P3, PT, R5, UR12, PT ;  /* 0x0000000c05007c0c */ /* 0x000fe4000bf63070 */
[----:B------:R-:W-:Y:S01]  /*60a0*/  LOP3.LUT R5, R2, 0xffff, RZ, 0xc0, !PT ;  /* 0x0000ffff02057812 */ /* 0x000fe200078ec0ff */
[----:B------:R-:W-:Y:S01]  /*60b0*/  @!P5 FADD.FTZ R146, -R146, -RZ ;  /* 0x800000ff9292d221 */ /* 0x000fe20000010100 */
[----:B------:R-:W-:Y:S02]  /*60c0*/  ISETP.LE.U32.AND P0, PT, R4, UR12, PT ;  /* 0x0000000c04007c0c */ /* 0x000fe4000bf03070 */
[----:B------:R-:W-:Y:S03]  /*60d0*/  F2FP.RELU.BF16.F32.PACK_AB R2, R171, R232 ;  /* 0x000000e8ab02723e */ /* 0x000fe600000018ff */
[----:B------:R-:W4:Y:S01]  /*60e0*/  MUFU.EX2 R158, R24 ;  /* 0x00000018009e7308 */ /* 0x000f220000000800 */
[----:B------:R-:W-:Y:S01]  /*60f0*/  F2FP.RELU.BF16.F32.PACK_AB R4, R167, R168 ;  /* 0x000000a8a704723e */ /* 0x000fe200000018ff */
[----:B---3--:R-:W-:Y:S01]  /*6100*/  @!P6 FADD.FTZ R154, -R154, -RZ ;  /* 0x800000ff9a9ae221 */ /* 0x008fe20000010100 */
[----:B------:R-:W-:Y:S01]  /*6110*/  ISETP.LE.U32.AND P5, PT, R5, UR12, PT ;  /* 0x0000000c05007c0c */ /* 0x000fe2000bfa3070 */
[----:B------:R3:W-:Y:S01]  /*6120*/  STS [R248+0x13400], R2 ;  /* 0x01340002f8007388 */ /* 0x0007e20000000800 */
[----:B------:R-:W-:Y:S02]  /*6130*/  F2FP.RELU.BF16.F32.PACK_AB R6, R170, R233 ;  /* 0x000000e9aa06723e */ /* 0x000fe400000018ff */
[----:B------:R-:W-:Y:S01]  /*6140*/  F2FP.RELU.BF16.F32.PACK_AB R5, R234, R235 ;  /* 0x000000ebea05723e */ /* 0x000fe200000018ff */
[----:B------:R3:W-:Y:S02]  /*6150*/  STS [R248+0x13000], R4 ;  /* 0x01300004f8007388 */ /* 0x0007e40000000800 */
[----:B------:R-:W3:Y:S01]  /*6160*/  MUFU.EX2 R147, R34 ;  /* 0x0000002200937308 */ /* 0x000ee20000000800 */
[----:B-1----:R-:W-:Y:S02]  /*6170*/  F2FP.RELU.BF16.F32.PACK_AB R0, R146, R148 ;  /* 0x000000949200723e */ /* 0x002fe400000018ff */
[----:B------:R-:W-:Y:S02]  /*6180*/  SHF.R.U32.HI R142, RZ, 0x18, R142 ;  /* 0x00000018ff8e7819 */ /* 0x000fe4000001168e */
[----:B------:R-:W-:Y:S02]  /*6190*/  ISETP.LE.U32.AND P1, PT, R136, UR12, PT ;  /* 0x0000000c88007c0c */ /* 0x000fe4000bf23070 */
[----:B------:R-:W-:Y:S03]  /*61a0*/  ISETP.LE.U32.AND P6, PT, R8, UR12, PT ;  /* 0x0000000c08007c0c */ /* 0x000fe6000bfc3070 */
[----:B------:R-:W1:Y:S01]  /*61b0*/  MUFU.EX2 R145, R132 ;  /* 0x0000008400917308 */ /* 0x000e620000000800 */
[----:B----4-:R-:W-:Y:S01]  /*61c0*/  @!P3 FADD.FTZ R158, -R158, -RZ ;  /* 0x800000ff9e9eb221 */ /* 0x010fe20000010100 */
[----:B------:R-:W-:Y:S01]  /*61d0*/  ISETP.LE.U32.AND P3, PT, R142, UR12, PT ;  /* 0x0000000c8e007c0c */ /* 0x000fe2000bf63070 */
[----:B------:R-:W-:Y:S07]  /*61e0*/  @!P5 FADD.FTZ R150, -R150, -RZ ;  /* 0x800000ff9696d221 */ /* 0x000fee0000010100 */
[----:B------:R-:W4:Y:S01]  /*61f0*/  MUFU.EX2 R156, R27 ;  /* 0x0000001b009c7308 */ /* 0x000f220000000800 */
[----:B---3--:R-:W-:Y:S01]  /*6200*/  @!P2 FADD.FTZ R147, -R147, -RZ ;  /* 0x800000ff9393a221 */ /* 0x008fe20000010100 */
[----:B------:R-:W-:Y:S02]  /*6210*/  FSETP.GE.FTZ.AND P2, PT, R152, RZ, PT ;  /* 0x000000ff9800720b */ /* 0x000fe40003f56000 */
[----:B------:R-:W-:Y:S01]  /*6220*/  F2FP.RELU.BF16.F32.PACK_AB R2, R160, R161 ;  /* 0x000000a1a002723e */ /* 0x000fe200000018ff */
[----:B------:R-:W-:Y:S01]  /*6230*/  @!P6 FADD.FTZ R144, -R144, -RZ ;  /* 0x800000ff9090e221 */ /* 0x000fe20000010100 */
[----:B------:R-:W-:Y:S03]  /*6240*/  F2FP.RELU.BF16.F32.PACK_AB R4, R162, R163 ;  /* 0x000000a3a204723e */ /* 0x000fe600000018ff */
[----:B------:R3:W-:Y:S01]  /*6250*/  STS [R250+0x13400], R2 ;  /* 0x01340002fa007388 */ /* 0x0007e20000000800 */
[----:B------:R-:W4:Y:S01]  /*6260*/  MUFU.EX2 R153, R28 ;  /* 0x0000001c00997308 */ /* 0x000f220000000800 */
[----:B-1----:R-:W-:Y:S01]  /*6270*/  @!P4 FADD.FTZ R145, -R145, -RZ ;  /* 0x800000ff9191c221 */ /* 0x002fe20000010100 */
[----:B------:R-:W-:Y:S01]  /*6280*/  FSETP.GE.FTZ.AND P4, PT, R163, RZ, PT ;  /* 0x000000ffa300720b */ /* 0x000fe20003f96000 */
[----:B------:R1:W-:Y:S04]  /*6290*/  STS [R250+0x13000], R4 ;  /* 0x01300004fa007388 */ /* 0x0003e80000000800 */
[----:B------:R1:W-:Y:S03]  /*62a0*/  STS [R248+0x14000], R6 ;  /* 0x01400006f8007388 */ /* 0x0003e60000000800 */
[----:B------:R-:W1:Y:S01]  /*62b0*/  MUFU.EX2 R149, R30 ;  /* 0x0000001e00957308 */ /* 0x000e620000000800 */
[----:B----4-:R-:W-:Y:S01]  /*62c0*/  @!P3 FADD.FTZ R156, -R156, -RZ ;  /* 0x800000ff9c9cb221 */ /* 0x010fe20000010100 */
[----:B------:R-:W-:Y:S01]  /*62d0*/  FSETP.GE.FTZ.AND P3, PT, R162, RZ, PT ;  /* 0x000000ffa200720b */ /* 0x000fe20003f76000 */
[----:B------:R4:W-:Y:S01]  /*62e0*/  STS [R248+0x14400], R5 ;  /* 0x01440005f8007388 */ /* 0x0009e20000000800 */
[----:B------:R-:W-:Y:S01]  /*62f0*/  @!P1 FADD.FTZ R153, -R153, -RZ ;  /* 0x800000ff99999221 */ /* 0x000fe20000010100 */
[----:B------:R-:W-:Y:S02]  /*6300*/  FSETP.GE.FTZ.AND P1, PT, R151, RZ, PT ;  /* 0x000000ff9700720b */ /* 0x000fe40003f36000 */
[----:B---3--:R-:W-:Y:S01]  /*6310*/  F2FP.RELU.BF16.F32.PACK_AB R2, R154, R155 ;  /* 0x0000009b9a02723e */ /* 0x008fe200000018ff */
[----:B-1----:R-:W-:Y:S01]  /*6320*/  @!P0 FADD.FTZ R149, -R149, -RZ ;  /* 0x800000ff95958221 */ /* 0x002fe20000010100 */
[----:B------:R-:W-:Y:S02]  /*6330*/  F2FP.RELU.BF16.F32.PACK_AB R4, R151, R152 ;  /* 0x000000989704723e */ /* 0x000fe400000018ff */
[----:B------:R-:W-:Y:S02]  /*6340*/  F2FP.RELU.BF16.F32.PACK_AB R6, R166, R169 ;  /* 0x000000a9a606723e */ /* 0x000fe400000018ff */
[----:B----4-:R-:W-:Y:S03]  /*6350*/  F2FP.RELU.BF16.F32.PACK_AB R5, R164, R165 ;  /* 0x000000a5a405723e */ /* 0x010fe600000018ff */
[----:B------:R1:W-:Y:S04]  /*6360*/  STS [R250+0x14000], R6 ;  /* 0x01400006fa007388 */ /* 0x0003e80000000800 */
[----:B------:R3:W-:Y:S04]  /*6370*/  STS [R250+0x14400], R5 ;  /* 0x01440005fa007388 */ /* 0x0007e80000000800 */
[----:B------:R4:W-:Y:S04]  /*6380*/  STS [R249+0x13000], R4 ;  /* 0x01300004f9007388 */ /* 0x0009e80000000800 */
[----:B------:R4:W-:Y:S04]  /*6390*/  STS [R249+0x13400], R2 ;  /* 0x01340002f9007388 */ /* 0x0009e80000000800 */
[----:B------:R4:W-:Y:S01]  /*63a0*/  STS [R247+0x13000], R0 ;  /* 0x01300000f7007388 */ /* 0x0009e20000000800 */
[----:B-1----:R-:W-:Y:S02]  /*63b0*/  F2FP.RELU.BF16.F32.PACK_AB R6, R157, R158 ;  /* 0x0000009e9d06723e */ /* 0x002fe400000018ff */
[----:B---3--:R-:W-:Y:S02]  /*63c0*/  F2FP.RELU.BF16.F32.PACK_AB R5, R156, R159 ;  /* 0x0000009f9c05723e */ /* 0x008fe400000018ff */
[----:B----4-:R-:W-:Y:S02]  /*63d0*/  F2FP.RELU.BF16.F32.PACK_AB R4, R145, R147 ;  /* 0x000000939104723e */ /* 0x010fe400000018ff */
[----:B------:R-:W-:Y:S03]  /*63e0*/  F2FP.RELU.BF16.F32.PACK_AB R2, R150, R153 ;  /* 0x000000999602723e */ /* 0x000fe600000018ff */
[----:B------:R-:W-:Y:S01]  /*63f0*/  STS [R247+0x13400], R4 ;  /* 0x01340004f7007388 */ /* 0x000fe20000000800 */
[----:B------:R-:W-:Y:S03]  /*6400*/  F2FP.RELU.BF16.F32.PACK_AB R0, R144, R149 ;  /* 0x000000959000723e */ /* 0x000fe600000018ff */
[----:B------:R-:W-:Y:S04]  /*6410*/  STS [R249+0x14000], R6 ;  /* 0x01400006f9007388 */ /* 0x000fe80000000800 */
[----:B------:R-:W-:Y:S04]  /*6420*/  STS [R249+0x14400], R5 ;  /* 0x01440005f9007388 */ /* 0x000fe80000000800 */
[----:B------:R-:W-:Y:S04]  /*6430*/  STS [R247+0x14000], R2 ;  /* 0x01400002f7007388 */ /* 0x000fe80000000800 */
[----:B------:R1:W-:Y:S04]  /*6440*/  STS [R247+0x14400], R0 ;  /* 0x01440000f7007388 */ /* 0x0003e80000000800 */
[----:B------:R-:W3:Y:S08]  /*6450*/  LDSM.16.M88.4 R32, [R222+UR4+0x6000] ;  /* 0x00600004de20783b */ /* 0x000ef00008000200 */
[----:B------:R-:W4:Y:S01]  /*6460*/  LDSM.16.M88.4 R28, [R222+UR4+0x6800] ;  /* 0x00680004de1c783b */ /* 0x000f220008000200 */
[----:B-1----:R-:W-:Y:S05]  /*6470*/  IMAD.U32 R0, RZ, RZ, UR4 ;  /* 0x00000004ff007e24 */ /* 0x002fea000f8e00ff */
[----:B------:R-:W-:Y:S05]  /*6480*/  IADD3 R0, R222, 0x6000, R0 ;  /* 0x00006000de007810 */ /* 0x000fea0007ffe000 */
[----:B------:R-:W-:Y:S05]  /*6490*/  IMAD.IADD R0, R0, 0x1, R228 ;  /* 0x0000000100007824 */ /* 0x000fea00078e02e4 */
[----:B------:R-:W1:Y:S01]  /*64a0*/  LDSM.16.M88.4 R132, [R0] ;  /* 0x000000000084783b */ /* 0x000e620000000200 */
[C---:B--2---:R-:W-:Y:S01]  /*64b0*/  LEA R142, P0, R241.reuse, R140, 0x2 ;  /* 0x0000008cf18e7211 */ /* 0x044fe200078010ff */
[-C--:B---3--:R-:W-:Y:S03]  /*64c0*/  HMMA.16816.F32.BF16 R4, R32, R172.reuse, RZ ;  /* 0x000000ac2004723c */ /* 0x088fe600000418ff */
[----:B------:R-:W-:Y:S03]  /*64d0*/  LEA.HI.X.SX32 R143, R241, R141, 0x2, P0 ;  /* 0x0000008df18f7211 */ /* 0x000fe600000f16ff */
[----:B------:R-:W2:Y:S01]  /*64e0*/  LDSM.16.M88.4 R136, [R0+0x800] ;  /* 0x000800000088783b */ /* 0x000ea20000000200 */
[----:B------:R-:W-:Y:S01]  /*64f0*/  FSETP.GE.FTZ.AND P0, PT, R168, RZ, PT ;  /* 0x000000ffa800720b */ /* 0x000fe20003f16000 */
[C---:B----4-:R-:W-:Y:S06]  /*6500*/  HMMA.16816.F32.BF16 R8, R28.reuse, R172, RZ ;  /* 0x000000ac1c08723c */ /* 0x050fec00000418ff */
[----:B------:R-:W3:Y:S01]  /*6510*/  LDG.E R140, desc[UR8][R142.64] ;  /* 0x000000088e8c7981 */ /* 0x000ee2000c1e1900 */
        /* <DEDUP_REMOVED lines=50> */
[C---:B---3--:R-:W-:Y:S01]  /*6840*/  FADD.FTZ R2, -R140.reuse, R4 ;  /* 0x000000048c027221 */ /* 0x048fe20000010100 */
[----:B------:R-:W-:Y:S01]  /*6850*/  FADD.FTZ R0, -R140, R5 ;  /* 0x000000058c007221 */ /* 0x000fe20000010100 */
[----:B------:R-:W2:Y:S01]  /*6860*/  LDG.E R4, desc[UR8][R142.64+0x20] ;  /* 0x000020088e047981 */ /* 0x000ea2000c1e1900 */
[-C--:B------:R-:W-:Y:S03]  /*6870*/  HMMA.16816.F32.BF16 R20, R132, R216.reuse, R20 ;  /* 0x000000d88414723c */ /* 0x080fe60000041814 */
[-C--:B------:R-:W-:Y:S02]  /*6880*/  FSEL R2, R2, R140.reuse, P0 ;  /* 0x0000008c02027208 */ /* 0x080fe40000000000 */
[C---:B------:R-:W-:Y:S01]  /*6890*/  FSETP.GE.FTZ.AND P0, PT, R167.reuse, RZ, PT ;  /* 0x000000ffa700720b */ /* 0x040fe20003f16000 */
[C---:B------:R-:W-:Y:S05]  /*68a0*/  HMMA.16816.F32.BF16 R24, R136.reuse, R216, R24 ;  /* 0x000000d88818723c */ /* 0x040fea0000041818 */
[----:B------:R-:W-:Y:S01]  /*68b0*/  FSEL R0, R0, R140, P0 ;  /* 0x0000008c00007208 */ /* 0x000fe20000000000 */
[----:B------:R-:W-:Y:S01]  /*68c0*/  FMUL.FTZ R168, R168, R2 ;  /* 0x00000002a8a87220 */ /* 0x000fe20000410000 */
[----:B------:R-:W-:Y:S01]  /*68d0*/  FSETP.GE.FTZ.AND P0, PT, R146, RZ, PT ;  /* 0x000000ff9200720b */ /* 0x000fe20003f16000 */
[----:B------:R1:W5:Y:S01]  /*68e0*/  LDG.E R2, desc[UR8][R142.64+0x80] ;  /* 0x000080088e027981 */ /* 0x000362000c1e1900 */
[-C--:B------:R-:W-:Y:S03]  /*68f0*/  HMMA.16816.F32.BF16 R28, R136, R218.reuse, R28 ;  /* 0x000000da881c723c */ /* 0x080fe6000004181c */
[----:B------:R-:W-:Y:S01]  /*6900*/  FMUL.FTZ R167, R167, R0 ;  /* 0x00000000a7a77220 */ /* 0x000fe20000410000 */
[----:B------:R-:W-:Y:S01]  /*6910*/  FADD.FTZ R16, -R140, R16 ;  /* 0x000000108c107221 */ /* 0x000fe20000010100 */
[----:B------:R1:W5:Y:S01]  /*6920*/  LDG.E R0, desc[UR8][R142.64+0xa0] ;  /* 0x0000a0088e007981 */ /* 0x000362000c1e1900 */
[----:B------:R-:W-:Y:S05]  /*6930*/  HMMA.16816.F32.BF16 R32, R132, R218, R32 ;  /* 0x000000da8420723c */ /* 0x000fea0000041820 */
[-C--:B------:R-:W-:Y:S01]  /*6940*/  FSEL R16, R16, R140.reuse, P4 ;  /* 0x0000008c10107208 */ /* 0x080fe20002000000 */
[C---:B------:R-:W-:Y:S01]  /*6950*/  FADD.FTZ R21, -R140.reuse, R21 ;  /* 0x000000158c157221 */ /* 0x040fe20000010100 */
[C---:B------:R-:W-:Y:S01]  /*6960*/  FADD.FTZ R17, -R140.reuse, R17 ;  /* 0x000000118c117221 */ /* 0x040fe20000010100 */
[----:B------:R-:W-:Y:S03]  /*6970*/  FADD.FTZ R5, -R140, R20 ;  /* 0x000000148c057221 */ /* 0x000fe60000010100 */
[----:B------:R-:W-:Y:S01]  /*6980*/  FSEL R21, R21, R140, P1 ;  /* 0x0000008c15157208 */ /* 0x000fe20000800000 */
[----:B------:R-:W-:Y:S01]  /*6990*/  FMUL.FTZ R163, R163, R16 ;  /* 0x00000010a3a37220 */ /* 0x000fe20000410000 */
[----:B------:R-:W-:Y:S02]  /*69a0*/  FSETP.GE.FTZ.AND P1, PT, R148, RZ, PT ;  /* 0x000000ff9400720b */ /* 0x000fe40003f36000 */
[-C--:B------:R-:W-:Y:S01]  /*69b0*/  FSEL R17, R17, R140.reuse, P3 ;  /* 0x0000008c11117208 */ /* 0x080fe20001800000 */
[----:B------:R-:W-:Y:S01]  /*69c0*/  FMUL.FTZ R21, R151, R21 ;  /* 0x0000001597157220 */ /* 0x000fe20000410000 */
[----:B------:R-:W-:Y:S02]  /*69d0*/  FSEL R5, R5, R140, P2 ;  /* 0x0000008c05057208 */ /* 0x000fe40001000000 */
[----:B------:R-:W-:Y:S01]  /*69e0*/  FSETP.GE.FTZ.AND P2, PT, R232, RZ, PT ;  /* 0x000000ffe800720b */ /* 0x000fe20003f56000 */
[----:B------:R-:W-:Y:S01]  /*69f0*/  FMUL.FTZ R17, R162, R17 ;  /* 0x00000011a2117220 */ /* 0x000fe20000410000 */
[----:B------:R-:W-:Y:S01]  /*6a00*/  F2FP.BF16.F32.PACK_AB R16, R167, R168 ;  /* 0x000000a8a710723e */ /* 0x000fe200000010ff */
[----:B------:R-:W-:Y:S02]  /*6a10*/  FMUL.FTZ R152, R152, R5 ;  /* 0x0000000598987220 */ /* 0x000fe40000410000 */
[----:B------:R-:W-:Y:S01]  /*6a20*/  FADD.FTZ R32, -R140, R32 ;  /* 0x000000208c207221 */ /* 0x000fe20000010100 */
[----:B------:R-:W-:Y:S02]  /*6a30*/  F2FP.BF16.F32.PACK_AB R17, R17, R163 ;  /* 0x000000a31111723e */ /* 0x000fe400000010ff */
[----:B------:R-:W-:Y:S02]  /*6a40*/  F2FP.BF16.F32.PACK_AB R21, R21, R152 ;  /* 0x000000981515723e */ /* 0x000fe400000010ff */
[----:B------:R-:W-:Y:S01]  /*6a50*/  FSEL R32, R32, R140, P1 ;  /* 0x0000008c20207208 */ /* 0x000fe20000800000 */
[----:B------:R-:W-:Y:S01]  /*6a60*/  @P0 FADD.FTZ R140, -R140, R33 ;  /* 0x000000218c8c0221 */ /* 0x000fe20000010100 */
[----:B------:R-:W-:Y:S02]  /*6a70*/  PLOP3.LUT P0, PT, PT, PT, UP2, 0x80, 0x0 ;  /* 0x000000000000781c */ /* 0x000fe40003f0f028 */
[----:B------:R-:W-:Y:S01]  /*6a80*/  FSETP.GE.FTZ.AND P1, PT, R171, RZ, PT ;  /* 0x000000ffab00720b */ /* 0x000fe20003f36000 */
[----:B------:R-:W-:Y:S01]  /*6a90*/  FMUL.FTZ R148, R148, R32 ;  /* 0x0000002094947220 */ /* 0x000fe20000410000 */
[----:B------:R-:W-:Y:S01]  /*6aa0*/  FMUL.FTZ R140, R146, R140 ;  /* 0x0000008c928c7220 */ /* 0x000fe20000410000 */
[C---:B--2---:R-:W-:Y:S01]  /*6ab0*/  FADD.FTZ R6, -R4.reuse, R6 ;  /* 0x0000000604067221 */ /* 0x044fe20000010100 */
[----:B------:R-:W-:Y:S04]  /*6ac0*/  FADD.FTZ R7, -R4, R7 ;  /* 0x0000000704077221 */ /* 0x000fe80000010100 */
[-C--:B------:R-:W-:Y:S02]  /*6ad0*/  FSEL R132, R6, R4.reuse, P2 ;  /* 0x0000000406847208 */ /* 0x080fe40001000000 */
[----:B------:R-:W-:Y:S01]  /*6ae0*/  FSEL R33, R7, R4, P1 ;  /* 0x0000000407217208 */ /* 0x000fe20000800000 */
[----:B-1----:R-:W-:Y:S06]  /*6af0*/  @!P0 BRA `(.L_x_528) ;  /* 0x0000000000d08947 */ /* 0x002fec0003800000 */
[----:B------:R-:W2:Y:S01]  /*6b00*/  LDL.LU R242, [R1+0x10] ;  /* 0x0000100001f27983 */ /* 0x000ea20000300800 */
[----:B------:R-:W1:Y:S01]  /*6b10*/  LDC R6, c[0x0][0x240] ;  /* 0x00009000ff067b82 */ /* 0x000e620000000800 */
[----:B-----5:R-:W-:Y:S01]  /*6b20*/  ISETP.GE.AND P3, PT, R244, UR50, PT ;  /* 0x00000032f4007c0c */ /* 0x020fe2000bf66270 */
[----:B------:R-:W-:Y:S01]  /*6b30*/  ULOP3.LUT UR10, UR6, 0x1, URZ, 0xc0, !UPT ;  /* 0x00000001060a7892 */ /* 0x000fe2000f8ec03f */
[----:B------:R-:W3:Y:S01]  /*6b40*/  LDL.LU R238, [R1] ;  /* 0x0000000001ee7983 */ /* 0x000ee20000300800 */
[----:B------:R-:W-:Y:S01]  /*6b50*/  UMOV UR18, 0xffffd000 ;  /* 0xffffd00000127882 */ /* 0x000fe20000000000 */
[----:B------:R-:W-:Y:S01]  /*6b60*/  ISETP.GE.AND P2, PT, R237, UR50, PT ;  /* 0x00000032ed007c0c */ /* 0x000fe2000bf46270 */
[----:B------:R-:W-:Y:S01]  /*6b70*/  UISETP.NE.U32.AND UP0, UPT, UR10, 0x1, UPT ;  /* 0x000000010a00788c */ /* 0x000fe2000bf05070 */
[----:B------:R-:W-:Y:S03]  /*6b80*/  ISETP.GE.AND P1, PT, R239, UR50, PT ;  /* 0x00000032ef007c0c */ /* 0x000fe6000bf26270 */
[----:B------:R-:W-:Y:S06]  /*6b90*/  USEL UR10, UR18, 0x3000, !UP0 ;  /* 0x00003000120a7887 */ /* 0x000fec000c000000 */
[----:B------:R-:W-:Y:S02]  /*6ba0*/  VIADD R236, R236, UR10 ;  /* 0x0000000aecec7c36 */ /* 0x000fe40008000000 */
[----:B------:R-:W-:Y:S03]  /*6bb0*/  VIADD R221, R221, UR10 ;  /* 0x0000000adddd7c36 */ /* 0x000fe60008000000 */
[----:B------:R4:W-:Y:S04]  /*6bc0*/  @P3 STS [R236], RZ ;  /* 0x000000ffec003388 */ /* 0x0009e80000000800 */
[----:B------:R4:W-:Y:S04]  /*6bd0*/  @P3 STS [R236+0x4], RZ ;  /* 0x000004ffec003388 */ /* 0x0009e80000000800 */
[----:B------:R4:W-:Y:S04]  /*6be0*/  @P3 STS [R236+0x8], RZ ;  /* 0x000008ffec003388 */ /* 0x0009e80000000800 */
[----:B------:R4:W-:Y:S01]  /*6bf0*/  @P3 STS [R236+0xc], RZ ;  /* 0x00000cffec003388 */ /* 0x0009e20000000800 */
[----:B-1----:R-:W-:Y:S05]  /*6c00*/  IMAD.U32 R6, R6, -0x40, RZ ;  /* 0xffffffc006067824 */ /* 0x002fea00078e00ff */
[----:B------:R-:W-:Y:S01]  /*6c10*/  SHF.R.S32.HI R7, RZ, 0x1f, R6 ;  /* 0x0000001fff077819 */ /* 0x000fe20000011406 */
[C---:B--2---:R-:W-:Y:S01]  /*6c20*/  VIADD R5, R242.reuse, UR10 ;  /* 0x0000000af2057c36 */ /* 0x044fe20008000000 */
[C---:B------:R-:W-:Y:S01]  /*6c30*/  @!P1 IADD3 R32, R242.reuse, UR10, RZ ;  /* 0x0000000af2209c10 */ /* 0x040fe2000fffe0ff */
[----:B------:R-:W-:Y:S01]  /*6c40*/  @!P2 VIADD R20, R242, UR10 ;  /* 0x0000000af214ac36 */ /* 0x000fe20008000000 */
[C---:B---3--:R-:W-:Y:S04]  /*6c50*/  LEA R238, P4, R6.reuse, R238, 0x1 ;  /* 0x000000ee06ee7211 */ /* 0x048fe800078808ff */
[----:B------:R-:W-:Y:S01]  /*6c60*/  LEA.HI.X R252, R6, R252, R7, 0x1, P4 ;  /* 0x000000fc06fc7211 */ /* 0x000fe200020f0c07 */
[----:B------:R4:W-:Y:S01]  /*6c70*/  STL [R1], R238 ;  /* 0x000000ee01007387 */ /* 0x0009e20000100800 */
[----:B------:R-:W-:Y:S03]  /*6c80*/  @!P3 MOV R6, R238 ;  /* 0x000000ee0006b202 */ /* 0x000fe60000000f00 */
[----:B------:R4:W-:Y:S01]  /*6c90*/  STL [R1+0x10], R5 ;  /* 0x0000100501007387 */ /* 0x0009e20000100800 */
[----:B------:R-:W-:Y:S05]  /*6ca0*/  @!P3 IMAD.MOV.U32 R7, RZ, RZ, R252 ;  /* 0x000000ffff07b224 */ /* 0x000fea00078e00fc */
        /* <DEDUP_REMOVED lines=25> */
.L_x_528:
[----:B------:R1:W-:Y:S01]  /*6e40*/  STS [R248+0xf000], R16 ;  /* 0x00f00010f8007388 */ /* 0x0003e20000000800 */
[----:B----4-:R-:W-:Y:S01]  /*6e50*/  FADD.FTZ R6, -R4, R19 ;  /* 0x0000001304067221 */ /* 0x010fe20000010100 */
[----:B------:R-:W-:Y:S01]  /*6e60*/  FSETP.GE.FTZ.AND P4, PT, R160, RZ, PT ;  /* 0x000000ffa000720b */ /* 0x000fe20003f96000 */
[----:B------:R-:W-:Y:S01]  /*6e70*/  FMUL.FTZ R132, R232, R132 ;  /* 0x00000084e8847220 */ /* 0x000fe20000410000 */
[----:B------:R-:W-:Y:S01]  /*6e80*/  FMUL.FTZ R33, R171, R33 ;  /* 0x00000021ab217220 */ /* 0x000fe20000410000 */
[----:B------:R-:W-:Y:S01]  /*6e90*/  FADD.FTZ R5, -R4, R18 ;  /* 0x0000001204057221 */ /* 0x000fe20000010100 */
[----:B------:R-:W-:Y:S01]  /*6ea0*/  FSEL R6, R6, R4, P4 ;  /* 0x0000000406067208 */ /* 0x000fe20002000000 */
[C---:B------:R-:W-:Y:S01]  /*6eb0*/  FADD.FTZ R22, -R4.reuse, R22 ;  /* 0x0000001604167221 */ /* 0x040fe20000010100 */
        /* <DEDUP_REMOVED lines=12> */
[-C--:B------:R-:W-:Y:S01]  /*6f80*/  FSEL R5, R22, R4.reuse, P3 ;  /* 0x0000000416057208 */ /* 0x080fe20001800000 */
        /* <DEDUP_REMOVED lines=12> */
[----:B------:R-:W-:Y:S02]  /*7050*/  FSETP.GE.FTZ.AND P2, PT, R147, RZ, PT ;  /* 0x000000ff9300720b */ /* 0x000fe40003f56000 */
[----:B------:R-:W-:Y:S01]  /*7060*/  F2FP.BF16.F32.PACK_AB R20, R140, R148 ;  /* 0x000000948c14723e */ /* 0x000fe200000010ff */
[----:B------:R-:W-:Y:S01]  /*7070*/  FMUL.FTZ R16, R154, R16 ;  /* 0x000000109a107220 */ /* 0x000fe20000410000 */
[----:B------:R-:W-:Y:S01]  /*7080*/  FSEL R7, R7, R4, P2 ;  /* 0x0000000407077208 */ /* 0x000fe20001000000 */
[----:B------:R-:W-:Y:S01]  /*7090*/  @P1 FADD.FTZ R4, -R4, R35 ;  /* 0x0000002304041221 */ /* 0x000fe20000010100 */
[----:B------:R-:W-:Y:S01]  /*70a0*/  FSETP.GE.FTZ.AND P1, PT, R169, RZ, PT ;  /* 0x000000ffa900720b */ /* 0x000fe20003f36000 */
[----:B------:R-:W3:Y:S01]  /*70b0*/  LDL.LU R142, [R1+0x8] ;  /* 0x00000800018e7983 */ /* 0x000ee20000300800 */
[----:B------:R-:W-:Y:S01]  /*70c0*/  FSETP.GE.FTZ.AND P2, PT, R170, RZ, PT ;  /* 0x000000ffaa00720b */ /* 0x000fe20003f56000 */
[----:B------:R-:W-:Y:S01]  /*70d0*/  FMUL.FTZ R145, R145, R4 ;  /* 0x0000000491917220 */ /* 0x000fe20000410000 */
[C---:B------:R-:W-:Y:S01]  /*70e0*/  FADD.FTZ R4, -R2.reuse, R12 ;  /* 0x0000000c02047221 */ /* 0x040fe20000010100 */
[C---:B--2---:R-:W-:Y:S01]  /*70f0*/  FADD.FTZ R6, -R2.reuse, R9 ;  /* 0x0000000902067221 */ /* 0x044fe20000010100 */
[----:B------:R-:W-:Y:S01]  /*7100*/  FMUL.FTZ R147, R147, R7 ;  /* 0x0000000793937220 */ /* 0x000fe20000410000 */
[----:B------:R-:W-:Y:S01]  /*7110*/  FADD.FTZ R7, -R2, R8 ;  /* 0x0000000802077221 */ /* 0x000fe20000010100 */
[----:B------:R-:W-:Y:S01]  /*7120*/  F2FP.BF16.F32.PACK_AB R16, R16, R155 ;  /* 0x0000009b1010723e */ /* 0x000fe200000010ff */
[----:B------:R-:W2:Y:S01]  /*7130*/  LDL.LU R141, [R1+0xc] ;  /* 0x00000c00018d7983 */ /* 0x000ea20000300800 */
[-C--:B------:R-:W-:Y:S02]  /*7140*/  FSEL R4, R4, R2.reuse, P1 ;  /* 0x0000000204047208 */ /* 0x080fe40000800000 */
[----:B------:R-:W-:Y:S02]  /*7150*/  FSEL R6, R6, R2, P2 ;  /* 0x0000000206067208 */ /* 0x000fe40001000000 */
[----:B------:R4:W5:Y:S01]  /*7160*/  LDL R162, [R1+0x48] ;  /* 0x0000480001a27983 */ /* 0x0009620000100800 */
[----:B------:R-:W-:Y:S01]  /*7170*/  FSETP.GE.FTZ.AND P2, PT, R166, RZ, PT ;  /* 0x000000ffa600720b */ /* 0x000fe20003f56000 */
[----:B------:R-:W-:Y:S01]  /*7180*/  FMUL.FTZ R169, R169, R4 ;  /* 0x00000004a9a97220 */ /* 0x000fe20000410000 */
[----:B------:R-:W-:Y:S01]  /*7190*/  FSETP.GE.FTZ.AND P1, PT, R150, RZ, PT ;  /* 0x000000ff9600720b */ /* 0x000fe20003f36000 */
[----:B------:R-:W-:Y:S01]  /*71a0*/  FADD.FTZ R4, -R2, R28 ;  /* 0x0000001c02047221 */ /* 0x000fe20000010100 */
[----:B------:R-:W-:Y:S01]  /*71b0*/  FSEL R7, R7, R2, P3 ;  /* 0x0000000207077208 */ /* 0x000fe20001800000 */
[----:B-1----:R-:W-:Y:S01]  /*71c0*/  FMUL.FTZ R5, R170, R6 ;  /* 0x00000006aa057220 */ /* 0x002fe20000410000 */
[-C--:B------:R-:W-:Y:S01]  /*71d0*/  FSEL R13, R13, R2.reuse, P2 ;  /* 0x000000020d0d7208 */ /* 0x080fe20001000000 */
[C---:B------:R-:W-:Y:S01]  /*71e0*/  FADD.FTZ R6, -R2.reuse, R25 ;  /* 0x0000001902067221 */ /* 0x040fe20000010100 */
        /* <DEDUP_REMOVED lines=13> */
[----:B------:R-:W-:Y:S01]  /*72c0*/  F2FP.BF16.F32.PACK_AB R5, R5, R8 ;  /* 0x000000080505723e */ /* 0x000fe200000010ff */
[----:B------:R-:W-:Y:S01]  /*72d0*/  FMUL.FTZ R8, R150, R2 ;  /* 0x0000000296087220 */ /* 0x000fe20000410000 */
[----:B------:R-:W-:Y:S01]  /*72e0*/  FSETP.GE.FTZ.AND P1, PT, R234, RZ, PT ;  /* 0x000000ffea00720b */ /* 0x000fe20003f36000 */
[C---:B------:R-:W-:Y:S01]  /*72f0*/  FADD.FTZ R2, -R0.reuse, R14 ;  /* 0x0000000e00027221 */ /* 0x040fe20000010100 */
[----:B------:R-:W-:Y:S01]  /*7300*/  FMUL.FTZ R12, R235, R4 ;  /* 0x00000004eb0c7220 */ /* 0x000fe20000410000 */
[----:B------:R-:W-:Y:S01]  /*7310*/  FSETP.GE.FTZ.AND P2, PT, R165, RZ, PT ;  /* 0x000000ffa500720b */ /* 0x000fe20003f56000 */
[----:B------:R-:W-:Y:S01]  /*7320*/  FADD.FTZ R4, -R0, R27 ;  /* 0x0000001b00047221 */ /* 0x000fe20000010100 */
[-C--:B------:R-:W-:Y:S01]  /*7330*/  FSEL R11, R11, R0.reuse, P1 ;  /* 0x000000000b0b7208 */ /* 0x080fe20000800000 */
[----:B------:R1:W-:Y:S01]  /*7340*/  STS [R248+0x10000], R5 ;  /* 0x01000005f8007388 */ /* 0x0003e20000000800 */
[----:B------:R-:W-:Y:S01]  /*7350*/  FSETP.GE.FTZ.AND P3, PT, R156, RZ, PT ;  /* 0x000000ff9c00720b */ /* 0x000fe20003f76000 */
[----:B------:R-:W-:Y:S01]  /*7360*/  FMUL.FTZ R158, R158, R7 ;  /* 0x000000079e9e7220 */ /* 0x000fe20000410000 */
[-C--:B------:R-:W-:Y:S01]  /*7370*/  FSEL R2, R2, R0.reuse, P2 ;  /* 0x0000000002027208 */ /* 0x080fe20001000000 */
[----:B------:R-:W-:Y:S01]  /*7380*/  FMUL.FTZ R11, R234, R11 ;  /* 0x0000000bea0b7220 */ /* 0x000fe20000410000 */
[----:B------:R-:W-:Y:S01]  /*7390*/  FSEL R10, R10, R0, P5 ;  /* 0x000000000a0a7208 */ /* 0x000fe20002800000 */
[----:B------:R-:W-:Y:S01]  /*73a0*/  FMUL.FTZ R6, R157, R6 ;  /* 0x000000069d067220 */ /* 0x000fe20000410000 */
        /* <DEDUP_REMOVED lines=23> */
[----:B------:R-:W-:Y:S04]  /*7520*/  F2FP.BF16.F32.PACK_AB R0, R156, R159 ;  /* 0x0000009f9c00723e */ /* 0x000fe800000010ff */
        /* <DEDUP_REMOVED lines=12> */
[----:B------:R-:W4:Y:S05]  /*75f0*/  LDSM.16.MT88.4 R12, [R3+0x15000] ;  /* 0x01500000030c783b */ /* 0x000f2a0000004200 */
[----:B------:R-:W4:Y:S05]  /*7600*/  LDSM.16.MT88.4 R16, [R0+0x7000] ;  /* 0x007000000010783b */ /* 0x000f2a0000004200 */
[----:B------:R-:W4:Y:S05]  /*7610*/  LDSM.16.MT88.4 R20, [R0+0x8000] ;  /* 0x008000000014783b */ /* 0x000f2a0000004200 */
[----:B------:R-:W-:Y:S05]  /*7620*/  LDSM.16.MT88.4 R24, [R3+0x13800] ;  /* 0x013800000318783b */ /* 0x000fea0000004200 */
[----:B------:R-:W4:Y:S05]  /*7630*/  LDSM.16.MT88.4 R28, [R0+0x6400] ;  /* 0x00640000001c783b */ /* 0x000f2a0000004200 */
[----:B------:R-:W4:Y:S05]  /*7640*/  LDSM.16.MT88.4 R32, [R3+0x15800] ;  /* 0x015800000320783b */ /* 0x000f2a0000004200 */
[----:B------:R-:W3:Y:S01]  /*7650*/  LDSM.16.MT88.4 R132, [R0+0x7400] ;  /* 0x007400000084783b */ /* 0x000ee20000004200 */
[-C--:B-1----:R-:W-:Y:S04]  /*7660*/  HMMA.16816.F32.BF16 R36, R4, R8.reuse, R36 ;  /* 0x000000080424723c */ /* 0x082fe80000041824 */
[----:B------:R-:W1:Y:S02]  /*7670*/  LDSM.16.MT88.4 R136, [R0+0x8400] ;  /* 0x008400000088783b */ /* 0x000e640000004200 */
[C---:B----4-:R-:W-:Y:S06]  /*7680*/  HMMA.16816.F32.BF16 R40, R12.reuse, R8, R40 ;  /* 0x000000080c28723c */ /* 0x050fec0000041828 */
        /* <DEDUP_REMOVED lines=13> */
[----:B------:R-:W4:Y:S05]  /*7760*/  LDSM.16.MT88.4 R4, [R3+0x14000] ;  /* 0x014000000304783b */ /* 0x000f2a0000004200 */
[-C--:B------:R-:W-:Y:S01]  /*7770*/  HMMA.16816.F32.BF16 R36, R24, R28.reuse, R36 ;  /* 0x0000001c1824723c */ /* 0x080fe20000041824 */
[----:B------:R-:W4:Y:S05]  /*7780*/  LDSM.16.MT88.4 R20, [R0+0x8800] ;  /* 0x008800000014783b */ /* 0x000f2a0000004200 */
        /* <DEDUP_REMOVED lines=9> */
[-C--:B-1----:R-:W-:Y:S05]  /*7820*/  HMMA.16816.F32.BF16 R68, R24, R136.reuse, R68 ;  /* 0x000000881844723c */ /* 0x082fea0000041844 */
[----:B------:R-:W-:Y:S01]  /*7830*/  IMAD.MOV.U32 R159, RZ, RZ, R142 ;  /* 0x000000ffff9f7224 */ /* 0x000fe200078e008e */
[C---:B------:R-:W-:Y:S05]  /*7840*/  HMMA.16816.F32.BF16 R72, R32.reuse, R136, R72 ;  /* 0x000000882048723c */ /* 0x040fea0000041848 */
[----:B--2---:R-:W-:Y:S01]  /*7850*/  IMAD.MOV.U32 R158, RZ, RZ, R141 ;  /* 0x000000ffff9e7224 */ /* 0x004fe200078e008d */
[-C--:B------:R-:W-:Y:S01]  /*7860*/  HMMA.16816.F32.BF16 R76, R32, R138.reuse, R76 ;  /* 0x0000008a204c723c */ /* 0x080fe2000004184c */
[----:B------:R-:W1:Y:S05]  /*7870*/  LDSM.16.MT88.4 R32, [R0+0x6c00] ;  /* 0x006c00000020783b */ /* 0x000e6a0000004200 */
[----:B------:R-:W-:Y:S01]  /*7880*/  HMMA.16816.F32.BF16 R80, R24, R138, R80 ;  /* 0x0000008a1850723c */ /* 0x000fe20000041850 */
[----:B------:R-:W2:Y:S05]  /*7890*/  LDSM.16.MT88.4 R24, [R0+0x7c00] ;  /* 0x007c00000018783b */ /* 0x000eaa0000004200 */
[-C--:B----4-:R-:W-:Y:S01]  /*78a0*/  HMMA.16816.F32.BF16 R36, R4, R8.reuse, R36 ;  /* 0x000000080424723c */ /* 0x090fe20000041824 */
[----:B------:R-:W3:Y:S05]  /*78b0*/  LDSM.16.MT88.4 R136, [R0+0x8c00] ;  /* 0x008c00000088783b */ /* 0x000eea0000004200 */
        /* <DEDUP_REMOVED lines=19> */
[C---:B------:R-:W-:Y:S06]  /*79f0*/  HMMA.16816.F32.BF16 R64, R28.reuse, R26, R64 ;  /* 0x0000001a1c40723c */ /* 0x040fec0000041840 */
[-C--:B---3--:R-:W-:Y:S06]  /*7a00*/  HMMA.16816.F32.BF16 R68, R28, R136.reuse, R68 ;  /* 0x000000881c44723c */ /* 0x088fec0000041844 */
[C---:B------:R-:W-:Y:S06]  /*7a10*/  HMMA.16816.F32.BF16 R72, R132.reuse, R136, R72 ;  /* 0x000000888448723c */ /* 0x040fec0000041848 */
[-C--:B------:R-:W-:Y:S06]  /*7a20*/  HMMA.16816.F32.BF16 R76, R132, R138.reuse, R76 ;  /* 0x0000008a844c723c */ /* 0x080fec000004184c */
        /* <DEDUP_REMOVED lines=39> */
.L_x_529:
[----:B---3--:R-:W2:Y:S01]  /*7ca0*/  LDL R2, [R1+0x28] ;  /* 0x0000280001027983 */ /* 0x008ea20000100800 */
[----:B------:R-:W-:Y:S01]  /*7cb0*/  IMAD.MOV.U32 R5, RZ, RZ, 0x4 ;  /* 0x00000004ff057424 */ /* 0x000fe200078e00ff */
[----:B------:R-:W-:Y:S02]  /*7cc0*/  @UP2 UIADD3 UR18, UP0, UR14, -0x100, URZ ;  /* 0xffffff000e122890 */ /* 0x000fe4000ff1e03f */
[----:B------:R1:W3:Y:S02]  /*7cd0*/  LDL R160, [R1+0x20] ;  /* 0x0000200001a07983 */ /* 0x0002e40000100800 */
[----:B------:R-:W-:Y:S02]  /*7ce0*/  @UP2 UIADD3.X UR10, UR15, -0x1, URZ, UP0, !UPT ;  /* 0xffffffff0f0a2890 */ /* 0x000fe400087fe43f */
[----:B------:R1:W4:Y:S04]  /*7cf0*/  LDL R161, [R1+0x14] ;  /* 0x0000140001a17983 */ /* 0x0003280000100800 */
[----:B------:R1:W4:Y:S04]  /*7d00*/  LDL R164, [R1+0x24] ;  /* 0x0000240001a47983 */ /* 0x0003280000100800 */
[----:B------:R-:W4:Y:S04]  /*7d10*/  LDL R165, [R1+0x44] ;  /* 0x0000440001a57983 */ /* 0x000f280000100800 */
        /* <DEDUP_REMOVED lines=10> */
[----:B------:R-:W-:Y:S01]  /*7dc0*/  LDSM.16.MT88.4 R152, [R0+0xd800] ;  /* 0x00d800000098783b */ /* 0x000fe20000004200 */
[----:B--2---:R-:W-:Y:S02]  /*7dd0*/  IMAD.MOV.U32 R4, RZ, RZ, R2 ;  /* 0x000000ffff047224 */ /* 0x004fe400078e0002 */
[----:B------:R-:W-:Y:S02]  /*7de0*/  @P0 VIADD R2, R241, 0xffffffc0 ;  /* 0xffffffc0f1020836 */ /* 0x000fe40000000000 */
[----:B------:R-:W-:Y:S02]  /*7df0*/  IMAD.MOV.U32 R163, RZ, RZ, R4 ;  /* 0x000000ffffa37224 */ /* 0x000fe400078e0004 */
[----:B------:R-:W-:Y:S01]  /*7e00*/  @P0 IMAD.WIDE R156, R2, R5, UR14 ;  /* 0x0000000e029c0e25 */ /* 0x000fe2000f8e0205 */
[----:B------:R-:W-:Y:S01]  /*7e10*/  @UP2 UMOV UR15, UR10 ;  /* 0x0000000a000f2c82 */ /* 0x000fe20008000000 */
[C---:B-1----:R-:W-:Y:S01]  /*7e20*/  HMMA.16816.F32.BF16 R4, R24.reuse, R8, RZ ;  /* 0x000000081804723c */ /* 0x042fe200000418ff */
[----:B------:R-:W-:Y:S02]  /*7e30*/  ULOP3.LUT UR10, UR6, 0x1, URZ, 0xc0, !UPT ;  /* 0x00000001060a7892 */ /* 0x000fe4000f8ec03f */
[----:B---3--:R-:W2:Y:S01]  /*7e40*/  @P0 LDG.E R160, desc[UR8][R156.64+0xa0] ;  /* 0x0000a0089ca00981 */ /* 0x008ea2000c1e1900 */
[----:B------:R-:W-:Y:S01]  /*7e50*/  @UP2 UMOV UR14, UR18 ;  /* 0x00000012000e2c82 */ /* 0x000fe20008000000 */
[----:B------:R-:W-:Y:S01]  /*7e60*/  UISETP.NE.U32.AND UP0, UPT, UR10, 0x1, UPT ;  /* 0x000000010a00788c */ /* 0x000fe2000bf05070 */
[C---:B------:R-:W-:Y:S01]  /*7e70*/  HMMA.16816.F32.BF16 R8, R24.reuse, R10, RZ ;  /* 0x0000000a1808723c */ /* 0x040fe200000418ff */
[----:B----4-:R-:W3:Y:S01]  /*7e80*/  @P0 LDG.E R161, desc[UR8][R156.64+0x80] ;  /* 0x000080089ca10981 */ /* 0x010ee2000c1e1900 */
[C---:B------:R-:W-:Y:S03]  /*7e90*/  LEA R2, P1, R165.reuse, R158, 0x2 ;  /* 0x0000009ea5027211 */ /* 0x040fe600078210ff */
[----:B------:R-:W4:Y:S01]  /*7ea0*/  @P0 LDG.E R163, desc[UR8][R156.64+0x20] ;  /* 0x000020089ca30981 */ /* 0x000f22000c1e1900 */
[C---:B------:R-:W-:Y:S03]  /*7eb0*/  HMMA.16816.F32.BF16 R12, R24.reuse, R16, RZ ;  /* 0x00000010180c723c */ /* 0x040fe600000418ff */
[----:B------:R-:W4:Y:S03]  /*7ec0*/  @P0 LDG.E R164, desc[UR8][R156.64] ;  /* 0x000000089ca40981 */ /* 0x000f26000c1e1900 */
[C---:B------:R-:W-:Y:S01]  /*7ed0*/  HMMA.16816.F32.BF16 R16, R24.reuse, R18, RZ ;  /* 0x000000121810723c */ /* 0x040fe200000418ff */
[----:B------:R-:W-:Y:S05]  /*7ee0*/  STL [R1+0xc], R2 ;  /* 0x00000c0201007387 */ /* 0x000fea0000100800 */
        /* <DEDUP_REMOVED lines=21> */
[----:B------:R-:W1:Y:S04]  /*8040*/  LDSM.16.MT88.4 R144, [R0+0xc000] ;  /* 0x00c000000090783b */ /* 0x000e680000004200 */
[----:B------:R-:W1:Y:S01]  /*8050*/  LDSM.16.MT88.4 R152, [R0+0xe000] ;  /* 0x00e000000098783b */ /* 0x000e620000004200 */
[C---:B------:R-:W-:Y:S06]  /*8060*/  HMMA.16816.F32.BF16 R4, R132.reuse, R136, R4 ;  /* 0x000000888404723c */ /* 0x040fec0000041804 */
[C---:B------:R-:W-:Y:S01]  /*8070*/  HMMA.16816.F32.BF16 R8, R132.reuse, R138, R8 ;  /* 0x0000008a8408723c */ /* 0x040fe20000041808 */
[----:B------:R-:W-:Y:S05]  /*8080*/  LDSM.16.MT88.4 R136, [R0+0xa400] ;  /* 0x00a400000088783b */ /* 0x000fea0000004200 */
[C---:B------:R-:W-:Y:S06]  /*8090*/  HMMA.16816.F32.BF16 R12, R132.reuse, R32, R12 ;  /* 0x00000020840c723c */ /* 0x040fec000004180c */
[C---:B------:R-:W-:Y:S01]  /*80a0*/  HMMA.16816.F32.BF16 R16, R132.reuse, R34, R16 ;  /* 0x000000228410723c */ /* 0x040fe20000041810 */
[----:B------:R-:W1:Y:S05]  /*80b0*/  LDSM.16.M88.4 R32, [R225+0x2000] ;  /* 0x00200000e120783b */ /* 0x000e6a0000000200 */
[C---:B------:R-:W-:Y:S06]  /*80c0*/  HMMA.16816.F32.BF16 R20, R132.reuse, R140, R20 ;  /* 0x0000008c8414723c */ /* 0x040fec0000041814 */
[----:B------:R-:W-:Y:S01]  /*80d0*/  HMMA.16816.F32.BF16 R24, R132, R142, R24 ;  /* 0x0000008e8418723c */ /* 0x000fe20000041818 */
[----:B------:R-:W1:Y:S04]  /*80e0*/  LDSM.16.MT88.4 R132, [R0+0xc400] ;  /* 0x00c400000084783b */ /* 0x000e680000004200 */
[----:B------:R-:W1:Y:S02]  /*80f0*/  LDSM.16.MT88.4 R140, [R0+0xe400] ;  /* 0x00e40000008c783b */ /* 0x000e640000004200 */
[C---:B-1----:R-:W-:Y:S06]  /*8100*/  HMMA.16816.F32.BF16 R4, R28.reuse, R148, R4 ;  /* 0x000000941c04723c */ /* 0x042fec0000041804 */
        /* <DEDUP_REMOVED lines=8> */
[----:B------:R-:W-:Y:S01]  /*8190*/  LDSM.16.MT88.4 R152, [R0+0xac00] ;  /* 0x00ac00000098783b */ /* 0x000fe20000004200 */
[C---:B------:R-:W-:Y:S06]  /*81a0*/  HMMA.16816.F32.BF16 R4, R32.reuse, R136, R4 ;  /* 0x000000882004723c */ /* 0x040fec0000041804 */
[C---:B------:R-:W-:Y:S01]  /*81b0*/  HMMA.16816.F32.BF16 R8, R32.reuse, R138, R8 ;  /* 0x0000008a2008723c */ /* 0x040fe20000041808 */
[----:B------:R-:W-:Y:S05]  /*81c0*/  LDSM.16.M88.4 R136, [R226+0x2000] ;  /* 0x00200000e288783b */ /* 0x000fea0000000200 */
[C---:B------:R-:W-:Y:S06]  /*81d0*/  HMMA.16816.F32.BF16 R12, R32.reuse, R132, R12 ;  /* 0x00000084200c723c */ /* 0x040fec000004180c */
[C---:B------:R-:W-:Y:S01]  /*81e0*/  HMMA.16816.F32.BF16 R16, R32.reuse, R134, R16 ;  /* 0x000000862010723c */ /* 0x040fe20000041810 */
[----:B------:R-:W1:Y:S05]  /*81f0*/  LDSM.16.MT88.4 R132, [R0+0xe800] ;  /* 0x00e800000084783b */ /* 0x000e6a0000004200 */
[C---:B------:R-:W-:Y:S06]  /*8200*/  HMMA.16816.F32.BF16 R20, R32.reuse, R140, R20 ;  /* 0x0000008c2014723c */ /* 0x040fec0000041814 */
[----:B------:R-:W-:Y:S01]  /*8210*/  HMMA.16816.F32.BF16 R24, R32, R142, R24 ;  /* 0x0000008e2018723c */ /* 0x000fe20000041818 */
[----:B------:R-:W1:Y:S04]  /*8220*/  LDSM.16.MT88.4 R32, [R0+0xcc00] ;  /* 0x00cc00000020783b */ /* 0x000e680000004200 */
[----:B------:R1:W2:Y:S02]  /*8230*/  LDSM.16.MT88.4 R140, [R0+0xec00] ;  /* 0x00ec0000008c783b */ /* 0x0002a40000004200 */
[C---:B-1----:R-:W-:Y:S06]  /*8240*/  HMMA.16816.F32.BF16 R4, R144.reuse, R148, R4 ;  /* 0x000000949004723c */ /* 0x042fec0000041804 */
[C---:B------:R-:W-:Y:S06]  /*8250*/  HMMA.16816.F32.BF16 R8, R144.reuse, R150, R8 ;  /* 0x000000969008723c */ /* 0x040fec0000041808 */
[C---:B------:R-:W-:Y:S06]  /*8260*/  HMMA.16816.F32.BF16 R12, R144.reuse, R28, R12 ;  /* 0x0000001c900c723c */ /* 0x040fec000004180c */
[C---:B------:R-:W-:Y:S05]  /*8270*/  HMMA.16816.F32.BF16 R16, R144.reuse, R30, R16 ;  /* 0x0000001e9010723c */ /* 0x040fea0000041810 */
[----:B------:R-:W-:Y:S01]  /*8280*/  LEA.HI.X.SX32 R28, R165, R159, 0x2, P1 ;  /* 0x0000009fa51c7211 */ /* 0x000fe200008f16ff */
[C---:B------:R-:W-:Y:S01]  /*8290*/  HMMA.16816.F32.BF16 R20, R144.reuse, R132, R20 ;  /* 0x000000849014723c */ /* 0x040fe20000041814 */
[----:B------:R-:W-:Y:S03]  /*82a0*/  IMAD.U32 R30, RZ, RZ, UR17 ;  /* 0x00000011ff1e7e24 */ /* 0x000fe6000f8e00ff */
[----:B------:R1:W-:Y:S01]  /*82b0*/  STL [R1+0x8], R28 ;  /* 0x0000081c01007387 */ /* 0x0003e20000100800 */
[----:B------:R-:W-:Y:S01]  /*82c0*/  IMAD.MOV.U32 R29, RZ, RZ, R28 ;  /* 0x000000ffff1d7224 */ /* 0x000fe200078e001c */
[----:B------:R-:W-:Y:S01]  /*82d0*/  HMMA.16816.F32.BF16 R24, R144, R134, R24 ;  /* 0x000000869018723c */ /* 0x000fe20000041818 */
[----:B------:R-:W-:Y:S04]  /*82e0*/  IMAD.U32 R0, RZ, RZ, UR17 ;  /* 0x00000011ff007e24 */ /* 0x000fe8000f8e00ff */
[----:B------:R-:W-:Y:S01]  /*82f0*/  IMAD.U32 R132, RZ, RZ, UR19 ;  /* 0x00000013ff847e24 */ /* 0x000fe2000f8e00ff */
[C---:B------:R-:W-:Y:S06]  /*8300*/  HMMA.16816.F32.BF16 R4, R136.reuse, R152, R4 ;  /* 0x000000988804723c */ /* 0x040fec0000041804 */
[C---:B------:R-:W-:Y:S06]  /*8310*/  HMMA.16816.F32.BF16 R8, R136.reuse, R154, R8 ;  /* 0x0000009a8808723c */ /* 0x040fec0000041808 */
[C---:B------:R-:W-:Y:S05]  /*8320*/  HMMA.16816.F32.BF16 R12, R136.reuse, R32, R12 ;  /* 0x00000020880c723c */ /* 0x040fea000004180c */
[----:B-1----:R-:W-:Y:S01]  /*8330*/  IMAD.MOV.U32 R28, RZ, RZ, R2 ;  /* 0x000000ffff1c7224 */ /* 0x002fe200078e0002 */
[C---:B------:R-:W-:Y:S01]  /*8340*/  HMMA.16816.F32.BF16 R16, R136.reuse, R34, R16 ;  /* 0x000000228810723c */ /* 0x040fe20000041810 */
[----:B------:R-:W-:Y:S04]  /*8350*/  IMAD.U32 R32, RZ, RZ, UR35 ;  /* 0x00000023ff207e24 */ /* 0x000fe8000f8e00ff */
[-C--:B------:R-:W-:Y:S01]  /*8360*/  LEA R30, P1, R30, R28.reuse, 0x2 ;  /* 0x0000001c1e1e7211 */ /* 0x080fe200078210ff */
[C---:B--2---:R-:W-:Y:S01]  /*8370*/  HMMA.16816.F32.BF16 R20, R136.reuse, R140, R20 ;  /* 0x0000008c8814723c */ /* 0x044fe20000041814 */
[----:B------:R1:W-:Y:S01]  /*8380*/  REDG.E.ADD.F32.FTZ.RN.STRONG.GPU desc[UR8][R28.64], R4 ;  /* 0x000000041c0079a6 */ /* 0x0003e2000c10f388 */
[----:B------:R-:W-:Y:S03]  /*8390*/  IMAD.U32 R34, RZ, RZ, UR36 ;  /* 0x00000024ff227e24 */ /* 0x000fe6000f8e00ff */
[-C--:B------:R-:W-:Y:S01]  /*83a0*/  LEA.HI.X.SX32 R31, R0, R29.reuse, 0x2, P1 ;  /* 0x0000001d001f7211 */ /* 0x080fe200008f16ff */
[----:B------:R-:W-:Y:S01]  /*83b0*/  HMMA.16816.F32.BF16 R24, R136, R142, R24 ;  /* 0x0000008e8818723c */ /* 0x000fe20000041818 */
[----:B------:R-:W-:Y:S01]  /*83c0*/  MOV R0, UR19 ;  /* 0x0000001300007c02 */ /* 0x000fe20008000f00 */
[----:B------:R-:W-:Y:S01]  /*83d0*/  IMAD.U32 R2, RZ, RZ, UR35 ;  /* 0x00000023ff027e24 */ /* 0x000fe2000f8e00ff */
[----:B------:R-:W-:Y:S02]  /*83e0*/  LDSM.16.MT88.4 R136, [R220+0x2400] ;  /* 0x00240000dc88783b */ /* 0x000fe40000004200 */
[-C--:B------:R-:W-:Y:S02]  /*83f0*/  LEA R34, P2, R34, R28.reuse, 0x2 ;  /* 0x0000001c22227211 */ /* 0x080fe400078410ff */
[----:B------:R2:W-:Y:S01]  /*8400*/  REDG.E.ADD.F32.FTZ.RN.STRONG.GPU desc[UR8][R30.64], R5 ;  /* 0x000000051e0079a6 */ /* 0x0005e2000c10f388 */
[-C--:B------:R-:W-:Y:S04]  /*8410*/  LEA R32, P1, R32, R28.reuse, 0x2 ;  /* 0x0000001c20207211 */ /* 0x080fe800078210ff */
[-C--:B------:R-:W-:Y:S01]  /*8420*/  LEA.HI.X.SX32 R33, R2, R29.reuse, 0x2, P1 ;  /* 0x0000001d02217211 */ /* 0x080fe200008f16ff */
[----:B------:R-:W-:Y:S01]  /*8430*/  IMAD.U32 R2, RZ, RZ, UR33 ;  /* 0x00000021ff027e24 */ /* 0x000fe2000f8e00ff */
[----:B------:R-:W-:Y:S01]  /*8440*/  @P0 STL [R1+0x20], R160 ;  /* 0x000020a001000387 */ /* 0x000fe20000100800 */
[----:B-1----:R-:W-:Y:S03]  /*8450*/  IMAD.U32 R4, RZ, RZ, UR34 ;  /* 0x00000022ff047e24 */ /* 0x002fe6000f8e00ff */
[----:B---3--:R-:W-:Y:S04]  /*8460*/  @P0 STL [R1+0x14], R161 ;  /* 0x000014a101000387 */ /* 0x008fe80000100800 */
[----:B----4-:R-:W-:Y:S04]  /*8470*/  @P0 STL [R1+0x28], R163 ;  /* 0x000028a301000387 */ /* 0x010fe80000100800 */
[----:B------:R-:W-:Y:S01]  /*8480*/  @P0 STL [R1+0x24], R164 ;  /* 0x000024a401000387 */ /* 0x000fe20000100800 */
[-C--:B------:R-:W-:Y:S01]  /*8490*/  LEA R132, P0, R132, R28.reuse, 0x2 ;  /* 0x0000001c84847211 */ /* 0x080fe200078010ff */
[----:B--2---:R-:W-:Y:S03]  /*84a0*/  IMAD.U32 R5, RZ, RZ, UR36 ;  /* 0x00000024ff057e24 */ /* 0x004fe6000f8e00ff */
[-C--:B------:R-:W-:Y:S01]  /*84b0*/  LEA.HI.X.SX32 R133, R0, R29.reuse, 0x2, P0 ;  /* 0x0000001d00857211 */ /* 0x080fe200000f16ff */
[----:B------:R-:W-:Y:S01]  /*84c0*/  IMAD.U32 R0, RZ, RZ, UR34 ;  /* 0x00000022ff007e24 */ /* 0x000fe2000f8e00ff */
[-C--:B------:R-:W-:Y:S02]  /*84d0*/  LEA.HI.X.SX32 R35, R5, R29.reuse, 0x2, P2 ;  /* 0x0000001d05237211 */ /* 0x080fe400010f16ff */
[-C--:B------:R-:W-:Y:S01]  /*84e0*/  LEA R4, P0, R4, R28.reuse, 0x2 ;  /* 0x0000001c04047211 */ /* 0x080fe200078010ff */
[----:B------:R1:W-:Y:S03]  /*84f0*/  REDG.E.ADD.F32.FTZ.RN.STRONG.GPU desc[UR8][R132.64], R6 ;  /* 0x00000006840079a6 */ /* 0x0003e6000c10f388 */
[-C--:B------:R-:W-:Y:S01]  /*8500*/  LEA.HI.X.SX32 R5, R0, R29.reuse, 0x2, P0 ;  /* 0x0000001d00057211 */ /* 0x080fe200000f16ff */
[----:B------:R2:W-:Y:S01]  /*8510*/  REDG.E.ADD.F32.FTZ.RN.STRONG.GPU desc[UR8][R34.64], R7 ;  /* 0x00000007220079a6 */ /* 0x0005e2000c10f388 */
[----:B------:R-:W-:Y:S03]  /*8520*/  IMAD.U32 R0, RZ, RZ, UR33 ;  /* 0x00000021ff007e24 */ /* 0x000fe6000f8e00ff */
[----:B------:R3:W-:Y:S04]  /*8530*/  REDG.E.ADD.F32.FTZ.RN.STRONG.GPU desc[UR8][R32.64], R8 ;  /* 0x00000008200079a6 */ /* 0x0007e8000c10f388 */
[----:B------:R4:W-:Y:S04]  /*8540*/  REDG.E.ADD.F32.FTZ.RN.STRONG.GPU desc[UR8][R4.64], R9 ;  /* 0x00000009040079a6 */ /* 0x0009e8000c10f388 */
[----:B------:R-:W-:Y:S04]  /*8550*/  LDSM.16.MT88.4 R32, [R3+0xf800] ;  /* 0x00f800000320783b */ /* 0x000fe80000004200 */
[----:B------:R-:W-:Y:S01]  /*8560*/  LDSM.16.MT88.4 R132, [R3+0x11800] ;  /* 0x011800000384783b */ /* 0x000fe20000004200 */
[----:B-1----:R-:W-:Y:S02]  /*8570*/  IMAD.U32 R6, RZ, RZ, UR29 ;  /* 0x0000001dff067e24 */ /* 0x002fe4000f8e00ff */
[----:B--2---:R-:W-:Y:S02]  /*8580*/  IMAD.U32 R7, RZ, RZ, UR29 ;  /* 0x0000001dff077e24 */ /* 0x004fe4000f8e00ff */
[----:B---3--:R-:W-:Y:S01]  /*8590*/  IMAD.U32 R8, RZ, RZ, UR32 ;  /* 0x00000020ff087e24 */ /* 0x008fe2000f8e00ff */
[-C--:B----4-:R-:W-:Y:S01]  /*85a0*/  LEA R4, P1, R0, R28.reuse, 0x2 ;  /* 0x0000001c00047211 */ /* 0x090fe200078210ff */
[----:B------:R-:W-:Y:S03]  /*85b0*/  IMAD.U32 R0, RZ, RZ, UR32 ;  /* 0x00000020ff007e24 */ /* 0x000fe6000f8e00ff */
[-C--:B------:R-:W-:Y:S02]  /*85c0*/  LEA R8, P0, R8, R28.reuse, 0x2 ;  /* 0x0000001c08087211 */ /* 0x080fe400078010ff */
[-C--:B------:R-:W-:Y:S02]  /*85d0*/  LEA.HI.X.SX32 R5, R2, R29.reuse, 0x2, P1 ;  /* 0x0000001d02057211 */ /* 0x080fe400008f16ff */
[-C--:B------:R-:W-:Y:S01]  /*85e0*/  LEA.HI.X.SX32 R9, R0, R29.reuse, 0x2, P0 ;  /* 0x0000001d00097211 */ /* 0x080fe200000f16ff */
[----:B------:R-:W-:Y:S01]  /*85f0*/  IMAD.U32 R0, RZ, RZ, UR28 ;  /* 0x0000001cff007e24 */ /* 0x000fe2000f8e00ff */
[-C--:B------:R-:W-:Y:S01]  /*8600*/  LEA R6, P1, R6, R28.reuse, 0x2 ;  /* 0x0000001c06067211 */ /* 0x080fe200078210ff */
[----:B------:R1:W-:Y:S01]  /*8610*/  REDG.E.ADD.F32.FTZ.RN.STRONG.GPU desc[UR8][R4.64], R10 ;  /* 0x0000000a040079a6 */ /* 0x0003e2000c10f388 */
[----:B------:R-:W-:Y:S02]  /*8620*/  MOV R2, UR28 ;  /* 0x0000001c00027c02 */ /* 0x000fe40008000f00 */
[-C--:B------:R-:W-:Y:S01]  /*8630*/  LEA.HI.X.SX32 R7, R7, R29.reuse, 0x2, P1 ;  /* 0x0000001d07077211 */ /* 0x080fe200008f16ff */
[----:B------:R2:W-:Y:S04]  /*8640*/  REDG.E.ADD.F32.FTZ.RN.STRONG.GPU desc[UR8][R8.64], R11 ;  /* 0x0000000b080079a6 */ /* 0x0005e8000c10f388 */
[----:B------:R3:W-:Y:S04]  /*8650*/  REDG.E.ADD.F32.FTZ.RN.STRONG.GPU desc[UR8][R28.64+0x80], R12 ;  /* 0x0000800c1c0079a6 */ /* 0x0007e8000c10f388 */
[----:B------:R-:W-:Y:S04]  /*8660*/  REDG.E.ADD.F32.FTZ.RN.STRONG.GPU desc[UR8][R30.64+0x80], R13 ;  /* 0x0000800d1e0079a6 */ /* 0x000fe8000c10f388 */
[----:B------:R4:W-:Y:S01]  /*8670*/  REDG.E.ADD.F32.FTZ.RN.STRONG.GPU desc[UR8][R6.64], R14 ;  /* 0x0000000e060079a6 */ /* 0x0009e2000c10f388 */
[-C--:B-1----:R-:W-:Y:S01]  /*8680*/  LEA R4, P0, R2, R28.reuse, 0x2 ;  /* 0x0000001c02047211 */ /* 0x082fe200078010ff */
[----:B------:R-:W-:Y:S01]  /*8690*/  IMAD.U32 R10, RZ, RZ, UR27 ;  /* 0x0000001bff0a7e24 */ /* 0x000fe2000f8e00ff */
[----:B------:R-:W-:Y:S02]  /*86a0*/  MOV R2, UR25 ;  /* 0x0000001900027c02 */ /* 0x000fe40008000f00 */
        /* <DEDUP_REMOVED lines=34> */
[----:B-1----:R-:W-:Y:S01]  /*88d0*/  MOV R9, UR23 ;  /* 0x0000001700097c02 */ /* 0x002fe20008000f00 */
        /* <DEDUP_REMOVED lines=22> */
[----:B------:R-:W-:Y:S02]  /*8a40*/  UIADD3 UR6, UR6, -0x1, URZ ;  /* 0xffffffff06067890 */ /* 0x000fe4000fffe03f */
[----:B------:R-:W-:Y:S01]  /*8a50*/  @UP2 UIADD3.X UR13, UR13, -0x1, URZ, UP0, !UPT ;  /* 0xffffffff0d0d2890 */ /* 0x000fe200087fe43f */
        /* <DEDUP_REMOVED lines=289> */
.L_x_531:
        /* <DEDUP_REMOVED lines=20> */
.L_x_532:
        /* <DEDUP_REMOVED lines=53> */
.L_x_534:
[----:B------:R-:W-:Y:S05]  /*a100*/  BSYNC B0 ;  /* 0x0000000000007941 */ /* 0x000fea0003800000 */
.L_x_533:
        /* <DEDUP_REMOVED lines=19> */
.L_x_536:
[----:B------:R-:W-:Y:S05]  /*a240*/  BSYNC B0 ;  /* 0x0000000000007941 */ /* 0x000fea0003800000 */
.L_x_535:
        /* <DEDUP_REMOVED lines=35> */
.L_x_538:
[----:B------:R-:W-:Y:S05]  /*a480*/  BSYNC B0 ;  /* 0x0000000000007941 */ /* 0x000fea0003800000 */
.L_x_537:
        /* <DEDUP_REMOVED lines=20> */
.L_x_514:
        /* <DEDUP_REMOVED lines=24> */
.L_x_540:
        /* <DEDUP_REMOVED lines=22> */
.L_x_541:
        /* <DEDUP_REMOVED lines=42> */
.L_x_543:
[----:B------:R-:W-:Y:S05]  /*ab50*/  BSYNC B0 ;  /* 0x0000000000007941 */ /* 0x000fea0003800000 */
.L_x_542:
        /* <DEDUP_REMOVED lines=19> */
.L_x_545:
[----:B------:R-:W-:Y:S05]  /*ac90*/  BSYNC B0 ;  /* 0x0000000000007941 */ /* 0x000fea0003800000 */
.L_x_544:
        /* <DEDUP_REMOVED lines=32> */
.L_x_547:
[----:B------:R-:W-:Y:S05]  /*aea0*/  BSYNC B0 ;  /* 0x0000000000007941 */ /* 0x000fea0003800000 */
.L_x_546:
        /* <DEDUP_REMOVED lines=18> */
.L_x_539:
[----:B------:R-:W-:Y:S05]  /*afd0*/  BSYNC B1 ;  /* 0x0000000000017941 */ /* 0x000fea0003800000 */
.L_x_509:
        /* <DEDUP_REMOVED lines=8> */
.L_x_548:
[----:B------:R-:W-:Y:S05]  /*b060*/  EXIT ;  /* 0x000000000000794d */ /* 0x000fea0003800000 */
.L_x_550:
        /* <DEDUP_REMOVED lines=9> */
.L_x_1294:


//--------------------- .text._ZN5flash44flash_bwd_dq_dk_dv_loop_seqk_parallel_kernelI23Flash_bwd_kernel_traitsILi96ELi64ELi128ELi8ELi2ELi4ELi4ELb1ELb0EN7cutlass10bfloat16_tE19Flash_kernel_traitsILi96ELi64ELi128ELi8ES3_EELb0ELb0ELb0ELb1ELb0ELb0ELb1EEEvNS_16Flash_bwd_paramsE --------------------------
	.section	.text._ZN5flash44flash_bwd_dq_dk_dv_loop_seqk_parallel_kernelI23Flash_bwd_kernel_traitsILi96ELi64ELi128ELi8ELi2ELi4ELi4ELb1ELb0EN7cutlass10bfloat16_tE19Flash_kernel_traitsILi96ELi64ELi128ELi8ES3_EELb0ELb0ELb0ELb1ELb0ELb0ELb1EEEvNS_16Flash_bwd_paramsE,"ax",@progbits
	.align	128
        .global         _ZN5flash44flash_bwd_dq_dk_dv_loop_seqk_parallel_kernelI23Flash_bwd_kernel_traitsILi96ELi64ELi128ELi8ELi2ELi4ELi4ELb1ELb0EN7cutlass10bfloat16_tE19Flash_kernel_traitsILi96ELi64ELi128ELi8ES3_EELb0ELb0ELb0ELb1ELb0ELb0ELb1EEEvNS_16Flash_bwd_paramsE
        .type           _ZN5flash44flash_bwd_dq_dk_dv_loop_seqk_parallel_kernelI23Flash_bwd_kernel_traitsILi96ELi64ELi128ELi8ELi2ELi4ELi4ELb1ELb0EN7cutlass10bfloat16_tE19Flash_kernel_traitsILi96ELi64ELi128ELi8ES3_EELb0ELb0ELb0ELb1ELb0ELb0ELb1EEEvNS_16Flash_bwd_paramsE,@function
        .size           _ZN5flash44flash_bwd_dq_dk_dv_loop_seqk_parallel_kernelI23Flash_bwd_kernel_traitsILi96ELi64ELi128ELi8ELi2ELi4ELi4ELb1ELb0EN7cutlass10bfloat16_tE19Flash_kernel_traitsILi96ELi64ELi128ELi8ES3_EELb0ELb0ELb0ELb1ELb0ELb0ELb1EEEvNS_16Flash_bwd_paramsE,(.L_x_1295 - _ZN5flash44flash_bwd_dq_dk_dv_loop_seqk_parallel_kernelI23Flash_bwd_kernel_traitsILi96ELi64ELi128ELi8ELi2ELi4ELi4ELb1ELb0EN7cutlass10bfloat16_tE19Flash_kernel_traitsILi96ELi64ELi128ELi8ES3_EELb0ELb0ELb0ELb1ELb0ELb0ELb1EEEvNS_16Flash_bwd_paramsE)
        .other          _ZN5flash44flash_bwd_dq_dk_dv_loop_seqk_parallel_kernelI23Flash_bwd_kernel_traitsILi96ELi64ELi128ELi8ELi2ELi4ELi4ELb1ELb0EN7cutlass10bfloat16_tE19Flash_kernel_traitsILi96ELi64ELi128ELi8ES3_EELb0ELb0ELb0ELb1ELb0ELb0ELb1EEEvNS_16Flash_bwd_paramsE,@"STO_CUDA_ENTRY STV_DEFAULT"
_ZN5flash44flash_bwd_dq_dk_dv_loop_seqk_parallel_kernelI23Flash_bwd_kernel_traitsILi96ELi64ELi128ELi8ELi2ELi4ELi4ELb1ELb0EN7cutlass10bfloat16_tE19Flash_kernel_traitsILi96ELi64ELi128ELi8ES3_EELb0ELb0ELb0ELb1ELb0ELb0ELb1EEEvNS_16Flash_bwd_paramsE:
.text._ZN5flash44flash_bwd_dq_dk_dv_loop_seqk_parallel_kernelI23Flash_bwd_kernel_traitsILi96ELi64ELi128ELi8ELi2ELi4ELi4ELb1ELb0EN7cutlass10bfloat16_tE19Flash_kernel_traitsILi96ELi64ELi128ELi8ES3_EELb0ELb0ELb0ELb1ELb0ELb0ELb1EEEvNS_16Flash_bwd_paramsE:
        /* <DEDUP_REMOVED lines=27> */
[----:B------:R-:W-:Y:S01]  /*01b0*/  LEA.HI R12, R20, R21, RZ, 0x5 ;  /* 0x00000015140c7211 */ /* 0x000fe200078f28ff */
[----:B-----5:R-:W-:Y:S01]  /*01c0*/  USHF.L.U32 UR6, UR48, 0x7, URZ ;  /* 0x0000000730067899 */ /* 0x020fe2000800063f */
[----:B------:R-:W-:Y:S02]  /*01d0*/  SHF.R.S32.HI R8, RZ, 0x4, R6 ;  /* 0x00000004ff087819 */ /* 0x000fe40000011406 */
[--C-:B------:R-:W-:Y:S02]  /*01e0*/  SHF.R.S32.HI R7, RZ, 0x2, R5.reuse ;  /* 0x00000002ff077819 */ /* 0x100fe40000011405 */
[----:B-1----:R-:W-:-:S02]  /*01f0*/  SHF.R.S32.HI R0, RZ, 0x1f, R5 ;  /* 0x0000001fff007819 */ /* 0x002fc40000011405 */
[----:B------:R-:W-:Y:S02]  /*0200*/  LOP3.LUT R3, R12, 0xffffffe0, RZ, 0xc0, !PT ;  /* 0xffffffe00c037812 */ /* 0x000fe400078ec0ff */
[----:B------:R-:W-:Y:S02]  /*0210*/  LEA.HI R4, R6, R8, RZ, 0x1 ;  /* 0x0000000806047211 */ /* 0x000fe400078f08ff */
[-C--:B------:R-:W-:Y:S02]  /*0220*/  LEA.HI R9, R5, R7.reuse, RZ, 0x1 ;  /* 0x0000000705097211 */ /* 0x080fe400078f08ff */
[----:B------:R-:W-:Y:S01]  /*0230*/  LEA.HI R2, R0, R7, RZ, 0x3 ;  /* 0x0000000700027211 */ /* 0x000fe200078f18ff */
[----:B------:R-:W-:Y:S01]  /*0240*/  IMAD.IADD R0, R21, 0x1, -R3 ;  /* 0x0000000115007824 */ /* 0x000fe200078e0a03 */
[----:B------:R-:W-:Y:S02]  /*0250*/  LOP3.LUT R3, R4, 0xfffffffe, RZ, 0xc0, !PT ;  /* 0xfffffffe04037812 */ /* 0x000fe400078ec0ff */
[----:B------:R-:W-:-:S02]  /*0260*/  LOP3.LUT R4, R9, 0x7fffffe, RZ, 0xc0, !PT ;  /* 0x07fffffe09047812 */ /* 0x000fc400078ec0ff */
[----:B------:R-:W-:Y:S01]  /*0270*/  LOP3.LUT R2, R2, 0xfffffff8, RZ, 0xc0, !PT ;  /* 0xfffffff802027812 */ /* 0x000fe200078ec0ff */
[----:B------:R-:W-:Y:S01]  /*0280*/  IMAD.IADD R19, R8, 0x1, -R3 ;  /* 0x0000000108137824 */ /* 0x000fe200078e0a03 */
[----:B------:R-:W-:Y:S01]  /*0290*/  LEA.HI R17, R20, R21, RZ, 0x3 ;  /* 0x0000001514117211 */ /* 0x000fe200078f18ff */
[----:B------:R-:W-:Y:S01]  /*02a0*/  IMAD.IADD R10, R7, 0x1, -R4 ;  /* 0x00000001070a7824 */ /* 0x000fe200078e0a04 */
[----:B------:R-:W-:Y:S01]  /*02b0*/  LOP3.LUT R5, R5, 0xfffffffc, RZ, 0xc0, !PT ;  /* 0xfffffffc05057812 */ /* 0x000fe200078ec0ff */
[----:B------:R-:W-:Y:S01]  /*02c0*/  IMAD.IADD R11, R7, 0x1, -R2 ;  /* 0x00000001070b7824 */ /* 0x000fe200078e0a02 */
[----:B------:R-:W-:Y:S02]  /*02d0*/  SHF.R.S32.HI R3, RZ, 0x3, R17 ;  /* 0x00000003ff037819 */ /* 0x000fe40000011411 */
[----:B------:R-:W-:Y:S01]  /*02e0*/  SHF.R.S32.HI R9, RZ, 0x1f, R0 ;  /* 0x0000001fff097819 */ /* 0x000fe20000011400 */
[----:B------:R-:W-:Y:S01]  /*02f0*/  IMAD.IADD R18, R21, 0x1, -R5 ;  /* 0x0000000115127824 */ /* 0x000fe200078e0a05 */
[--C-:B------:R-:W-:Y:S01]  /*0300*/  SHF.R.S32.HI R2, RZ, 0x5, R12.reuse ;  /* 0x00000005ff027819 */ /* 0x100fe2000001140c */
[----:B------:R-:W-:Y:S01]  /*0310*/  IMAD.SHL.U32 R3, R3, 0x40, RZ ;  /* 0x0000004003037824 */ /* 0x000fe200078e00ff */
[----:B------:R-:W-:Y:S01]  /*0320*/  SHF.R.S32.HI R4, RZ, 0x1f, R12 ;  /* 0x0000001fff047819 */ /* 0x000fe2000001140c */
[----:B------:R-:W-:Y:S01]  /*0330*/  IMAD.SHL.U32 R24, R18, 0x8, RZ ;  /* 0x0000000812187824 */ /* 0x000fe200078e00ff */
[----:B------:R-:W-:Y:S01]  /*0340*/  LEA.HI R23, R9, R0, RZ, 0x2 ;  /* 0x0000000009177211 */ /* 0x000fe200078f10ff */
[----:B------:R-:W-:Y:S01]  /*0350*/  IMAD R10, R2, 0x8, R10 ;  /* 0x00000008020a7824 */ /* 0x000fe200078e020a */
[----:B------:R-:W-:-:S02]  /*0360*/  LOP3.LUT R0, R6, 0xfffffff0, RZ, 0xc0, !PT ;  /* 0xfffffff006007812 */ /* 0x000fc400078ec0ff */
[-C--:B------:R-:W-:Y:S01]  /*0370*/  LEA.HI R5, R4, R2.reuse, RZ, 0x2 ;  /* 0x0000000204057211 */ /* 0x080fe200078f10ff */
[----:B------:R-:W-:Y:S01]  /*0380*/  STL [R1+0x8], R24 ;  /* 0x0000081801007387 */ /* 0x000fe20000100800 */
[----:B------:R-:W-:Y:S01]  /*0390*/  LOP3.LUT R7, R17, 0xfffffff8, RZ, 0xc0, !PT ;  /* 0xfffffff811077812 */ /* 0x000fe200078ec0ff */
[----:B------:R-:W-:Y:S01]  /*03a0*/  IMAD.IADD R0, R21, 0x1, -R0 ;  /* 0x0000000115007824 */ /* 0x000fe200078e0a00 */
[----:B------:R-:W-:Y:S02]  /*03b0*/  LEA.HI R6, R12, R2, RZ, 0x1 ;  /* 0x000000020c067211 */ /* 0x000fe400078f08ff */
[----:B------:R-:W-:Y:S01]  /*03c0*/  LOP3.LUT R3, R3, 0xc0, RZ, 0xc0, !PT ;  /* 0x000000c003037812 */ /* 0x000fe200078ec0ff */
[----:B------:R-:W-:Y:S01]  /*03d0*/  IMAD.IADD R4, R21, 0x1, -R7 ;  /* 0x0000000115047824 */ /* 0x000fe200078e0a07 */
[----:B------:R-:W-:Y:S02]  /*03e0*/  LOP3.LUT R5, R5, 0xfffffffc, RZ, 0xc0, !PT ;  /* 0xfffffffc05057812 */ /* 0x000fe400078ec0ff */
[----:B------:R-:W-:-:S02]  /*03f0*/  LOP3.LUT R7, R6, 0xfffffffe, RZ, 0xc0, !PT ;  /* 0xfffffffe06077812 */ /* 0x000fc400078ec0ff */
[----:B------:R-:W-:Y:S01]  /*0400*/  LOP3.LUT R6, R3, 0x18, R24, 0xf8, !PT ;  /* 0x0000001803067812 */ /* 0x000fe200078ef818 */
[C---:B------:R-:W-:Y:S01]  /*0410*/  IMAD.IADD R13, R2.reuse, 0x1, -R5 ;  /* 0x00000001020d7824 */ /* 0x040fe200078e0a05 */
[----:B------:R-:W-:Y:S01]  /*0420*/  SHF.R.U32.HI R3, RZ, 0x3, R3 ;  /* 0x00000003ff037819 */ /* 0x000fe20000011603 */
[----:B------:R-:W-:Y:S01]  /*0430*/  IMAD.IADD R230, R2, 0x1, -R7 ;  /* 0x0000000102e67824 */ /* 0x000fe200078e0a07 */
[----:B------:R-:W-:Y:S02]  /*0440*/  SHF.R.S32.HI R5, RZ, 0x1f, R0 ;  /* 0x0000001fff057819 */ /* 0x000fe40000011400 */
[----:B------:R-:W-:Y:S02]  /*0450*/  LOP3.LUT R9, R6, R3, RZ, 0x3c, !PT ;  /* 0x0000000306097212 */ /* 0x000fe400078e3cff */
[----:B------:R-:W-:Y:S02]  /*0460*/  LEA.HI R2, R4, R4, RZ, 0x1 ;  /* 0x0000000404027211 */ /* 0x000fe400078f08ff */
[----:B------:R-:W-:-:S02]  /*0470*/  LEA.HI R3, R0, R0, RZ, 0x1 ;  /* 0x0000000000037211 */ /* 0x000fc400078f08ff */
[----:B------:R-:W-:Y:S02]  /*0480*/  LEA.HI R14, R5, R0, RZ, 0x3 ;  /* 0x00000000050e7211 */ /* 0x000fe400078f18ff */
[----:B------:R-:W-:Y:S02]  /*0490*/  LEA.HI R12, R20, R21, RZ, 0x6 ;  /* 0x00000015140c7211 */ /* 0x000fe400078f30ff */
[----:B------:R-:W-:Y:S02]  /*04a0*/  LOP3.LUT R5, R2, 0x3fffffe, RZ, 0xc0, !PT ;  /* 0x03fffffe02057812 */ /* 0x000fe400078ec0ff */
[----:B------:R-:W-:Y:S02]  /*04b0*/  LOP3.LUT R8, R3, 0x7fffffe, RZ, 0xc0, !PT ;  /* 0x07fffffe03087812 */ /* 0x000fe400078ec0ff */
[----:B------:R-:W-:Y:S01]  /*04c0*/  LOP3.LUT R7, R14, 0xfffffff8, RZ, 0xc0, !PT ;  /* 0xfffffff80e077812 */ /* 0x000fe200078ec0ff */
[----:B------:R-:W-:Y:S01]  /*04d0*/  IMAD.IADD R6, R4, 0x1, -R5 ;  /* 0x0000000104067824 */ /* 0x000fe200078e0a05 */
[----:B------:R-:W-:Y:S01]  /*04e0*/  SHF.R.S32.HI R12, RZ, 0x6, R12 ;  /* 0x00000006ff0c7819 */ /* 0x000fe2000001140c */
[C---:B------:R-:W-:Y:S01]  /*04f0*/  IMAD.IADD R8, R0.reuse, 0x1, -R8 ;  /* 0x0000000100087824 */ /* 0x040fe200078e0a08 */
[----:B------:R-:W-:Y:S01]  /*0500*/  LOP3.LUT P2, RZ, R11, 0x2, RZ, 0xc0, !PT ;  /* 0x000000020bff7812 */ /* 0x000fe2000784c0ff */
[----:B------:R-:W-:Y:S01]  /*0510*/  IMAD.IADD R16, R0, 0x1, -R7 ;  /* 0x0000000100107824 */ /* 0x000fe200078e0a07 */
[----:B------:R-:W-:Y:S01]  /*0520*/  SHF.R.S32.HI R0, RZ, 0x1, R2 ;  /* 0x00000001ff007819 */ /* 0x000fe20000011402 */
[----:B------:R-:W-:Y:S01]  /*0530*/  IMAD R5, R12, 0x4, R19 ;  /* 0x000000040c057824 */ /* 0x000fe200078e0213 */
[----:B------:R-:W-:Y:S01]  /*0540*/  SHF.R.S32.HI R2, RZ, 0x1f, R3 ;  /* 0x0000001fff027819 */ /* 0x000fe20000011403 */
[----:B------:R-:W-:Y:S01]  /*0550*/  IMAD.U32 R7, R10, 0x20, R9 ;  /* 0x000000200a077824 */ /* 0x000fe200078e0009 */
[C---:B------:R-:W-:Y:S01]  /*0560*/  LOP3.LUT P4, RZ, R0.reuse, 0x2, RZ, 0xc0, !PT ;  /* 0x0000000200ff7812 */ /* 0x040fe2000788c0ff */
[----:B------:R-:W-:Y:S01]  /*0570*/  IMAD R22, R5, 0x8, R6 ;  /* 0x0000000805167824 */ /* 0x000fe200078e0206 */
[----:B------:R-:W-:Y:S01]  /*0580*/  SHF.R.S32.HI R5, RZ, 0x1, R3 ;  /* 0x00000001ff057819 */ /* 0x000fe20000011403 */
[----:B------:R-:W-:Y:S01]  /*0590*/  IMAD.SHL.U32 R0, R0, 0x40, RZ ;  /* 0x0000004000007824 */ /* 0x000fe200078e00ff */
[----:B------:R1:W-:Y:S01]  /*05a0*/  STL [R1+0x2c], R7 ;  /* 0x00002c0701007387 */ /* 0x0003e20000100800 */
[----:B------:R-:W-:Y:S01]  /*05b0*/  IMAD.SHL.U32 R4, R4, 0x40, RZ ;  /* 0x0000004004047824 */ /* 0x000fe200078e00ff */
[----:B------:R-:W-:Y:S01]  /*05c0*/  LEA.HI R3, R2, R5, RZ, 0x2 ;  /* 0x0000000502037211 */ /* 0x000fe200078f10ff */
[----:B------:R-:W-:Y:S01]  /*05d0*/  IMAD.SHL.U32 R2, R13, 0x10, RZ ;  /* 0x000000100d027824 */ /* 0x000fe200078e00ff */
[----:B------:R-:W-:-:S02]  /*05e0*/  LOP3.LUT R0, R0, 0xc0, RZ, 0xc0, !PT ;  /* 0x000000c000007812 */ /* 0x000fc400078ec0ff */
[C---:B------:R-:W-:Y:S02]  /*05f0*/  LEA.HI R9, R11.reuse, R11, RZ, 0x1 ;  /* 0x0000000b0b097211 */ /* 0x040fe400078f08ff */
[----:B------:R-:W-:Y:S02]  /*0600*/  LOP3.LUT R6, R11, 0x1, RZ, 0xc0, !PT ;  /* 0x000000010b067812 */ /* 0x000fe400078ec0ff */
[----:B------:R-:W-:Y:S02]  /*0610*/  LOP3.LUT P5, RZ, R16, 0x2, RZ, 0xc0, !PT ;  /* 0x0000000210ff7812 */ /* 0x000fe400078ac0ff */
[----:B------:R-:W-:Y:S02]  /*0620*/  ISETP.NE.U32.AND P3, PT, R6, 0x1, PT ;  /* 0x000000010600780c */ /* 0x000fe40003f65070 */
[----:B------:R-:W-:Y:S02]  /*0630*/  LOP3.LUT P6, RZ, R16, 0x4, RZ, 0xc0, !PT ;  /* 0x0000000410ff7812 */ /* 0x000fe400078cc0ff */
[----:B------:R-:W-:-:S02]  /*0640*/  SEL R225, R228, 0xffffffe0, !P5 ;  /* 0xffffffe0e4e17807 */ /* 0x000fc40006800000 */
[----:B------:R-:W-:Y:S02]  /*0650*/  SEL R240, R240, 0x10, !P3 ;  /* 0x00000010f0f07807 */ /* 0x000fe40005800000 */
[----:B------:R-:W-:Y:S02]  /*0660*/  SEL R226, R226, 0x40, P6 ;  /* 0x00000040e2e27807 */ /* 0x000fe40003000000 */
[----:B------:R-:W-:Y:S02]  /*0670*/  SEL R223, R228, 0xffffffe0, !P4 ;  /* 0xffffffe0e4df7807 */ /* 0x000fe40006000000 */
[----:B-1----:R-:W-:Y:S02]  /*0680*/  LOP3.LUT R7, R4, 0x1c0, RZ, 0xc0, !PT ;  /* 0x000001c004077812 */ /* 0x002fe400078ec0ff */
[----:B------:R-:W-:Y:S02]  /*0690*/  LOP3.LUT R4, R3, 0xfffffffc, RZ, 0xc0, !PT ;  /* 0xfffffffc03047812 */ /* 0x000fe400078ec0ff */
[----:B------:R-:W-:-:S02]  /*06a0*/  LOP3.LUT R3, R0, 0x8, R17, 0xf8, !PT ;  /* 0x0000000800037812 */ /* 0x000fc400078ef811 */
[----:B------:R-:W-:Y:S01]  /*06b0*/  SHF.R.U32.HI R0, RZ, 0x3, R0 ;  /* 0x00000003ff007819 */ /* 0x000fe20000011600 */
[----:B------:R-:W-:Y:S01]  /*06c0*/  IMAD.IADD R15, R5, 0x1, -R4 ;  /* 0x00000001050f7824 */ /* 0x000fe200078e0a04 */
[----:B------:R-:W-:Y:S01]  /*06d0*/  LOP3.LUT R2, R7, 0x30, R2, 0xf8, !PT ;  /* 0x0000003007027812 */ /* 0x000fe200078ef802 */
[----:B------:R-:W-:Y:S01]  /*06e0*/  IMAD.SHL.U32 R4, R12, 0x20, RZ ;  /* 0x000000200c047824 */ /* 0x000fe200078e00ff */
[----:B------:R-:W-:Y:S02]  /*06f0*/  LOP3.LUT R222, R3, R0, RZ, 0x3c, !PT ;  /* 0x0000000003de7212 */ /* 0x000fe400078e3cff */
[----:B------:R-:W-:Y:S01]  /*0700*/  LEA.HI R0, R20, R21, RZ, 0x7 ;  /* 0x0000001514007211 */ /* 0x000fe200078f38ff */
[----:B------:R-:W-:Y:S01]  /*0710*/  IMAD.SHL.U32 R21, R21, 0x2, RZ ;  /* 0x0000000215157824 */ /* 0x000fe200078e00ff */
[----:B------:R-:W-:Y:S01]  /*0720*/  LOP3.LUT R17, R2, 0x8, R17, 0xf8, !PT ;  /* 0x0000000802117812 */ /* 0x000fe200078ef811 */
[----:B------:R-:W-:Y:S01]  /*0730*/  IMAD.U32 R222, R22, 0x20, R222 ;  /* 0x0000002016de7824 */ /* 0x000fe200078e00de */
[----:B------:R-:W-:-:S02]  /*0740*/  LOP3.LUT R2, R9, 0x3fffffe, RZ, 0xc0, !PT ;  /* 0x03fffffe09027812 */ /* 0x000fc400078ec0ff */
[----:B------:R-:W-:Y:S02]  /*0750*/  LOP3.LUT R5, R4, 0x6, R21, 0xf8, !PT ;  /* 0x0000000604057812 */ /* 0x000fe400078ef815 */
[----:B------:R-:W-:Y:S01]  /*0760*/  SHF.R.S32.HI R3, RZ, 0x3, R14 ;  /* 0x00000003ff037819 */ /* 0x000fe2000001140e */
[C---:B------:R-:W-:Y:S01]  /*0770*/  IMAD.IADD R10, R11.reuse, 0x1, -R2 ;  /* 0x000000010b0a7824 */ /* 0x040fe200078e0a02 */
[----:B------:R-:W-:Y:S01]  /*0780*/  SHF.R.S32.HI R6, RZ, 0x7, R0 ;  /* 0x00000007ff067819 */ /* 0x000fe20000011400 */
[----:B------:R-:W-:Y:S01]  /*0790*/  IMAD.SHL.U32 R2, R11, 0x40, RZ ;  /* 0x000000400b027824 */ /* 0x000fe200078e00ff */
[----:B------:R1:W-:Y:S01]  /*07a0*/  STL [R1+0x48], R5 ;  /* 0x0000480501007387 */ /* 0x0003e20000100800 */
[----:B------:R-:W-:Y:S01]  /*07b0*/  IMAD.SHL.U32 R0, R18, 0x2, RZ ;  /* 0x0000000212007824 */ /* 0x000fe200078e00ff */
[----:B------:R-:W-:Y:S01]  /*07c0*/  SHF.R.U32.HI R7, RZ, 0x3, R7 ;  /* 0x00000003ff077819 */ /* 0x000fe20000011607 */
[----:B------:R-:W-:Y:S01]  /*07d0*/  IMAD R12, R3, 0x8, R8 ;  /* 0x00000008030c7824 */ /* 0x000fe200078e0208 */
[----:B------:R-:W-:Y:S01]  /*07e0*/  LOP3.LUT R2, R2, 0x1c0, RZ, 0xc0, !PT ;  /* 0x000001c002027812 */ /* 0x000fe200078ec0ff */
[C---:B------:R-:W-:Y:S01]  /*07f0*/  IMAD R11, R13.reuse, 0x2, R3 ;  /* 0x000000020d0b7824 */ /* 0x040fe200078e0203 */
[----:B------:R-:W-:Y:S01]  /*0800*/  LEA R222, R222, UR4, 0x1 ;  /* 0x00000004dede7c11 */ /* 0x000fe2000f8e08ff */
[----:B------:R-:W-:Y:S01]  /*0810*/  IMAD R8, R13, 0x200, R0 ;  /* 0x000002000d087824 */ /* 0x000fe200078e0200 */
[----:B------:R-:W-:-:S02]  /*0820*/  LOP3.LUT R4, R2, 0x20, R4, 0xf8, !PT ;  /* 0x0000002002047812 */ /* 0x000fc400078ef804 */
[----:B------:R-:W-:Y:S01]  /*0830*/  SHF.R.U32.HI R3, RZ, 0x3, R2 ;  /* 0x00000003ff037819 */ /* 0x000fe20000011602 */
[----:B------:R-:W-:Y:S01]  /*0840*/  IMAD R2, R6, 0x1000, R0 ;  /* 0x0000100006027824 */ /* 0x000fe200078e0200 */
[----:B------:R-:W-:Y:S01]  /*0850*/  LOP3.LUT P0, RZ, R15, 0x2, RZ, 0xc0, !PT ;  /* 0x000000020fff7812 */ /* 0x000fe2000780c0ff */
[----:B------:R-:W-:Y:S01]  /*0860*/  IMAD R10, R10, 0x20, R8 ;  /* 0x000000200a0a7824 */ /* 0x000fe200078e0208 */
[----:B------:R-:W-:Y:S01]  /*0870*/  LOP3.LUT R4, R4, R3, RZ, 0x3c, !PT ;  /* 0x0000000304047212 */ /* 0x000fe200078e3cff */
[----:B------:R-:W-:Y:S01]  /*0880*/  IMAD R3, R230, 0x400, R2 ;  /* 0x00000400e6037824 */ /* 0x000fe200078e0202 */
[----:B------:R-:W-:Y:S01]  /*0890*/  SEL R228, R228, 0xffffffe0, !P0 ;  /* 0xffffffe0e4e47807 */ /* 0x000fe20004000000 */
[----:B------:R-:W-:Y:S02]  /*08a0*/  IMAD.IADD R223, R223, 0x1, R222 ;  /* 0x00000001dfdf7824 */ /* 0x000fe400078e02de */
[----:B------:R-:W-:Y:S02]  /*08b0*/  IMAD.IADD R243, R4, 0x1, R3 ;  /* 0x0000000104f37824 */ /* 0x000fe400078e0203 */
[----:B------:R-:W-:-:S03]  /*08c0*/  IMAD.SHL.U32 R4, R16, 0x40, RZ ;  /* 0x0000004010047824 */ /* 0x000fc600078e00ff */
[----:B------:R-:W-:Y:S02]  /*08d0*/  LEA R243, R243, UR4, 0x1 ;  /* 0x00000004f3f37c11 */ /* 0x000fe4000f8e08ff */
[----:B-1----:R-:W-:Y:S02]  /*08e0*/  SHF.R.S32.HI R5, RZ, 0x2, R23 ;  /* 0x00000002ff057819 */ /* 0x002fe40000011417 */
[----:B------:R-:W-:Y:S01]  /*08f0*/  LOP3.LUT R4, R4, 0x1c0, RZ, 0xc0, !PT ;  /* 0x000001c004047812 */ /* 0x000fe200078ec0ff */
[----:B------:R-:W-:Y:S02]  /*0900*/  VIADD R241, R243, 0x20 ;  /* 0x00000020f3f17836 */ /* 0x000fe40000000000 */
[----:B------:R-:W-:Y:S01]  /*0910*/  IMAD R18, R230, 0x10, R5 ;  /* 0x00000010e6127824 */ /* 0x000fe200078e0205 */
[----:B------:R-:W-:Y:S01]  /*0920*/  LOP3.LUT R5, R17, R7, RZ, 0x3c, !PT ;  /* 0x0000000711057212 */ /* 0x000fe200078e3cff */
[----:B------:R-:W-:Y:S01]  /*0930*/  @P2 VIADD R241, R243, 0xffffffe0 ;  /* 0xffffffe0f3f12836 */ /* 0x000fe20000000000 */
[----:B------:R-:W-:Y:S01]  /*0940*/  SHF.R.U32.HI R224, RZ, 0x3, R4 ;  /* 0x00000003ffe07819 */ /* 0x000fe20000011604 */
[----:B------:R-:W-:Y:S01]  /*0950*/  VIADD R0, R18, 0xffffffc0 ;  /* 0xffffffc012007836 */ /* 0x000fe20000000000 */
[----:B------:R-:W-:Y:S01]  /*0960*/  STL [R1+0x50], R18 ;  /* 0x0000501201007387 */ /* 0x000fe20000100800 */
[----:B------:R-:W-:-:S02]  /*0970*/  IMAD R3, R19, 0x200, R5 ;  /* 0x0000020013037824 */ /* 0x000fc400078e0205 */
[----:B------:R-:W-:Y:S01]  /*0980*/  IMAD.IADD R242, R243, 0x1, R240 ;  /* 0x00000001f3f27824 */ /* 0x000fe200078e02f0 */
[----:B------:R-:W-:Y:S01]  /*0990*/  SHF.R.S32.HI R2, RZ, 0x1f, R0 ;  /* 0x0000001fff027819 */ /* 0x000fe20000011400 */
[----:B------:R-:W-:-:S03]  /*09a0*/  IMAD.IADD R240, R240, 0x1, R241 ;  /* 0x00000001f0f07824 */ /* 0x000fc600078e02f1 */
[----:B------:R-:W-:Y:S01]  /*09b0*/  SHF.L.U64.HI R2, R0, 0x2, R2 ;  /* 0x0000000200027819 */ /* 0x000fe20000010202 */
[----:B------:R-:W-:Y:S02]  /*09c0*/  IMAD.SHL.U32 R0, R6, 0x8, RZ ;  /* 0x0000000806007824 */ /* 0x000fe400078e00ff */
[C---:B------:R-:W-:Y:S02]  /*09d0*/  IMAD.SHL.U32 R6, R19.reuse, 0x8, RZ ;  /* 0x0000000813067824 */ /* 0x040fe400078e00ff */
[----:B------:R1:W-:Y:S01]  /*09e0*/  STL [R1+0x4c], R2 ;  /* 0x00004c0201007387 */ /* 0x0003e20000100800 */
[----:B------:R-:W-:Y:S02]  /*09f0*/  LOP3.LUT R7, R0, 0x8, RZ, 0xc0, !PT ;  /* 0x0000000800077812 */ /* 0x000fe400078ec0ff */
[----:B------:R-:W-:Y:S01]  /*0a00*/  SHF.R.S32.HI R0, RZ, 0x1, R9 ;  /* 0x00000001ff007819 */ /* 0x000fe20000011409 */
[----:B------:R-:W-:Y:S01]  /*0a10*/  IMAD.SHL.U32 R9, R19, 0x10, RZ ;  /* 0x0000001013097824 */ /* 0x000fe200078e00ff */
[----:B------:R-:W-:-:S02]  /*0a20*/  LOP3.LUT R6, R6, 0x8, RZ, 0xc0, !PT ;  /* 0x0000000806067812 */ /* 0x000fc400078ec0ff */
[C---:B------:R-:W-:Y:S01]  /*0a30*/  LOP3.LUT P1, RZ, R0.reuse, 0x2, RZ, 0xc0, !PT ;  /* 0x0000000200ff7812 */ /* 0x040fe2000782c0ff */
[----:B------:R-:W-:Y:S01]  /*0a40*/  IMAD.SHL.U32 R0, R0, 0x40, RZ ;  /* 0x0000004000007824 */ /* 0x000fe200078e00ff */
[----:B------:R-:W-:Y:S02]  /*0a50*/  LOP3.LUT R9, R7, 0x10, R9, 0xf8, !PT ;  /* 0x0000001007097812 */ /* 0x000fe400078ef809 */
[----:B------:R-:W-:Y:S01]  /*0a60*/  LOP3.LUT R224, R224, R4, R6, 0x1e, !PT ;  /* 0x00000004e0e07212 */ /* 0x000fe200078e1e06 */
[----:B------:R-:W-:Y:S01]  /*0a70*/  IMAD.U32 R4, RZ, RZ, UR5 ;  /* 0x00000005ff047e24 */ /* 0x000fe2000f8e00ff */
[----:B------:R-:W-:Y:S01]  /*0a80*/  LOP3.LUT R0, R0, 0xc0, RZ, 0xc0, !PT ;  /* 0x000000c000007812 */ /* 0x000fe200078ec0ff */
[----:B------:R-:W-:Y:S01]  /*0a90*/  USHF.R.S32.HI UR5, URZ, 0x1f, UR48 ;  /* 0x0000001f3f057899 */ /* 0x000fe20008011430 */
[----:B------:R-:W-:Y:S01]  /*0aa0*/  IMAD.U32 R4, RZ, RZ, UR6 ;  /* 0x00000006ff047e24 */ /* 0x000fe2000f8e00ff */
[----:B------:R-:W-:Y:S01]  /*0ab0*/  USHF.R.S32.HI UR6, URZ, 0x1f, UR58 ;  /* 0x0000001f3f067899 */ /* 0x000fe2000801143a */
[----:B------:R-:W-:Y:S01]  /*0ac0*/  SHF.R.U32.HI R8, RZ, 0x3, R0 ;  /* 0x00000003ff087819 */ /* 0x000fe20000011600 */
[----:B------:R-:W-:-:S03]  /*0ad0*/  IMAD.U32 R224, R11, 0x200, R224 ;  /* 0x000002000be07824 */ /* 0x000fc600078e00e0 */
[----:B------:R-:W-:Y:S01]  /*0ae0*/  LOP3.LUT R8, R8, R0, R7, 0x1e, !PT ;  /* 0x0000000008087212 */ /* 0x000fe200078e1e07 */
[----:B------:R-:W-:Y:S02]  /*0af0*/  IMAD.SHL.U32 R0, R12, 0x20, RZ ;  /* 0x000000200c007824 */ /* 0x000fe400078e00ff */
[----:B-1----:R-:W-:Y:S02]  /*0b00*/  IMAD.SHL.U32 R2, R15, 0x40, RZ ;  /* 0x000000400f027824 */ /* 0x002fe400078e00ff */
[----:B------:R-:W-:Y:S02]  /*0b10*/  IMAD R230, R230, 0x200, R0 ;  /* 0x00000200e6e67824 */ /* 0x000fe400078e0200 */
[----:B------:R-:W-:Y:S01]  /*0b20*/  IMAD.IADD R8, R8, 0x1, R10 ;  /* 0x0000000108087824 */ /* 0x000fe200078e020a */
[----:B------:R-:W-:-:S04]  /*0b30*/  LOP3.LUT R2, R2, 0xc0, RZ, 0xc0, !PT ;  /* 0x000000c002027812 */ /* 0x000fc800078ec0ff */
[----:B------:R-:W-:-:S04]  /*0b40*/  SHF.R.U32.HI R5, RZ, 0x3, R2 ;  /* 0x00000003ff057819 */ /* 0x000fc80000011602 */
[C---:B------:R-:W-:Y:S02]  /*0b50*/  LOP3.LUT R6, R5.reuse, R2, R6, 0x1e, !PT ;  /* 0x0000000205067212 */ /* 0x040fe400078e1e06 */
[----:B------:R-:W-:-:S03]  /*0b60*/  LOP3.LUT R2, R5, R9, R2, 0x1e, !PT ;  /* 0x0000000905027212 */ /* 0x000fc600078e1e02 */
[----:B------:R-:W-:Y:S02]  /*0b70*/  IMAD.IADD R230, R230, 0x1, R6 ;  /* 0x00000001e6e67824 */ /* 0x000fe400078e0206 */
[----:B------:R-:W-:Y:S02]  /*0b80*/  IMAD.IADD R229, R0, 0x1, R2 ;  /* 0x0000000100e57824 */ /* 0x000fe400078e0202 */
        /* <DEDUP_REMOVED lines=10> */
[C---:B------:R-:W-:Y:S02]  /*0c30*/  IMAD.IADD R225, R224.reuse, 0x1, R225 ;  /* 0x00000001e0e17824 */ /* 0x040fe400078e02e1 */
        /* <DEDUP_REMOVED lines=8> */
.L_x_592:
        /* <DEDUP_REMOVED lines=23> */
[----:B------:R-:W-:Y:S02]  /*0e30*/  ULDC.64 UR6, c[0x0][0x2f8] ;  /* 0x0000be0000067ab9 */ /* 0x000fe40000000a00 */
[----:B------:R-:W-:Y:S01]  /*0e40*/  ULDC.U8 UR15, c[0x0][0x3c2] ;  /* 0x0000f080000f7ab9 */ /* 0x000fe20000000000 */
[----:B------:R-:W-:Y:S01]  /*0e50*/  IMAD.U32 R7, RZ, RZ, UR13 ;  /* 0x0000000dff077e24 */ /* 0x000fe2000f8e00ff */
[----:B------:R-:W-:Y:S01]  /*0e60*/  UISETP.NE.AND UP1, UPT, UR15, URZ, UPT ;  /* 0x0000003f0f00728c */ /* 0x000fe2000bf25270 */
[----:B------:R-:W-:Y:S01]  /*0e70*/  PLOP3.LUT P3, PT, PT, PT, UP2, 0x80, 0x0 ;  /* 0x000000000000781c */ /* 0x000fe20003f6f028 */
[----:B------:R-:W-:Y:S02]  /*0e80*/  UISETP.EQ.U32.AND UP4, UPT, UR6, URZ, UPT ;  /* 0x0000003f0600728c */ /* 0x000fe4000bf82070 */
[----:B------:R-:W2:Y:S02]  /*0e90*/  @P1 LDG.E R8, desc[UR10][R6.64] ;  /* 0x0000000a06081981 */ /* 0x000ea4000c1e1900 */
[----:B------:R-:W-:-:S02]  /*0ea0*/  UISETP.EQ.OR.EX UP4, UPT, UR7, URZ, !UP1, UP4 ;  /* 0x0000003f0700728c */ /* 0x000fc4000cf82740 */
        /* <DEDUP_REMOVED lines=18> */
[----:B------:R-:W-:Y:S01]  /*0fd0*/  USHF.L.U32 UR27, UR18, 0x7, URZ ;  /* 0x00000007121b7899 */ /* 0x000fe2000800063f */
[----:B--2---:R-:W-:Y:S02]  /*0fe0*/  @P1 R2UR UR38, R8 ;  /* 0x00000000082612ca */ /* 0x004fe400000e0000 */
[----:B---3--:R-:W-:-:S02]  /*0ff0*/  @P0 R2UR UR12, R6 ;  /* 0x00000000060c02ca */ /* 0x008fc400000e0000 */
[----:B------:R-:W-:Y:S01]  /*1000*/  ISETP.NE.U32.AND P0, PT, RZ, UR6, PT ;  /* 0x00000006ff007c0c */ /* 0x000fe2000bf05070 */
[----:B------:R-:W-:-:S03]  /*1010*/  @!UP3 USEL UR6, UR5, URZ, UP0 ;  /* 0x0000003f0506b287 */ /* 0x000fc60008000000 */
[----:B------:R-:W-:Y:S01]  /*1020*/  ISETP.NE.AND.EX P0, PT, RZ, UR7, PT, P0 ;  /* 0x00000007ff007c0c */ /* 0x000fe2000bf05300 */
[----:B------:R-:W-:-:S06]  /*1030*/  ULDC UR5, c[0x0][0x2c8] ;  /* 0x0000b20000057ab9 */ /* 0x000fcc0000000800 */
        /* <DEDUP_REMOVED lines=11> */
.L_x_551:
        /* <DEDUP_REMOVED lines=61> */
[----:B------:R-:W-:Y:S01]  /*14c0*/  USHF.L.U64.HI UR15, UR48, 0x7, UR60 ;  /* 0x00000007300f7899 */ /* 0x000fe2000801023c */
[----:B------:R-:W-:Y:S01]  /*14d0*/  IMAD R0, R0, R6, RZ ;  /* 0x0000000600007224 */ /* 0x000fe200078e02ff */
[----:B------:R-:W-:Y:S02]  /*14e0*/  UIMAD UR6, UR9, UR12, URZ ;  /* 0x0000000c090672a4 */ /* 0x000fe4000f8e023f */
[----:B------:R-:W-:Y:S01]  /*14f0*/  UIADD3 UR5, UR13, UR5, URZ ;  /* 0x000000050d057290 */ /* 0x000fe2000fffe03f */
[----:B------:R-:W-:Y:S01]  /*1500*/  IMAD.HI.U32 R0, R5, R0, R4 ;  /* 0x0000000005007227 */ /* 0x000fe200078e0004 */
[----:B------:R-:W-:Y:S01]  /*1510*/  ULDC UR40, c[0x0][0x2c4] ;  /* 0x0000b10000287ab9 */ /* 0x000fe20000000800 */
[----:B------:R-:W-:-:S02]  /*1520*/  @UP1 UIADD3 UR52, UR17, UR22, URZ ;  /* 0x0000001611341290 */ /* 0x000fc4000fffe03f */
[----:B------:R-:W-:Y:S02]  /*1530*/  USEL UR37, UR15, URZ, UP2 ;  /* 0x0000003f0f257287 */ /* 0x000fe40009000000 */
[----:B------:R-:W-:Y:S01]  /*1540*/  IMAD.HI.U32 R0, R0, R3, RZ ;  /* 0x0000000300007227 */ /* 0x000fe200078e00ff */
[----:B------:R-:W-:Y:S02]  /*1550*/  UIMAD.WIDE.U32 UR16, UR8, UR12, URZ ;  /* 0x0000000c081072a5 */ /* 0x000fe4000f8e003f */
[----:B------:R-:W-:Y:S02]  /*1560*/  UIMAD UR5, UR8, UR5, UR6 ;  /* 0x00000005080572a4 */ /* 0x000fe4000f8e0206 */
[----:B------:R-:W-:Y:S01]  /*1570*/  IADD3 R4, -R0, RZ, RZ ;  /* 0x000000ff00047210 */ /* 0x000fe20007ffe1ff */
[----:B------:R-:W-:Y:S02]  /*1580*/  @UP3 UIMAD UR15, UR48, UR40, URZ ;  /* 0x00000028300f32a4 */ /* 0x000fe4000f8e023f */
[----:B------:R-:W-:-:S02]  /*1590*/  ULOP3.LUT UR6, UR45, 0xffffffc0, URZ, 0xc0, !UPT ;  /* 0xffffffc02d067892 */ /* 0x000fc4000f8ec03f */
[C---:B------:R-:W-:Y:S01]  /*15a0*/  IMAD R3, R6.reuse, R4, R3 ;  /* 0x0000000406037224 */ /* 0x040fe200078e0203 */
[----:B------:R-:W-:Y:S02]  /*15b0*/  UIMAD.WIDE.U32 UR12, UR8, UR14, URZ ;  /* 0x0000000e080c72a5 */ /* 0x000fe4000f8e003f */
[----:B------:R-:W-:Y:S02]  /*15c0*/  UIADD3 UR49, UR17, UR5, URZ ;  /* 0x0000000511317290 */ /* 0x000fe4000fffe03f */
[----:B------:R-:W-:Y:S01]  /*15d0*/  ISETP.GT.U32.AND P1, PT, R6, R3, PT ;  /* 0x000000030600720c */ /* 0x000fe20003f24070 */
[----:B------:R-:W-:Y:S02]  /*15e0*/  @UP3 USEL UR5, UR15, UR14, !UP1 ;  /* 0x0000000e0f053287 */ /* 0x000fe4000c800000 */
[----:B------:R-:W-:Y:S01]  /*15f0*/  UIADD3 UR15, UR6, -0x40, URZ ;  /* 0xffffffc0060f7890 */ /* 0x000fe2000fffe03f */
[----:B------:R-:W-:Y:S01]  /*1600*/  @UP3 ULDC UR19, c[0x0][0x2e4] ;  /* 0x0000b90000133ab9 */ /* 0x000fe20000000800 */
[----:B------:R-:W-:-:S02]  /*1610*/  USEL UR57, UR16, UR12, !UP1 ;  /* 0x0000000c10397287 */ /* 0x000fc4000c800000 */
[----:B------:R-:W-:Y:S02]  /*1620*/  @!UP3 UIMAD UR12, UR48, UR41, UR58 ;  /* 0x00000029300cb2a4 */ /* 0x000fe4000f8e023a */
[----:B------:R-:W-:Y:S02]  /*1630*/  @UP3 UIMAD UR19, UR58, UR19, UR5 ;  /* 0x000000133a1332a4 */ /* 0x000fe4000f8e0205 */
        /* <DEDUP_REMOVED lines=13> */
[----:B------:R-:W-:Y:S01]  /*1710*/  @UP0 UMOV UR32, UR20 ;  /* 0x0000001400200c82 */ /* 0x000fe20008000000 */
        /* <DEDUP_REMOVED lines=32> */
.L_x_553:
        /* <DEDUP_REMOVED lines=13> */
.L_x_554:
        /* <DEDUP_REMOVED lines=11> */
.L_x_555:
[----:B------:R-:W-:Y:S02]  /*1aa0*/  ULDC UR5, c[0x0][0x270] ;  /* 0x00009c0000057ab9 */ /* 0x000fe40000000800 */
[----:B------:R-:W-:-:S04]  /*1ab0*/  UIMAD UR5, UR48, UR5, UR58 ;  /* 0x00000005300572a4 */ /* 0x000fc8000f8e023a */
[----:B------:R-:W-:-:S12]  /*1ac0*/  UIMAD UR5, UR5, UR61, URZ ;  /* 0x0000003d050572a4 */ /* 0x000fd8000f8e023f */
.L_x_556:
[----:B------:R-:W2:Y:S04]  /*1ad0*/  LDL.64 R4, [R1+0x8] ;  /* 0x0000080001047983 */ /* 0x000ea80000100a00 */
[----:B------:R1:W2:Y:S01]  /*1ae0*/  LDL.64 R20, [R1+0x8] ;  /* 0x0000080001147983 */ /* 0x0002a20000100a00 */
[----:B------:R-:W-:Y:S01]  /*1af0*/  USHF.R.S32.HI UR61, URZ, 0x1f, UR58 ;  /* 0x0000001f3f3d7899 */ /* 0x000fe2000801143a */
[----:B------:R-:W-:Y:S01]  /*1b00*/  BSSY B1, `(.L_x_552) ;  /* 0x00008d8000017945 */ /* 0x000fe20003800000 */
[----:B------:R-:W-:Y:S01]  /*1b10*/  ULDC.64 UR8, c[0x0][0x428] ;  /* 0x00010a0000087ab9 */ /* 0x000fe20000000a00 */
[----:B------:R-:W3:Y:S01]  /*1b20*/  S2R R6, SR_TID.X ;  /* 0x0000000000067919 */ /* 0x000ee20000002100 */
[----:B------:R-:W-:Y:S01]  /*1b30*/  UIMAD UR12, UR61, UR8, URZ ;  /* 0x000000083d0c72a4 */ /* 0x000fe2000f8e023f */
[----:B------:R-:W-:Y:S01]  /*1b40*/  IMAD.U32 R10, RZ, RZ, UR8 ;  /* 0x00000008ff0a7e24 */ /* 0x000fe2000f8e00ff */
[----:B------:R-:W-:-:S02]  /*1b50*/  UIADD3 UR22, UR15, UR5, URZ ;  /* 0x000000050f167290 */ /* 0x000fc4000fffe03f */
[----:B------:R-:W-:Y:S01]  /*1b60*/  UIMAD UR33, UR58, UR9, UR12 ;  /* 0x000000093a2172a4 */ /* 0x000fe2000f8e020c */
[----:B------:R-:W-:Y:S02]  /*1b70*/  ULDC UR13, c[0x0][0x2dc] ;  /* 0x0000b700000d7ab9 */ /* 0x000fe40000000800 */
[----:B------:R-:W-:Y:S01]  /*1b80*/  ULDC.64 UR8, c[0x0][0x420] ;  /* 0x0001080000087ab9 */ /* 0x000fe20000000a00 */
[----:B------:R-:W-:Y:S01]  /*1b90*/  ULDC UR14, c[0x0][0x270] ;  /* 0x00009c00000e7ab9 */ /* 0x000fe20000000800 */
[----:B------:R-:W-:Y:S01]  /*1ba0*/  IMAD.U32 R0, RZ, RZ, UR8 ;  /* 0x00000008ff007e24 */ /* 0x000fe2000f8e00ff */
[----:B------:R-:W-:Y:S02]  /*1bb0*/  UIMAD UR5, UR16, UR8, URZ ;  /* 0x00000008100572a4 */ /* 0x000fe4000f8e023f */
[----:B------:R-:W-:Y:S02]  /*1bc0*/  UIMAD UR26, UR13, UR14, URZ ;  /* 0x0000000e0d1a72a4 */ /* 0x000fe4000f8e023f */
[----:B------:R-:W-:Y:S01]  /*1bd0*/  UIMAD UR5, UR15, UR9, UR5 ;  /* 0x000000090f0572a4 */ /* 0x000fe2000f8e0205 */
[----:B------:R-:W-:Y:S01]  /*1be0*/  ULDC.64 UR12, c[0x0][0x258] ;  /* 0x00009600000c7ab9 */ /* 0x000fe20000000a00 */
[----:B------:R-:W-:Y:S01]  /*1bf0*/  UISETP.GE.AND UP2, UPT, UR36, 0x1, UPT ;  /* 0x000000012400788c */ /* 0x000fe2000bf46270 */
[----:B------:R-:W-:Y:S01]  /*1c00*/  ULDC.64 UR28, c[0x0][0x478] ;  /* 0x00011e00001c7ab9 */ /* 0x000fe20000000a00 */
[----:B------:R-:W-:Y:S01]  /*1c10*/  ULDC.64 UR30, c[0x0][0x210] ;  /* 0x00008400001e7ab9 */ /* 0x000fe20000000a00 */
[----:B------:R-:W-:Y:S01]  /*1c20*/  UIMAD.WIDE UR22, UR22, 0x4, UR28 ;  /* 0x00000004161678a5 */ /* 0x000fe2000f8e021c */
[----:B------:R-:W-:-:S02]  /*1c30*/  ULDC.64 UR42, c[0x0][0x2b0] ;  /* 0x0000ac00002a7ab9 */ /* 0x000fc40000000a00 */
[----:B------:R-:W-:Y:S01]  /*1c40*/  ULDC.64 UR28, c[0x0][0x3e0] ;  /* 0x0000f800001c7ab9 */ /* 0x000fe20000000a00 */
[----:B------:R-:W-:Y:S01]  /*1c50*/  ULEA.HI.SX32 UR41, UR45, 0xffffffff, 0x1a ;  /* 0xffffffff2d297891 */ /* 0x000fe2000f8fd23f */
[----:B---3--:R-:W-:-:S04]  /*1c60*/  SHF.R.S32.HI R9, RZ, 0x1f, R6 ;  /* 0x0000001fff097819 */ /* 0x008fc80000011406 */
[CC--:B------:R-:W-:Y:S02]  /*1c70*/  LEA.HI R3, R9.reuse, R6.reuse, RZ, 0x2 ;  /* 0x0000000609037211 */ /* 0x0c0fe400078f10ff */
[----:B------:R-:W-:Y:S02]  /*1c80*/  LEA.HI R9, R9, R6, RZ, 0x5 ;  /* 0x0000000609097211 */ /* 0x000fe400078f28ff */
[----:B------:R-:W-:Y:S02]  /*1c90*/  SHF.R.S32.HI R3, RZ, 0x2, R3 ;  /* 0x00000002ff037819 */ /* 0x000fe40000011403 */
[----:B------:R-:W-:Y:S02]  /*1ca0*/  LOP3.LUT R11, R9, 0xffffffe0, RZ, 0xc0, !PT ;  /* 0xffffffe0090b7812 */ /* 0x000fe400078ec0ff */
[----:B------:R-:W-:-:S03]  /*1cb0*/  SHF.R.S32.HI R18, RZ, 0x1f, R3 ;  /* 0x0000001fff127819 */ /* 0x000fc60000011403 */
[----:B------:R-:W-:Y:S02]  /*1cc0*/  IMAD.IADD R11, R6, 0x1, -R11 ;  /* 0x00000001060b7824 */ /* 0x000fe400078e0a0b */
[----:B--2---:R-:W-:-:S05]  /*1cd0*/  IMAD.MOV.U32 R20, RZ, RZ, R4 ;  /* 0x000000ffff147224 */ /* 0x004fca00078e0004 */
[----:B------:R-:W-:Y:S02]  /*1ce0*/  SHF.R.S32.HI R21, RZ, 0x1f, R20 ;  /* 0x0000001fff157819 */ /* 0x000fe40000011414 */
[----:B------:R-:W-:-:S03]  /*1cf0*/  IADD3 R4, P0, R20, UR6, RZ ;  /* 0x0000000614047c10 */ /* 0x000fc6000ff1e0ff */
[----:B------:R1:W-:Y:S01]  /*1d00*/  STL [R1+0xc], R21 ;  /* 0x00000c1501007387 */ /* 0x0003e20000100800 */
[----:B------:R-:W-:-:S03]  /*1d10*/  IADD3.X R5, R21, UR50, RZ, P0, !PT ;  /* 0x0000003215057c10 */ /* 0x000fc600087fe4ff */
[----:B------:R-:W-:Y:S01]  /*1d20*/  IMAD.WIDE.U32 R4, R0, UR15, R4 ;  /* 0x0000000f00047c25 */ /* 0x000fe2000f8e0004 */
[----:B------:R-:W-:Y:S01]  /*1d30*/  IADD3 R0, P0, R3, UR15, RZ ;  /* 0x0000000f03007c10 */ /* 0x000fe2000ff1e0ff */
[----:B------:R-:W-:Y:S02]  /*1d40*/  UIADD3 UR15, UR15, UR19, URZ ;  /* 0x000000130f0f7290 */ /* 0x000fe4000fffe03f */
[----:B------:R-:W-:Y:S01]  /*1d50*/  USHF.L.U32 UR19, UR26, 0x6, URZ ;  /* 0x000000061a137899 */ /* 0x000fe2000800063f */
[----:B------:R-:W-:Y:S01]  /*1d60*/  IADD3.X R8, R18, UR16, RZ, P0, !PT ;  /* 0x0000001012087c10 */ /* 0x000fe200087fe4ff */
[----:B------:R-:W-:Y:S01]  /*1d70*/  IMAD.WIDE.U32 R6, R0, UR46, R20 ;  /* 0x0000002e00067c25 */ /* 0x000fe2000f8e0014 */
[----:B------:R-:W-:Y:S01]  /*1d80*/  ULDC.64 UR16, c[0x0][0x400] ;  /* 0x0001000000107ab9 */ /* 0x000fe20000000a00 */
[----:B------:R-:W-:Y:S02]  /*1d90*/  UIADD3 UR14, UP1, UP0, UR40, UR19, UR53 ;  /* 0x00000013280e7290 */ /* 0x000fe4000f83e035 */
[----:B------:R-:W-:Y:S01]  /*1da0*/  IMAD R8, R8, UR46, RZ ;  /* 0x0000002e08087c24 */ /* 0x000fe2000f8e02ff */
[----:B------:R-:W-:Y:S01]  /*1db0*/  USHF.R.S32.HI UR6, URZ, 0x1f, UR19 ;  /* 0x0000001f3f067899 */ /* 0x000fe20008011413 */
[----:B------:R-:W-:Y:S01]  /*1dc0*/  VIADD R5, R5, UR5 ;  /* 0x0000000505057c36 */ /* 0x000fe20008000000 */
[----:B------:R-:W-:Y:S01]  /*1dd0*/  UIMAD UR5, UR61, UR12, URZ ;  /* 0x0000000c3d0572a4 */ /* 0x000fe2000f8e023f */
[----:B------:R-:W-:Y:S01]  /*1de0*/  IMAD R0, R0, UR47, R8 ;  /* 0x0000002f00007c24 */ /* 0x000fe2000f8e0208 */
[----:B------:R-:W-:Y:S01]  /*1df0*/  IADD3 R6, P0, R6, UR59, RZ ;  /* 0x0000003b06067c10 */ /* 0x000fe2000ff1e0ff */
[----:B------:R-:W-:Y:S01]  /*1e00*/  IMAD.WIDE.U32 R4, R10, UR58, R4 ;  /* 0x0000003a0a047c25 */ /* 0x000fe2000f8e0004 */
[----:B------:R-:W-:Y:S01]  /*1e10*/  SHF.R.S32.HI R8, RZ, 0x5, R9 ;  /* 0x00000005ff087819 */ /* 0x000fe20000011409 */
[----:B------:R-:W-:Y:S01]  /*1e20*/  UIMAD UR13, UR58, UR13, UR5 ;  /* 0x0000000d3a0d72a4 */ /* 0x000fe2000f8e0205 */
[----:B------:R-:W-:Y:S01]  /*1e30*/  IADD3.X R7, R7, UR52, R0, P0, !PT ;  /* 0x0000003407077c10 */ /* 0x000fe200087fe400 */
[----:B------:R-:W-:Y:S01]  /*1e40*/  UIADD3.X UR5, UR51, UR6, UR56, UP1, UP0 ;  /* 0x0000000633057290 */ /* 0x000fe20008fe0438 */
[----:B------:R-:W-:Y:S01]  /*1e50*/  IMAD.U32 R0, RZ, RZ, UR12 ;  /* 0x0000000cff007e24 */ /* 0x000fe2000f8e00ff */
[----:B------:R-:W-:Y:S01]  /*1e60*/  UIADD3 UR6, UP1, UP0, UR55, UR14, UR57 ;  /* 0x0000000e37067290 */ /* 0x000fe2000f83e039 */
[----:B------:R-:W-:Y:S01]  /*1e70*/  IMAD R8, R8, UR26, R11 ;  /* 0x0000001a08087c24 */ /* 0x000fe2000f8e020b */
[----:B------:R-:W-:Y:S01]  /*1e80*/  PLOP3.LUT P0, PT, PT, PT, UP2, 0x80, 0x0 ;  /* 0x000000000000781c */ /* 0x000fe20003f0f028 */
[----:B------:R-:W-:Y:S01]  /*1e90*/  VIADD R5, R5, UR33 ;  /* 0x0000002105057c36 */ /* 0x000fe20008000000 */
[----:B------:R-:W-:Y:S01]  /*1ea0*/  UIADD3.X UR5, UR54, UR5, UR49, UP1, UP0 ;  /* 0x0000000536057290 */ /* 0x000fe20008fe0431 */
[----:B------:R-:W-:-:S02]  /*1eb0*/  IMAD R9, R18, UR8, RZ ;  /* 0x0000000812097c24 */ /* 0x000fc4000f8e02ff */
[----:B------:R-:W-:Y:S01]  /*1ec0*/  IMAD.WIDE.U32 R6, R0, UR58, R6 ;  /* 0x0000003a00067c25 */ /* 0x000fe2000f8e0006 */
[----:B------:R-:W-:-:S03]  /*1ed0*/  IADD3 R0, P1, R8, UR6, RZ ;  /* 0x0000000608007c10 */ /* 0x000fc6000ff3e0ff */
[C---:B------:R-:W-:Y:S01]  /*1ee0*/  IMAD R9, R3.reuse, UR9, R9 ;  /* 0x0000000903097c24 */ /* 0x040fe2000f8e0209 */
[----:B------:R-:W-:Y:S01]  /*1ef0*/  LEA.HI.X.SX32 R8, R8, UR5, 0x1, P1 ;  /* 0x0000000508087c11 */ /* 0x000fe200088f0eff */
[----:B------:R-:W-:Y:S01]  /*1f00*/  IMAD.WIDE.U32 R4, R3, UR8, R4 ;  /* 0x0000000803047c25 */ /* 0x000fe2000f8e0004 */
[----:B------:R-:W-:Y:S01]  /*1f10*/  LEA R249, P1, R0, UR16, 0x2 ;  /* 0x0000001000f97c11 */ /* 0x000fe2000f8210ff */
[----:B------:R-:W-:Y:S01]  /*1f20*/  UIMAD.WIDE UR8, UR15, 0x4, UR42 ;  /* 0x000000040f0878a5 */ /* 0x000fe2000f8e022a */
        /* <DEDUP_REMOVED lines=30> */
[C---:B------:R-:W-:Y:S01]  /*2110*/  IMAD R4, R14.reuse, UR17, R0 ;  /* 0x000000110e047c24 */ /* 0x040fe2000f8e0200 */
[----:B------:R-:W-:Y:S01]  /*2120*/  UMOV UR15, UR23 ;  /* 0x00000017000f7c82 */ /* 0x000fe20008000000 */
[----:B------:R-:W-:Y:S01]  /*2130*/  UIADD3 UR9, UR8, -UR9, URZ ;  /* 0x8000000908097290 */ /* 0x000fe2000fffe03f */
[----:B------:R-:W-:Y:S01]  /*2140*/  IMAD.WIDE.U32 R6, R14, UR16, R6 ;  /* 0x000000100e067c25 */ /* 0x000fe2000f8e0006 */
[----:B------:R-:W-:-:S06]  /*2150*/  UMOV UR16, UR22 ;  /* 0x0000001600107c82 */ /* 0x000fcc0008000000 */
[----:B------:R-:W-:Y:S01]  /*2160*/  @P0 BAR.SYNC.DEFER_BLOCKING 0x0 ;  /* 0x0000000000000b1d */ /* 0x000fe20000010000 */
[----:B------:R-:W-:Y:S01]  /*2170*/  UISETP.NE.AND UP0, UPT, UR9, 0x1, UPT ;  /* 0x000000010900788c */ /* 0x000fe2000bf05270 */
        /* <DEDUP_REMOVED lines=48> */
.L_x_559:
[----:B------:R-:W-:Y:S05]  /*2480*/  BSYNC B0 ;  /* 0x0000000000007941 */ /* 0x000fea0003800000 */
.L_x_558:
[----:B------:R3:W-:Y:S01]  /*2490*/  @P4 STS.128 [R0+0x10000], RZ ;  /* 0x010000ff00004388 */ /* 0x0007e20000000c00 */
[----:B------:R-:W-:Y:S03]  /*24a0*/  BSSY B0, `(.L_x_560) ;  /* 0x000002b000007945 */ /* 0x000fe60003800000 */
[----:B------:R3:W-:Y:S04]  /*24b0*/  @P4 STS.128 [R0+0x12000], RZ ;  /* 0x012000ff00004388 */ /* 0x0007e80000000c00 */
[----:B------:R3:W-:Y:S01]  /*24c0*/  @P4 STS.128 [R0+0x14000], RZ ;  /* 0x014000ff00004388 */ /* 0x0007e20000000c00 */
[----:B------:R-:W-:Y:S05]  /*24d0*/  @P4 BRA `(.L_x_561) ;  /* 0x00000000009c4947 */ /* 0x000fea0003800000 */
[----:B------:R-:W4:Y:S01]  /*24e0*/  LDL R4, [R1+0x20] ;  /* 0x0000200001047983 */ /* 0x000f220000100800 */
[----:B------:R-:W-:-:S03]  /*24f0*/  ULDC UR6, c[0x0][0x2d0] ;  /* 0x0000b40000067ab9 */ /* 0x000fc60000000800 */
[----:B-1----:R-:W5:Y:S01]  /*2500*/  LDL R11, [R1+0x24] ;  /* 0x00002400010b7983 */ /* 0x002f620000100800 */
[----:B------:R-:W-:Y:S01]  /*2510*/  ISETP.GE.AND P5, PT, R20, UR6, PT ;  /* 0x0000000614007c0c */ /* 0x000fe2000bfa6270 */
[----:B------:R-:W-:Y:S01]  /*2520*/  IMAD.MOV.U32 R5, RZ, RZ, R13 ;  /* 0x000000ffff057224 */ /* 0x000fe200078e000d */
[----:B------:R-:W-:-:S11]  /*2530*/  IADD3 R7, P0, R3, 0x40, RZ ;  /* 0x0000004003077810 */ /* 0x000fd60007f1e0ff */
[----:B--2---:R-:W1:Y:S01]  /*2540*/  @!P5 LDC.64 R8, c[0x0][0x220] ;  /* 0x00008800ff08db82 */ /* 0x004e620000000a00 */
[----:B------:R2:W-:Y:S01]  /*2550*/  @P5 STS.128 [R0+0x10000], RZ ;  /* 0x010000ff00005388 */ /* 0x0005e20000000c00 */
[----:B----4-:R-:W-:Y:S01]  /*2560*/  ISETP.GE.AND P3, PT, R4, UR6, PT ;  /* 0x0000000604007c0c */ /* 0x010fe2000bf66270 */
[----:B------:R-:W-:Y:S01]  /*2570*/  IMAD.X R4, RZ, RZ, R18, P0 ;  /* 0x000000ffff047224 */ /* 0x000fe200000e0612 */
[----:B-----5:R-:W-:-:S03]  /*2580*/  ISETP.GE.AND P0, PT, R11, UR6, PT ;  /* 0x000000060b007c0c */ /* 0x020fc6000bf06270 */
[----:B------:R-:W-:Y:S02]  /*2590*/  IMAD R10, R4, UR20, RZ ;  /* 0x00000014040a7c24 */ /* 0x000fe4000f8e02ff */
[----:B------:R-:W-:Y:S02]  /*25a0*/  IMAD.MOV.U32 R4, RZ, RZ, R6 ;  /* 0x000000ffff047224 */ /* 0x000fe400078e0006 */
[C---:B------:R-:W-:Y:S02]  /*25b0*/  IMAD R10, R7.reuse, UR21, R10 ;  /* 0x00000015070a7c24 */ /* 0x040fe4000f8e020a */
[----:B------:R-:W-:Y:S02]  /*25c0*/  IMAD.WIDE.U32 R4, R7, UR20, R4 ;  /* 0x0000001407047c25 */ /* 0x000fe4000f8e0004 */
[----:B------:R-:W4:Y:S02]  /*25d0*/  @!P3 LDC.64 R16, c[0x0][0x220] ;  /* 0x00008800ff10bb82 */ /* 0x000f240000000a00 */
        /* <DEDUP_REMOVED lines=23> */
.L_x_561:
[----:B------:R-:W-:Y:S05]  /*2750*/  BSYNC B0 ;  /* 0x0000000000007941 */ /* 0x000fea0003800000 */
.L_x_560:
        /* <DEDUP_REMOVED lines=11> */
[----:B--2-4-:R-:W2:Y:S01]  /*2810*/  LDL R6, [R1+0x20] ;  /* 0x0000200001067983 */ /* 0x014ea20000100800 */
        /* <DEDUP_REMOVED lines=29> */
.L_x_563:
[----:B------:R-:W-:Y:S05]  /*29f0*/  BSYNC B0 ;  /* 0x0000000000007941 */ /* 0x000fea0003800000 */
.L_x_562:
        /* <DEDUP_REMOVED lines=16> */
.L_x_565:
[----:B-1----:R-:W5:Y:S01]  /*2b00*/  LDL R5, [R1+0x20] ;  /* 0x0000200001057983 */ /* 0x002f620000100800 */
[----:B------:R-:W-:-:S03]  /*2b10*/  ULDC UR6, c[0x0][0x2d0] ;  /* 0x0000b40000067ab9 */ /* 0x000fc60000000800 */
[----:B------:R-:W3:Y:S01]  /*2b20*/  LDL R4, [R1+0x24] ;  /* 0x0000240001047983 */ /* 0x000ee20000100800 */
[----:B------:R-:W-:-:S13]  /*2b30*/  ISETP.GE.AND P5, PT, R20, UR6, PT ;  /* 0x0000000614007c0c */ /* 0x000fda000bfa6270 */
[----:B--2-4-:R-:W-:Y:S01]  /*2b40*/  @!P5 IMAD.MOV.U32 R6, RZ, RZ, R246 ;  /* 0x000000ffff06d224 */ /* 0x014fe200078e00f6 */
        /* <DEDUP_REMOVED lines=10> */
[----:B---3--:R-:W-:-:S11]  /*2bf0*/  ISETP.GE.AND P2, PT, R4, UR6, PT ;  /* 0x0000000604007c0c */ /* 0x008fd6000bf46270 */
        /* <DEDUP_REMOVED lines=21> */
.L_x_566:
[----:B------:R-:W-:Y:S05]  /*2d50*/  BSYNC B0 ;  /* 0x0000000000007941 */ /* 0x000fea0003800000 */
.L_x_564:
        /* <DEDUP_REMOVED lines=8> */
[----:B------:R-:W-:Y:S01]  /*2de0*/  ULDC.64 UR20, c[0x0][0x260] ;  /* 0x0000980000147ab9 */ /* 0x000fe20000000a00 */
[----:B--2-4-:R-:W-:-:S02]  /*2df0*/  IADD3 R6, P2, R4, UR32, RZ ;  /* 0x0000002004067c10 */ /* 0x014fc4000ff5e0ff */
[----:B------:R1:W-:Y:S01]  /*2e00*/  @P1 STS.64 [R0+0x9008], RZ ;  /* 0x009008ff00001388 */ /* 0x0003e20000000a00 */
[----:B------:R-:W-:-:S03]  /*2e10*/  IMAD.U32 R4, RZ, RZ, UR6 ;  /* 0x00000006ff047e24 */ /* 0x000fc6000f8e00ff */
[----:B------:R1:W-:Y:S02]  /*2e20*/  @P1 STS.128 [R0+0xb000], RZ ;  /* 0x00b000ff00001388 */ /* 0x0003e40000000c00 */
[----:B------:R-:W-:Y:S01]  /*2e30*/  IADD3.X R7, R5, UR34, R4, P2, !PT ;  /* 0x0000002205077c10 */ /* 0x000fe200097fe404 */
[----:B------:R-:W-:Y:S01]  /*2e40*/  IMAD R5, R15, UR20, RZ ;  /* 0x000000140f057c24 */ /* 0x000fe2000f8e02ff */
[----:B------:R1:W-:Y:S03]  /*2e50*/  @P1 STS.128 [R0+0xd000], RZ ;  /* 0x00d000ff00001388 */ /* 0x0003e60000000c00 */
        /* <DEDUP_REMOVED lines=52> */
.L_x_568:
[----:B------:R-:W-:Y:S05]  /*31a0*/  BSYNC B0 ;  /* 0x0000000000007941 */ /* 0x000fea0003800000 */
.L_x_567:
        /* <DEDUP_REMOVED lines=43> */
.L_x_570:
[----:B------:R-:W-:Y:S05]  /*3460*/  BSYNC B0 ;  /* 0x0000000000007941 */ /* 0x000fea0003800000 */
.L_x_569:
        /* <DEDUP_REMOVED lines=9> */
[----:B------:R-:W-:Y:S01]  /*3500*/  IMAD.MOV.U32 R12, RZ, RZ, 0x7f800000 ;  /* 0x7f800000ff0c7424 */ /* 0x000fe200078e00ff */
[----:B------:R-:W-:Y:S01]  /*3510*/  IADD3 R4, P2, R4, UR14, RZ ;  /* 0x0000000e04047c10 */ /* 0x000fe2000ff5e0ff */
[----:B------:R-:W-:Y:S01]  /*3520*/  IMAD.MOV.U32 R11, RZ, RZ, 0x7f800000 ;  /* 0x7f800000ff0b7424 */ /* 0x000fe200078e00ff */
[----:B---34-:R-:W-:Y:S01]  /*3530*/  SHF.R.S32.HI R0, RZ, 0x1f, R14 ;  /* 0x0000001fff007819 */ /* 0x018fe2000001140e */
[----:B------:R-:W-:Y:S01]  /*3540*/  IMAD.MOV.U32 R10, RZ, RZ, 0x7f800000 ;  /* 0x7f800000ff0a7424 */ /* 0x000fe200078e00ff */
[C---:B------:R-:W-:Y:S01]  /*3550*/  @!P5 LEA R6, P1, R14.reuse, UR14, 0x2 ;  /* 0x0000000e0e06dc11 */ /* 0x040fe2000f8210ff */
[----:B------:R-:W-:Y:S01]  /*3560*/  USHF.R.S32.HI UR6, URZ, 0x1f, UR58 ;  /* 0x0000001f3f067899 */ /* 0x000fe2000801143a */
[----:B------:R-:W-:Y:S01]  /*3570*/  SHF.L.U64.HI R3, R17, 0x2, R8 ;  /* 0x0000000211037819 */ /* 0x000fe20000010208 */
[----:B------:R-:W-:Y:S01]  /*3580*/  STL [R1], R231 ;  /* 0x000000e701007387 */ /* 0x000fe20000100800 */
[----:B------:R-:W-:Y:S01]  /*3590*/  @!P5 LEA.HI.X R7, R14, UR13, R0, 0x2, P1 ;  /* 0x0000000d0e07dc11 */ /* 0x000fe200088f1400 */
[----:B------:R-:W-:Y:S01]  /*35a0*/  @UP1 ULDC.64 UR24, c[0x0][0x3d0] ;  /* 0x0000f40000181ab9 */ /* 0x000fe20000000a00 */
[----:B------:R-:W-:Y:S01]  /*35b0*/  IADD3.X R5, R3, UR13, RZ, P2, !PT ;  /* 0x0000000d03057c10 */ /* 0x000fe200097fe4ff */
[----:B------:R-:W-:Y:S01]  /*35c0*/  @UP1 UIMAD UR5, UR60, UR24, URZ ;  /* 0x000000183c0512a4 */ /* 0x000fe2000f8e023f */
[----:B------:R-:W-:Y:S01]  /*35d0*/  PLOP3.LUT P1, PT, PT, PT, UP1, 0x80, 0x0 ;  /* 0x000000000000781c */ /* 0x000fe20003f2f018 */
[----:B------:R-:W2:Y:S01]  /*35e0*/  @!P5 LDG.E R9, desc[UR10][R6.64] ;  /* 0x0000000a0609d981 */ /* 0x000ea2000c1e1900 */
[----:B------:R-:W-:-:S04]  /*35f0*/  DEPBAR.LE SB0, 0x1 ;  /* 0x000080400000791a */ /* 0x000fc80000000000 */
[----:B------:R-:W3:Y:S01]  /*3600*/  @!P4 LDG.E R12, desc[UR10][R4.64] ;  /* 0x0000000a040cc981 */ /* 0x000ee2000c1e1900 */
[----:B------:R-:W-:Y:S01]  /*3610*/  @UP1 UMOV UR20, UR58 ;  /* 0x0000003a00141c82 */ /* 0x000fe20008000000 */
[----:B------:R-:W-:Y:S01]  /*3620*/  @UP1 UMOV UR21, UR6 ;  /* 0x0000000600151c82 */ /* 0x000fe20008000000 */
[----:B------:R-:W-:Y:S01]  /*3630*/  @UP1 UIMAD UR5, UR48, UR25, UR5 ;  /* 0x00000019300512a4 */ /* 0x000fe2000f8e0205 */
[----:B------:R-:W4:Y:S01]  /*3640*/  @!P3 LDG.E R11, desc[UR10][R4.64+0x20] ;  /* 0x0000200a040bb981 */ /* 0x000f22000c1e1900 */
[----:B------:R-:W-:Y:S02]  /*3650*/  @UP1 UIMAD.WIDE.U32 UR20, UR48, UR24, UR20 ;  /* 0x00000018301412a5 */ /* 0x000fe4000f8e0014 */
[----:B------:R-:W-:Y:S01]  /*3660*/  USHF.L.U32 UR17, UR26, 0x3, URZ ;  /* 0x000000031a117899 */ /* 0x000fe2000800063f */
[----:B------:R1:W5:Y:S01]  /*3670*/  @!P6 LDG.E R10, desc[UR10][R4.64+0x80] ;  /* 0x0000800a040ae981 */ /* 0x000362000c1e1900 */
[----:B------:R-:W-:Y:S02]  /*3680*/  @UP1 ULEA UR22, UP0, UR20, UR22, 0x2 ;  /* 0x0000001614161291 */ /* 0x000fe4000f80103f */
[----:B------:R-:W-:Y:S01]  /*3690*/  @UP1 UIADD3 UR5, UR21, UR5, URZ ;  /* 0x0000000515051290 */ /* 0x000fe2000fffe03f */
[----:B------:R-:W-:Y:S03]  /*36a0*/  BAR.SYNC.DEFER_BLOCKING 0x0 ;  /* 0x0000000000007b1d */ /* 0x000fe60000010000 */
[----:B------:R-:W-:-:S03]  /*36b0*/  @UP1 ULEA.HI.X UR23, UR20, UR23, UR5, 0x2, UP0 ;  /* 0x0000001714171291 */ /* 0x000fc600080f1405 */
[----:B------:R-:W-:Y:S01]  /*36c0*/  @UP1 ULDC UR5, c[0x0][0x2e8] ;  /* 0x0000ba0000051ab9 */ /* 0x000fe20000000800 */
[----:B------:R-:W-:Y:S01]  /*36d0*/  IMAD.SHL.U32 R221, R230, 0x2, RZ ;  /* 0x00000002e6dd7824 */ /* 0x000fe200078e00ff */
        /* <DEDUP_REMOVED lines=16> */
[----:B------:R-:W1:Y:S01]  /*37e0*/  LDSM.16.M88.4 R172, [R222+0xf000] ;  /* 0x00f00000deac783b */ /* 0x000e620000000200 */
[----:B------:R-:W-:Y:S02]  /*37f0*/  CS2R R102, SRZ ;  /* 0x0000000000667805 */ /* 0x000fe4000001ff00 */
[----:B------:R-:W-:Y:S02]  /*3800*/  CS2R R100, SRZ ;  /* 0x0000000000647805 */ /* 0x000fe4000001ff00 */
[----:B------:R-:W-:Y:S01]  /*3810*/  CS2R R94, SRZ ;  /* 0x00000000005e7805 */ /* 0x000fe2000001ff00 */
[----:B------:R-:W2:Y:S01]  /*3820*/  @P1 LDG.E R4, desc[UR10][R4.64] ;  /* 0x0000000a04041981 */ /* 0x000ea2000c1e1900 */
[----:B------:R-:W2:Y:S01]  /*3830*/  @P1 MUFU.RCP R0, UR5 ;  /* 0x0000000500001d08 */ /* 0x000ea20008001000 */
[----:B------:R-:W-:Y:S01]  /*3840*/  IMAD.U32 R3, RZ, RZ, UR18 ;  /* 0x00000012ff037e24 */ /* 0x000fe2000f8e00ff */
[----:B------:R-:W-:Y:S01]  /*3850*/  CS2R R92, SRZ ;  /* 0x00000000005c7805 */ /* 0x000fe2000001ff00 */
[----:B------:R-:W1:Y:S01]  /*3860*/  LDSM.16.M88.4 R176, [R222+0xf400] ;  /* 0x00f40000deb0783b */ /* 0x000e620000000200 */
[----:B------:R-:W-:Y:S01]  /*3870*/  IMAD.SHL.U32 R7, R17, 0x4, RZ ;  /* 0x0000000411077824 */ /* 0x000fe200078e00ff */
        /* <DEDUP_REMOVED lines=39> */
[----:B------:R-:W-:Y:S01]  /*3af0*/  CS2R R36, SRZ ;  /* 0x0000000000247805 */ /* 0x000fe2000001ff00 */
[----:B------:R-:W-:Y:S02]  /*3b00*/  UIMAD UR30, UR26, 0x18, URZ ;  /* 0x000000181a1e78a4 */ /* 0x000fe4000f8e023f */
[----:B------:R-:W-:-:S02]  /*3b10*/  USHF.L.U32 UR29, UR26, 0x5, URZ ;  /* 0x000000051a1d7899 */ /* 0x000fc4000800063f */
[----:B------:R-:W-:Y:S02]  /*3b20*/  UIMAD UR28, UR26, 0x28, URZ ;  /* 0x000000281a1c78a4 */ /* 0x000fe4000f8e023f */
[----:B------:R-:W-:Y:S01]  /*3b30*/  UIMAD UR27, UR26, 0x30, URZ ;  /* 0x000000301a1b78a4 */ /* 0x000fe2000f8e023f */
[----:B------:R-:W-:Y:S01]  /*3b40*/  ULDC UR37, c[0x0][0x2d0] ;  /* 0x0000b40000257ab9 */ /* 0x000fe20000000800 */
[----:B------:R-:W-:Y:S01]  /*3b50*/  ULDC UR12, c[0x0][0x2ec] ;  /* 0x0000bb00000c7ab9 */ /* 0x000fe20000000800 */
[----:B--2---:R-:W-:-:S05]  /*3b60*/  @P1 FMUL.FTZ R0, R4, R0 ;  /* 0x0000000004001220 */ /* 0x004fca0000410000 */
[----:B------:R-:W-:Y:S01]  /*3b70*/  @P1 R2UR UR9, R0 ;  /* 0x00000000000912ca */ /* 0x000fe200000e0000 */
[----:B------:R-:W-:-:S05]  /*3b80*/  IMAD R0, RZ, RZ, -UR19 ;  /* 0x80000013ff007e24 */ /* 0x000fca000f8e02ff */
[----:B------:R2:W-:Y:S04]  /*3b90*/  STL [R1+0x28], R0 ;  /* 0x0000280001007387 */ /* 0x0005e80000100800 */
[----:B--2---:R-:W2:Y:S01]  /*3ba0*/  LDL R0, [R1+0x48] ;  /* 0x0000480001007983 */ /* 0x004ea20000100800 */
[----:B------:R-:W-:-:S03]  /*3bb0*/  VIADD R6, R17, 0xffffffc0 ;  /* 0xffffffc011067836 */ /* 0x000fc60000000000 */
[----:B------:R1:W-:Y:S01]  /*3bc0*/  STL [R1+0x44], R7 ;  /* 0x0000440701007387 */ /* 0x0003e20000100800 */
[----:B------:R-:W-:-:S03]  /*3bd0*/  USHF.L.U32 UR19, UR26, 0x4, URZ ;  /* 0x000000041a137899 */ /* 0x000fc6000800063f */
[----:B---3--:R-:W-:Y:S04]  /*3be0*/  STL [R1+0x18], R12 ;  /* 0x0000180c01007387 */ /* 0x008fe80000100800 */
[----:B----4-:R-:W-:Y:S04]  /*3bf0*/  STL [R1+0x1c], R11 ;  /* 0x00001c0b01007387 */ /* 0x010fe80000100800 */
[----:B-----5:R-:W-:Y:S01]  /*3c00*/  STL [R1+0x10], R10 ;  /* 0x0000100a01007387 */ /* 0x020fe20000100800 */
[----:B------:R-:W-:-:S03]  /*3c10*/  UIADD3 UR6, UR19, 0x20, URZ ;  /* 0x0000002013067890 */ /* 0x000fc6000fffe03f */
[----:B------:R-:W-:Y:S01]  /*3c20*/  STL [R1+0x14], R9 ;  /* 0x0000140901007387 */ /* 0x000fe20000100800 */
[----:B-1----:R-:W-:-:S05]  /*3c30*/  SHF.L.U64.HI R7, R17, 0x2, R8 ;  /* 0x0000000211077819 */ /* 0x002fca0000010208 */
[----:B------:R-:W-:Y:S01]  /*3c40*/  STL [R1+0x40], R7 ;  /* 0x0000400701007387 */ /* 0x000fe20000100800 */
[----:B------:R-:W-:Y:S02]  /*3c50*/  UIADD3 UR35, UR19, 0x40, URZ ;  /* 0x0000004013237890 */ /* 0x000fe4000fffe03f */
[----:B------:R-:W-:Y:S02]  /*3c60*/  UIADD3 UR6, UR17, UR6, URZ ;  /* 0x0000000611067290 */ /* 0x000fe4000fffe03f */
[----:B------:R-:W-:Y:S02]  /*3c70*/  UIADD3 UR23, UR19, 0x20, URZ ;  /* 0x0000002013177890 */ /* 0x000fe4000fffe03f */
[----:B------:R-:W-:Y:S02]  /*3c80*/  UIADD3 UR34, UR17, UR35, URZ ;  /* 0x0000002311227290 */ /* 0x000fe4000fffe03f */
[----:B------:R-:W-:Y:S01]  /*3c90*/  UIADD3 UR6, UR17, UR6, URZ ;  /* 0x0000000611067290 */ /* 0x000fe2000fffe03f */
[----:B------:R-:W-:Y:S01]  /*3ca0*/  VIADD R4, R229, 0x1800 ;  /* 0x00001800e5047836 */ /* 0x000fe20000000000 */
[----:B------:R-:W-:Y:S01]  /*3cb0*/  UIADD3 UR22, UR17, UR23, URZ ;  /* 0x0000001711167290 */ /* 0x000fe2000fffe03f */
[----:B------:R-:W-:Y:S01]  /*3cc0*/  VIADD R5, R230, 0x1800 ;  /* 0x00001800e6057836 */ /* 0x000fe20000000000 */
[----:B------:R-:W-:-:S02]  /*3cd0*/  UIADD3 UR33, UR17, UR34, URZ ;  /* 0x0000002211217290 */ /* 0x000fc4000fffe03f */
[----:B------:R-:W-:Y:S01]  /*3ce0*/  UIADD3 UR6, UR17, UR6, URZ ;  /* 0x0000000611067290 */ /* 0x000fe2000fffe03f */
[----:B------:R-:W-:Y:S01]  /*3cf0*/  SEL R4, R4, R229, !P0 ;  /* 0x000000e504047207 */ /* 0x000fe20004000000 */
[----:B------:R-:W-:Y:S01]  /*3d00*/  UIADD3 UR21, UR17, UR22, URZ ;  /* 0x0000001611157290 */ /* 0x000fe2000fffe03f */
[----:B------:R-:W-:Y:S01]  /*3d10*/  SEL R5, R5, R230, !P0 ;  /* 0x000000e605057207 */ /* 0x000fe20004000000 */
[----:B------:R-:W-:Y:S02]  /*3d20*/  UIADD3 UR32, UR17, UR33, URZ ;  /* 0x0000002111207290 */ /* 0x000fe4000fffe03f */
[----:B------:R-:W-:Y:S01]  /*3d30*/  UIADD3 UR6, UR17, UR6, URZ ;  /* 0x0000000611067290 */ /* 0x000fe2000fffe03f */
[----:B------:R-:W-:Y:S01]  /*3d40*/  LEA R220, R5, UR4, 0x1 ;  /* 0x0000000405dc7c11 */ /* 0x000fe2000f8e08ff */
[----:B------:R-:W-:Y:S02]  /*3d50*/  UIADD3 UR20, UR17, UR21, URZ ;  /* 0x0000001511147290 */ /* 0x000fe4000fffe03f */
[----:B------:R-:W-:Y:S01]  /*3d60*/  UIADD3 UR31, UR17, UR32, URZ ;  /* 0x00000020111f7290 */ /* 0x000fe2000fffe03f */
[----:B------:R-:W-:Y:S01]  /*3d70*/  UMOV UR5, URZ ;  /* 0x0000003f00057c82 */ /* 0x000fe20008000000 */
[----:B------:R-:W-:-:S02]  /*3d80*/  UIADD3 UR25, UR17, UR6, URZ ;  /* 0x0000000611197290 */ /* 0x000fc4000fffe03f */
[----:B------:R-:W-:Y:S02]  /*3d90*/  UIMAD UR26, UR26, 0x38, URZ ;  /* 0x000000381a1a78a4 */ /* 0x000fe4000f8e023f */
[----:B------:R-:W-:Y:S01]  /*3da0*/  UIADD3 UR24, UR17, UR20, URZ ;  /* 0x0000001411187290 */ /* 0x000fe2000fffe03f */
[----:B------:R-:W-:Y:S01]  /*3db0*/  @UP1 UMOV UR5, UR9 ;  /* 0x0000000900051c82 */ /* 0x000fe20008000000 */
[----:B------:R-:W-:Y:S01]  /*3dc0*/  ULDC UR6, c[0x0][0x39c] ;  /* 0x0000e70000067ab9 */ /* 0x000fe20000000800 */
[----:B--2---:R-:W-:-:S05]  /*3dd0*/  IMAD R0, R3, 0x80, R0 ;  /* 0x0000008003007824 */ /* 0x004fca00078e0200 */
[----:B------:R-:W-:Y:S01]  /*3de0*/  IADD3 R0, R17, -UR36, -R0 ;  /* 0x8000002411007c10 */ /* 0x000fe2000fffe800 */
[----:B------:R-:W-:-:S04]  /*3df0*/  IMAD.SHL.U32 R3, R6, 0x4, RZ ;  /* 0x0000000406037824 */ /* 0x000fc800078e00ff */
[----:B------:R-:W-:Y:S01]  /*3e00*/  VIADD R0, R0, UR7 ;  /* 0x0000000700007c36 */ /* 0x000fe20008000000 */
[----:B------:R1:W-:Y:S04]  /*3e10*/  STL [R1+0x3c], R3 ;  /* 0x00003c0301007387 */ /* 0x0003e80000100800 */
[----:B------:R2:W-:Y:S01]  /*3e20*/  STL [R1+0x38], R0 ;  /* 0x0000380001007387 */ /* 0x0005e20000100800 */
[----:B------:R-:W-:Y:S01]  /*3e30*/  UIADD3 UR36, UR17, UR31, URZ ;  /* 0x0000001f11247290 */ /* 0x000fe2000fffe03f */
[----:B-1----:R-:W-:-:S11]  /*3e40*/  LEA R3, R4, UR4, 0x1 ;  /* 0x0000000404037c11 */ /* 0x002fd6000f8e08ff */
.L_x_573:
[----:B------:R-:W0:Y:S01]  /*3e50*/  LDGDEPBAR ;  /* 0x00000000000079af */ /* 0x000e220000000000 */
[----:B--2---:R-:W-:Y:S01]  /*3e60*/  IADD3 R0, R228, R220, RZ ;  /* 0x000000dce4007210 */ /* 0x004fe20007ffe0ff */
[----:B------:R-:W-:Y:S06]  /*3e70*/  USHF.L.U32 UR9, UR18, 0x7, URZ ;  /* 0x0000000712097899 */ /* 0x000fec000800063f */
[----:B------:R-:W2:Y:S01]  /*3e80*/  LDL R252, [R1+0x38] ;  /* 0x0000380001fc7983 */ /* 0x000ea20000100800 */
[----:B------:R-:W-:Y:S03]  /*3e90*/  UIADD3 UR9, UR9, 0x80, URZ ;  /* 0x0000008009097890 */ /* 0x000fe6000fffe03f */
[----:B------:R-:W3:Y:S01]  /*3ea0*/  LDL R251, [R1+0x18] ;  /* 0x0000180001fb7983 */ /* 0x000ee20000100800 */
[----:B------:R-:W-:Y:S03]  /*3eb0*/  UISETP.GE.AND UP0, UPT, UR9, UR7, UPT ;  /* 0x000000070900728c */ /* 0x000fe6000bf06270 */
[----:B-----5:R-:W4:Y:S04]  /*3ec0*/  LDL R250, [R1+0x1c] ;  /* 0x00001c0001fa7983 */ /* 0x020f280000100800 */
[----:B------:R-:W-:Y:S01]  /*3ed0*/  STL [R1+0xb8], R58 ;  /* 0x0000b83a01007387 */ /* 0x000fe20000100800 */
[----:B------:R-:W-:Y:S02]  /*3ee0*/  PLOP3.LUT P0, PT, PT, PT, UP0, 0x80, 0x0 ;  /* 0x000000000000781c */ /* 0x000fe40003f0f008 */
[----:B------:R-:W-:Y:S01]  /*3ef0*/  PLOP3.LUT P1, PT, PT, PT, UP0, 0x80, 0x0 ;  /* 0x000000000000781c */ /* 0x000fe20003f2f008 */
[----:B------:R-:W-:Y:S01]  /*3f00*/  STL [R1+0xb4], R57 ;  /* 0x0000b43901007387 */ /* 0x000fe20000100800 */
[----:B------:R-:W-:Y:S02]  /*3f10*/  PLOP3.LUT P5, PT, PT, PT, UP0, 0x80, 0x0 ;  /* 0x000000000000781c */ /* 0x000fe40003faf008 */
[----:B------:R-:W-:Y:S01]  /*3f20*/  PLOP3.LUT P4, PT, PT, PT, UP0, 0x80, 0x0 ;  /* 0x000000000000781c */ /* 0x000fe20003f8f008 */
[----:B------:R1:W-:Y:S04]  /*3f30*/  STL [R1+0xb0], R56 ;  /* 0x0000b03801007387 */ /* 0x0003e80000100800 */
[----:B-1----:R-:W2:Y:S04]  /*3f40*/  LDL R56, [R1+0x48] ;  /* 0x0000480001387983 */ /* 0x002ea80000100800 */
        /* <DEDUP_REMOVED lines=44> */
[----:B------:R-:W3:Y:S01]  /*4210*/  LDSM.16.M88.4 R132, [R220+0x1800] ;  /* 0x00180000dc84783b */ /* 0x000ee20000000200 */
        /* <DEDUP_REMOVED lines=13> */
[----:B------:R-:W2:Y:S01]  /*42f0*/  LDSM.16.M88.4 R148, [R222+0xd000] ;  /* 0x00d00000de94783b */ /* 0x000ea20000000200 */
[C---:B---3--:R-:W-:Y:S04]  /*4300*/  HMMA.16816.F32.BF16 R8, R132.reuse, R156, R8 ;  /* 0x0000009c8408723c */ /* 0x048fe80000041808 */
[----:B----4-:R-:W-:Y:S02]  /*4310*/  FSETP.NEU.FTZ.AND P3, PT, R250, -INF , PT ;  /* 0xff800000fa00780b */ /* 0x010fe40003f7d000 */
[-C--:B------:R-:W-:Y:S06]  /*4320*/  HMMA.16816.F32.BF16 R12, R132, R158.reuse, R12 ;  /* 0x0000009e840c723c */ /* 0x080fec000004180c */
[C---:B------:R-:W-:Y:S01]  /*4330*/  HMMA.16816.F32.BF16 R16, R152.reuse, R158, R16 ;  /* 0x0000009e9810723c */ /* 0x040fe20000041810 */
[----:B------:R-:W-:Y:S05]  /*4340*/  LDSM.16.M88.4 R156, [R0+0x2000] ;  /* 0x00200000009c783b */ /* 0x000fea0000000200 */
[-C--:B------:R-:W-:Y:S06]  /*4350*/  HMMA.16816.F32.BF16 R20, R152, R160.reuse, R20 ;  /* 0x000000a09814723c */ /* 0x080fec0000041814 */
[C---:B------:R-:W-:Y:S06]  /*4360*/  HMMA.16816.F32.BF16 R24, R132.reuse, R160, R24 ;  /* 0x000000a08418723c */ /* 0x040fec0000041818 */
[-C--:B------:R-:W-:Y:S01]  /*4370*/  HMMA.16816.F32.BF16 R28, R132, R162.reuse, R28 ;  /* 0x000000a2841c723c */ /* 0x080fe2000004181c */
[----:B------:R-:W3:Y:S05]  /*4380*/  LDSM.16.M88.4 R132, [R220+0x2800] ;  /* 0x00280000dc84783b */ /* 0x000eea0000000200 */
[----:B------:R-:W-:Y:S03]  /*4390*/  HMMA.16816.F32.BF16 R32, R152, R162, R32 ;  /* 0x000000a29820723c */ /* 0x000fe60000041820 */
[----:B------:R-:W4:Y:S03]  /*43a0*/  LDSM.16.M88.4 R152, [R222+0xd400] ;  /* 0x00d40000de98783b */ /* 0x000f260000000200 */
        /* <DEDUP_REMOVED lines=12> */
[-C--:B--2---:R-:W-:Y:S06]  /*4470*/  HMMA.16816.F32.BF16 R4, R144, R148.reuse, R4 ;  /* 0x000000949004723c */ /* 0x084fec0000041804 */
[C---:B---3--:R-:W-:Y:S06]  /*4480*/  HMMA.16816.F32.BF16 R8, R132.reuse, R148, R8 ;  /* 0x000000948408723c */ /* 0x048fec0000041808 */
        /* <DEDUP_REMOVED lines=29> */
[----:B------:R3:W-:Y:S10]  /*4660*/  MUFU.TANH R237, R14 ;  /* 0x0000000e00ed7308 */ /* 0x0007f40000002400 */
[----:B------:R-:W4:Y:S01]  /*4670*/  MUFU.TANH R46, R6 ;  /* 0x00000006002e7308 */ /* 0x000f220000002400 */
[----:B--2---:R-:W2:Y:S09]  /*4680*/  LDL R15, [R1+0x10] ;  /* 0x00001000010f7983 */ /* 0x004eb20000100800 */
[----:B------:R1:W4:Y:S01]  /*4690*/  MUFU.TANH R45, R7 ;  /* 0x00000007002d7308 */ /* 0x0003220000002400 */
[----:B---3--:R-:W3:Y:S09]  /*46a0*/  LDL R14, [R1+0x14] ;  /* 0x00001400010e7983 */ /* 0x008ef20000100800 */
[----:B------:R1:W4:Y:S10]  /*46b0*/  MUFU.TANH R239, R10 ;  /* 0x0000000a00ef7308 */ /* 0x0003340000002400 */
[----:B------:R1:W-:Y:S02]  /*46c0*/  MUFU.TANH R235, R8 ;  /* 0x0000000800eb7308 */ /* 0x0003e40000002400 */
[----:B-1----:R-:W1:Y:S08]  /*46d0*/  LDSM.16.M88.4 R4, [R223+0xd400] ;  /* 0x00d40000df04783b */ /* 0x002e700000000200 */
[----:B------:R-:W-:Y:S01]  /*46e0*/  MUFU.TANH R52, R17 ;  /* 0x0000001100347308 */ /* 0x000fe20000002400 */
[----:B------:R-:W-:Y:S05]  /*46f0*/  IMAD.U32 R10, RZ, RZ, UR18 ;  /* 0x00000012ff0a7e24 */ /* 0x000fea000f8e00ff */
[----:B------:R-:W-:Y:S04]  /*4700*/  LEA R10, R10, R56, 0x7 ;  /* 0x000000380a0a7211 */ /* 0x000fe800078e38ff */
[----:B------:R1:W-:Y:S01]  /*4710*/  MUFU.TANH R234, R9 ;  /* 0x0000000900ea7308 */ /* 0x0003e20000002400 */
[----:B------:R-:W-:Y:S01]  /*4720*/  MOV R8, UR8 ;  /* 0x0000000800087c02 */ /* 0x000fe20008000f00 */
[C---:B------:R-:W-:Y:S01]  /*4730*/  @P0 VIADD R0, R10.reuse, 0x1 ;  /* 0x000000010a000836 */ /* 0x040fe20000000000 */
[C---:B------:R-:W-:Y:S02]  /*4740*/  FSETP.NEU.FTZ.AND P0, PT, R251.reuse, -INF , PT ;  /* 0xff800000fb00780b */ /* 0x040fe40003f1d000 */
[----:B------:R-:W-:Y:S05]  /*4750*/  @P4 ISETP.GE.AND P4, PT, R10, UR7, PT ;  /* 0x000000070a004c0c */ /* 0x000fea000bf86270 */
[----:B------:R1:W-:Y:S01]  /*4760*/  MUFU.TANH R233, R12 ;  /* 0x0000000c00e97308 */ /* 0x0003e20000002400 */
[----:B------:R-:W-:Y:S01]  /*4770*/  @P5 ISETP.GE.AND P5, PT, R0, UR7, PT ;  /* 0x0000000700005c0c */ /* 0x000fe2000bfa6270 */
[----:B------:R-:W-:Y:S04]  /*4780*/  IMAD R0, R8, 0x40, R252 ;  /* 0x0000004008007824 */ /* 0x000fe800078e02fc */
[----:B------:R-:W-:Y:S04]  /*4790*/  VIADD R8, R0, 0x8 ;  /* 0x0000000800087836 */ /* 0x000fe80000000000 */
[----:B------:R1:W4:Y:S02]  /*47a0*/  MUFU.TANH R238, R11 ;  /* 0x0000000b00ee7308 */ /* 0x0003240000002400 */
[----:B-1----:R-:W-:Y:S01]  /*47b0*/  FMUL.FTZ R9, R251, 1.4426950216293334961 ;  /* 0x3fb8aa3bfb097820 */ /* 0x002fe20000410000 */
[----:B------:R-:W-:Y:S04]  /*47c0*/  ISETP.GE.AND P2, PT, R8, RZ, PT ;  /* 0x000000ff0800720c */ /* 0x000fe80003f46270 */
[----:B------:R-:W-:Y:S03]  /*47d0*/  FSEL R9, R9, RZ, P0 ;  /* 0x000000ff09097208 */ /* 0x000fe60000000000 */
[----:B------:R-:W-:Y:S01]  /*47e0*/  MUFU.TANH R53, R16 ;  /* 0x0000001000357308 */ /* 0x000fe20000002400 */
[-C--:B------:R-:W-:Y:S03]  /*47f0*/  HMMA.16816.F32.BF16 R20, R156, R4.reuse, R20 ;  /* 0x000000049c14723c */ /* 0x080fe60000041814 */
[----:B------:R-:W-:Y:S03]  /*4800*/  FMUL.FTZ R12, R250, 1.4426950216293334961 ;  /* 0x3fb8aa3bfa0c7820 */ /* 0x000fe60000410000 */
[C---:B------:R-:W-:Y:S03]  /*4810*/  HMMA.16816.F32.BF16 R24, R136.reuse, R4, R24 ;  /* 0x000000048818723c */ /* 0x040fe60000041818 */
[----:B------:R-:W1:Y:S02]  /*4820*/  MUFU.TANH R232, R13 ;  /* 0x0000000d00e87308 */ /* 0x000e640000002400 */
[C---:B------:R-:W-:Y:S01]  /*4830*/  @!P2 IADD3 R8, -R0.reuse, -0x8, RZ ;  /* 0xfffffff80008a810 */ /* 0x040fe20007ffe1ff */
[-C--:B------:R-:W-:Y:S01]  /*4840*/  HMMA.16816.F32.BF16 R28, R136, R6.reuse, R28 ;  /* 0x00000006881c723c */ /* 0x080fe2000004181c */
[----:B------:R-:W-:Y:S06]  /*4850*/  PLOP3.LUT P2, PT, PT, PT, UP0, 0x80, 0x0 ;  /* 0x000000000000781c */ /* 0x000fec0003f4f008 */
[----:B------:R-:W1:Y:S01]  /*4860*/  MUFU.TANH R40, R18 ;  /* 0x0000001200287308 */ /* 0x000e620000002400 */
[----:B------:R-:W-:Y:S01]  /*4870*/  IADD3 R5, R0, 0x7, RZ ;  /* 0x0000000700057810 */ /* 0x000fe20007ffe0ff */
[----:B------:R-:W-:Y:S04]  /*4880*/  HMMA.16816.F32.BF16 R32, R156, R6, R32 ;  /* 0x000000069c20723c */ /* 0x000fe80000041820 */
[----:B------:R-:W-:Y:S04]  /*4890*/  ISETP.GE.AND P6, PT, R5, RZ, PT ;  /* 0x000000ff0500720c */ /* 0x000fe80003fc6270 */
[----:B------:R-:W1:Y:S03]  /*48a0*/  MUFU.TANH R39, R19 ;  /* 0x0000001300277308 */ /* 0x000e660000002400 */
[----:B------:R-:W-:Y:S01]  /*48b0*/  FMUL.FTZ R21, R21, UR6 ;  /* 0x0000000615157c20 */ /* 0x000fe20008410000 */
[----:B------:R-:W-:Y:S01]  /*48c0*/  FMUL.FTZ R20, R20, UR6 ;  /* 0x0000000614147c20 */ /* 0x000fe20008410000 */
[----:B------:R-:W-:Y:S01]  /*48d0*/  IABS R4, R0 ;  /* 0x0000000000047213 */ /* 0x000fe20000000000 */
[----:B------:R-:W-:Y:S03]  /*48e0*/  FMUL.FTZ R22, R22, UR6 ;  /* 0x0000000616167c20 */ /* 0x000fe60008410000 */
[----:B------:R-:W-:Y:S01]  /*48f0*/  I2FP.F32.S32 R17, R4 ;  /* 0x0000000400117245 */ /* 0x000fe20000201400 */
[----:B------:R1:W-:Y:S01]  /*4900*/  MUFU.TANH R49, R21 ;  /* 0x0000001500317308 */ /* 0x0003e20000002400 */
[----:B------:R-:W-:Y:S01]  /*4910*/  FMUL.FTZ R23, R23, UR6 ;  /* 0x0000000617177c20 */ /* 0x000fe20008410000 */
[----:B------:R-:W-:Y:S01]  /*4920*/  IADD3 R11, R0, -0x1, RZ ;  /* 0xffffffff000b7810 */ /* 0x000fe20007ffe0ff */
[----:B------:R-:W-:Y:S01]  /*4930*/  FMUL.FTZ R24, R24, UR6 ;  /* 0x0000000618187c20 */ /* 0x000fe20008410000 */
[----:B------:R-:W-:Y:S01]  /*4940*/  FFMA.FTZ R4, R17, -UR5, R58 ;  /* 0x8000000511047c23 */ /* 0x000fe2000801003a */
[----:B------:R-:W-:Y:S01]  /*4950*/  FMUL.FTZ R28, R28, UR6 ;  /* 0x000000061c1c7c20 */ /* 0x000fe20008410000 */
[----:B------:R-:W-:Y:S01]  /*4960*/  FMUL.FTZ R30, R30, UR6 ;  /* 0x000000061e1e7c20 */ /* 0x000fe20008410000 */
[----:B------:R-:W-:Y:S03]  /*4970*/  FMUL.FTZ R29, R29, UR6 ;  /* 0x000000061d1d7c20 */ /* 0x000fe60008410000 */
[----:B------:R4:W3:Y:S01]  /*4980*/  MUFU.TANH R51, R20 ;  /* 0x0000001400337308 */ /* 0x0008e20000002400 */
[----:B------:R-:W-:Y:S01]  /*4990*/  @!P6 IADD3 R5, -R0, -0x7, RZ ;  /* 0xfffffff90005e810 */ /* 0x000fe20007ffe1ff */
[----:B------:R-:W-:Y:S01]  /*49a0*/  FMUL.FTZ R31, R31, UR6 ;  /* 0x000000061f1f7c20 */ /* 0x000fe20008410000 */
[----:B------:R-:W-:Y:S01]  /*49b0*/  @P1 FSEL R4, R4, -INF , !P4 ;  /* 0xff80000004041808 */ /* 0x000fe20006000000 */
[----:B------:R-:W-:Y:S01]  /*49c0*/  FMUL.FTZ R32, R32, UR6 ;  /* 0x0000000620207c20 */ /* 0x000fe20008410000 */
[----:B------:R-:W-:Y:S01]  /*49d0*/  ISETP.GE.AND P0, PT, R11, RZ, PT ;  /* 0x000000ff0b00720c */ /* 0x000fe20003f06270 */
[----:B------:R-:W-:Y:S01]  /*49e0*/  FMUL.FTZ R34, R34, UR6 ;  /* 0x0000000622227c20 */ /* 0x000fe20008410000 */
[----:B------:R-:W-:Y:S03]  /*49f0*/  PLOP3.LUT P1, PT, PT, PT, UP0, 0x80, 0x0 ;  /* 0x000000000000781c */ /* 0x000fe60003f2f008 */
[----:B------:R-:W3:Y:S01]  /*4a00*/  MUFU.TANH R3, R22 ;  /* 0x0000001600037308 */ /* 0x000ee20000002400 */
[----:B-1----:R-:W-:Y:S01]  /*4a10*/  I2FP.F32.S32 R21, R8 ;  /* 0x0000000800157245 */ /* 0x002fe20000201400 */
[----:B------:R-:W-:Y:S01]  /*4a20*/  FFMA.FTZ R4, R4, UR12, -R9 ;  /* 0x0000000c04047c23 */ /* 0x000fe20008010809 */
[----:B------:R-:W-:Y:S01]  /*4a30*/  FMUL.FTZ R33, R33, UR6 ;  /* 0x0000000621217c20 */ /* 0x000fe20008410000 */
[----:B------:R-:W-:Y:S01]  /*4a40*/  FMUL.FTZ R35, R35, UR6 ;  /* 0x0000000623237c20 */ /* 0x000fe20008410000 */
[----:B------:R-:W-:Y:S01]  /*4a50*/  FSEL R8, R12, RZ, P3 ;  /* 0x000000ff0c087208 */ /* 0x000fe20001800000 */
[----:B------:R-:W-:Y:S01]  /*4a60*/  FMUL.FTZ R26, R26, UR6 ;  /* 0x000000061a1a7c20 */ /* 0x000fe20008410000 */
[----:B------:R-:W-:Y:S03]  /*4a70*/  FMUL.FTZ R25, R25, UR6 ;  /* 0x0000000619197c20 */ /* 0x000fe60008410000 */
[----:B------:R1:W-:Y:S01]  /*4a80*/  MUFU.EX2 R145, R4 ;  /* 0x0000000400917308 */ /* 0x0003e20000000800 */
[----:B----4-:R-:W-:Y:S01]  /*4a90*/  I2FP.F32.S32 R20, R5 ;  /* 0x0000000500147245 */ /* 0x010fe20000201400 */
[----:B------:R-:W-:Y:S01]  /*4aa0*/  FFMA.FTZ R5, R21, -UR5, R46 ;  /* 0x8000000515057c23 */ /* 0x000fe2000801002e */
[C---:B------:R-:W-:Y:S01]  /*4ab0*/  @!P0 IADD3 R11, -R0.reuse, 0x1, RZ ;  /* 0x00000001000b8810 */ /* 0x040fe20007ffe1ff */
[----:B------:R-:W-:Y:S01]  /*4ac0*/  VIADD R12, R0, 0x28 ;  /* 0x00000028000c7836 */ /* 0x000fe20000000000 */
[----:B------:R-:W-:Y:S01]  /*4ad0*/  PLOP3.LUT P0, PT, PT, PT, UP0, 0x80, 0x0 ;  /* 0x000000000000781c */ /* 0x000fe20003f0f008 */
[----:B------:R-:W-:Y:S01]  /*4ae0*/  FMUL.FTZ R27, R27, UR6 ;  /* 0x000000061b1b7c20 */ /* 0x000fe20008410000 */
[----:B------:R-:W-:Y:S03]  /*4af0*/  @P2 FSEL R5, R5, -INF , !P4 ;  /* 0xff80000005052808 */ /* 0x000fe60006000000 */
[----:B------:R-:W-:Y:S01]  /*4b00*/  MUFU.TANH R165, R24 ;  /* 0x0000001800a57308 */ /* 0x000fe20000002400 */
[----:B------:R-:W-:Y:S02]  /*4b10*/  I2FP.F32.S32 R16, R11 ;  /* 0x0000000b00107245 */ /* 0x000fe40000201400 */
[----:B------:R-:W-:Y:S01]  /*4b20*/  ISETP.GE.AND P2, PT, R12, RZ, PT ;  /* 0x000000ff0c00720c */ /* 0x000fe20003f46270 */
[--C-:B------:R-:W-:Y:S01]  /*4b30*/  FFMA.FTZ R5, R5, UR12, -R8.reuse ;  /* 0x0000000c05057c23 */ /* 0x100fe20008010808 */
[----:B------:R-:W-:Y:S01]  /*4b40*/  IADD3 R13, R0, 0x1f, RZ ;  /* 0x0000001f000d7810 */ /* 0x000fe20007ffe0ff */
[----:B------:R-:W-:Y:S04]  /*4b50*/  FFMA.FTZ R11, R16, -UR5, R57 ;  /* 0x80000005100b7c23 */ /* 0x000fe80008010039 */
[----:B------:R4:W-:Y:S01]  /*4b60*/  MUFU.EX2 R47, R5 ;  /* 0x00000005002f7308 */ /* 0x0009e20000000800 */
[----:B-1----:R-:W-:Y:S01]  /*4b70*/  FFMA.FTZ R4, R20, -UR5, R45 ;  /* 0x8000000514047c23 */ /* 0x002fe2000801002d */
[----:B------:R-:W-:Y:S02]  /*4b80*/  @P0 FSEL R11, R11, -INF , !P5 ;  /* 0xff8000000b0b0808 */ /* 0x000fe40006800000 */
[----:B------:R-:W-:Y:S02]  /*4b90*/  ISETP.GE.AND P0, PT, R13, RZ, PT ;  /* 0x000000ff0d00720c */ /* 0x000fe40003f06270 */
[----:B------:R-:W-:Y:S04]  /*4ba0*/  @P1 FSEL R4, R4, -INF , !P5 ;  /* 0xff80000004041808 */ /* 0x000fe80006800000 */
[----:B------:R-:W1:Y:S01]  /*4bb0*/  MUFU.TANH R2, R23 ;  /* 0x0000001700027308 */ /* 0x000e620000002400 */
[----:B------:R-:W-:Y:S01]  /*4bc0*/  FFMA.FTZ R11, R11, UR12, -R9 ;  /* 0x0000000c0b0b7c23 */ /* 0x000fe20008010809 */
[----:B------:R-:W-:Y:S02]  /*4bd0*/  @!P2 IADD3 R12, -R0, -0x28, RZ ;  /* 0xffffffd8000ca810 */ /* 0x000fe40007ffe1ff */
[----:B------:R-:W-:Y:S02]  /*4be0*/  PLOP3.LUT P2, PT, PT, PT, UP0, 0x80, 0x0 ;  /* 0x000000000000781c */ /* 0x000fe40003f4f008 */
[----:B------:R-:W-:Y:S04]  /*4bf0*/  I2FP.F32.S32 R12, R12 ;  /* 0x0000000c000c7245 */ /* 0x000fe80000201400 */
[----:B------:R1:W-:Y:S01]  /*4c00*/  MUFU.EX2 R144, R11 ;  /* 0x0000000b00907308 */ /* 0x0003e20000000800 */
[----:B----4-:R-:W-:Y:S01]  /*4c10*/  FFMA.FTZ R5, R4, UR12, -R8 ;  /* 0x0000000c04057c23 */ /* 0x010fe20008010808 */
[C---:B------:R-:W-:Y:S01]  /*4c20*/  VIADD R4, R0.reuse, 0x20 ;  /* 0x0000002000047836 */ /* 0x040fe20000000000 */
[----:B------:R-:W-:Y:S01]  /*4c30*/  @!P0 IADD3 R13, -R0, -0x1f, RZ ;  /* 0xffffffe1000d8810 */ /* 0x000fe20007ffe1ff */
[----:B------:R-:W-:Y:S01]  /*4c40*/  FFMA.FTZ R12, R12, -UR5, R239 ;  /* 0x800000050c0c7c23 */ /* 0x000fe200080100ef */
[----:B------:R-:W-:Y:S02]  /*4c50*/  PLOP3.LUT P0, PT, PT, PT, UP0, 0x80, 0x0 ;  /* 0x000000000000781c */ /* 0x000fe40003f0f008 */
[----:B------:R-:W-:Y:S03]  /*4c60*/  ISETP.GE.AND P1, PT, R4, RZ, PT ;  /* 0x000000ff0400720c */ /* 0x000fe60003f26270 */
[----:B------:R4:W-:Y:S01]  /*4c70*/  MUFU.EX2 R44, R5 ;  /* 0x00000005002c7308 */ /* 0x0009e20000000800 */
[----:B------:R-:W-:Y:S02]  /*4c80*/  @P2 FSEL R12, R12, -INF , !P4 ;  /* 0xff8000000c0c2808 */ /* 0x000fe40006000000 */
[----:B------:R-:W-:Y:S07]  /*4c90*/  PLOP3.LUT P2, PT, PT, PT, UP0, 0x80, 0x0 ;  /* 0x000000000000781c */ /* 0x000fee0003f4f008 */
[----:B------:R-:W-:Y:S01]  /*4ca0*/  MUFU.TANH R171, R26 ;  /* 0x0000001a00ab7308 */ /* 0x000fe20000002400 */
[C---:B-1----:R-:W-:Y:S02]  /*4cb0*/  IADD3 R11, R0.reuse, 0x27, RZ ;  /* 0x00000027000b7810 */ /* 0x042fe40007ffe0ff */
[C---:B------:R-:W-:Y:S02]  /*4cc0*/  @!P1 IADD3 R4, -R0.reuse, -0x20, RZ ;  /* 0xffffffe000049810 */ /* 0x040fe40007ffe1ff */
[----:B------:R-:W-:Y:S05]  /*4cd0*/  PLOP3.LUT P1, PT, PT, PT, UP0, 0x80, 0x0 ;  /* 0x000000000000781c */ /* 0x000fea0003f2f008 */
[----:B------:R-:W1:Y:S01]  /*4ce0*/  MUFU.TANH R164, R25 ;  /* 0x0000001900a47308 */ /* 0x000e620000002400 */
[----:B------:R-:W-:Y:S09]  /*4cf0*/  ISETP.GE.AND P6, PT, R11, RZ, PT ;  /* 0x000000ff0b00720c */ /* 0x000ff20003fc6270 */
[----:B------:R-:W-:Y:S04]  /*4d00*/  MUFU.TANH R163, R28 ;  /* 0x0000001c00a37308 */ /* 0x000fe80000002400 */
[----:B------:R-:W-:Y:S02]  /*4d10*/  @!P6 IADD3 R11, -R0, -0x27, RZ ;  /* 0xffffffd9000be810 */ /* 0x000fe40007ffe1ff */
[----:B------:R-:W-:Y:S04]  /*4d20*/  PLOP3.LUT P6, PT, PT, PT, UP0, 0x80, 0x0 ;  /* 0x000000000000781c */ /* 0x000fe80003fcf008 */
[----:B------:R-:W1:Y:S01]  /*4d30*/  MUFU.TANH R170, R27 ;  /* 0x0000001b00aa7308 */ /* 0x000e620000002400 */
[----:B------:R-:W-:Y:S05]  /*4d40*/  I2FP.F32.S32 R11, R11 ;  /* 0x0000000b000b7245 */ /* 0x000fea0000201400 */
[----:B------:R-:W-:Y:S04]  /*4d50*/  FFMA.FTZ R11, R11, -UR5, R238 ;  /* 0x800000050b0b7c23 */ /* 0x000fe800080100ee */
[----:B------:R-:W-:Y:S10]  /*4d60*/  MUFU.TANH R169, R30 ;  /* 0x0000001e00a97308 */ /* 0x000ff40000002400 */
[----:B------:R-:W-:Y:S10]  /*4d70*/  MUFU.TANH R158, R32 ;  /* 0x00000020009e7308 */ /* 0x000ff40000002400 */
[----:B------:R-:W1:Y:S10]  /*4d80*/  MUFU.TANH R162, R29 ;  /* 0x0000001d00a27308 */ /* 0x000e740000002400 */
[----:B------:R-:W-:Y:S10]  /*4d90*/  MUFU.TANH R251, R34 ;  /* 0x0000002200fb7308 */ /* 0x000ff40000002400 */
[----:B------:R-:W1:Y:S10]  /*4da0*/  MUFU.TANH R159, R33 ;  /* 0x00000021009f7308 */ /* 0x000e740000002400 */
[----:B------:R-:W1:Y:S10]  /*4db0*/  MUFU.TANH R250, R35 ;  /* 0x0000002300fa7308 */ /* 0x000e740000002400 */
[----:B------:R-:W-:Y:S01]  /*4dc0*/  MUFU.TANH R168, R31 ;  /* 0x0000001f00a87308 */ /* 0x000fe20000002400 */
[C---:B--2---:R-:W-:Y:S01]  /*4dd0*/  FSETP.NEU.FTZ.AND P3, PT, R15.reuse, -INF , PT ;  /* 0xff8000000f00780b */ /* 0x044fe20003f7d000 */
[----:B----4-:R-:W-:Y:S01]  /*4de0*/  FMUL.FTZ R5, R15, 1.4426950216293334961 ;  /* 0x3fb8aa3b0f057820 */ /* 0x010fe20000410000 */
[----:B------:R-:W-:Y:S04]  /*4df0*/  I2FP.F32.S32 R15, R4 ;  /* 0x00000004000f7245 */ /* 0x000fe80000201400 */
[----:B------:R-:W-:Y:S01]  /*4e00*/  FSEL R5, R5, RZ, P3 ;  /* 0x000000ff05057208 */ /* 0x000fe20001800000 */
[C---:B------:R-:W-:Y:S01]  /*4e10*/  FFMA.FTZ R4, R15.reuse, -UR5, R235 ;  /* 0x800000050f047c23 */ /* 0x040fe200080100eb */
[C---:B---3--:R-:W-:Y:S01]  /*4e20*/  FMUL.FTZ R18, R14.reuse, 1.4426950216293334961 ;  /* 0x3fb8aa3b0e127820 */ /* 0x048fe20000410000 */
[----:B------:R-:W-:Y:S01]  /*4e30*/  FSETP.NEU.FTZ.AND P3, PT, R14, -INF , PT ;  /* 0xff8000000e00780b */ /* 0x000fe20003f7d000 */
[----:B------:R-:W-:Y:S01]  /*4e40*/  FFMA.FTZ R7, R15, -UR5, R237 ;  /* 0x800000050f077c23 */ /* 0x000fe200080100ed */
[----:B------:R-:W-:Y:S02]  /*4e50*/  I2FP.F32.S32 R14, R13 ;  /* 0x0000000d000e7245 */ /* 0x000fe40000201400 */
[----:B------:R-:W-:Y:S02]  /*4e60*/  @P1 FSEL R4, R4, -INF , !P4 ;  /* 0xff80000004041808 */ /* 0x000fe40006000000 */
[----:B------:R-:W-:Y:S01]  /*4e70*/  PLOP3.LUT P1, PT, PT, PT, UP0, 0x80, 0x0 ;  /* 0x000000000000781c */ /* 0x000fe20003f2f008 */
[----:B------:R-:W-:Y:S01]  /*4e80*/  FFMA.FTZ R13, R14, -UR5, R234 ;  /* 0x800000050e0d7c23 */ /* 0x000fe200080100ea */
[----:B------:R-:W-:Y:S01]  /*4e90*/  PLOP3.LUT P4, PT, PT, PT, UP0, 0x80, 0x0 ;  /* 0x000000000000781c */ /* 0x000fe20003f8f008 */
[--C-:B------:R-:W-:Y:S01]  /*4ea0*/  FFMA.FTZ R4, R4, UR12, -R5.reuse ;  /* 0x0000000c04047c23 */ /* 0x100fe20008010805 */
[----:B------:R-:W-:Y:S02]  /*4eb0*/  FFMA.FTZ R6, R14, -UR5, R236 ;  /* 0x800000050e067c23 */ /* 0x000fe400080100ec */
[----:B------:R-:W-:Y:S01]  /*4ec0*/  @P0 FSEL R13, R13, -INF , !P5 ;  /* 0xff8000000d0d0808 */ /* 0x000fe20006800000 */
[----:B------:R2:W-:Y:S01]  /*4ed0*/  MUFU.EX2 R161, R4 ;  /* 0x0000000400a17308 */ /* 0x0005e20000000800 */
[----:B------:R-:W-:Y:S03]  /*4ee0*/  PLOP3.LUT P0, PT, PT, PT, UP0, 0x80, 0x0 ;  /* 0x000000000000781c */ /* 0x000fe60003f0f008 */
[----:B------:R-:W-:Y:S02]  /*4ef0*/  FFMA.FTZ R13, R13, UR12, -R5 ;  /* 0x0000000c0d0d7c23 */ /* 0x000fe40008010805 */
[----:B------:R-:W-:Y:S04]  /*4f00*/  @P1 FSEL R11, R11, -INF , !P5 ;  /* 0xff8000000b0b1808 */ /* 0x000fe80006800000 */
[----:B------:R3:W-:Y:S01]  /*4f10*/  MUFU.EX2 R160, R13 ;  /* 0x0000000d00a07308 */ /* 0x0007e20000000800 */
[----:B--2---:R-:W-:Y:S02]  /*4f20*/  FSEL R4, R18, RZ, P3 ;  /* 0x000000ff12047208 */ /* 0x004fe40001800000 */
[----:B------:R-:W-:Y:S03]  /*4f30*/  PLOP3.LUT P3, PT, PT, PT, UP0, 0x80, 0x0 ;  /* 0x000000000000781c */ /* 0x000fe60003f6f008 */
[--C-:B------:R-:W-:Y:S01]  /*4f40*/  FFMA.FTZ R11, R11, UR12, -R4.reuse ;  /* 0x0000000c0b0b7c23 */ /* 0x100fe20008010804 */
[----:B------:R-:W-:Y:S01]  /*4f50*/  FFMA.FTZ R12, R12, UR12, -R4 ;  /* 0x0000000c0c0c7c23 */ /* 0x000fe20008010804 */
[C---:B---3--:R-:W-:Y:S02]  /*4f60*/  @P0 IADD3 R13, R10.reuse, 0x8, RZ ;  /* 0x000000080a0d0810 */ /* 0x048fe40007ffe0ff */
[----:B------:R2:W-:Y:S01]  /*4f70*/  MUFU.EX2 R166, R11 ;  /* 0x0000000b00a67308 */ /* 0x0005e20000000800 */
[----:B------:R-:W-:Y:S02]  /*4f80*/  PLOP3.LUT P0, PT, PT, PT, UP0, 0x80, 0x0 ;  /* 0x000000000000781c */ /* 0x000fe40003f0f008 */
[----:B------:R-:W-:Y:S01]  /*4f90*/  @P6 ISETP.GE.AND P6, PT, R13, UR7, PT ;  /* 0x000000070d006c0c */ /* 0x000fe2000bfc6270 */
[----:B------:R-:W-:Y:S06]  /*4fa0*/  @P4 VIADD R13, R10, 0x9 ;  /* 0x000000090a0d4836 */ /* 0x000fec0000000000 */
[----:B------:R3:W-:Y:S01]  /*4fb0*/  MUFU.EX2 R167, R12 ;  /* 0x0000000c00a77308 */ /* 0x0007e20000000800 */
[----:B------:R-:W-:Y:S01]  /*4fc0*/  @P3 ISETP.GE.AND P3, PT, R13, UR7, PT ;  /* 0x000000070d003c0c */ /* 0x000fe2000bf66270 */
[C---:B------:R-:W-:Y:S01]  /*4fd0*/  VIADD R13, R0.reuse, 0xfffffff0 ;  /* 0xfffffff0000d7836 */ /* 0x040fe20000000000 */
[C---:B--2---:R-:W-:Y:S04]  /*4fe0*/  IADD3 R11, R0.reuse, 0x17, RZ ;  /* 0x00000017000b7810 */ /* 0x044fe80007ffe0ff */
[----:B------:R-:W-:Y:S01]  /*4ff0*/  ISETP.GE.AND P1, PT, R11, RZ, PT ;  /* 0x000000ff0b00720c */ /* 0x000fe20003f26270 */
[----:B---3--:R-:W-:Y:S05]  /*5000*/  VIADD R12, R0, 0x18 ;  /* 0x00000018000c7836 */ /* 0x008fea0000000000 */
[----:B------:R-:W-:Y:S07]  /*5010*/  ISETP.GE.AND P5, PT, R12, RZ, PT ;  /* 0x000000ff0c00720c */ /* 0x000fee0003fa6270 */
[C---:B------:R-:W-:Y:S02]  /*5020*/  @!P1 IADD3 R11, -R0.reuse, -0x17, RZ ;  /* 0xffffffe9000b9810 */ /* 0x040fe40007ffe1ff */
[----:B------:R-:W-:Y:S02]  /*5030*/  PLOP3.LUT P1, PT, PT, PT, UP0, 0x80, 0x0 ;  /* 0x000000000000781c */ /* 0x000fe40003f2f008 */
[----:B------:R-:W-:Y:S02]  /*5040*/  I2FP.F32.S32 R18, R11 ;  /* 0x0000000b00127245 */ /* 0x000fe40000201400 */
[----:B------:R-:W-:Y:S02]  /*5050*/  @!P5 IADD3 R12, -R0, -0x18, RZ ;  /* 0xffffffe8000cd810 */ /* 0x000fe40007ffe1ff */
[----:B------:R-:W-:Y:S02]  /*5060*/  PLOP3.LUT P5, PT, PT, PT, UP0, 0x80, 0x0 ;  /* 0x000000000000781c */ /* 0x000fe40003faf008 */
[----:B------:R-:W-:Y:S01]  /*5070*/  I2FP.F32.S32 R19, R12 ;  /* 0x0000000c00137245 */ /* 0x000fe20000201400 */
[----:B------:R-:W-:Y:S04]  /*5080*/  FFMA.FTZ R12, R18, -UR5, R232 ;  /* 0x80000005120c7c23 */ /* 0x000fe800080100e8 */
[----:B------:R-:W-:Y:S01]  /*5090*/  @P1 FSEL R7, R7, -INF , !P6 ;  /* 0xff80000007071808 */ /* 0x000fe20007000000 */
[----:B------:R-:W-:Y:S01]  /*50a0*/  FFMA.FTZ R11, R19, -UR5, R233 ;  /* 0x80000005130b7c23 */ /* 0x000fe200080100e9 */
[----:B------:R-:W-:Y:S03]  /*50b0*/  @P0 FSEL R12, R12, -INF , !P3 ;  /* 0xff8000000c0c0808 */ /* 0x000fe60005800000 */
[--C-:B------:R-:W-:Y:S01]  /*50c0*/  FFMA.FTZ R7, R7, UR12, -R4.reuse ;  /* 0x0000000c07077c23 */ /* 0x100fe20008010804 */
[----:B------:R-:W-:Y:S02]  /*50d0*/  PLOP3.LUT P0, PT, PT, PT, UP0, 0x80, 0x0 ;  /* 0x000000000000781c */ /* 0x000fe40003f0f008 */
[----:B------:R-:W-:Y:S01]  /*50e0*/  @P2 FSEL R11, R11, -INF , !P6 ;  /* 0xff8000000b0b2808 */ /* 0x000fe20007000000 */
[----:B------:R2:W-:Y:S01]  /*50f0*/  MUFU.EX2 R157, R7 ;  /* 0x00000007009d7308 */ /* 0x0005e20000000800 */
[----:B------:R-:W-:Y:S01]  /*5100*/  PLOP3.LUT P2, PT, PT, PT, UP0, 0x80, 0x0 ;  /* 0x000000000000781c */ /* 0x000fe20003f4f008 */
[--C-:B------:R-:W-:Y:S02]  /*5110*/  FFMA.FTZ R12, R12, UR12, -R5.reuse ;  /* 0x0000000c0c0c7c23 */ /* 0x100fe40008010805 */
[----:B------:R-:W-:Y:S06]  /*5120*/  FFMA.FTZ R11, R11, UR12, -R5 ;  /* 0x0000000c0b0b7c23 */ /* 0x000fec0008010805 */
[----:B------:R-:W-:Y:S04]  /*5130*/  MUFU.EX2 R153, R11 ;  /* 0x0000000b00997308 */ /* 0x000fe80000000800 */
[----:B------:R-:W-:Y:S02]  /*5140*/  @P2 FSEL R6, R6, -INF , !P3 ;  /* 0xff80000006062808 */ /* 0x000fe40005800000 */
[----:B------:R-:W-:Y:S04]  /*5150*/  PLOP3.LUT P2, PT, PT, PT, UP0, 0x80, 0x0 ;  /* 0x000000000000781c */ /* 0x000fe80003f4f008 */
[----:B------:R3:W-:Y:S01]  /*5160*/  MUFU.EX2 R152, R12 ;  /* 0x0000000c00987308 */ /* 0x0007e20000000800 */
[----:B--2---:R-:W-:Y:S01]  /*5170*/  FFMA.FTZ R7, R6, UR12, -R4 ;  /* 0x0000000c06077c23 */ /* 0x004fe20008010804 */
[----:B------:R-:W-:Y:S04]  /*5180*/  IADD3 R6, R0, -0x8, RZ ;  /* 0xfffffff800067810 */ /* 0x000fe80007ffe0ff */
[----:B------:R-:W-:Y:S04]  /*5190*/  ISETP.GE.AND P1, PT, R6, RZ, PT ;  /* 0x000000ff0600720c */ /* 0x000fe80003f26270 */
[----:B------:R2:W-:Y:S01]  /*51a0*/  MUFU.EX2 R156, R7 ;  /* 0x00000007009c7308 */ /* 0x0005e20000000800 */
[C---:B---3--:R-:W-:Y:S08]  /*51b0*/  IADD3 R12, R0.reuse, -0x11, RZ ;  /* 0xffffffef000c7810 */ /* 0x048ff00007ffe0ff */
[C---:B------:R-:W-:Y:S02]  /*51c0*/  @!P1 IADD3 R6, -R0.reuse, 0x8, RZ ;  /* 0x0000000800069810 */ /* 0x040fe40007ffe1ff */
[----:B------:R-:W-:Y:S02]  /*51d0*/  PLOP3.LUT P1, PT, PT, PT, UP0, 0x80, 0x0 ;  /* 0x000000000000781c */ /* 0x000fe40003f2f008 */
[----:B------:R-:W-:Y:S02]  /*51e0*/  I2FP.F32.S32 R15, R6 ;  /* 0x00000006000f7245 */ /* 0x000fe40000201400 */
[----:B--2---:R-:W-:Y:S03]  /*51f0*/  IADD3 R7, R0, -0x9, RZ ;  /* 0xfffffff700077810 */ /* 0x004fe60007ffe0ff */
[----:B------:R-:W-:Y:S01]  /*5200*/  FFMA.FTZ R6, R15, -UR5, R53 ;  /* 0x800000050f067c23 */ /* 0x000fe20008010035 */
[----:B------:R-:W-:Y:S04]  /*5210*/  ISETP.GE.AND P4, PT, R7, RZ, PT ;  /* 0x000000ff0700720c */ /* 0x000fe80003f86270 */
[----:B------:R-:W-:Y:S02]  /*5220*/  @P0 FSEL R6, R6, -INF , !P6 ;  /* 0xff80000006060808 */ /* 0x000fe40007000000 */
[----:B------:R-:W-:Y:S02]  /*5230*/  ISETP.GE.AND P0, PT, R13, RZ, PT ;  /* 0x000000ff0d00720c */ /* 0x000fe40003f06270 */
[----:B------:R-:W-:Y:S01]  /*5240*/  @P1 IADD3 R22, R10, 0x10, RZ ;  /* 0x000000100a161810 */ /* 0x000fe20007ffe0ff */
[----:B------:R-:W-:Y:S01]  /*5250*/  FFMA.FTZ R6, R6, UR12, -R9 ;  /* 0x0000000c06067c23 */ /* 0x000fe20008010809 */
[----:B------:R-:W-:Y:S02]  /*5260*/  PLOP3.LUT P1, PT, PT, PT, UP0, 0x80, 0x0 ;  /* 0x000000000000781c */ /* 0x000fe40003f2f008 */
[----:B------:R-:W-:Y:S01]  /*5270*/  @P5 ISETP.GE.AND P5, PT, R22, UR7, PT ;  /* 0x0000000716005c0c */ /* 0x000fe2000bfa6270 */
[----:B------:R2:W-:Y:S01]  /*5280*/  MUFU.EX2 R56, R6 ;  /* 0x0000000600387308 */ /* 0x0005e20000000800 */
[C---:B------:R-:W-:Y:S02]  /*5290*/  @!P4 IADD3 R7, -R0.reuse, 0x9, RZ ;  /* 0x000000090007c810 */ /* 0x040fe40007ffe1ff */
[----:B------:R-:W-:Y:S02]  /*52a0*/  PLOP3.LUT P4, PT, PT, PT, UP0, 0x80, 0x0 ;  /* 0x000000000000781c */ /* 0x000fe40003f8f008 */
[----:B------:R-:W-:Y:S01]  /*52b0*/  I2FP.F32.S32 R14, R7 ;  /* 0x00000007000e7245 */ /* 0x000fe20000201400 */
[----:B------:R-:W-:Y:S01]  /*52c0*/  FFMA.FTZ R7, R17, -UR5, R40 ;  /* 0x8000000511077c23 */ /* 0x000fe20008010028 */
[----:B------:R-:W-:Y:S02]  /*52d0*/  @!P0 IADD3 R13, -R0, 0x10, RZ ;  /* 0x00000010000d8810 */ /* 0x000fe40007ffe1ff */
[----:B------:R-:W-:Y:S01]  /*52e0*/  PLOP3.LUT P0, PT, PT, PT, UP0, 0x80, 0x0 ;  /* 0x000000000000781c */ /* 0x000fe20003f0f008 */
[----:B------:R-:W-:Y:S01]  /*52f0*/  FFMA.FTZ R11, R14, -UR5, R52 ;  /* 0x800000050e0b7c23 */ /* 0x000fe20008010034 */
[----:B------:R-:W-:Y:S04]  /*5300*/  I2FP.F32.S32 R17, R13 ;  /* 0x0000000d00117245 */ /* 0x000fe80000201400 */
[----:B------:R-:W-:Y:S02]  /*5310*/  @P2 FSEL R11, R11, -INF , !P3 ;  /* 0xff8000000b0b2808 */ /* 0x000fe40005800000 */
[----:B------:R-:W-:Y:S01]  /*5320*/  @P4 FSEL R7, R7, -INF , !P6 ;  /* 0xff80000007074808 */ /* 0x000fe20007000000 */
[----:B--2---:R-:W-:Y:S01]  /*5330*/  FFMA.FTZ R6, R16, -UR5, R39 ;  /* 0x8000000510067c23 */ /* 0x004fe20008010027 */
[----:B------:R-:W-:Y:S01]  /*5340*/  PLOP3.LUT P2, PT, PT, PT, UP0, 0x80, 0x0 ;  /* 0x000000000000781c */ /* 0x000fe20003f4f008 */
[----:B------:R-:W-:Y:S01]  /*5350*/  FFMA.FTZ R11, R11, UR12, -R9 ;  /* 0x0000000c0b0b7c23 */ /* 0x000fe20008010809 */
[----:B------:R-:W-:Y:S01]  /*5360*/  ISETP.GE.AND P4, PT, R12, RZ, PT ;  /* 0x000000ff0c00720c */ /* 0x000fe20003f86270 */
[--C-:B------:R-:W-:Y:S01]  /*5370*/  FFMA.FTZ R7, R7, UR12, -R8.reuse ;  /* 0x0000000c07077c23 */ /* 0x100fe20008010808 */
[----:B------:R-:W-:Y:S01]  /*5380*/  PLOP3.LUT P6, PT, PT, PT, UP0, 0x80, 0x0 ;  /* 0x000000000000781c */ /* 0x000fe20003fcf008 */
[----:B------:R2:W-:Y:S10]  /*5390*/  MUFU.EX2 R55, R11 ;  /* 0x0000000b00377308 */ /* 0x0005f40000000800 */
[----:B------:R3:W-:Y:S01]  /*53a0*/  MUFU.EX2 R43, R7 ;  /* 0x00000007002b7308 */ /* 0x0007e20000000800 */
[----:B------:R-:W-:Y:S02]  /*53b0*/  @P2 FSEL R6, R6, -INF , !P3 ;  /* 0xff80000006062808 */ /* 0x000fe40005800000 */
[----:B------:R-:W-:Y:S02]  /*53c0*/  @!P4 IADD3 R12, -R0, 0x11, RZ ;  /* 0x00000011000cc810 */ /* 0x000fe40007ffe1ff */
[----:B------:R-:W-:Y:S01]  /*53d0*/  PLOP3.LUT P2, PT, PT, PT, UP0, 0x80, 0x0 ;  /* 0x000000000000781c */ /* 0x000fe20003f4f008 */
[--C-:B------:R-:W-:Y:S01]  /*53e0*/  FFMA.FTZ R6, R6, UR12, -R8.reuse ;  /* 0x0000000c06067c23 */ /* 0x100fe20008010808 */
[----:B------:R-:W-:Y:S01]  /*53f0*/  I2FP.F32.S32 R16, R12 ;  /* 0x0000000c00107245 */ /* 0x000fe20000201400 */
[----:B--2---:R-:W-:Y:S02]  /*5400*/  @P1 VIADD R11, R10, 0x11 ;  /* 0x000000110a0b1836 */ /* 0x004fe40000000000 */
[----:B------:R2:W4:Y:S01]  /*5410*/  MUFU.EX2 R42, R6 ;  /* 0x00000006002a7308 */ /* 0x0005220000000800 */
[----:B------:R-:W-:Y:S02]  /*5420*/  PLOP3.LUT P1, PT, PT, PT, UP0, 0x80, 0x0 ;  /* 0x000000000000781c */ /* 0x000fe40003f2f008 */
[----:B------:R-:W-:Y:S02]  /*5430*/  IADD3 R12, R0, 0x10, RZ ;  /* 0x00000010000c7810 */ /* 0x000fe40007ffe0ff */
[----:B------:R-:W-:Y:S01]  /*5440*/  @P6 ISETP.GE.AND P6, PT, R11, UR7, PT ;  /* 0x000000070b006c0c */ /* 0x000fe2000bfc6270 */
[----:B---3--:R-:W-:Y:S01]  /*5450*/  FFMA.FTZ R7, R17, -UR5, R51 ;  /* 0x8000000511077c23 */ /* 0x008fe20008010033 */
[----:B------:R-:W-:Y:S02]  /*5460*/  ISETP.GE.AND P4, PT, R12, RZ, PT ;  /* 0x000000ff0c00720c */ /* 0x000fe40003f86270 */
[----:B------:R-:W-:Y:S02]  /*5470*/  IADD3 R11, R0, 0xf, RZ ;  /* 0x0000000f000b7810 */ /* 0x000fe40007ffe0ff */
[----:B------:R-:W-:Y:S02]  /*5480*/  @P0 FSEL R7, R7, -INF , !P5 ;  /* 0xff80000007070808 */ /* 0x000fe40006800000 */
[----:B------:R-:W-:Y:S02]  /*5490*/  PLOP3.LUT P0, PT, PT, PT, UP0, 0x80, 0x0 ;  /* 0x000000000000781c */ /* 0x000fe40003f0f008 */
[----:B------:R-:W-:Y:S01]  /*54a0*/  ISETP.GE.AND P3, PT, R11, RZ, PT ;  /* 0x000000ff0b00720c */ /* 0x000fe20003f66270 */
[----:B------:R-:W-:Y:S01]  /*54b0*/  FFMA.FTZ R7, R7, UR12, -R9 ;  /* 0x0000000c07077c23 */ /* 0x000fe20008010809 */
[----:B--2---:R-:W-:Y:S03]  /*54c0*/  FFMA.FTZ R6, R16, -UR5, R49 ;  /* 0x8000000510067c23 */ /* 0x004fe60008010031 */
[----:B------:R2:W-:Y:S01]  /*54d0*/  MUFU.EX2 R54, R7 ;  /* 0x0000000700367308 */ /* 0x0005e20000000800 */
[----:B------:R-:W-:Y:S02]  /*54e0*/  @!P4 IADD3 R12, -R0, -0x10, RZ ;  /* 0xfffffff0000cc810 */ /* 0x000fe40007ffe1ff */
[----:B------:R-:W-:Y:S02]  /*54f0*/  @P1 FSEL R6, R6, -INF , !P6 ;  /* 0xff80000006061808 */ /* 0x000fe40007000000 */
[----:B------:R-:W-:Y:S02]  /*5500*/  PLOP3.LUT P1, PT, PT, PT, UP0, 0x80, 0x0 ;  /* 0x000000000000781c */ /* 0x000fe40003f2f008 */
[----:B------:R-:W-:Y:S01]  /*5510*/  I2FP.F32.S32 R13, R12 ;  /* 0x0000000c000d7245 */ /* 0x000fe20000201400 */
[----:B------:R-:W-:Y:S01]  /*5520*/  FFMA.FTZ R6, R6, UR12, -R9 ;  /* 0x0000000c06067c23 */ /* 0x000fe20008010809 */
[C---:B------:R-:W-:Y:S02]  /*5530*/  @!P3 IADD3 R11, -R0.reuse, -0xf, RZ ;  /* 0xfffffff1000bb810 */ /* 0x040fe40007ffe1ff */
[----:B------:R-:W-:Y:S01]  /*5540*/  PLOP3.LUT P4, PT, PT, PT, UP0, 0x80, 0x0 ;  /* 0x000000000000781c */ /* 0x000fe20003f8f008 */
[----:B------:R3:W-:Y:S01]  /*5550*/  MUFU.EX2 R50, R6 ;  /* 0x0000000600327308 */ /* 0x0007e20000000800 */
[----:B------:R-:W-:Y:S02]  /*5560*/  PLOP3.LUT P3, PT, PT, PT, UP0, 0x80, 0x0 ;  /* 0x000000000000781c */ /* 0x000fe40003f6f008 */
[----:B------:R-:W-:Y:S01]  /*5570*/  IADD3 R12, R0, -0x18, RZ ;  /* 0xffffffe8000c7810 */ /* 0x000fe20007ffe0ff */
[----:B--2---:R-:W-:Y:S05]  /*5580*/  FFMA.FTZ R7, R15, -UR5, R3 ;  /* 0x800000050f077c23 */ /* 0x004fea0008010003 */
[----:B------:R-:W-:Y:S02]  /*5590*/  @P0 FSEL R7, R7, -INF , !P5 ;  /* 0xff80000007070808 */ /* 0x000fe40006800000 */
[----:B------:R-:W-:Y:S03]  /*55a0*/  PLOP3.LUT P0, PT, PT, PT, UP0, 0x80, 0x0 ;  /* 0x000000000000781c */ /* 0x000fe60003f0f008 */
[----:B------:R-:W-:Y:S01]  /*55b0*/  FFMA.FTZ R7, R7, UR12, -R8 ;  /* 0x0000000c07077c23 */ /* 0x000fe20008010808 */
[----:B---3--:R-:W-:Y:S01]  /*55c0*/  FFMA.FTZ R6, R14, -UR5, R2 ;  /* 0x800000050e067c23 */ /* 0x008fe20008010002 */
[----:B------:R-:W-:Y:S02]  /*55d0*/  I2FP.F32.S32 R14, R11 ;  /* 0x0000000b000e7245 */ /* 0x000fe40000201400 */
[----:B------:R2:W-:Y:S01]  /*55e0*/  MUFU.EX2 R41, R7 ;  /* 0x0000000700297308 */ /* 0x0005e20000000800 */
[----:B------:R-:W-:Y:S01]  /*55f0*/  @P4 VIADD R11, R10, 0x18 ;  /* 0x000000180a0b4836 */ /* 0x000fe20000000000 */
[----:B------:R-:W-:Y:S02]  /*5600*/  PLOP3.LUT P4, PT, PT, PT, UP0, 0x80, 0x0 ;  /* 0x000000000000781c */ /* 0x000fe40003f8f008 */
[----:B------:R-:W-:Y:S02]  /*5610*/  @P2 FSEL R6, R6, -INF , !P6 ;  /* 0xff80000006062808 */ /* 0x000fe40007000000 */
[----:B------:R-:W-:Y:S02]  /*5620*/  PLOP3.LUT P2, PT, PT, PT, UP0, 0x80, 0x0 ;  /* 0x000000000000781c */ /* 0x000fe40003f4f008 */
[----:B------:R-:W-:Y:S01]  /*5630*/  @P3 ISETP.GE.AND P3, PT, R11, UR7, PT ;  /* 0x000000070b003c0c */ /* 0x000fe2000bf66270 */
[----:B------:R-:W-:Y:S01]  /*5640*/  FFMA.FTZ R6, R6, UR12, -R8 ;  /* 0x0000000c06067c23 */ /* 0x000fe20008010808 */
[----:B------:R-:W-:Y:S03]  /*5650*/  IADD3 R11, R0, -0x19, RZ ;  /* 0xffffffe7000b7810 */ /* 0x000fe60007ffe0ff */
[----:B------:R1:W3:Y:S01]  /*5660*/  MUFU.EX2 R38, R6 ;  /* 0x0000000600267308 */ /* 0x0002e20000000800 */
[----:B--2---:R-:W-:Y:S05]  /*5670*/  FFMA.FTZ R7, R13, -UR5, R165 ;  /* 0x800000050d077c23 */ /* 0x004fea00080100a5 */
[----:B------:R-:W-:Y:S02]  /*5680*/  @P1 FSEL R7, R7, -INF , !P5 ;  /* 0xff80000007071808 */ /* 0x000fe40006800000 */
[----:B------:R-:W-:Y:S03]  /*5690*/  PLOP3.LUT P1, PT, PT, PT, UP0, 0x80, 0x0 ;  /* 0x000000000000781c */ /* 0x000fe60003f2f008 */
[--C-:B------:R-:W-:Y:S01]  /*56a0*/  FFMA.FTZ R7, R7, UR12, -R5.reuse ;  /* 0x0000000c07077c23 */ /* 0x100fe20008010805 */
[----:B-1----:R-:W-:Y:S03]  /*56b0*/  FFMA.FTZ R6, R14, -UR5, R164 ;  /* 0x800000050e067c23 */ /* 0x002fe600080100a4 */
[----:B------:R1:W-:Y:S02]  /*56c0*/  MUFU.EX2 R149, R7 ;  /* 0x0000000700957308 */ /* 0x0003e40000000800 */
[----:B------:R-:W-:Y:S02]  /*56d0*/  @P0 FSEL R6, R6, -INF , !P6 ;  /* 0xff80000006060808 */ /* 0x000fe40007000000 */
[----:B------:R-:W-:Y:S03]  /*56e0*/  PLOP3.LUT P0, PT, PT, PT, UP0, 0x80, 0x0 ;  /* 0x000000000000781c */ /* 0x000fe60003f0f008 */
[----:B------:R-:W-:Y:S04]  /*56f0*/  FFMA.FTZ R6, R6, UR12, -R5 ;  /* 0x0000000c06067c23 */ /* 0x000fe80008010805 */
[----:B------:R2:W-:Y:S01]  /*5700*/  MUFU.EX2 R148, R6 ;  /* 0x0000000600947308 */ /* 0x0005e20000000800 */
[----:B-1----:R-:W-:Y:S05]  /*5710*/  FFMA.FTZ R7, R19, -UR5, R171 ;  /* 0x8000000513077c23 */ /* 0x002fea00080100ab */
[----:B------:R-:W-:Y:S01]  /*5720*/  @P0 VIADD R10, R10, 0x19 ;  /* 0x000000190a0a0836 */ /* 0x000fe20000000000 */
[----:B------:R-:W-:Y:S02]  /*5730*/  PLOP3.LUT P0, PT, PT, PT, UP0, 0x80, 0x0 ;  /* 0x000000000000781c */ /* 0x000fe40003f0f008 */
[----:B------:R-:W-:Y:S02]  /*5740*/  @P2 FSEL R7, R7, -INF , !P5 ;  /* 0xff80000007072808 */ /* 0x000fe40006800000 */
[----:B------:R-:W-:Y:S02]  /*5750*/  PLOP3.LUT P2, PT, PT, PT, UP0, 0x80, 0x0 ;  /* 0x000000000000781c */ /* 0x000fe40003f4f008 */
[----:B------:R-:W-:Y:S01]  /*5760*/  ISETP.GE.AND P5, PT, R11, RZ, PT ;  /* 0x000000ff0b00720c */ /* 0x000fe20003fa6270 */
[----:B------:R-:W-:Y:S01]  /*5770*/  FFMA.FTZ R7, R7, UR12, -R4 ;  /* 0x0000000c07077c23 */ /* 0x000fe20008010804 */
[----:B------:R-:W-:Y:S01]  /*5780*/  @P4 ISETP.GE.AND P4, PT, R10, UR7, PT ;  /* 0x000000070a004c0c */ /* 0x000fe2000bf86270 */
[----:B--2---:R-:W-:Y:S02]  /*5790*/  FFMA.FTZ R6, R18, -UR5, R170 ;  /* 0x8000000512067c23 */ /* 0x004fe400080100aa */
[----:B------:R1:W-:Y:S03]  /*57a0*/  MUFU.EX2 R155, R7 ;  /* 0x00000007009b7308 */ /* 0x0003e60000000800 */
[----:B------:R-:W-:Y:S02]  /*57b0*/  @P1 FSEL R6, R6, -INF , !P6 ;  /* 0xff80000006061808 */ /* 0x000fe40007000000 */
[----:B------:R-:W-:Y:S02]  /*57c0*/  ISETP.GE.AND P6, PT, R12, RZ, PT ;  /* 0x000000ff0c00720c */ /* 0x000fe40003fc6270 */
[----:B------:R-:W-:Y:S01]  /*57d0*/  PLOP3.LUT P1, PT, PT, PT, UP0, 0x80, 0x0 ;  /* 0x000000000000781c */ /* 0x000fe20003f2f008 */
[----:B------:R-:W-:Y:S01]  /*57e0*/  FFMA.FTZ R6, R6, UR12, -R4 ;  /* 0x0000000c06067c23 */ /* 0x000fe20008010804 */
[C---:B------:R-:W-:Y:S03]  /*57f0*/  @!P5 IADD3 R11, -R0.reuse, 0x19, RZ ;  /* 0x00000019000bd810 */ /* 0x040fe60007ffe1ff */
[----:B------:R2:W-:Y:S01]  /*5800*/  MUFU.EX2 R154, R6 ;  /* 0x00000006009a7308 */ /* 0x0005e20000000800 */
[----:B-1----:R-:W-:Y:S05]  /*5810*/  FFMA.FTZ R7, R21, -UR5, R163 ;  /* 0x8000000515077c23 */ /* 0x002fea00080100a3 */
[----:B------:R-:W-:Y:S02]  /*5820*/  @!P6 IADD3 R12, -R0, 0x18, RZ ;  /* 0x00000018000ce810 */ /* 0x000fe40007ffe1ff */
[----:B------:R-:W-:Y:S02]  /*5830*/  @P2 FSEL R7, R7, -INF , !P3 ;  /* 0xff80000007072808 */ /* 0x000fe40005800000 */
[----:B------:R-:W-:Y:S02]  /*5840*/  PLOP3.LUT P2, PT, PT, PT, UP0, 0x80, 0x0 ;  /* 0x000000000000781c */ /* 0x000fe40003f4f008 */
[----:B------:R-:W-:Y:S01]  /*5850*/  I2FP.F32.S32 R12, R12 ;  /* 0x0000000c000c7245 */ /* 0x000fe20000201400 */
[--C-:B------:R-:W-:Y:S01]  /*5860*/  FFMA.FTZ R7, R7, UR12, -R5.reuse ;  /* 0x0000000c07077c23 */ /* 0x100fe20008010805 */
[----:B--2---:R-:W-:Y:S03]  /*5870*/  FFMA.FTZ R6, R20, -UR5, R162 ;  /* 0x8000000514067c23 */ /* 0x004fe600080100a2 */
[----:B------:R1:W-:Y:S01]  /*5880*/  MUFU.EX2 R147, R7 ;  /* 0x0000000700937308 */ /* 0x0003e20000000800 */
[----:B------:R-:W-:Y:S01]  /*5890*/  FFMA.FTZ R0, R12, -UR5, R158 ;  /* 0x800000050c007c23 */ /* 0x000fe2000801009e */
[----:B------:R-:W-:Y:S04]  /*58a0*/  @P1 FSEL R6, R6, -INF , !P4 ;  /* 0xff80000006061808 */ /* 0x000fe80006000000 */
[----:B------:R-:W-:Y:S02]  /*58b0*/  @P2 FSEL R0, R0, -INF , !P3 ;  /* 0xff80000000002808 */ /* 0x000fe40005800000 */
[----:B------:R-:W-:Y:S01]  /*58c0*/  PLOP3.LUT P1, PT, PT, PT, UP0, 0x80, 0x0 ;  /* 0x000000000000781c */ /* 0x000fe20003f2f008 */
[----:B------:R-:W-:Y:S01]  /*58d0*/  FFMA.FTZ R5, R6, UR12, -R5 ;  /* 0x0000000c06057c23 */ /* 0x000fe20008010805 */
[----:B------:R-:W-:Y:S01]  /*58e0*/  F2FP.BF16.F32.PACK_AB R6, R44, R47 ;  /* 0x0000002f2c06723e */ /* 0x000fe200000010ff */
[----:B------:R-:W-:Y:S02]  /*58f0*/  FFMA.FTZ R0, R0, UR12, -R9 ;  /* 0x0000000c00007c23 */ /* 0x000fe40008010809 */
[----:B------:R2:W-:Y:S02]  /*5900*/  MUFU.EX2 R146, R5 ;  /* 0x0000000500927308 */ /* 0x0005e40000000800 */
[----:B------:R4:W-:Y:S01]  /*5910*/  STS [R243+0x13400], R6 ;  /* 0x01340006f3007388 */ /* 0x0009e20000000800 */
[----:B-1----:R-:W-:Y:S07]  /*5920*/  FFMA.FTZ R7, R13, -UR5, R169 ;  /* 0x800000050d077c23 */ /* 0x002fee00080100a9 */
[----:B------:R1:W-:Y:S01]  /*5930*/  MUFU.EX2 R48, R0 ;  /* 0x0000000000307308 */ /* 0x0003e20000000800 */
[----:B------:R-:W-:Y:S02]  /*5940*/  @P0 FSEL R7, R7, -INF , !P3 ;  /* 0xff80000007070808 */ /* 0x000fe40005800000 */
[----:B------:R-:W-:Y:S03]  /*5950*/  PLOP3.LUT P0, PT, PT, PT, UP0, 0x80, 0x0 ;  /* 0x000000000000781c */ /* 0x000fe60003f0f008 */
[----:B------:R-:W-:Y:S01]  /*5960*/  FFMA.FTZ R7, R7, UR12, -R4 ;  /* 0x0000000c07077c23 */ /* 0x000fe20008010804 */
[----:B--2---:R-:W-:Y:S03]  /*5970*/  I2FP.F32.S32 R5, R11 ;  /* 0x0000000b00057245 */ /* 0x004fe60000201400 */
[----:B------:R2:W-:Y:S02]  /*5980*/  MUFU.EX2 R151, R7 ;  /* 0x0000000700977308 */ /* 0x0005e40000000800 */
[----:B------:R-:W-:Y:S01]  /*5990*/  FFMA.FTZ R5, R5, -UR5, R159 ;  /* 0x8000000505057c23 */ /* 0x000fe2000801009f */
[----:B-1----:R-:W-:Y:S04]  /*59a0*/  FFMA.FTZ R0, R17, -UR5, R251 ;  /* 0x8000000511007c23 */ /* 0x002fe800080100fb */
[----:B------:R-:W-:Y:S02]  /*59b0*/  @P0 FSEL R5, R5, -INF , !P4 ;  /* 0xff80000005050808 */ /* 0x000fe40006000000 */
[----:B------:R-:W-:Y:S02]  /*59c0*/  PLOP3.LUT P0, PT, PT, PT, UP0, 0x80, 0x0 ;  /* 0x000000000000781c */ /* 0x000fe40003f0f008 */
[----:B------:R-:W-:Y:S01]  /*59d0*/  @P1 FSEL R0, R0, -INF , !P3 ;  /* 0xff80000000001808 */ /* 0x000fe20005800000 */
[----:B------:R-:W-:Y:S01]  /*59e0*/  FFMA.FTZ R9, R5, UR12, -R9 ;  /* 0x0000000c05097c23 */ /* 0x000fe20008010809 */
[----:B------:R-:W-:Y:S01]  /*59f0*/  FFMA.FTZ R5, R16, -UR5, R250 ;  /* 0x8000000510057c23 */ /* 0x000fe200080100fa */
[----:B------:R-:W-:Y:S01]  /*5a00*/  PLOP3.LUT P1, PT, PT, PT, UP0, 0x80, 0x0 ;  /* 0x000000000000781c */ /* 0x000fe20003f2f008 */
[----:B------:R-:W-:Y:S01]  /*5a10*/  UISETP.GE.AND UP0, UPT, UR8, 0x1, UPT ;  /* 0x000000010800788c */ /* 0x000fe2000bf06270 */
[----:B--2---:R-:W-:Y:S01]  /*5a20*/  F2FP.BF16.F32.PACK_AB R7, R144, R145 ;  /* 0x000000919007723e */ /* 0x004fe200000010ff */
[--C-:B------:R-:W-:Y:S01]  /*5a30*/  FFMA.FTZ R0, R0, UR12, -R8.reuse ;  /* 0x0000000c00007c23 */ /* 0x100fe20008010808 */
[----:B----4-:R-:W-:Y:S01]  /*5a40*/  F2FP.BF16.F32.PACK_AB R6, R42, R43 ;  /* 0x0000002b2a06723e */ /* 0x010fe200000010ff */
[----:B------:R-:W1:Y:S02]  /*5a50*/  MUFU.EX2 R252, R9 ;  /* 0x0000000900fc7308 */ /* 0x000e640000000800 */
[----:B------:R2:W-:Y:S01]  /*5a60*/  STS [R243+0x13000], R7 ;  /* 0x01300007f3007388 */ /* 0x0005e20000000800 */
[----:B------:R-:W-:Y:S02]  /*5a70*/  @P0 FSEL R5, R5, -INF , !P4 ;  /* 0xff80000005050808 */ /* 0x000fe40006000000 */
[----:B------:R-:W-:Y:S01]  /*5a80*/  IADD3 R142, P0, R141, UR16, RZ ;  /* 0x000000108d8e7c10 */ /* 0x000fe2000ff1e0ff */
[----:B------:R4:W-:Y:S04]  /*5a90*/  STS [R242+0x13400], R6 ;  /* 0x01340006f2007388 */ /* 0x0009e80000000800 */
[----:B------:R3:W-:Y:S01]  /*5aa0*/  MUFU.EX2 R37, R0 ;  /* 0x0000000000257308 */ /* 0x0007e20000000800 */
[----:B------:R-:W-:Y:S01]  /*5ab0*/  FFMA.FTZ R8, R5, UR12, -R8 ;  /* 0x0000000c05087c23 */ /* 0x000fe20008010808 */
[----:B------:R-:W-:Y:S02]  /*5ac0*/  F2FP.BF16.F32.PACK_AB R5, R160, R161 ;  /* 0x000000a1a005723e */ /* 0x000fe400000010ff */
[----:B------:R-:W-:Y:S02]  /*5ad0*/  IADD3.X R143, R140, UR15, RZ, P0, !PT ;  /* 0x0000000f8c8f7c10 */ /* 0x000fe400087fe4ff */
[----:B------:R-:W-:Y:S04]  /*5ae0*/  PLOP3.LUT P0, PT, PT, PT, UP0, 0x80, 0x0 ;  /* 0x000000000000781c */ /* 0x000fe80003f0f008 */
[----:B------:R-:W1:Y:S01]  /*5af0*/  MUFU.EX2 R36, R8 ;  /* 0x0000000800247308 */ /* 0x000e620000000800 */
[----:B------:R-:W4:Y:S04]  /*5b00*/  LDG.E R141, desc[UR10][R142.64] ;  /* 0x0000000a8e8d7981 */ /* 0x000f28000c1e1900 */
[----:B------:R-:W4:Y:S01]  /*5b10*/  LDG.E R140, desc[UR10][R142.64+0x20] ;  /* 0x0000200a8e8c7981 */ /* 0x000f22000c1e1900 */
[----:B---3--:R-:W-:Y:S01]  /*5b20*/  FFMA.FTZ R0, R14, -UR5, R168 ;  /* 0x800000050e007c23 */ /* 0x008fe200080100a8 */
[----:B--2---:R-:W-:Y:S04]  /*5b30*/  F2FP.BF16.F32.PACK_AB R7, R55, R56 ;  /* 0x000000383707723e */ /* 0x004fe800000010ff */
[----:B------:R-:W-:Y:S01]  /*5b40*/  @P1 FSEL R0, R0, -INF , !P4 ;  /* 0xff80000000001808 */ /* 0x000fe20006000000 */
[----:B------:R2:W-:Y:S01]  /*5b50*/  STS [R242+0x13000], R7 ;  /* 0x01300007f2007388 */ /* 0x0005e20000000800 */
[----:B----4-:R-:W-:Y:S03]  /*5b60*/  F2FP.BF16.F32.PACK_AB R6, R156, R157 ;  /* 0x0000009d9c06723e */ /* 0x010fe600000010ff */
[----:B------:R-:W-:Y:S01]  /*5b70*/  FFMA.FTZ R4, R0, UR12, -R4 ;  /* 0x0000000c00047c23 */ /* 0x000fe20008010804 */
[----:B------:R3:W-:Y:S01]  /*5b80*/  STS [R243+0x14000], R5 ;  /* 0x01400005f3007388 */ /* 0x0007e20000000800 */
[----:B------:R-:W-:Y:S02]  /*5b90*/  F2FP.BF16.F32.PACK_AB R0, R166, R167 ;  /* 0x000000a7a600723e */ /* 0x000fe400000010ff */
[----:B------:R4:W1:Y:S03]  /*5ba0*/  MUFU.EX2 R150, R4 ;  /* 0x0000000400967308 */ /* 0x0008660000000800 */
[----:B------:R1:W-:Y:S04]  /*5bb0*/  STS [R243+0x14400], R0 ;  /* 0x01440000f3007388 */ /* 0x0003e80000000800 */
[----:B------:R1:W-:Y:S01]  /*5bc0*/  STS [R242+0x14400], R6 ;  /* 0x01440006f2007388 */ /* 0x0003e20000000800 */
[----:B----4-:R-:W-:Y:S02]  /*5bd0*/  F2FP.BF16.F32.PACK_AB R4, R38, R41 ;  /* 0x000000292604723e */ /* 0x010fe400000010ff */
[----:B--2---:R-:W-:Y:S02]  /*5be0*/  F2FP.BF16.F32.PACK_AB R7, R152, R153 ;  /* 0x000000999807723e */ /* 0x004fe400000010ff */
[----:B---3--:R-:W-:Y:S03]  /*5bf0*/  F2FP.BF16.F32.PACK_AB R5, R50, R54 ;  /* 0x000000363205723e */ /* 0x008fe600000010ff */
[----:B------:R2:W-:Y:S04]  /*5c00*/  STS [R242+0x14000], R7 ;  /* 0x01400007f2007388 */ /* 0x0005e80000000800 */
[----:B------:R3:W-:Y:S01]  /*5c10*/  STS [R241+0x13000], R5 ;  /* 0x01300005f1007388 */ /* 0x0007e20000000800 */
[----:B-1----:R-:W-:Y:S03]  /*5c20*/  F2FP.BF16.F32.PACK_AB R0, R252, R48 ;  /* 0x00000030fc00723e */ /* 0x002fe600000010ff */
[----:B------:R1:W-:Y:S01]  /*5c30*/  STS [R241+0x13400], R4 ;  /* 0x01340004f1007388 */ /* 0x0003e20000000800 */
[----:B------:R-:W-:Y:S03]  /*5c40*/  F2FP.BF16.F32.PACK_AB R6, R154, R155 ;  /* 0x0000009b9a06723e */ /* 0x000fe600000010ff */
[----:B------:R4:W-:Y:S01]  /*5c50*/  STS [R240+0x13000], R0 ;  /* 0x01300000f0007388 */ /* 0x0009e20000000800 */
[----:B--2---:R-:W-:Y:S02]  /*5c60*/  F2FP.BF16.F32.PACK_AB R7, R148, R149 ;  /* 0x000000959407723e */ /* 0x004fe400000010ff */
[----:B---3--:R-:W-:Y:S02]  /*5c70*/  F2FP.BF16.F32.PACK_AB R5, R36, R37 ;  /* 0x000000252405723e */ /* 0x008fe400000010ff */
[----:B-1----:R-:W-:Y:S03]  /*5c80*/  F2FP.BF16.F32.PACK_AB R4, R146, R147 ;  /* 0x000000939204723e */ /* 0x002fe600000010ff */
[----:B------:R-:W-:Y:S01]  /*5c90*/  STS [R240+0x13400], R5 ;  /* 0x01340005f0007388 */ /* 0x000fe20000000800 */
[----:B----4-:R-:W-:Y:S03]  /*5ca0*/  F2FP.BF16.F32.PACK_AB R0, R150, R151 ;  /* 0x000000979600723e */ /* 0x010fe600000010ff */
[----:B------:R-:W-:Y:S04]  /*5cb0*/  STS [R241+0x14000], R7 ;  /* 0x01400007f1007388 */ /* 0x000fe80000000800 */
[----:B------:R-:W-:Y:S04]  /*5cc0*/  STS [R241+0x14400], R6 ;  /* 0x01440006f1007388 */ /* 0x000fe80000000800 */
        /* <DEDUP_REMOVED lines=66> */
[----:B------:R-:W-:Y:S01]  /*60f0*/  FFMA.FTZ R5, -R58, R58, 1 ;  /* 0x3f8000003a057423 */ /* 0x000fe2000001013a */
[-C--:B------:R-:W-:Y:S01]  /*6100*/  HMMA.16816.F32.BF16 R28, R136, R218.reuse, R28 ;  /* 0x000000da881c723c */ /* 0x080fe2000004181c */
[----:B------:R2:W5:Y:S04]  /*6110*/  LDL.LU R58, [R1+0xb8] ;  /* 0x0000b800013a7983 */ /* 0x0005680000300800 */
[----:B------:R-:W-:Y:S01]  /*6120*/  FADD.FTZ R4, -R141, R4 ;  /* 0x000000048d047221 */ /* 0x000fe20000010100 */
[----:B------:R-:W-:Y:S05]  /*6130*/  HMMA.16816.F32.BF16 R32, R132, R218, R32 ;  /* 0x000000da8420723c */ /* 0x000fea0000041820 */
[----:B------:R-:W-:Y:S01]  /*6140*/  FFMA.FTZ R136, -R57, R57, 1 ;  /* 0x3f80000039887423 */ /* 0x000fe20000010139 */
[----:B------:R-:W-:Y:S01]  /*6150*/  FMUL.FTZ R145, R145, R4 ;  /* 0x0000000491917220 */ /* 0x000fe20000410000 */
[----:B------:R2:W5:Y:S01]  /*6160*/  LDL.LU R57, [R1+0xb4] ;  /* 0x0000b40001397983 */ /* 0x0005620000300800 */
[C---:B------:R-:W-:Y:S03]  /*6170*/  FADD.FTZ R135, -R141.reuse, R16 ;  /* 0x000000108d877221 */ /* 0x040fe60000010100 */
[----:B------:R2:W5:Y:S01]  /*6180*/  LDG.E R4, desc[UR10][R142.64+0x80] ;  /* 0x0000800a8e047981 */ /* 0x000562000c1e1900 */
[----:B------:R-:W-:Y:S01]  /*6190*/  FADD.FTZ R133, -R141, R17 ;  /* 0x000000118d857221 */ /* 0x000fe20000010100 */
[----:B------:R-:W-:Y:S01]  /*61a0*/  FMUL.FTZ R17, R56, R135 ;  /* 0x0000008738117220 */ /* 0x000fe20000410000 */
[----:B------:R-:W-:Y:S01]  /*61b0*/  FMUL.FTZ R5, R5, UR6 ;  /* 0x0000000605057c20 */ /* 0x000fe20008410000 */
[----:B------:R2:W5:Y:S01]  /*61c0*/  LDL.LU R56, [R1+0xb0] ;  /* 0x0000b00001387983 */ /* 0x0005620000300800 */
[----:B------:R-:W-:Y:S01]  /*61d0*/  FMUL.FTZ R136, R136, UR6 ;  /* 0x0000000688887c20 */ /* 0x000fe20008410000 */
[----:B------:R-:W-:Y:S01]  /*61e0*/  FADD.FTZ R134, -R141, R20 ;  /* 0x000000148d867221 */ /* 0x000fe20000010100 */
[----:B------:R-:W-:Y:S01]  /*61f0*/  FMUL.FTZ R20, R55, R133 ;  /* 0x0000008537147220 */ /* 0x000fe20000410000 */
[----:B------:R-:W-:Y:S01]  /*6200*/  FMUL.FTZ R132, R5, R145 ;  /* 0x0000009105847220 */ /* 0x000fe20000410000 */
[----:B------:R2:W5:Y:S01]  /*6210*/  LDL.LU R55, [R1+0xac] ;  /* 0x0000ac0001377983 */ /* 0x0005620000300800 */
[----:B------:R-:W-:Y:S01]  /*6220*/  FMUL.FTZ R5, R136, R144 ;  /* 0x0000009088057220 */ /* 0x000fe20000410000 */
[----:B------:R-:W-:Y:S01]  /*6230*/  FMUL.FTZ R134, R54, R134 ;  /* 0x0000008636867220 */ /* 0x000fe20000410000 */
[----:B------:R-:W-:Y:S01]  /*6240*/  FFMA.FTZ R133, -R51, R51, 1 ;  /* 0x3f80000033857423 */ /* 0x000fe20000010133 */
[----:B------:R2:W5:Y:S01]  /*6250*/  LDL.LU R54, [R1+0xa8] ;  /* 0x0000a80001367983 */ /* 0x0005620000300800 */
[----:B------:R-:W-:Y:S01]  /*6260*/  FADD.FTZ R21, -R141, R21 ;  /* 0x000000158d157221 */ /* 0x000fe20000010100 */
[----:B------:R-:W-:Y:S01]  /*6270*/  F2FP.BF16.F32.PACK_AB R16, R5, R132 ;  /* 0x000000840510723e */ /* 0x000fe200000010ff */
[----:B------:R-:W-:Y:S01]  /*6280*/  FFMA.FTZ R132, -R53, R53, 1 ;  /* 0x3f80000035847423 */ /* 0x000fe20000010135 */
[----:B------:R-:W-:Y:S01]  /*6290*/  FFMA.FTZ R5, -R52, R52, 1 ;  /* 0x3f80000034057423 */ /* 0x000fe20000010134 */
[----:B------:R2:W5:Y:S01]  /*62a0*/  LDL.LU R53, [R1+0xa4] ;  /* 0x0000a40001357983 */ /* 0x0005620000300800 */
[----:B------:R-:W-:Y:S01]  /*62b0*/  FMUL.FTZ R135, R50, R21 ;  /* 0x0000001532877220 */ /* 0x000fe20000410000 */
[----:B------:R-:W-:Y:S01]  /*62c0*/  FFMA.FTZ R21, -R49, R49, 1 ;  /* 0x3f80000031157423 */ /* 0x000fe20000010131 */
[----:B------:R-:W-:Y:S01]  /*62d0*/  FMUL.FTZ R132, R132, UR6 ;  /* 0x0000000684847c20 */ /* 0x000fe20008410000 */
[----:B------:R2:W5:Y:S01]  /*62e0*/  LDL.LU R52, [R1+0xa0] ;  /* 0x0000a00001347983 */ /* 0x0005620000300800 */
[----:B------:R-:W-:Y:S01]  /*62f0*/  FMUL.FTZ R133, R133, UR6 ;  /* 0x0000000685857c20 */ /* 0x000fe20008410000 */
[----:B------:R-:W-:Y:S01]  /*6300*/  FADD.FTZ R6, -R140, R6 ;  /* 0x000000068c067221 */ /* 0x000fe20000010100 */
[----:B------:R-:W-:Y:S01]  /*6310*/  FMUL.FTZ R132, R132, R17 ;  /* 0x0000001184847220 */ /* 0x000fe20000410000 */
[----:B------:R2:W5:Y:S01]  /*6320*/  LDL.LU R51, [R1+0x9c] ;  /* 0x00009c0001337983 */ /* 0x0005620000300800 */
[----:B------:R-:W-:Y:S01]  /*6330*/  FMUL.FTZ R5, R5, UR6 ;  /* 0x0000000605057c20 */ /* 0x000fe20008410000 */
[----:B------:R-:W-:Y:S01]  /*6340*/  FMUL.FTZ R133, R133, R134 ;  /* 0x0000008685857220 */ /* 0x000fe20000410000 */
[----:B------:R-:W-:Y:S01]  /*6350*/  FMUL.FTZ R134, R47, R6 ;  /* 0x000000062f867220 */ /* 0x000fe20000410000 */
[----:B------:R2:W5:Y:S01]  /*6360*/  LDL.LU R50, [R1+0x98] ;  /* 0x0000980001327983 */ /* 0x0005620000300800 */
[----:B------:R-:W-:Y:S01]  /*6370*/  FMUL.FTZ R5, R5, R20 ;  /* 0x0000001405057220 */ /* 0x000fe20000410000 */
[----:B------:R-:W-:Y:S01]  /*6380*/  FADD.FTZ R20, -R141, R32 ;  /* 0x000000208d147221 */ /* 0x000fe20000010100 */
[----:B------:R-:W-:Y:S01]  /*6390*/  FFMA.FTZ R17, -R158, R158, 1 ;  /* 0x3f8000009e117423 */ /* 0x000fe2000001019e */
[----:B------:R2:W5:Y:S01]  /*63a0*/  LDL.LU R49, [R1+0x94] ;  /* 0x0000940001317983 */ /* 0x0005620000300800 */
[----:B------:R-:W-:Y:S01]  /*63b0*/  FMUL.FTZ R21, R21, UR6 ;  /* 0x0000000615157c20 */ /* 0x000fe20008410000 */
[----:B------:R-:W-:Y:S01]  /*63c0*/  FMUL.FTZ R20, R48, R20 ;  /* 0x0000001430147220 */ /* 0x000fe20000410000 */
[----:B------:R-:W-:Y:S01]  /*63d0*/  FMUL.FTZ R17, R17, UR6 ;  /* 0x0000000611117c20 */ /* 0x000fe20008410000 */
[----:B------:R2:W5:Y:S01]  /*63e0*/  LDL.LU R48, [R1+0x90] ;  /* 0x0000900001307983 */ /* 0x0005620000300800 */
[----:B------:R-:W-:Y:S01]  /*63f0*/  FFMA.FTZ R6, -R46, R46, 1 ;  /* 0x3f8000002e067423 */ /* 0x000fe2000001012e */
[----:B------:R-:W-:Y:S01]  /*6400*/  FADD.FTZ R33, -R141, R33 ;  /* 0x000000218d217221 */ /* 0x000fe20000010100 */
[----:B------:R-:W-:Y:S01]  /*6410*/  FMUL.FTZ R17, R17, R20 ;  /* 0x0000001411117220 */ /* 0x000fe20000410000 */
[----:B------:R2:W5:Y:S01]  /*6420*/  LDL.LU R47, [R1+0x8c] ;  /* 0x00008c00012f7983 */ /* 0x0005620000300800 */
[----:B------:R-:W-:Y:S01]  /*6430*/  FFMA.FTZ R32, -R45, R45, 1 ;  /* 0x3f8000002d207423 */ /* 0x000fe2000001012d */
[----:B------:R-:W-:Y:S01]  /*6440*/  FADD.FTZ R7, -R140, R7 ;  /* 0x000000078c077221 */ /* 0x000fe20000010100 */
[----:B------:R-:W-:Y:S01]  /*6450*/  FFMA.FTZ R20, -R159, R159, 1 ;  /* 0x3f8000009f147423 */ /* 0x000fe2000001019f */
[----:B------:R2:W5:Y:S01]  /*6460*/  LDL.LU R46, [R1+0x88] ;  /* 0x00008800012e7983 */ /* 0x0005620000300800 */
[----:B------:R-:W-:Y:S01]  /*6470*/  FMUL.FTZ R21, R21, R135 ;  /* 0x0000008715157220 */ /* 0x000fe20000410000 */
[----:B------:R-:W-:Y:S01]  /*6480*/  FMUL.FTZ R135, R252, R33 ;  /* 0x00000021fc877220 */ /* 0x000fe20000410000 */
[----:B------:R-:W-:Y:S01]  /*6490*/  FMUL.FTZ R6, R6, UR6 ;  /* 0x0000000606067c20 */ /* 0x000fe20008410000 */
[----:B------:R2:W5:Y:S01]  /*64a0*/  LDL.LU R45, [R1+0x84] ;  /* 0x00008400012d7983 */ /* 0x0005620000300800 */
[----:B------:R-:W-:Y:S01]  /*64b0*/  FMUL.FTZ R33, R44, R7 ;  /* 0x000000072c217220 */ /* 0x000fe20000410000 */
[----:B------:R-:W-:Y:S01]  /*64c0*/  FMUL.FTZ R32, R32, UR6 ;  /* 0x0000000620207c20 */ /* 0x000fe20008410000 */
[----:B------:R-:W-:Y:S01]  /*64d0*/  FMUL.FTZ R20, R20, UR6 ;  /* 0x0000000614147c20 */ /* 0x000fe20008410000 */
[----:B------:R2:W5:Y:S01]  /*64e0*/  LDL.LU R44, [R1+0x80] ;  /* 0x00008000012c7983 */ /* 0x0005620000300800 */
[----:B------:R-:W-:Y:S01]  /*64f0*/  F2FP.BF16.F32.PACK_AB R7, R5, R132 ;  /* 0x000000840507723e */ /* 0x000fe200000010ff */
        /* <DEDUP_REMOVED lines=15> */
[----:B------:R-:W-:Y:S01]  /*65f0*/  F2FP.BF16.F32.PACK_AB R21, R21, R133 ;  /* 0x000000851515723e */ /* 0x000fe200000010ff */
[----:B------:R2:W5:Y:S01]  /*6600*/  LDL.LU R42, [R1+0x78] ;  /* 0x00007800012a7983 */ /* 0x0005620000300800 */
[----:B------:R-:W-:Y:S01]  /*6610*/  FMUL.FTZ R19, R38, R19 ;  /* 0x0000001326137220 */ /* 0x000fe20000410000 */
[----:B------:R-:W-:Y:S01]  /*6620*/  FFMA.FTZ R33, -R3, R3, 1 ;  /* 0x3f80000003217423 */ /* 0x000fe20000010103 */
[----:B------:R-:W-:Y:S01]  /*6630*/  FFMA.FTZ R32, -R2, R2, 1 ;  /* 0x3f80000002207423 */ /* 0x000fe20000010102 */
[----:B------:R2:W5:Y:S01]  /*6640*/  LDL.LU R41, [R1+0x74] ;  /* 0x0000740001297983 */ /* 0x0005620000300800 */
[C---:B------:R-:W-:Y:S01]  /*6650*/  FADD.FTZ R34, -R140.reuse, R34 ;  /* 0x000000228c227221 */ /* 0x040fe20000010100 */
[----:B------:R-:W-:Y:S01]  /*6660*/  FADD.FTZ R35, -R140, R35 ;  /* 0x000000238c237221 */ /* 0x000fe20000010100 */
        /* <DEDUP_REMOVED lines=9> */
[----:B------:R2:W5:Y:S01]  /*6700*/  LDL.LU R38, [R1+0x68] ;  /* 0x0000680001267983 */ /* 0x0005620000300800 */
[----:B------:R-:W-:Y:S01]  /*6710*/  FFMA.FTZ R35, -R251, R251, 1 ;  /* 0x3f800000fb237423 */ /* 0x000fe200000101fb */
[----:B------:R-:W-:Y:S01]  /*6720*/  FFMA.FTZ R34, -R250, R250, 1 ;  /* 0x3f800000fa227423 */ /* 0x000fe200000101fa */
[----:B------:R-:W-:Y:S01]  /*6730*/  FMUL.FTZ R32, R32, UR6 ;  /* 0x0000000620207c20 */ /* 0x000fe20008410000 */
[----:B------:R2:W5:Y:S01]  /*6740*/  LDL.64 R132, [R1+0x8] ;  /* 0x0000080001847983 */ /* 0x0005620000100a00 */
[----:B------:R-:W-:Y:S01]  /*6750*/  FMUL.FTZ R35, R35, UR6 ;  /* 0x0000000623237c20 */ /* 0x000fe20008410000 */
[----:B------:R-:W-:Y:S01]  /*6760*/  FMUL.FTZ R34, R34, UR6 ;  /* 0x0000000622227c20 */ /* 0x000fe20008410000 */
[----:B------:R-:W-:Y:S01]  /*6770*/  FMUL.FTZ R33, R33, R18 ;  /* 0x0000001221217220 */ /* 0x000fe20000410000 */
[----:B------:R-:W-:Y:S01]  /*6780*/  FMUL.FTZ R32, R32, R19 ;  /* 0x0000001320207220 */ /* 0x000fe20000410000 */
[----:B------:R-:W-:Y:S01]  /*6790*/  FMUL.FTZ R35, R35, R5 ;  /* 0x0000000523237220 */ /* 0x000fe20000410000 */
[----:B------:R2:W5:Y:S01]  /*67a0*/  LDL.LU R37, [R1+0x64] ;  /* 0x0000640001257983 */ /* 0x0005620000300800 */
[----:B------:R-:W-:Y:S03]  /*67b0*/  FMUL.FTZ R34, R34, R17 ;  /* 0x0000001122227220 */ /* 0x000fe60000410000 */
[----:B------:R2:W5:Y:S04]  /*67c0*/  LDL.LU R36, [R1+0x60] ;  /* 0x0000600001247983 */ /* 0x0005680000300800 */
[----:B------:R2:W5:Y:S04]  /*67d0*/  LDL.LU R3, [R1+0x5c] ;  /* 0x00005c0001037983 */ /* 0x0005680000300800 */
[----:B------:R2:W5:Y:S04]  /*67e0*/  LDL.LU R2, [R1+0x58] ;  /* 0x0000580001027983 */ /* 0x0005680000300800 */
[----:B------:R2:W5:Y:S04]  /*67f0*/  LDL R252, [R1+0x24] ;  /* 0x0000240001fc7983 */ /* 0x0005680000100800 */
[----:B------:R2:W5:Y:S01]  /*6800*/  LDL R251, [R1+0x20] ;  /* 0x0000200001fb7983 */ /* 0x0005620000100800 */
[----:B------:R-:W-:Y:S05]  /*6810*/  @!P0 BRA `(.L_x_571) ;  /* 0x0000000000cc8947 */ /* 0x000fea0003800000 */
[----:B------:R-:W3:Y:S01]  /*6820*/  LDL.LU R134, [R1] ;  /* 0x0000000001867983 */ /* 0x000ee20000300800 */
[----:B------:R-:W1:Y:S01]  /*6830*/  LDC R5, c[0x0][0x240] ;  /* 0x00009000ff057b82 */ /* 0x000e620000000800 */
[----:B------:R-:W-:Y:S01]  /*6840*/  ULOP3.LUT UR9, UR8, 0x1, URZ, 0xc0, !UPT ;  /* 0x0000000108097892 */ /* 0x000fe2000f8ec03f */
[----:B-----5:R-:W-:Y:S01]  /*6850*/  ISETP.GE.AND P2, PT, R132, UR37, PT ;  /* 0x0000002584007c0c */ /* 0x020fe2000bf46270 */
[----:B------:R-:W-:Y:S01]  /*6860*/  UMOV UR40, 0xffffd000 ;  /* 0xffffd00000287882 */ /* 0x000fe20000000000 */
[----:B------:R-:W-:Y:S01]  /*6870*/  ISETP.GE.AND P1, PT, R251, UR37, PT ;  /* 0x00000025fb007c0c */ /* 0x000fe2000bf26270 */
[----:B------:R-:W-:Y:S04]  /*6880*/  UISETP.NE.U32.AND UP1, UPT, UR9, 0x1, UPT ;  /* 0x000000010900788c */ /* 0x000fe8000bf25070 */
        /* <DEDUP_REMOVED lines=8> */
[C---:B------:R-:W-:Y:S02]  /*6910*/  LEA R246, P3, R5.reuse, R246, 0x1 ;  /* 0x000000f605f67211 */ /* 0x040fe400078608ff */
[----:B------:R-:W-:Y:S02]  /*6920*/  SHF.R.S32.HI R17, RZ, 0x1f, R5 ;  /* 0x0000001fff117819 */ /* 0x000fe40000011405 */
[-C--:B------:R-:W-:Y:S02]  /*6930*/  @!P2 MOV R18, R246.reuse ;  /* 0x000000f60012a202 */ /* 0x080fe40000000f00 */
[----:B------:R-:W-:Y:S05]  /*6940*/  LEA.HI.X R245, R5, R245, R17, 0x1, P3 ;  /* 0x000000f505f57211 */ /* 0x000fea00018f0c11 */
[--C-:B------:R-:W-:Y:S02]  /*6950*/  @!P2 IMAD.MOV.U32 R19, RZ, RZ, R245.reuse ;  /* 0x000000ffff13a224 */ /* 0x100fe400078e00f5 */
[C---:B---3--:R-:W-:Y:S02]  /*6960*/  VIADD R5, R134.reuse, UR9 ;  /* 0x0000000986057c36 */ /* 0x048fe40008000000 */
[----:B------:R-:W-:Y:S03]  /*6970*/  @!P1 VIADD R17, R134, UR9 ;  /* 0x0000000986119c36 */ /* 0x000fe60008000000 */
        /* <DEDUP_REMOVED lines=8> */
[----:B------:R4:W-:Y:S01]  /*6a00*/  STL [R1], R5 ;  /* 0x0000000501007387 */ /* 0x0009e20000100800 */
[-C--:B-1----:R-:W-:Y:S01]  /*6a10*/  @!P1 MOV R18, R246.reuse ;  /* 0x000000f600129202 */ /* 0x082fe20000000f00 */
        /* <DEDUP_REMOVED lines=11> */
[----:B-1----:R-:W-:Y:S01]  /*6ad0*/  @!P1 VIADD R17, R134, UR9 ;  /* 0x0000000986119c36 */ /* 0x002fe20008000000 */
[----:B------:R-:W-:Y:S01]  /*6ae0*/  @!P1 MOV R18, R246 ;  /* 0x000000f600129202 */ /* 0x000fe20000000f00 */
[----:B------:R-:W-:Y:S05]  /*6af0*/  @!P1 IMAD.MOV.U32 R19, RZ, RZ, R245 ;  /* 0x000000ffff139224 */ /* 0x000fea00078e00f5 */
[----:B------:R-:W-:Y:S01]  /*6b00*/  @!PT LDS RZ, [RZ] ;  /* 0x00000000fffff984 */ /* 0x000fe20000000800 */
[----:B------:R-:W-:Y:S01]  /*6b10*/  @!PT LDS RZ, [RZ] ;  /* 0x00000000fffff984 */ /* 0x000fe20000000800 */
[----:B------:R-:W-:Y:S01]  /*6b20*/  @!PT LDS RZ, [RZ] ;  /* 0x00000000fffff984 */ /* 0x000fe20000000800 */
[----:B------:R4:W-:Y:S04]  /*6b30*/  @!P1 LDGSTS.E.BYPASS.LTC128B.128 [R17+0x2000], desc[UR10][R18.64+0x80] ;  /* 0x0200008012119fae */ /* 0x0009e8000b901d4a */
[----:B------:R-:W0:Y:S02]  /*6b40*/  LDGDEPBAR ;  /* 0x00000000000079af */ /* 0x000e240000000000 */
.L_x_571:
[----:B------:R-:W-:Y:S01]  /*6b50*/  STS [R243+0xf000], R16 ;  /* 0x00f00010f3007388 */ /* 0x000fe20000000800 */
[C---:B-----5:R-:W-:Y:S01]  /*6b60*/  FADD.FTZ R9, -R4.reuse, R9 ;  /* 0x0000000904097221 */ /* 0x060fe20000010100 */
[C---:B------:R-:W-:Y:S01]  /*6b70*/  FADD.FTZ R8, -R4.reuse, R8 ;  /* 0x0000000804087221 */ /* 0x040fe20000010100 */
[----:B------:R-:W-:Y:S01]  /*6b80*/  FADD.FTZ R12, -R4, R12 ;  /* 0x0000000c040c7221 */ /* 0x000fe20000010100 */
[----:B------:R1:W-:Y:S01]  /*6b90*/  STS [R243+0xf400], R6 ;  /* 0x00f40006f3007388 */ /* 0x0003e20000000800 */
[----:B----4-:R-:W-:Y:S01]  /*6ba0*/  F2FP.BF16.F32.PACK_AB R5, R22, R23 ;  /* 0x000000171605723e */ /* 0x010fe200000010ff */
[----:B------:R-:W-:Y:S01]  /*6bb0*/  FMUL.FTZ R18, R160, R9 ;  /* 0x00000009a0127220 */ /* 0x000fe20000410000 */
[----:B------:R-:W-:Y:S01]  /*6bc0*/  FMUL.FTZ R19, R161, R8 ;  /* 0x00000008a1137220 */ /* 0x000fe20000410000 */
[----:B------:R3:W-:Y:S01]  /*6bd0*/  STS [R242+0xf000], R7 ;  /* 0x00f00007f2007388 */ /* 0x0007e20000000800 */
[----:B------:R-:W-:Y:S01]  /*6be0*/  FFMA.FTZ R9, -R234, R234, 1 ;  /* 0x3f800000ea097423 */ /* 0x000fe200000101ea */
[----:B------:R-:W-:Y:S01]  /*6bf0*/  FFMA.FTZ R8, -R233, R233, 1 ;  /* 0x3f800000e9087423 */ /* 0x000fe200000101e9 */
[----:B------:R-:W-:Y:S01]  /*6c00*/  FADD.FTZ R24, -R4, R24 ;  /* 0x0000001804187221 */ /* 0x000fe20000010100 */
[----:B------:R4:W-:Y:S01]  /*6c10*/  STS [R242+0xf400], R5 ;  /* 0x00f40005f2007388 */ /* 0x0009e20000000800 */
[----:B------:R-:W-:Y:S01]  /*6c20*/  FMUL.FTZ R9, R9, UR6 ;  /* 0x0000000609097c20 */ /* 0x000fe20008410000 */
[----:B------:R-:W-:Y:S01]  /*6c30*/  FMUL.FTZ R8, R8, UR6 ;  /* 0x0000000608087c20 */ /* 0x000fe20008410000 */
[C---:B------:R-:W-:Y:S01]  /*6c40*/  FADD.FTZ R25, -R4.reuse, R25 ;  /* 0x0000001904197221 */ /* 0x040fe20000010100 */
[----:B------:R-:W-:Y:S01]  /*6c50*/  FADD.FTZ R28, -R4, R28 ;  /* 0x0000001c041c7221 */ /* 0x000fe20000010100 */
[----:B------:R-:W-:Y:S01]  /*6c60*/  FMUL.FTZ R18, R9, R18 ;  /* 0x0000001209127220 */ /* 0x000fe20000410000 */
[----:B------:R-:W-:Y:S01]  /*6c70*/  FFMA.FTZ R9, -R165, R165, 1 ;  /* 0x3f800000a5097423 */ /* 0x000fe200000101a5 */
[----:B------:R-:W-:Y:S01]  /*6c80*/  FMUL.FTZ R25, R148, R25 ;  /* 0x0000001994197220 */ /* 0x000fe20000410000 */
[----:B------:R-:W-:Y:S01]  /*6c90*/  FMUL.FTZ R28, R147, R28 ;  /* 0x0000001c931c7220 */ /* 0x000fe20000410000 */
[C---:B------:R-:W-:Y:S01]  /*6ca0*/  FADD.FTZ R10, -R0.reuse, R10 ;  /* 0x0000000a000a7221 */ /* 0x040fe20000010100 */
[----:B------:R-:W-:Y:S01]  /*6cb0*/  FMUL.FTZ R22, R9, UR6 ;  /* 0x0000000609167c20 */ /* 0x000fe20008410000 */
[C---:B------:R-:W-:Y:S01]  /*6cc0*/  FADD.FTZ R11, -R0.reuse, R11 ;  /* 0x0000000b000b7221 */ /* 0x040fe20000010100 */
[C---:B------:R-:W-:Y:S01]  /*6cd0*/  FADD.FTZ R14, -R0.reuse, R14 ;  /* 0x0000000e000e7221 */ /* 0x040fe20000010100 */
[C---:B------:R-:W-:Y:S01]  /*6ce0*/  FADD.FTZ R26, -R0.reuse, R26 ;  /* 0x0000001a001a7221 */ /* 0x040fe20000010100 */
[C---:B------:R-:W-:Y:S01]  /*6cf0*/  FADD.FTZ R27, -R0.reuse, R27 ;  /* 0x0000001b001b7221 */ /* 0x040fe20000010100 */
[----:B------:R-:W-:Y:S01]  /*6d00*/  FADD.FTZ R30, -R0, R30 ;  /* 0x0000001e001e7221 */ /* 0x000fe20000010100 */
[----:B------:R-:W-:Y:S01]  /*6d10*/  FMUL.FTZ R14, R157, R14 ;  /* 0x0000000e9d0e7220 */ /* 0x000fe20000410000 */
[C---:B-1----:R-:W-:Y:S01]  /*6d20*/  FADD.FTZ R6, -R4.reuse, R13 ;  /* 0x0000000d04067221 */ /* 0x042fe20000010100 */
[----:B------:R-:W-:Y:S01]  /*6d30*/  FMUL.FTZ R13, R153, R12 ;  /* 0x0000000c990d7220 */ /* 0x000fe20000410000 */
[----:B------:R-:W-:Y:S01]  /*6d40*/  FFMA.FTZ R12, -R235, R235, 1 ;  /* 0x3f800000eb0c7423 */ /* 0x000fe200000101eb */
[----:B------:R-:W-:Y:S01]  /*6d50*/  FADD.FTZ R4, -R4, R29 ;  /* 0x0000001d04047221 */ /* 0x000fe20000010100 */
[----:B---3--:R-:W-:Y:S01]  /*6d60*/  FFMA.FTZ R7, -R232, R232, 1 ;  /* 0x3f800000e8077423 */ /* 0x008fe200000101e8 */
[----:B------:R-:W-:Y:S01]  /*6d70*/  FMUL.FTZ R6, R152, R6 ;  /* 0x0000000698067220 */ /* 0x000fe20000410000 */
[----:B------:R-:W-:Y:S01]  /*6d80*/  FMUL.FTZ R12, R12, UR6 ;  /* 0x000000060c0c7c20 */ /* 0x000fe20008410000 */
[----:B------:R-:W-:Y:S01]  /*6d90*/  FMUL.FTZ R13, R8, R13 ;  /* 0x0000000d080d7220 */ /* 0x000fe20000410000 */
[----:B------:R-:W-:Y:S01]  /*6da0*/  FMUL.FTZ R7, R7, UR6 ;  /* 0x0000000607077c20 */ /* 0x000fe20008410000 */
[----:B------:R-:W-:Y:S01]  /*6db0*/  FFMA.FTZ R8, -R164, R164, 1 ;  /* 0x3f800000a4087423 */ /* 0x000fe200000101a4 */
[----:B------:R-:W-:Y:S01]  /*6dc0*/  FMUL.FTZ R19, R12, R19 ;  /* 0x000000130c137220 */ /* 0x000fe20000410000 */
[----:B------:R-:W-:Y:S01]  /*6dd0*/  FMUL.FTZ R4, R146, R4 ;  /* 0x0000000492047220 */ /* 0x000fe20000410000 */
[----:B------:R-:W-:Y:S01]  /*6de0*/  FMUL.FTZ R12, R7, R6 ;  /* 0x00000006070c7220 */ /* 0x000fe20000410000 */
[----:B------:R-:W-:Y:S01]  /*6df0*/  FFMA.FTZ R6, -R162, R162, 1 ;  /* 0x3f800000a2067423 */ /* 0x000fe200000101a2 */
[----:B------:R-:W-:Y:S01]  /*6e00*/  FFMA.FTZ R7, -R163, R163, 1 ;  /* 0x3f800000a3077423 */ /* 0x000fe200000101a3 */
[----:B------:R-:W-:Y:S01]  /*6e10*/  FMUL.FTZ R9, R8, UR6 ;  /* 0x0000000608097c20 */ /* 0x000fe20008410000 */
[----:B----4-:R-:W-:Y:S01]  /*6e20*/  FADD.FTZ R5, -R0, R15 ;  /* 0x0000000f00057221 */ /* 0x010fe20000010100 */
[----:B------:R-:W-:Y:S01]  /*6e30*/  FMUL.FTZ R6, R6, UR6 ;  /* 0x0000000606067c20 */ /* 0x000fe20008410000 */
[----:B------:R-:W-:Y:S01]  /*6e40*/  FMUL.FTZ R8, R7, UR6 ;  /* 0x0000000607087c20 */ /* 0x000fe20008410000 */
[----:B------:R-:W-:Y:S01]  /*6e50*/  FMUL.FTZ R7, R9, R25 ;  /* 0x0000001909077220 */ /* 0x000fe20000410000 */
[----:B------:R-:W-:Y:S01]  /*6e60*/  FMUL.FTZ R15, R167, R10 ;  /* 0x0000000aa70f7220 */ /* 0x000fe20000410000 */
[----:B------:R-:W-:Y:S01]  /*6e70*/  FMUL.FTZ R9, R6, R4 ;  /* 0x0000000406097220 */ /* 0x000fe20000410000 */
[----:B------:R-:W-:Y:S01]  /*6e80*/  F2FP.BF16.F32.PACK_AB R4, R18, R19 ;  /* 0x000000131204723e */ /* 0x000fe200000010ff */
[----:B------:R-:W-:Y:S01]  /*6e90*/  FMUL.FTZ R28, R8, R28 ;  /* 0x0000001c081c7220 */ /* 0x000fe20000410000 */
[----:B------:R-:W-:Y:S01]  /*6ea0*/  F2FP.BF16.F32.PACK_AB R8, R12, R13 ;  /* 0x0000000d0c08723e */ /* 0x000fe200000010ff */
[----:B------:R-:W-:Y:S01]  /*6eb0*/  FFMA.FTZ R12, -R239, R239, 1 ;  /* 0x3f800000ef0c7423 */ /* 0x000fe200000101ef */
[----:B------:R-:W-:Y:S01]  /*6ec0*/  FFMA.FTZ R6, -R236, R236, 1 ;  /* 0x3f800000ec067423 */ /* 0x000fe200000101ec */
[----:B------:R1:W-:Y:S01]  /*6ed0*/  STS [R243+0x10000], R4 ;  /* 0x01000004f3007388 */ /* 0x0003e20000000800 */
[----:B------:R-:W-:Y:S01]  /*6ee0*/  FMUL.FTZ R5, R156, R5 ;  /* 0x000000059c057220 */ /* 0x000fe20000410000 */
[----:B------:R-:W-:Y:S01]  /*6ef0*/  FMUL.FTZ R12, R12, UR6 ;  /* 0x000000060c0c7c20 */ /* 0x000fe20008410000 */
[----:B------:R-:W-:Y:S01]  /*6f00*/  FMUL.FTZ R6, R6, UR6 ;  /* 0x0000000606067c20 */ /* 0x000fe20008410000 */
[----:B------:R-:W-:Y:S01]  /*6f10*/  FMUL.FTZ R13, R166, R11 ;  /* 0x0000000ba60d7220 */ /* 0x000fe20000410000 */
[----:B------:R-:W-:Y:S01]  /*6f20*/  FFMA.FTZ R11, -R238, R238, 1 ;  /* 0x3f800000ee0b7423 */ /* 0x000fe200000101ee */
[----:B------:R-:W-:Y:S01]  /*6f30*/  FMUL.FTZ R15, R12, R15 ;  /* 0x0000000f0c0f7220 */ /* 0x000fe20000410000 */
[----:B------:R-:W-:Y:S01]  /*6f40*/  FMUL.FTZ R12, R6, R5 ;  /* 0x00000005060c7220 */ /* 0x000fe20000410000 */
[----:B------:R-:W-:Y:S01]  /*6f50*/  FFMA.FTZ R6, -R169, R169, 1 ;  /* 0x3f800000a9067423 */ /* 0x000fe200000101a9 */
[----:B------:R-:W-:Y:S01]  /*6f60*/  FADD.FTZ R0, -R0, R31 ;  /* 0x0000001f00007221 */ /* 0x000fe20000010100 */
[----:B------:R-:W-:Y:S01]  /*6f70*/  FMUL.FTZ R11, R11, UR6 ;  /* 0x000000060b0b7c20 */ /* 0x000fe20008410000 */
[----:B------:R-:W-:Y:S01]  /*6f80*/  FFMA.FTZ R10, -R237, R237, 1 ;  /* 0x3f800000ed0a7423 */ /* 0x000fe200000101ed */
[----:B------:R-:W-:Y:S01]  /*6f90*/  FFMA.FTZ R5, -R168, R168, 1 ;  /* 0x3f800000a8057423 */ /* 0x000fe200000101a8 */
[----:B------:R-:W-:Y:S01]  /*6fa0*/  FMUL.FTZ R30, R151, R30 ;  /* 0x0000001e971e7220 */ /* 0x000fe20000410000 */
[----:B------:R-:W-:Y:S01]  /*6fb0*/  FMUL.FTZ R6, R6, UR6 ;  /* 0x0000000606067c20 */ /* 0x000fe20008410000 */
[----:B------:R-:W-:Y:S01]  /*6fc0*/  FMUL.FTZ R13, R11, R13 ;  /* 0x0000000d0b0d7220 */ /* 0x000fe20000410000 */
[----:B------:R-:W-:Y:S01]  /*6fd0*/  FMUL.FTZ R10, R10, UR6 ;  /* 0x000000060a0a7c20 */ /* 0x000fe20008410000 */
[----:B------:R-:W-:Y:S01]  /*6fe0*/  FMUL.FTZ R0, R150, R0 ;  /* 0x0000000096007220 */ /* 0x000fe20000410000 */
[----:B------:R-:W-:Y:S01]  /*6ff0*/  FMUL.FTZ R5, R5, UR6 ;  /* 0x0000000605057c20 */ /* 0x000fe20008410000 */
[----:B------:R-:W-:Y:S01]  /*7000*/  FMUL.FTZ R30, R6, R30 ;  /* 0x0000001e061e7220 */ /* 0x000fe20000410000 */
[----:B------:R-:W-:Y:S01]  /*7010*/  FMUL.FTZ R14, R10, R14 ;  /* 0x0000000e0a0e7220 */ /* 0x000fe20000410000 */
[----:B------:R-:W-:Y:S01]  /*7020*/  FFMA.FTZ R11, -R171, R171, 1 ;  /* 0x3f800000ab0b7423 */ /* 0x000fe200000101ab */
[----:B------:R-:W-:Y:S01]  /*7030*/  FMUL.FTZ R6, R5, R0 ;  /* 0x0000000005067220 */ /* 0x000fe20000410000 */
[----:B------:R-:W-:Y:S01]  /*7040*/  F2FP.BF16.F32.PACK_AB R5, R13, R15 ;  /* 0x0000000f0d05723e */ /* 0x000fe200000010ff */
[----:B------:R-:W-:Y:S01]  /*7050*/  FFMA.FTZ R10, -R170, R170, 1 ;  /* 0x3f800000aa0a7423 */ /* 0x000fe200000101aa */
[----:B-1----:R-:W-:Y:S01]  /*7060*/  F2FP.BF16.F32.PACK_AB R4, R12, R14 ;  /* 0x0000000e0c04723e */ /* 0x002fe200000010ff */
[----:B------:R-:W-:Y:S01]  /*7070*/  FMUL.FTZ R11, R11, UR6 ;  /* 0x000000060b0b7c20 */ /* 0x000fe20008410000 */
[----:B------:R-:W-:Y:S01]  /*7080*/  FMUL.FTZ R24, R149, R24 ;  /* 0x0000001895187220 */ /* 0x000fe20000410000 */
[----:B------:R-:W-:Y:S01]  /*7090*/  STS [R243+0x10400], R5 ;  /* 0x01040005f3007388 */ /* 0x000fe20000000800 */
[----:B------:R-:W-:Y:S01]  /*70a0*/  FMUL.FTZ R10, R10, UR6 ;  /* 0x000000060a0a7c20 */ /* 0x000fe20008410000 */
[----:B------:R-:W-:Y:S01]  /*70b0*/  FMUL.FTZ R26, R155, R26 ;  /* 0x0000001a9b1a7220 */ /* 0x000fe20000410000 */
[----:B------:R-:W-:Y:S01]  /*70c0*/  FMUL.FTZ R27, R154, R27 ;  /* 0x0000001b9a1b7220 */ /* 0x000fe20000410000 */
[----:B------:R-:W-:Y:S01]  /*70d0*/  F2FP.BF16.F32.PACK_AB R17, R32, R33 ;  /* 0x000000212011723e */ /* 0x000fe200000010ff */
[----:B------:R-:W-:Y:S01]  /*70e0*/  STS [R242+0x10000], R8 ;  /* 0x01000008f2007388 */ /* 0x000fe20000000800 */
[----:B------:R-:W-:Y:S01]  /*70f0*/  FMUL.FTZ R24, R22, R24 ;  /* 0x0000001816187220 */ /* 0x000fe20000410000 */
[----:B------:R-:W-:Y:S01]  /*7100*/  FMUL.FTZ R26, R11, R26 ;  /* 0x0000001a0b1a7220 */ /* 0x000fe20000410000 */
[----:B------:R-:W-:Y:S01]  /*7110*/  FMUL.FTZ R27, R10, R27 ;  /* 0x0000001b0a1b7220 */ /* 0x000fe20000410000 */
[----:B------:R-:W-:Y:S01]  /*7120*/  STS [R242+0x10400], R4 ;  /* 0x01040004f2007388 */ /* 0x000fe20000000800 */
[----:B------:R-:W-:Y:S02]  /*7130*/  F2FP.BF16.F32.PACK_AB R16, R34, R35 ;  /* 0x000000232210723e */ /* 0x000fe400000010ff */
[----:B------:R-:W-:Y:S01]  /*7140*/  F2FP.BF16.F32.PACK_AB R7, R7, R24 ;  /* 0x000000180707723e */ /* 0x000fe200000010ff */
[----:B------:R-:W-:Y:S01]  /*7150*/  STS [R241+0xf000], R21 ;  /* 0x00f00015f1007388 */ /* 0x000fe20000000800 */
[----:B------:R-:W-:Y:S02]  /*7160*/  F2FP.BF16.F32.PACK_AB R0, R27, R26 ;  /* 0x0000001a1b00723e */ /* 0x000fe400000010ff */
[----:B------:R-:W-:Y:S01]  /*7170*/  F2FP.BF16.F32.PACK_AB R9, R9, R28 ;  /* 0x0000001c0909723e */ /* 0x000fe200000010ff */
[----:B------:R-:W-:Y:S01]  /*7180*/  STS [R241+0xf400], R17 ;  /* 0x00f40011f1007388 */ /* 0x000fe20000000800 */
[----:B------:R-:W-:Y:S02]  /*7190*/  F2FP.BF16.F32.PACK_AB R6, R6, R30 ;  /* 0x0000001e0606723e */ /* 0x000fe400000010ff */
[----:B------:R-:W-:Y:S01]  /*71a0*/  MOV R234, R132 ;  /* 0x0000008400ea7202 */ /* 0x000fe20000000f00 */
[----:B------:R-:W-:Y:S01]  /*71b0*/  STS [R240+0xf000], R20 ;  /* 0x00f00014f0007388 */ /* 0x000fe20000000800 */
[----:B------:R-:W-:Y:S02]  /*71c0*/  MOV R235, R133 ;  /* 0x0000008500eb7202 */ /* 0x000fe40000000f00 */
[----:B------:R-:W-:Y:S01]  /*71d0*/  MOV R160, R249 ;  /* 0x000000f900a07202 */ /* 0x000fe20000000f00 */
[----:B------:R-:W-:Y:S01]  /*71e0*/  STS [R240+0xf400], R16 ;  /* 0x00f40010f0007388 */ /* 0x000fe20000000800 */
[----:B------:R-:W-:Y:S03]  /*71f0*/  MOV R161, R248 ;  /* 0x000000f800a17202 */ /* 0x000fe60000000f00 */
        /* <DEDUP_REMOVED lines=15> */
[----:B------:R-:W2:Y:S04]  /*72f0*/  LDSM.16.MT88.4 R136, [R0+0x8400] ;  /* 0x008400000088783b */ /* 0x000ea80000004200 */
[----:B------:R2:W5:Y:S01]  /*7300*/  LDL R250, [R1+0x2c] ;  /* 0x00002c0001fa7983 */ /* 0x0005620000100800 */
        /* <DEDUP_REMOVED lines=95> */
.L_x_572:
[----:B------:R-:W3:Y:S01]  /*7900*/  LDL R168, [R1+0x3c] ;  /* 0x00003c0001a87983 */ /* 0x000ee20000100800 */
[----:B------:R-:W-:Y:S03]  /*7910*/  ULOP3.LUT UR9, UR8, 0x1, URZ, 0xc0, !UPT ;  /* 0x0000000108097892 */ /* 0x000fe6000f8ec03f */
[----:B------:R-:W4:Y:S01]  /*7920*/  LDL R166, [R1+0x4c] ;  /* 0x00004c0001a67983 */ /* 0x000f220000100800 */
[----:B------:R-:W-:Y:S02]  /*7930*/  UISETP.NE.U32.AND UP1, UPT, UR9, 0x1, UPT ;  /* 0x000000010900788c */ /* 0x000fe4000bf25070 */
[----:B------:R-:W-:Y:S01]  /*7940*/  UIADD3 UR9, UR8, -0x1, URZ ;  /* 0xffffffff08097890 */ /* 0x000fe2000fffe03f */
        /* <DEDUP_REMOVED lines=445> */
.L_x_574:
        /* <DEDUP_REMOVED lines=20> */
.L_x_575:
        /* <DEDUP_REMOVED lines=53> */
.L_x_577:
[----:B------:R-:W-:Y:S05]  /*99b0*/  BSYNC B0 ;  /* 0x0000000000007941 */ /* 0x000fea0003800000 */
.L_x_576:
        /* <DEDUP_REMOVED lines=19> */
.L_x_579:
[----:B------:R-:W-:Y:S05]  /*9af0*/  BSYNC B0 ;  /* 0x0000000000007941 */ /* 0x000fea0003800000 */
.L_x_578:
        /* <DEDUP_REMOVED lines=35> */
.L_x_581:
[----:B------:R-:W-:Y:S05]  /*9d30*/  BSYNC B0 ;  /* 0x0000000000007941 */ /* 0x000fea0003800000 */
.L_x_580:
        /* <DEDUP_REMOVED lines=20> */
.L_x_557:
        /* <DEDUP_REMOVED lines=24> */
.L_x_583:
        /* <DEDUP_REMOVED lines=22> */
.L_x_584:
        /* <DEDUP_REMOVED lines=42> */
.L_x_586:
[----:B------:R-:W-:Y:S05]  /*a400*/  BSYNC B0 ;  /* 0x0000000000007941 */ /* 0x000fea0003800000 */
.L_x_585:
        /* <DEDUP_REMOVED lines=19> */
.L_x_588:
[----:B------:R-:W-:Y:S05]  /*a540*/  BSYNC B0 ;  /* 0x0000000000007941 */ /* 0x000fea0003800000 */
.L_x_587:
        /* <DEDUP_REMOVED lines=32> */
.L_x_590:
[----:B------:R-:W-:Y:S05]  /*a750*/  BSYNC B0 ;  /* 0x0000000000007941 */ /* 0x000fea0003800000 */
.L_x_589:
        /* <DEDUP_REMOVED lines=18> */
.L_x_582:
[----:B------:R-:W-:Y:S05]  /*a880*/  BSYNC B1 ;  /* 0x0000000000017941 */ /* 0x000fea0003800000 */
.L_x_552:
        /* <DEDUP_REMOVED lines=8> */
.L_x_591:
[----:B------:R-:W-:Y:S05]  /*a910*/  EXIT ;  /* 0x000000000000794d */ /* 0x000fea0003800000 */
.L_x_593:
        /* <DEDUP_REMOVED lines=14> */
.L_x_1295:


//--------------------- .text._ZN5flash44flash_bwd_dq_dk_dv_loop_seqk_parallel_kernelI23Flash_bwd_kernel_traitsILi96ELi64ELi128ELi8ELi2ELi4ELi4ELb1ELb0EN7cutlass10bfloat16_tE19Flash_kernel_traitsILi96ELi64ELi128ELi8ES3_EELb1ELb0ELb1ELb0ELb0ELb1ELb0EEEvNS_16Flash_bwd_paramsE --------------------------
	.section	.text._ZN5flash44flash_bwd_dq_dk_dv_loop_seqk_parallel_kernelI23Flash_bwd_kernel_traitsILi96ELi64ELi128ELi8ELi2ELi4ELi4ELb1ELb0EN7cutlass10bfloat16_tE19Flash_kernel_traitsILi96ELi64ELi128ELi8ES3_EELb1ELb0ELb1ELb0ELb0ELb1ELb0EEEvNS_16Flash_bwd_paramsE,"ax",@progbits
	.align	128
        .global         _ZN5flash44flash_bwd_dq_dk_dv_loop_seqk_parallel_kernelI23Flash_bwd_kernel_traitsILi96ELi64ELi128ELi8ELi2ELi4ELi4ELb1ELb0EN7cutlass10bfloat16_tE19Flash_kernel_traitsILi96ELi64ELi128ELi8ES3_EELb1ELb0ELb1ELb0ELb0ELb1ELb0EEEvNS_16Flash_bwd_paramsE
        .type           _ZN5flash44flash_bwd_dq_dk_dv_loop_seqk_parallel_kernelI23Flash_bwd_kernel_traitsILi96ELi64ELi128ELi8ELi2ELi4ELi4ELb1ELb0EN7cutlass10bfloat16_tE19Flash_kernel_traitsILi96ELi64ELi128ELi8ES3_EELb1ELb0ELb1ELb0ELb0ELb1ELb0EEEvNS_16Flash_bwd_paramsE,@function
        .size           _ZN5flash44flash_bwd_dq_dk_dv_loop_seqk_parallel_kernelI23Flash_bwd_kernel_traitsILi96ELi64ELi128ELi8ELi2ELi4ELi4ELb1ELb0EN7cutlass10bfloat16_tE19Flash_kernel_traitsILi96ELi64ELi128ELi8ES3_EELb1ELb0ELb1ELb0ELb0ELb1ELb0EEEvNS_16Flash_bwd_paramsE,(.L_x_1296 - _ZN5flash44flash_bwd_dq_dk_dv_loop_seqk_parallel_kernelI23Flash_bwd_kernel_traitsILi96ELi64ELi128ELi8ELi2ELi4ELi4ELb1ELb0EN7cutlass10bfloat16_tE19Flash_kernel_traitsILi96ELi64ELi128ELi8ES3_EELb1ELb0ELb1ELb0ELb0ELb1ELb0EEEvNS_16Flash_bwd_paramsE)
        .other          _ZN5flash44flash_bwd_dq_dk_dv_loop_seqk_parallel_kernelI23Flash_bwd_kernel_traitsILi96ELi64ELi128ELi8ELi2ELi4ELi4ELb1ELb0EN7cutlass10bfloat16_tE19Flash_kernel_traitsILi96ELi64ELi128ELi8ES3_EELb1ELb0ELb1ELb0ELb0ELb1ELb0EEEvNS_16Flash_bwd_paramsE,@"STO_CUDA_ENTRY STV_DEFAULT"
_ZN5flash44flash_bwd_dq_dk_dv_loop_seqk_parallel_kernelI23Flash_bwd_kernel_traitsILi96ELi64ELi128ELi8ELi2ELi4ELi4ELb1ELb0EN7cutlass10bfloat16_tE19Flash_kernel_traitsILi96ELi64ELi128ELi8ES3_EELb1ELb0ELb1ELb0ELb0ELb1ELb0EEEvNS_16Flash_bwd_paramsE:
.text._ZN5flash44flash_bwd_dq_dk_dv_loop_seqk_parallel_kernelI23Flash_bwd_kernel_traitsILi96ELi64ELi128ELi8ELi2ELi4ELi4ELb1ELb0EN7cutlass10bfloat16_tE19Flash_kernel_traitsILi96ELi64ELi128ELi8ES3_EELb1ELb0ELb1ELb0ELb0ELb1ELb0EEEvNS_16Flash_bwd_paramsE:
        /* <DEDUP_REMOVED lines=24> */
[----:B---3--:R-:W-:Y:S02]  /*0180*/  USHF.R.S32.HI UR7, URZ, 0x1f, UR6 ;  /* 0x0000001f3f077899 */ /* 0x008fe40008011406 */
[----:B------:R-:W-:Y:S01]  /*0190*/  USHF.R.S32.HI UR6, URZ, 0x1f, UR6 ;  /* 0x0000001f3f067899 */ /* 0x000fe20008011406 */
[CC--:B------:R-:W-:Y:S02]  /*01a0*/  LEA.HI R2, R0.reuse, R12.reuse, RZ, 0x5 ;  /* 0x0000000c00027211 */ /* 0x0c0fe400078f28ff */
[CC--:B------:R-:W-:Y:S02]  /*01b0*/  LEA.HI R8, R0.reuse, R12.reuse, RZ, 0x2 ;  /* 0x0000000c00087211 */ /* 0x0c0fe400078f10ff */
[CC--:B------:R-:W-:Y:S01]  /*01c0*/  LEA.HI R4, R0.reuse, R12.reuse, RZ, 0x4 ;  /* 0x0000000c00047211 */ /* 0x0c0fe200078f20ff */
[----:B----4-:R-:W-:Y:S01]  /*01d0*/  USHF.L.U32 UR10, UR61, 0x7, URZ ;  /* 0x000000073d0a7899 */ /* 0x010fe2000800063f */
[----:B------:R-:W-:-:S02]  /*01e0*/  LEA.HI R13, R0, R12, RZ, 0x3 ;  /* 0x0000000c000d7211 */ /* 0x000fc400078f18ff */
[CC--:B------:R-:W-:Y:S02]  /*01f0*/  LEA.HI R7, R0.reuse, R12.reuse, RZ, 0x6 ;  /* 0x0000000c00077211 */ /* 0x0c0fe400078f30ff */
[----:B------:R-:W-:Y:S02]  /*0200*/  LEA.HI R19, R0, R12, RZ, 0x7 ;  /* 0x0000000c00137211 */ /* 0x000fe400078f38ff */
[----:B------:R-:W-:Y:S02]  /*0210*/  LOP3.LUT R0, R2, 0xffffffe0, RZ, 0xc0, !PT ;  /* 0xffffffe002007812 */ /* 0x000fe400078ec0ff */
[----:B------:R-:W-:Y:S02]  /*0220*/  SHF.R.S32.HI R3, RZ, 0x4, R4 ;  /* 0x00000004ff037819 */ /* 0x000fe40000011404 */
[----:B------:R-:W-:Y:S01]  /*0230*/  LOP3.LUT R5, R4, 0xfffffff0, RZ, 0xc0, !PT ;  /* 0xfffffff004057812 */ /* 0x000fe200078ec0ff */
[----:B------:R-:W-:Y:S01]  /*0240*/  IMAD.IADD R0, R12, 0x1, -R0 ;  /* 0x000000010c007824 */ /* 0x000fe200078e0a00 */
[----:B------:R-:W-:-:S02]  /*0250*/  LEA.HI R4, R4, R3, RZ, 0x1 ;  /* 0x0000000304047211 */ /* 0x000fc400078f08ff */
[----:B------:R-:W-:Y:S02]  /*0260*/  LOP3.LUT R6, R13, 0xfffffff8, RZ, 0xc0, !PT ;  /* 0xfffffff80d067812 */ /* 0x000fe400078ec0ff */
[----:B------:R-:W-:Y:S02]  /*0270*/  SHF.R.S32.HI R9, RZ, 0x1f, R0 ;  /* 0x0000001fff097819 */ /* 0x000fe40000011400 */
[----:B------:R-:W-:Y:S01]  /*0280*/  LOP3.LUT R4, R4, 0xfffffffe, RZ, 0xc0, !PT ;  /* 0xfffffffe04047812 */ /* 0x000fe200078ec0ff */
[C---:B------:R-:W-:Y:S01]  /*0290*/  IMAD.IADD R11, R12.reuse, 0x1, -R6 ;  /* 0x000000010c0b7824 */ /* 0x040fe200078e0a06 */
[----:B------:R-:W-:Y:S01]  /*02a0*/  LEA.HI R248, R9, R0, RZ, 0x2 ;  /* 0x0000000009f87211 */ /* 0x000fe200078f10ff */
[----:B------:R-:W-:Y:S01]  /*02b0*/  IMAD.IADD R6, R12, 0x1, -R5 ;  /* 0x000000010c067824 */ /* 0x000fe200078e0a05 */
[----:B------:R-:W-:Y:S01]  /*02c0*/  SHF.R.S32.HI R0, RZ, 0x5, R2 ;  /* 0x00000005ff007819 */ /* 0x000fe20000011402 */
[----:B------:R-:W-:Y:S01]  /*02d0*/  IMAD.IADD R15, R3, 0x1, -R4 ;  /* 0x00000001030f7824 */ /* 0x000fe200078e0a04 */
[----:B------:R-:W-:-:S02]  /*02e0*/  LOP3.LUT R10, R8, 0xfffffffc, RZ, 0xc0, !PT ;  /* 0xfffffffc080a7812 */ /* 0x000fc400078ec0ff */
[----:B------:R-:W-:Y:S02]  /*02f0*/  SHF.R.S32.HI R22, RZ, 0x2, R8 ;  /* 0x00000002ff167819 */ /* 0x000fe40000011408 */
[----:B------:R-:W-:Y:S01]  /*0300*/  SHF.R.S32.HI R5, RZ, 0x3, R13 ;  /* 0x00000003ff057819 */ /* 0x000fe2000001140d */
[----:B------:R-:W-:Y:S01]  /*0310*/  IMAD.IADD R18, R12, 0x1, -R10 ;  /* 0x000000010c127824 */ /* 0x000fe200078e0a0a */
[----:B------:R-:W-:Y:S02]  /*0320*/  SHF.R.S32.HI R3, RZ, 0x1f, R2 ;  /* 0x0000001fff037819 */ /* 0x000fe40000011402 */
[----:B------:R-:W-:Y:S01]  /*0330*/  LEA.HI R4, R2, R0, RZ, 0x1 ;  /* 0x0000000002047211 */ /* 0x000fe200078f08ff */
[----:B------:R-:W-:Y:S01]  /*0340*/  IMAD.SHL.U32 R5, R5, 0x40, RZ ;  /* 0x0000004005057824 */ /* 0x000fe200078e00ff */
[----:B------:R-:W-:Y:S01]  /*0350*/  SHF.R.S32.HI R21, RZ, 0x6, R7 ;  /* 0x00000006ff157819 */ /* 0x000fe20000011407 */
[----:B------:R-:W-:Y:S01]  /*0360*/  IMAD.SHL.U32 R16, R18, 0x8, RZ ;  /* 0x0000000812107824 */ /* 0x000fe200078e00ff */
[----:B------:R-:W-:-:S02]  /*0370*/  LEA.HI R7, R8, R22, RZ, 0x1 ;  /* 0x0000001608077211 */ /* 0x000fc400078f08ff */
[----:B------:R-:W-:Y:S02]  /*0380*/  LEA.HI R2, R3, R0, RZ, 0x2 ;  /* 0x0000000003027211 */ /* 0x000fe400078f10ff */
[----:B------:R-:W-:Y:S01]  /*0390*/  LOP3.LUT R4, R4, 0xfffffffe, RZ, 0xc0, !PT ;  /* 0xfffffffe04047812 */ /* 0x000fe200078ec0ff */
[----:B------:R1:W-:Y:S01]  /*03a0*/  STL [R1+0x20], R16 ;  /* 0x0000201001007387 */ /* 0x0003e20000100800 */
[----:B------:R-:W-:Y:S02]  /*03b0*/  LOP3.LUT R7, R7, 0x7fffffe, RZ, 0xc0, !PT ;  /* 0x07fffffe07077812 */ /* 0x000fe400078ec0ff */
[----:B------:R-:W-:Y:S01]  /*03c0*/  LEA.HI R10, R11, R11, RZ, 0x1 ;  /* 0x0000000b0b0a7211 */ /* 0x000fe200078f08ff */
[----:B------:R-:W-:Y:S01]  /*03d0*/  IMAD.IADD R20, R0, 0x1, -R4 ;  /* 0x0000000100147824 */ /* 0x000fe200078e0a04 */
[----:B------:R-:W-:Y:S01]  /*03e0*/  LOP3.LUT R3, R2, 0xfffffffc, RZ, 0xc0, !PT ;  /* 0xfffffffc02037812 */ /* 0x000fe200078ec0ff */
[----:B------:R-:W-:Y:S01]  /*03f0*/  IMAD.IADD R9, R22, 0x1, -R7 ;  /* 0x0000000116097824 */ /* 0x000fe200078e0a07 */
[----:B------:R-:W-:-:S02]  /*0400*/  LOP3.LUT R2, R5, 0xc0, RZ, 0xc0, !PT ;  /* 0x000000c005027812 */ /* 0x000fc400078ec0ff */
[----:B------:R-:W-:Y:S01]  /*0410*/  LOP3.LUT R4, R10, 0x7fffffe, RZ, 0xc0, !PT ;  /* 0x07fffffe0a047812 */ /* 0x000fe200078ec0ff */
[----:B------:R-:W-:Y:S01]  /*0420*/  IMAD.IADD R12, R0, 0x1, -R3 ;  /* 0x00000001000c7824 */ /* 0x000fe200078e0a03 */
[----:B------:R-:W-:Y:S01]  /*0430*/  SHF.R.U32.HI R7, RZ, 0x3, R2 ;  /* 0x00000003ff077819 */ /* 0x000fe20000011602 */
[----:B------:R-:W-:Y:S01]  /*0440*/  STL [R1+0x18], R20 ;  /* 0x0000181401007387 */ /* 0x000fe20000100800 */
[----:B------:R-:W-:Y:S01]  /*0450*/  LOP3.LUT R5, R2, 0x18, R16, 0xf8, !PT ;  /* 0x0000001802057812 */ /* 0x000fe200078ef810 */
[----:B------:R-:W-:Y:S01]  /*0460*/  IMAD.IADD R3, R11, 0x1, -R4 ;  /* 0x000000010b037824 */ /* 0x000fe200078e0a04 */
[----:B------:R-:W-:Y:S01]  /*0470*/  SHF.R.S32.HI R14, RZ, 0x1f, R6 ;  /* 0x0000001fff0e7819 */ /* 0x000fe20000011406 */
[----:B------:R-:W-:Y:S01]  /*0480*/  IMAD R2, R21, 0x4, R15 ;  /* 0x0000000415027824 */ /* 0x000fe200078e020f */
[----:B------:R-:W-:Y:S01]  /*0490*/  LOP3.LUT R5, R5, R7, RZ, 0x3c, !PT ;  /* 0x0000000705057212 */ /* 0x000fe200078e3cff */
[----:B------:R-:W-:Y:S01]  /*04a0*/  IMAD R4, R0, 0x8, R9 ;  /* 0x0000000800047824 */ /* 0x000fe200078e0209 */
[-C--:B------:R-:W-:Y:S01]  /*04b0*/  LEA.HI R14, R14, R6.reuse, RZ, 0x3 ;  /* 0x000000060e0e7211 */ /* 0x080fe200078f18ff */
[----:B------:R-:W-:Y:S01]  /*04c0*/  IMAD R0, R2, 0x8, R3 ;  /* 0x0000000802007824 */ /* 0x000fe200078e0203 */
[----:B------:R-:W-:Y:S01]  /*04d0*/  LEA.HI R2, R6, R6, RZ, 0x1 ;  /* 0x0000000606027211 */ /* 0x000fe200078f08ff */
[----:B------:R-:W-:Y:S01]  /*04e0*/  IMAD.U32 R7, R4, 0x20, R5 ;  /* 0x0000002004077824 */ /* 0x000fe200078e0005 */
[----:B------:R-:W-:Y:S01]  /*04f0*/  SHF.R.S32.HI R3, RZ, 0x1f, R8 ;  /* 0x0000001fff037819 */ /* 0x000fe20000011408 */
[----:B------:R-:W-:Y:S01]  /*0500*/  IMAD.SHL.U32 R21, R21, 0x20, RZ ;  /* 0x0000002015157824 */ /* 0x000fe200078e00ff */
[----:B------:R-:W-:-:S02]  /*0510*/  LOP3.LUT R4, R14, 0xfffffff8, RZ, 0xc0, !PT ;  /* 0xfffffff80e047812 */ /* 0x000fc400078ec0ff */
[----:B------:R-:W-:Y:S01]  /*0520*/  LOP3.LUT R5, R2, 0x7fffffe, RZ, 0xc0, !PT ;  /* 0x07fffffe02057812 */ /* 0x000fe200078ec0ff */
[----:B------:R2:W-:Y:S01]  /*0530*/  STL [R1+0x14], R7 ;  /* 0x0000140701007387 */ /* 0x0005e20000100800 */
[----:B------:R-:W-:Y:S01]  /*0540*/  LEA.HI R3, R3, R22, RZ, 0x3 ;  /* 0x0000001603037211 */ /* 0x000fe200078f18ff */
[C---:B-1----:R-:W-:Y:S01]  /*0550*/  IMAD.IADD R16, R6.reuse, 0x1, -R4 ;  /* 0x0000000106107824 */ /* 0x042fe200078e0a04 */
[----:B------:R-:W-:Y:S01]  /*0560*/  SHF.R.S32.HI R9, RZ, 0x1, R2 ;  /* 0x00000001ff097819 */ /* 0x000fe20000011402 */
[----:B------:R-:W-:Y:S01]  /*0570*/  IMAD.IADD R17, R6, 0x1, -R5 ;  /* 0x0000000106117824 */ /* 0x000fe200078e0a05 */
[----:B------:R-:W-:Y:S01]  /*0580*/  LOP3.LUT R4, R3, 0xfffffff8, RZ, 0xc0, !PT ;  /* 0xfffffff803047812 */ /* 0x000fe200078ec0ff */
[----:B------:R1:W-:Y:S01]  /*0590*/  STL [R1+0x1c], R21 ;  /* 0x00001c1501007387 */ /* 0x0003e20000100800 */
[----:B------:R-:W-:Y:S02]  /*05a0*/  SHF.R.S32.HI R3, RZ, 0x1, R10 ;  /* 0x00000001ff037819 */ /* 0x000fe4000001140a */
[----:B------:R-:W-:Y:S01]  /*05b0*/  SHF.R.S32.HI R5, RZ, 0x1f, R2 ;  /* 0x0000001fff057819 */ /* 0x000fe20000011402 */
[----:B------:R-:W-:Y:S01]  /*05c0*/  IMAD.SHL.U32 R2, R12, 0x10, RZ ;  /* 0x000000100c027824 */ /* 0x000fe200078e00ff */
[C---:B------:R-:W-:Y:S01]  /*05d0*/  LOP3.LUT P6, RZ, R3.reuse, 0x2, RZ, 0xc0, !PT ;  /* 0x0000000203ff7812 */ /* 0x040fe200078cc0ff */
[----:B------:R-:W-:Y:S01]  /*05e0*/  IMAD.SHL.U32 R6, R3, 0x40, RZ ;  /* 0x0000004003067824 */ /* 0x000fe200078e00ff */
[----:B------:R-:W-:Y:S01]  /*05f0*/  LEA.HI R5, R5, R9, RZ, 0x2 ;  /* 0x0000000905057211 */ /* 0x000fe200078f10ff */
[----:B------:R-:W-:Y:S01]  /*0600*/  IMAD.IADD R3, R22, 0x1, -R4 ;  /* 0x0000000116037824 */ /* 0x000fe200078e0a04 */
[----:B------:R-:W-:-:S04]  /*0610*/  SHF.R.S32.HI R248, RZ, 0x2, R248 ;  /* 0x00000002fff87819 */ /* 0x000fc800000114f8 */
[C---:B------:R-:W-:Y:S01]  /*0620*/  LOP3.LUT R10, R3.reuse, 0x1, RZ, 0xc0, !PT ;  /* 0x00000001030a7812 */ /* 0x040fe200078ec0ff */
[----:B------:R-:W-:Y:S01]  /*0630*/  IMAD R248, R20, 0x10, R248 ;  /* 0x0000001014f87824 */ /* 0x000fe200078e02f8 */
[----:B------:R-:W-:Y:S02]  /*0640*/  LOP3.LUT P4, RZ, R3, 0x2, RZ, 0xc0, !PT ;  /* 0x0000000203ff7812 */ /* 0x000fe4000788c0ff */
[----:B------:R-:W-:Y:S01]  /*0650*/  ISETP.NE.U32.AND P5, PT, R10, 0x1, PT ;  /* 0x000000010a00780c */ /* 0x000fe20003fa5070 */
[----:B--2---:R-:W-:-:S03]  /*0660*/  IMAD.SHL.U32 R7, R11, 0x40, RZ ;  /* 0x000000400b077824 */ /* 0x004fc600078e00ff */
[----:B------:R-:W-:Y:S02]  /*0670*/  SEL R238, R238, 0x10, !P5 ;  /* 0x00000010eeee7807 */ /* 0x000fe40006800000 */
[----:B------:R-:W-:Y:S02]  /*0680*/  LOP3.LUT R8, R7, 0x1c0, RZ, 0xc0, !PT ;  /* 0x000001c007087812 */ /* 0x000fe400078ec0ff */
[----:B------:R-:W-:Y:S02]  /*0690*/  LOP3.LUT R7, R5, 0xfffffffc, RZ, 0xc0, !PT ;  /* 0xfffffffc05077812 */ /* 0x000fe400078ec0ff */
[----:B------:R-:W-:Y:S02]  /*06a0*/  LOP3.LUT R4, R8, 0x30, R2, 0xf8, !PT ;  /* 0x0000003008047812 */ /* 0x000fe400078ef802 */
[----:B------:R-:W-:Y:S01]  /*06b0*/  LOP3.LUT R2, R6, 0xc0, RZ, 0xc0, !PT ;  /* 0x000000c006027812 */ /* 0x000fe200078ec0ff */
[----:B------:R-:W-:Y:S01]  /*06c0*/  IMAD.IADD R11, R9, 0x1, -R7 ;  /* 0x00000001090b7824 */ /* 0x000fe200078e0a07 */
[----:B------:R-:W-:-:S02]  /*06d0*/  LOP3.LUT R6, R4, 0x8, R13, 0xf8, !PT ;  /* 0x0000000804067812 */ /* 0x000fc400078ef80d */
[----:B------:R-:W-:Y:S02]  /*06e0*/  SHF.R.U32.HI R4, RZ, 0x3, R8 ;  /* 0x00000003ff047819 */ /* 0x000fe40000011608 */
[----:B------:R-:W-:Y:S02]  /*06f0*/  LOP3.LUT R5, R2, 0x8, R13, 0xf8, !PT ;  /* 0x0000000802057812 */ /* 0x000fe400078ef80d */
[----:B------:R-:W-:Y:S01]  /*0700*/  LOP3.LUT R13, R6, R4, RZ, 0x3c, !PT ;  /* 0x00000004060d7212 */ /* 0x000fe200078e3cff */
[----:B------:R-:W-:Y:S01]  /*0710*/  IMAD.SHL.U32 R6, R18, 0x2, RZ ;  /* 0x0000000212067824 */ /* 0x000fe200078e00ff */
[----:B------:R-:W-:Y:S02]  /*0720*/  LEA.HI R4, R3, R3, RZ, 0x1 ;  /* 0x0000000303047211 */ /* 0x000fe400078f08ff */
[----:B------:R-:W-:Y:S02]  /*0730*/  SHF.R.U32.HI R2, RZ, 0x3, R2 ;  /* 0x00000003ff027819 */ /* 0x000fe40000011602 */
[----:B------:R-:W-:-:S02]  /*0740*/  LOP3.LUT R7, R4, 0x3fffffe, RZ, 0xc0, !PT ;  /* 0x03fffffe04077812 */ /* 0x000fc400078ec0ff */
[----:B------:R-:W-:Y:S02]  /*0750*/  LOP3.LUT R2, R5, R2, RZ, 0x3c, !PT ;  /* 0x0000000205027212 */ /* 0x000fe400078e3cff */
[----:B------:R-:W-:Y:S01]  /*0760*/  SHF.R.S32.HI R8, RZ, 0x7, R19 ;  /* 0x00000007ff087819 */ /* 0x000fe20000011413 */
[C---:B------:R-:W-:Y:S01]  /*0770*/  IMAD.IADD R10, R3.reuse, 0x1, -R7 ;  /* 0x00000001030a7824 */ /* 0x040fe200078e0a07 */
[----:B------:R-:W-:Y:S01]  /*0780*/  SHF.R.S32.HI R5, RZ, 0x3, R14 ;  /* 0x00000003ff057819 */ /* 0x000fe2000001140e */
[----:B------:R-:W-:Y:S01]  /*0790*/  IMAD.SHL.U32 R7, R3, 0x40, RZ ;  /* 0x0000004003077824 */ /* 0x000fe200078e00ff */
[----:B------:R-:W-:Y:S01]  /*07a0*/  SHF.R.S32.HI R3, RZ, 0x1, R4 ;  /* 0x00000001ff037819 */ /* 0x000fe20000011404 */
[--C-:B------:R-:W-:Y:S02]  /*07b0*/  IMAD R9, R8, 0x1000, R6.reuse ;  /* 0x0000100008097824 */ /* 0x100fe400078e0206 */
[----:B------:R-:W-:Y:S01]  /*07c0*/  IMAD R17, R5, 0x8, R17 ;  /* 0x0000000805117824 */ /* 0x000fe200078e0211 */
[----:B------:R-:W-:Y:S01]  /*07d0*/  LOP3.LUT R4, R7, 0x1c0, RZ, 0xc0, !PT ;  /* 0x000001c007047812 */ /* 0x000fe200078ec0ff */
[----:B------:R-:W-:Y:S01]  /*07e0*/  IMAD R213, R12, 0x2, R5 ;  /* 0x000000020cd57824 */ /* 0x000fe200078e0205 */
[C---:B------:R-:W-:Y:S01]  /*07f0*/  LOP3.LUT P3, RZ, R3.reuse, 0x2, RZ, 0xc0, !PT ;  /* 0x0000000203ff7812 */ /* 0x040fe2000786c0ff */
[----:B------:R-:W-:Y:S01]  /*0800*/  IMAD.SHL.U32 R3, R3, 0x40, RZ ;  /* 0x0000004003037824 */ /* 0x000fe200078e00ff */
[----:B------:R-:W-:Y:S01]  /*0810*/  LOP3.LUT R5, R4, 0x20, R21, 0xf8, !PT ;  /* 0x0000002004057812 */ /* 0x000fe200078ef815 */
[----:B------:R-:W-:Y:S01]  /*0820*/  IMAD R7, R12, 0x200, R6 ;  /* 0x000002000c077824 */ /* 0x000fe200078e0206 */
[----:B------:R-:W-:Y:S01]  /*0830*/  SHF.R.U32.HI R6, RZ, 0x3, R4 ;  /* 0x00000003ff067819 */ /* 0x000fe20000011604 */
[----:B------:R-:W-:Y:S01]  /*0840*/  IMAD.SHL.U32 R4, R8, 0x8, RZ ;  /* 0x0000000808047824 */ /* 0x000fe200078e00ff */
[----:B------:R-:W-:Y:S01]  /*0850*/  LOP3.LUT R3, R3, 0xc0, RZ, 0xc0, !PT ;  /* 0x000000c003037812 */ /* 0x000fe200078ec0ff */
[----:B------:R-:W-:Y:S01]  /*0860*/  IMAD R10, R10, 0x20, R7 ;  /* 0x000000200a0a7824 */ /* 0x000fe200078e0207 */
[----:B------:R-:W-:Y:S01]  /*0870*/  LOP3.LUT R8, R5, R6, RZ, 0x3c, !PT ;  /* 0x0000000605087212 */ /* 0x000fe200078e3cff */
[----:B------:R-:W-:Y:S01]  /*0880*/  IMAD R7, R20, 0x400, R9 ;  /* 0x0000040014077824 */ /* 0x000fe200078e0209 */
[----:B------:R-:W-:Y:S01]  /*0890*/  LOP3.LUT R4, R4, 0x8, RZ, 0xc0, !PT ;  /* 0x0000000804047812 */ /* 0x000fe200078ec0ff */
[----:B------:R-:W-:Y:S01]  /*08a0*/  IMAD.U32 R218, R0, 0x20, R2 ;  /* 0x0000002000da7824 */ /* 0x000fe200078e0002 */
[----:B------:R-:W-:Y:S01]  /*08b0*/  SHF.R.U32.HI R5, RZ, 0x3, R3 ;  /* 0x00000003ff057819 */ /* 0x000fe20000011603 */
[----:B------:R-:W-:Y:S01]  /*08c0*/  IMAD.IADD R237, R8, 0x1, R7 ;  /* 0x0000000108ed7824 */ /* 0x000fe200078e0207 */
[C---:B------:R-:W-:Y:S01]  /*08d0*/  R2P PR, R16.reuse, 0x6 ;  /* 0x0000000610007804 */ /* 0x040fe20000000000 */
[----:B------:R-:W-:Y:S01]  /*08e0*/  IMAD.SHL.U32 R0, R16, 0x40, RZ ;  /* 0x0000004010007824 */ /* 0x000fe200078e00ff */
[----:B------:R-:W-:Y:S01]  /*08f0*/  LOP3.LUT R8, R5, R3, R4, 0x1e, !PT ;  /* 0x0000000305087212 */ /* 0x000fe200078e1e04 */
[----:B------:R-:W-:Y:S01]  /*0900*/  IMAD.SHL.U32 R3, R11, 0x40, RZ ;  /* 0x000000400b037824 */ /* 0x000fe200078e00ff */
[----:B------:R-:W-:Y:S01]  /*0910*/  LEA R210, R218, UR5, 0x1 ;  /* 0x00000005dad27c11 */ /* 0x000fe2000f8e08ff */
[C---:B------:R-:W-:Y:S01]  /*0920*/  IMAD.SHL.U32 R6, R15.reuse, 0x10, RZ ;  /* 0x000000100f067824 */ /* 0x040fe200078e00ff */
[----:B------:R-:W-:Y:S01]  /*0930*/  LOP3.LUT R5, R0, 0x1c0, RZ, 0xc0, !PT ;  /* 0x000001c000057812 */ /* 0x000fe200078ec0ff */
[----:B------:R-:W-:Y:S01]  /*0940*/  IMAD.SHL.U32 R2, R15, 0x8, RZ ;  /* 0x000000080f027824 */ /* 0x000fe200078e00ff */
[----:B------:R-:W-:Y:S01]  /*0950*/  LOP3.LUT R3, R3, 0xc0, RZ, 0xc0, !PT ;  /* 0x000000c003037812 */ /* 0x000fe200078ec0ff */
[----:B------:R-:W-:Y:S01]  /*0960*/  IMAD.IADD R8, R8, 0x1, R10 ;  /* 0x0000000108087824 */ /* 0x000fe200078e020a */
[----:B------:R-:W-:Y:S01]  /*0970*/  LOP3.LUT R7, R4, 0x10, R6, 0xf8, !PT ;  /* 0x0000001004077812 */ /* 0x000fe200078ef806 */
[----:B------:R-:W-:Y:S01]  /*0980*/  IMAD R4, R15, 0x200, R13 ;  /* 0x000002000f047824 */ /* 0x000fe200078e020d */
[----:B------:R-:W-:-:S02]  /*0990*/  LOP3.LUT R2, R2, 0x8, RZ, 0xc0, !PT ;  /* 0x0000000802027812 */ /* 0x000fc400078ec0ff */
[----:B------:R-:W-:Y:S02]  /*09a0*/  SHF.R.U32.HI R6, RZ, 0x3, R5 ;  /* 0x00000003ff067819 */ /* 0x000fe40000011605 */
[--C-:B------:R-:W-:Y:S02]  /*09b0*/  SHF.R.U32.HI R0, RZ, 0x3, R3.reuse ;  /* 0x00000003ff007819 */ /* 0x100fe40000011603 */
[--C-:B------:R-:W-:Y:S02]  /*09c0*/  LOP3.LUT R6, R6, R5, R2.reuse, 0x1e, !PT ;  /* 0x0000000506067212 */ /* 0x100fe400078e1e02 */
[C---:B------:R-:W-:Y:S01]  /*09d0*/  LOP3.LUT R5, R0.reuse, R3, R2, 0x1e, !PT ;  /* 0x0000000300057212 */ /* 0x040fe200078e1e02 */
[----:B------:R-:W-:Y:S01]  /*09e0*/  IMAD.SHL.U32 R2, R17, 0x20, RZ ;  /* 0x0000002011027824 */ /* 0x000fe200078e00ff */
[----:B------:R-:W-:Y:S01]  /*09f0*/  LOP3.LUT R3, R0, R7, R3, 0x1e, !PT ;  /* 0x0000000700037212 */ /* 0x000fe200078e1e03 */
[----:B------:R-:W-:Y:S01]  /*0a00*/  IMAD.U32 R213, R213, 0x200, R6 ;  /* 0x00000200d5d57824 */ /* 0x000fe200078e0006 */
[----:B------:R-:W-:Y:S01]  /*0a10*/  SEL R0, R219, 0xffffffe0, !P6 ;  /* 0xffffffe0db007807 */ /* 0x000fe20007000000 */
[----:B------:R-:W-:Y:S01]  /*0a20*/  IMAD R220, R20, 0x200, R2 ;  /* 0x0000020014dc7824 */ /* 0x000fe200078e0202 */
[----:B------:R-:W-:Y:S01]  /*0a30*/  LEA R237, R237, UR4, 0x1 ;  /* 0x00000004eded7c11 */ /* 0x000fe2000f8e08ff */
[----:B------:R-:W-:Y:S01]  /*0a40*/  IMAD.IADD R217, R2, 0x1, R3 ;  /* 0x0000000102d97824 */ /* 0x000fe200078e0203 */
[----:B------:R-:W-:Y:S01]  /*0a50*/  LEA R3, R4, UR4, 0x1 ;  /* 0x0000000404037c11 */ /* 0x000fe2000f8e08ff */
[----:B------:R-:W-:Y:S01]  /*0a60*/  IMAD.IADD R210, R210, 0x1, R0 ;  /* 0x00000001d2d27824 */ /* 0x000fe200078e0200 */
[----:B------:R-:W-:Y:S01]  /*0a70*/  LOP3.LUT P0, RZ, R11, 0x2, RZ, 0xc0, !PT ;  /* 0x000000020bff7812 */ /* 0x000fe2000780c0ff */
[----:B------:R-:W-:Y:S01]  /*0a80*/  IMAD.U32 R0, RZ, RZ, UR7 ;  /* 0x00000007ff007e24 */ /* 0x000fe2000f8e00ff */
[----:B------:R-:W-:Y:S01]  /*0a90*/  USHF.R.S32.HI UR7, URZ, 0x1f, UR61 ;  /* 0x0000001f3f077899 */ /* 0x000fe2000801143d */
[----:B------:R-:W-:Y:S01]  /*0aa0*/  IMAD.IADD R220, R220, 0x1, R5 ;  /* 0x00000001dcdc7824 */ /* 0x000fe200078e0205 */
[----:B------:R-:W-:Y:S01]  /*0ab0*/  LEA R213, R213, UR5, 0x1 ;  /* 0x00000005d5d57c11 */ /* 0x000fe2000f8e08ff */
[----:B------:R-:W-:-:S02]  /*0ac0*/  IMAD.U32 R0, RZ, RZ, UR10 ;  /* 0x0000000aff007e24 */ /* 0x000fc4000f8e00ff */
[----:B------:R-:W-:Y:S01]  /*0ad0*/  IMAD.MOV.U32 R0, RZ, RZ, 0x40 ;  /* 0x00000040ff007424 */ /* 0x000fe200078e00ff */
[----:B------:R-:W-:Y:S01]  /*0ae0*/  LEA R211, R220, UR4, 0x1 ;  /* 0x00000004dcd37c11 */ /* 0x000fe2000f8e08ff */
[----:B------:R-:W-:Y:S02]  /*0af0*/  IMAD.U32 R2, RZ, RZ, UR7 ;  /* 0x00000007ff027e24 */ /* 0x000fe4000f8e00ff */
[----:B------:R-:W-:Y:S01]  /*0b00*/  IMAD.U32 R2, RZ, RZ, UR6 ;  /* 0x00000006ff027e24 */ /* 0x000fe2000f8e00ff */
[----:B------:R-:W-:Y:S01]  /*0b10*/  UIADD3 UR6, UR4, 0x9000, URZ ;  /* 0x0000900004067890 */ /* 0x000fe2000fffe03f */
[----:B------:R-:W-:Y:S01]  /*0b20*/  SEL R2, R219, 0xffffffe0, !P1 ;  /* 0xffffffe0db027807 */ /* 0x000fe20004800000 */
[C---:B------:R-:W-:Y:S01]  /*0b30*/  VIADD R240, R237.reuse, 0x20 ;  /* 0x00000020edf07836 */ /* 0x040fe20000000000 */
[----:B------:R-:W-:Y:S01]  /*0b40*/  SEL R0, R0, 0xffffffc0, !P2 ;  /* 0xffffffc000007807 */ /* 0x000fe20005000000 */
[----:B------:R-:W-:Y:S01]  /*0b50*/  @P4 VIADD R240, R237, 0xffffffe0 ;  /* 0xffffffe0edf04836 */ /* 0x000fe20000000000 */
[----:B------:R-:W-:Y:S01]  /*0b60*/  SEL R219, R219, 0xffffffe0, !P0 ;  /* 0xffffffe0dbdb7807 */ /* 0x000fe20004000000 */
[----:B------:R-:W-:Y:S01]  /*0b70*/  IMAD.IADD R214, R213, 0x1, R2 ;  /* 0x00000001d5d67824 */ /* 0x000fe200078e0202 */
[----:B------:R-:W-:Y:S01]  /*0b80*/  LEA R5, R8, UR6, 0x1 ;  /* 0x0000000608057c11 */ /* 0x000fe2000f8e08ff */
[----:B------:R-:W-:-:S02]  /*0b90*/  IMAD.IADD R239, R237, 0x1, R238 ;  /* 0x00000001edef7824 */ /* 0x000fc400078e02ee */
[----:B------:R-:W-:Y:S02]  /*0ba0*/  IMAD.IADD R238, R238, 0x1, R240 ;  /* 0x00000001eeee7824 */ /* 0x000fe400078e02f0 */
[C---:B------:R-:W-:Y:S01]  /*0bb0*/  VIADD R4, R5.reuse, 0x20 ;  /* 0x0000002005047836 */ /* 0x040fe20000000000 */
[----:B------:R1:W-:Y:S01]  /*0bc0*/  STL [R1+0x8], R5 ;  /* 0x0000080501007387 */ /* 0x0003e20000100800 */
[----:B------:R-:W-:Y:S02]  /*0bd0*/  @P3 VIADD R4, R5, 0xffffffe0 ;  /* 0xffffffe005043836 */ /* 0x000fe40000000000 */
[--C-:B------:R-:W-:Y:S02]  /*0be0*/  IMAD.IADD R216, R213, 0x1, R0.reuse ;  /* 0x00000001d5d87824 */ /* 0x100fe400078e0200 */
[----:B------:R-:W-:Y:S01]  /*0bf0*/  IMAD.IADD R215, R214, 0x1, R0 ;  /* 0x00000001d6d77824 */ /* 0x000fe200078e0200 */
[----:B------:R1:W-:Y:S01]  /*0c00*/  STL [R1+0xc], R4 ;  /* 0x00000c0401007387 */ /* 0x0003e20000100800 */
[----:B------:R-:W-:-:S07]  /*0c10*/  IMAD.IADD R212, R211, 0x1, R219 ;  /* 0x00000001d3d47824 */ /* 0x000fce00078e02db */
.L_x_624:
        /* <DEDUP_REMOVED lines=16> */
[----:B-123--:R-:W-:Y:S01]  /*0d20*/  IMAD.U32 R4, RZ, RZ, UR6 ;  /* 0x00000006ff047e24 */ /* 0x00efe2000f8e00ff */
[----:B------:R-:W-:Y:S01]  /*0d30*/  UISETP.NE.U32.AND UP0, UPT, UR12, URZ, UPT ;  /* 0x0000003f0c00728c */ /* 0x000fe2000bf05070 */
[----:B------:R-:W-:Y:S01]  /*0d40*/  IMAD.U32 R6, RZ, RZ, UR10 ;  /* 0x0000000aff067e24 */ /* 0x000fe2000f8e00ff */
[----:B------:R-:W-:Y:S01]  /*0d50*/  @UP4 UIADD3.X UR11, UR5, UR11, URZ, UP1, !UPT ;  /* 0x0000000b050b4290 */ /* 0x000fe20008ffe43f */
[----:B------:R-:W-:Y:S01]  /*0d60*/  IMAD.U32 R5, RZ, RZ, UR7 ;  /* 0x00000007ff057e24 */ /* 0x000fe2000f8e00ff */
[----:B------:R-:W-:-:S02]  /*0d70*/  UIADD3.X UR12, UR5, UR13, URZ, UP2, !UPT ;  /* 0x0000000d050c7290 */ /* 0x000fc400097fe43f */
        /* <DEDUP_REMOVED lines=45> */
.L_x_594:
        /* <DEDUP_REMOVED lines=10> */
[----:B------:R-:W-:Y:S02]  /*10f0*/  UIMAD.WIDE.U32 UR18, UR61, UR6, URZ ;  /* 0x000000063d1272a5 */ /* 0x000fe4000f8e003f */
[----:B------:R-:W-:Y:S02]  /*1100*/  UIMAD UR6, UR52, UR6, URZ ;  /* 0x00000006340672a4 */ /* 0x000fe4000f8e023f */
[----:B------:R-:W2:Y:S01]  /*1110*/  S2UR UR14, SR_CTAID.X ;  /* 0x00000000000e79c3 */ /* 0x000ea20000002500 */
[----:B------:R-:W-:Y:S02]  /*1120*/  UISETP.NE.AND UP1, UPT, UR59, -0x1, UPT ;  /* 0xffffffff3b00788c */ /* 0x000fe4000bf25270 */
[----:B------:R-:W-:Y:S01]  /*1130*/  UIMAD UR13, UR61, UR7, UR6 ;  /* 0x000000073d0d72a4 */ /* 0x000fe2000f8e0206 */
[----:B------:R-:W-:-:S02]  /*1140*/  ULDC UR53, c[0x0][0x2d4] ;  /* 0x0000b50000357ab9 */ /* 0x000fc40000000800 */
[----:B------:R-:W-:Y:S01]  /*1150*/  @!UP2 ULDC.64 UR6, c[0x0][0x418] ;  /* 0x000106000006aab9 */ /* 0x000fe20000000a00 */
[----:B------:R-:W-:Y:S01]  /*1160*/  ULDC.64 UR30, c[0x0][0x240] ;  /* 0x00009000001e7ab9 */ /* 0x000fe20000000a00 */
[----:B------:R-:W3:Y:S01]  /*1170*/  S2UR UR45, SR_CTAID.Z ;  /* 0x00000000002d79c3 */ /* 0x000ee20000002700 */
[----:B------:R-:W-:Y:S02]  /*1180*/  @!UP2 UIMAD.WIDE.U32 UR34, UR61, UR6, URZ ;  /* 0x000000063d22a2a5 */ /* 0x000fe4000f8e003f */
[----:B------:R-:W-:Y:S01]  /*1190*/  USHF.R.S32.HI UR29, URZ, 0x1f, UR53 ;  /* 0x0000001f3f1d7899 */ /* 0x000fe20008011435 */
[----:B------:R-:W-:Y:S01]  /*11a0*/  @UP1 ULDC.64 UR22, c[0x0][0x248] ;  /* 0x0000920000161ab9 */ /* 0x000fe20000000a00 */
[----:B------:R-:W-:Y:S01]  /*11b0*/  ULDC UR55, c[0x0][0x2dc] ;  /* 0x0000b70000377ab9 */ /* 0x000fe20000000800 */
[----:B------:R-:W-:Y:S01]  /*11c0*/  ULDC UR54, c[0x0][0x270] ;  /* 0x00009c0000367ab9 */ /* 0x000fe20000000800 */
[----:B-1----:R-:W-:Y:S01]  /*11d0*/  IABS R6, R7 ;  /* 0x0000000700067213 */ /* 0x002fe20000000000 */
[----:B------:R-:W-:Y:S01]  /*11e0*/  UIADD3 UR32, UR19, UR13, URZ ;  /* 0x0000000d13207290 */ /* 0x000fe2000fffe03f */
[----:B------:R-:W-:Y:S01]  /*11f0*/  ISETP.NE.AND P3, PT, R7, RZ, PT ;  /* 0x000000ff0700720c */ /* 0x000fe20003f65270 */
[----:B------:R-:W-:Y:S01]  /*1200*/  USHF.L.U64.HI UR20, UR61, 0x7, UR52 ;  /* 0x000000073d147899 */ /* 0x000fe20008010234 */
[----:B------:R-:W1:Y:S01]  /*1210*/  I2F.RP R4, R6 ;  /* 0x0000000600047306 */ /* 0x000e620000209400 */
[----:B------:R-:W-:Y:S01]  /*1220*/  ULDC.U8 UR33, c[0x0][0x3d8] ;  /* 0x0000f60000217ab9 */ /* 0x000fe20000000000 */
[----:B------:R-:W-:-:S02]  /*1230*/  UIMAD UR17, UR12, UR31, URZ ;  /* 0x0000001f0c1172a4 */ /* 0x000fc4000f8e023f */
[----:B--2---:R-:W-:Y:S02]  /*1240*/  UIMAD.WIDE.U32 UR24, UR14, UR10, URZ ;  /* 0x0000000a0e1872a5 */ /* 0x004fe4000f8e003f */
[----:B------:R-:W-:Y:S02]  /*1250*/  UISETP.NE.AND UP3, UPT, UR33, URZ, UPT ;  /* 0x0000003f2100728c */ /* 0x000fe4000bf65270 */
[----:B------:R-:W-:Y:S02]  /*1260*/  UIMAD UR38, UR14, UR11, UR25 ;  /* 0x0000000b0e2672a4 */ /* 0x000fe4000f8e0219 */
[----:B------:R-:W-:Y:S01]  /*1270*/  USHF.L.U32 UR14, UR61, 0x7, URZ ;  /* 0x000000073d0e7899 */ /* 0x000fe2000800063f */
[----:B------:R-:W-:Y:S01]  /*1280*/  @UP2 ULDC.64 UR10, c[0x0][0x420] ;  /* 0x00010800000a2ab9 */ /* 0x000fe20000000a00 */
[----:B---3--:R-:W-:Y:S01]  /*1290*/  IABS R2, UR45 ;  /* 0x0000002d00027c13 */ /* 0x008fe20008000000 */
[----:B------:R-:W-:Y:S01]  /*12a0*/  @UP2 UIMAD.WIDE.U32 UR36, UR12, UR10, URZ ;  /* 0x0000000a0c2422a5 */ /* 0x000fe2000f8e003f */
[----:B-1----:R-:W1:Y:S01]  /*12b0*/  MUFU.RCP R4, R4 ;  /* 0x0000000400047308 */ /* 0x002e620000001000 */
[----:B------:R-:W-:-:S02]  /*12c0*/  @!UP2 UIMAD UR10, UR52, UR6, URZ ;  /* 0x00000006340aa2a4 */ /* 0x000fc4000f8e023f */
[----:B------:R-:W-:Y:S02]  /*12d0*/  UIADD3 UR6, UR16, 0x3f, URZ ;  /* 0x0000003f10067890 */ /* 0x000fe4000fffe03f */
[----:B------:R-:W-:Y:S02]  /*12e0*/  @!UP2 UIMAD UR21, UR61, UR7, UR10 ;  /* 0x000000073d15a2a4 */ /* 0x000fe4000f8e020a */
[----:B------:R-:W-:Y:S02]  /*12f0*/  UIADD3 UR7, UR16, 0x80, UR58 ;  /* 0x0000008010077890 */ /* 0x000fe4000fffe03a */
[----:B------:R-:W-:Y:S01]  /*1300*/  @UP2 UIMAD UR43, UR12, UR11, UR37 ;  /* 0x0000000b0c2b22a4 */ /* 0x000fe2000f8e0225 */
[----:B------:R-:W-:Y:S01]  /*1310*/  ULDC UR10, c[0x0][0x394] ;  /* 0x0000e500000a7ab9 */ /* 0x000fe20000000800 */
[----:B------:R-:W-:Y:S02]  /*1320*/  USHF.R.S32.HI UR11, URZ, 0x1f, UR6 ;  /* 0x0000001f3f0b7899 */ /* 0x000fe40008011406 */
[----:B------:R-:W-:-:S02]  /*1330*/  UIADD3 UR7, UR7, UR10, -UR5 ;  /* 0x0000000a07077290 */ /* 0x000fc4000fffe805 */
[----:B------:R-:W-:Y:S01]  /*1340*/  @UP1 UIADD3 UR10, UR57, UR59, URZ ;  /* 0x0000003b390a1290 */ /* 0x000fe2000fffe03f */
[----:B-1----:R-:W-:Y:S01]  /*1350*/  VIADD R4, R4, 0xffffffe ;  /* 0x0ffffffe04047836 */ /* 0x002fe20000000000 */
[----:B------:R-:W-:Y:S02]  /*1360*/  ULEA.HI UR26, UR11, UR6, URZ, 0x6 ;  /* 0x000000060b1a7291 */ /* 0x000fe4000f8f303f */
[----:B------:R-:W-:Y:S01]  /*1370*/  UIADD3 UR11, UR7, 0x3f, URZ ;  /* 0x0000003f070b7890 */ /* 0x000fe2000fffe03f */
[----:B------:R-:W1:Y:S01]  /*1380*/  F2I.FTZ.U32.TRUNC.NTZ R5, R4 ;  /* 0x0000000400057305 */ /* 0x000e62000021f000 */
[----:B------:R-:W-:Y:S02]  /*1390*/  @UP1 UIMAD.WIDE.U32 UR6, UR10, UR22, URZ ;  /* 0x000000160a0612a5 */ /* 0x000fe4000f8e003f */
[----:B------:R-:W-:Y:S02]  /*13a0*/  @UP1 UIMAD UR10, UR10, UR23, URZ ;  /* 0x000000170a0a12a4 */ /* 0x000fe4000f8e023f */
[----:B------:R-:W-:-:S02]  /*13b0*/  USEL UR27, UR14, URZ, UP0 ;  /* 0x0000003f0e1b7287 */ /* 0x000fc40008000000 */
[----:B------:R-:W-:Y:S02]  /*13c0*/  @UP1 UIADD3 UR46, UR7, UR10, URZ ;  /* 0x0000000a072e1290 */ /* 0x000fe4000fffe03f */
[----:B------:R-:W-:Y:S02]  /*13d0*/  USHF.R.S32.HI UR10, URZ, 0x1f, UR11 ;  /* 0x0000001f3f0a7899 */ /* 0x000fe4000801140b */
[----:B------:R-:W-:Y:S01]  /*13e0*/  UIMAD.WIDE.U32 UR14, UR12, UR30, URZ ;  /* 0x0000001e0c0e72a5 */ /* 0x000fe2000f8e003f */
[----:B------:R-:W-:Y:S01]  /*13f0*/  @UP1 UMOV UR44, UR6 ;  /* 0x00000006002c1c82 */ /* 0x000fe20008000000 */
[----:B------:R-:W-:Y:S01]  /*1400*/  ULEA.HI UR19, UR10, UR11, URZ, 0x6 ;  /* 0x0000000b0a137291 */ /* 0x000fe2000f8f303f */
[----:B-1----:R-:W-:Y:S01]  /*1410*/  IMAD.MOV R0, RZ, RZ, -R5 ;  /* 0x000000ffff007224 */ /* 0x002fe200078e0a05 */
[----:B------:R-:W-:Y:S01]  /*1420*/  ULDC.U8 UR25, c[0x0][0x480] ;  /* 0x0001200000197ab9 */ /* 0x000fe20000000000 */
[----:B------:R-:W-:Y:S01]  /*1430*/  IMAD.MOV.U32 R4, RZ, RZ, RZ ;  /* 0x000000ffff047224 */ /* 0x000fe200078e00ff */
[----:B------:R-:W-:Y:S01]  /*1440*/  UIMAD.WIDE UR6, UR55, UR54, URZ ;  /* 0x00000036370672a5 */ /* 0x000fe2000f8e023f */
[----:B------:R-:W-:Y:S01]  /*1450*/  IMAD R0, R0, R6, RZ ;  /* 0x0000000600007224 */ /* 0x000fe200078e02ff */
[----:B------:R-:W-:-:S02]  /*1460*/  UIMAD.WIDE.U32 UR10, UR61, UR53, URZ ;  /* 0x000000353d0a72a5 */ /* 0x000fc4000f8e003f */
[----:B------:R-:W-:Y:S01]  /*1470*/  UIMAD UR13, UR29, UR61, URZ ;  /* 0x0000003d1d0d72a4 */ /* 0x000fe2000f8e023f */
[----:B------:R-:W-:Y:S01]  /*1480*/  IMAD.HI.U32 R0, R5, R0, R4 ;  /* 0x0000000005007227 */ /* 0x000fe200078e0004 */
[----:B------:R-:W-:Y:S02]  /*1490*/  UISETP.NE.AND UP4, UPT, UR25, URZ, UPT ;  /* 0x0000003f1900728c */ /* 0x000fe4000bf85270 */
[----:B------:R-:W-:Y:S02]  /*14a0*/  USEL UR51, UR18, UR14, !UP2 ;  /* 0x0000000e12337287 */ /* 0x000fe4000d000000 */
[----:B------:R-:W-:Y:S01]  /*14b0*/  USEL UR25, UR20, URZ, UP0 ;  /* 0x0000003f14197287 */ /* 0x000fe20008000000 */
[----:B------:R-:W-:Y:S01]  /*14c0*/  IMAD.HI.U32 R0, R0, R2, RZ ;  /* 0x0000000200007227 */ /* 0x000fe200078e00ff */
[----:B------:R-:W-:Y:S02]  /*14d0*/  @UP2 UIADD3 UR32, UR15, UR17, URZ ;  /* 0x000000110f202290 */ /* 0x000fe4000fffe03f */
[----:B------:R-:W-:Y:S01]  /*14e0*/  UIMAD.WIDE.U32 UR14, UR6, UR10, URZ ;  /* 0x0000000a060e72a5 */ /* 0x000fe2000f8e003f */
[----:B------:R-:W-:Y:S01]  /*14f0*/  IMAD.MOV R4, RZ, RZ, -R0 ;  /* 0x000000ffff047224 */ /* 0x000fe200078e0a00 */
[----:B------:R-:W-:-:S02]  /*1500*/  UIMAD UR20, UR7, UR10, URZ ;  /* 0x0000000a071472a4 */ /* 0x000fc4000f8e023f */
[----:B------:R-:W-:Y:S01]  /*1510*/  UIMAD UR10, UR52, UR53, UR13 ;  /* 0x00000035340a72a4 */ /* 0x000fe2000f8e020d */
[C---:B------:R-:W-:Y:S01]  /*1520*/  IMAD R2, R6.reuse, R4, R2 ;  /* 0x0000000406027224 */ /* 0x040fe200078e0202 */
[----:B------:R-:W-:Y:S01]  /*1530*/  ULDC UR40, c[0x0][0x2c4] ;  /* 0x0000b10000287ab9 */ /* 0x000fe20000000800 */
[----:B------:R-:W-:Y:S01]  /*1540*/  @UP3 ULDC UR13, c[0x0][0x2e4] ;  /* 0x0000b900000d3ab9 */ /* 0x000fe20000000800 */
[----:B------:R-:W-:Y:S02]  /*1550*/  UIADD3 UR17, UR11, UR10, URZ ;  /* 0x0000000a0b117290 */ /* 0x000fe4000fffe03f */
[----:B------:R-:W-:Y:S01]  /*1560*/  ISETP.GT.U32.AND P1, PT, R6, R2, PT ;  /* 0x000000020600720c */ /* 0x000fe20003f24070 */
[----:B------:R-:W-:Y:S02]  /*1570*/  USHF.R.S32.HI UR11, URZ, 0x6, UR26 ;  /* 0x000000063f0b7899 */ /* 0x000fe4000801141a */
[----:B------:R-:W-:Y:S02]  /*1580*/  USHF.R.S32.HI UR10, URZ, 0x6, UR19 ;  /* 0x000000063f0a7899 */ /* 0x000fe40008011413 */
[----:B------:R-:W-:-:S02]  /*1590*/  @UP3 UIMAD UR18, UR61, UR40, URZ ;  /* 0x000000283d1232a4 */ /* 0x000fc4000f8e023f */
[----:B------:R-:W-:Y:S02]  /*15a0*/  UISETP.LT.AND UP0, UPT, UR11, UR10, UPT ;  /* 0x0000000a0b00728c */ /* 0x000fe4000bf01270 */
[----:B------:R-:W-:Y:S02]  /*15b0*/  @UP3 USEL UR18, UR18, UR12, !UP2 ;  /* 0x0000000c12123287 */ /* 0x000fe4000d000000 */
[----:B------:R-:W-:Y:S02]  /*15c0*/  USEL UR33, UR11, UR10, UP0 ;  /* 0x0000000a0b217287 */ /* 0x000fe40008000000 */
        /* <DEDUP_REMOVED lines=13> */
[----:B------:R-:W-:Y:S02]  /*16a0*/  UIADD3 UR41, UR15, UR13, URZ ;  /* 0x0000000d0f297290 */ /* 0x000fe4000fffe03f */
[----:B------:R-:W-:Y:S02]  /*16b0*/  UIMAD UR13, UR7, UR12, URZ ;  /* 0x0000000c070d72a4 */ /* 0x000fe4000f8e023f */
[----:B------:R-:W-:Y:S01]  /*16c0*/  UIADD3.X UR14, UR18, UR25, URZ, UP0, !UPT ;  /* 0x00000019120e7290 */ /* 0x000fe200087fe43f */
[----:B------:R-:W-:Y:S01]  /*16d0*/  @P0 VIADD R0, R0, 0x1 ;  /* 0x0000000100000836 */ /* 0x000fe20000000000 */
[----:B------:R-:W-:Y:S01]  /*16e0*/  UIMAD UR7, UR7, UR10, URZ ;  /* 0x0000000a070772a4 */ /* 0x000fe2000f8e023f */
[----:B------:R-:W-:Y:S01]  /*16f0*/  PLOP3.LUT P0, PT, PT, PT, UP3, 0x80, 0x0 ;  /* 0x000000000000781c */ /* 0x000fe20003f0f038 */
[----:B------:R-:W-:Y:S02]  /*1700*/  @UP1 UIADD3 UR28, UR57, UR59, URZ ;  /* 0x0000003b391c1290 */ /* 0x000fe4000fffe03f */
[----:B------:R-:W-:Y:S01]  /*1710*/  @!UP2 UIADD3 UR43, UR35, UR21, URZ ;  /* 0x00000015232ba290 */ /* 0x000fe2000fffe03f */
[----:B------:R-:W-:Y:S01]  /*1720*/  @!P2 IADD3 R0, -R0, RZ, RZ ;  /* 0x000000ff0000a210 */ /* 0x000fe20007ffe1ff */
[----:B------:R-:W-:Y:S01]  /*1730*/  UIMAD.WIDE.U32 UR26, UR6, UR10, URZ ;  /* 0x0000000a061a72a5 */ /* 0x000fe2000f8e003f */
[----:B------:R-:W-:Y:S01]  /*1740*/  @!P3 LOP3.LUT R0, RZ, R7, RZ, 0x33, !PT ;  /* 0x00000007ff00b212 */ /* 0x000fe200078e33ff */
[----:B------:R-:W-:Y:S01]  /*1750*/  @UP1 ULDC.64 UR20, c[0x0][0x250] ;  /* 0x0000940000141ab9 */ /* 0x000fe20000000a00 */
[----:B------:R-:W-:-:S02]  /*1760*/  UIMAD UR10, UR6, UR14, UR7 ;  /* 0x0000000e060a72a4 */ /* 0x000fc4000f8e0207 */
[----:B------:R-:W-:Y:S02]  /*1770*/  @UP1 UIMAD.WIDE.U32 UR6, UR28, UR20, URZ ;  /* 0x000000141c0612a5 */ /* 0x000fe4000f8e003f */
[----:B------:R-:W-:Y:S02]  /*1780*/  @!UP3 UIMAD UR19, UR61, UR54, UR45 ;  /* 0x000000363d13b2a4 */ /* 0x000fe4000f8e022d */
[----:B------:R-:W-:Y:S02]  /*1790*/  @UP2 UIADD3 UR41, UR11, UR13, URZ ;  /* 0x0000000d0b292290 */ /* 0x000fe4000fffe03f */
[----:B------:R-:W-:Y:S02]  /*17a0*/  UIMAD UR42, UR45, UR55, URZ ;  /* 0x000000372d2a72a4 */ /* 0x000fe4000f8e023f */
[----:B------:R-:W-:Y:S02]  /*17b0*/  @UP1 UIMAD UR11, UR28, UR21, URZ ;  /* 0x000000151c0b12a4 */ /* 0x000fe4000f8e023f */
[----:B------:R-:W-:-:S02]  /*17c0*/  @!UP3 UIMAD UR29, UR19, UR40, URZ ;  /* 0x00000028131db2a4 */ /* 0x000fc4000f8e023f */
[----:B------:R-:W-:Y:S02]  /*17d0*/  USEL UR48, UR38, URZ, UP4 ;  /* 0x0000003f26307287 */ /* 0x000fe4000a000000 */
[----:B------:R-:W-:Y:S02]  /*17e0*/  USHF.R.S32.HI UR39, URZ, 0x1f, UR58 ;  /* 0x0000001f3f277899 */ /* 0x000fe4000801143a */
        /* <DEDUP_REMOVED lines=18> */
.L_x_596:
        /* <DEDUP_REMOVED lines=13> */
.L_x_597:
[----:B------:R-:W-:Y:S01]  /*19e0*/  @UP2 UMOV UR13, UR36 ;  /* 0x00000024000d2c82 */ /* 0x000fe20008000000 */
[----:B------:R-:W-:Y:S01]  /*19f0*/  @!UP2 UMOV UR13, UR34 ;  /* 0x00000022000dac82 */ /* 0x000fe20008000000 */
[----:B------:R-:W-:Y:S01]  /*1a00*/  SHF.R.S32.HI R10, RZ, 0x1f, R0 ;  /* 0x0000001fff0a7819 */ /* 0x000fe20000011400 */
[----:B------:R-:W-:Y:S06]  /*1a10*/  @!P0 BRA `(.L_x_598) ;  /* 0x0000000000208947 */ /* 0x000fec0003800000 */
[----:B------:R-:W1:Y:S01]  /*1a20*/  S2UR UR10, SR_CTAID.Z ;  /* 0x00000000000a79c3 */ /* 0x000e620000002700 */
[----:B------:R-:W-:Y:S01]  /*1a30*/  @!UP2 UIMAD UR12, UR61, UR53, URZ ;  /* 0x000000353d0ca2a4 */ /* 0x000fe2000f8e023f */
[----:B------:R-:W-:Y:S01]  /*1a40*/  ULDC UR6, c[0x0][0x2c0] ;  /* 0x0000b00000067ab9 */ /* 0x000fe20000000800 */
[----:B------:R-:W-:Y:S02]  /*1a50*/  ULDC UR7, c[0x0][0x2e4] ;  /* 0x0000b90000077ab9 */ /* 0x000fe40000000800 */
[----:B------:R-:W-:Y:S02]  /*1a60*/  ULEA UR7, UR6, UR7, 0x7 ;  /* 0x0000000706077291 */ /* 0x000fe4000f8e383f */
[----:B------:R-:W-:-:S04]  /*1a70*/  ULEA UR6, UR61, UR12, 0x7 ;  /* 0x0000000c3d067291 */ /* 0x000fc8000f8e383f */
[----:B-1----:R-:W-:Y:S01]  /*1a80*/  UIMAD UR6, UR7, UR10, UR6 ;  /* 0x0000000a070672a4 */ /* 0x002fe2000f8e0206 */
[----:B------:R-:W-:Y:S11]  /*1a90*/  BRA `(.L_x_599) ;  /* 0x00000000000c7947 */ /* 0x000ff60003800000 */
.L_x_598:
[----:B------:R-:W1:Y:S02]  /*1aa0*/  S2UR UR6, SR_CTAID.Z ;  /* 0x00000000000679c3 */ /* 0x000e640000002700 */
[----:B-1----:R-:W-:-:S04]  /*1ab0*/  UIMAD UR6, UR61, UR54, UR6 ;  /* 0x000000363d0672a4 */ /* 0x002fc8000f8e0206 */
[----:B------:R-:W-:-:S12]  /*1ac0*/  UIMAD UR6, UR6, UR53, URZ ;  /* 0x00000035060672a4 */ /* 0x000fd8000f8e023f */
.L_x_599:
[----:B------:R-:W2:Y:S04]  /*1ad0*/  LDL.64 R6, [R1+0x20] ;  /* 0x0000200001067983 */ /* 0x000ea80000100a00 */
[----:B------:R1:W2:Y:S01]  /*1ae0*/  LDL.64 R12, [R1+0x20] ;  /* 0x00002000010c7983 */ /* 0x0002a20000100a00 */
[----:B------:R-:W3:Y:S01]  /*1af0*/  S2UR UR7, SR_CTAID.Z ;  /* 0x00000000000779c3 */ /* 0x000ee20000002700 */
[----:B------:R-:W-:Y:S01]  /*1b00*/  ULDC.64 UR10, c[0x0][0x258] ;  /* 0x00009600000a7ab9 */ /* 0x000fe20000000a00 */
[----:B------:R-:W-:Y:S01]  /*1b10*/  UIADD3 UR19, -UR5, UR16, UR58 ;  /* 0x0000001005137290 */ /* 0x000fe2000fffe13a */
[----:B------:R-:W4:Y:S01]  /*1b20*/  S2R R26, SR_TID.X ;  /* 0x00000000001a7919 */ /* 0x000f220000002100 */
[----:B------:R-:W-:Y:S01]  /*1b30*/  IMAD.U32 R9, RZ, RZ, UR10 ;  /* 0x0000000aff097e24 */ /* 0x000fe2000f8e00ff */
[----:B------:R-:W-:Y:S01]  /*1b40*/  ULDC UR53, c[0x0][0x398] ;  /* 0x0000e60000357ab9 */ /* 0x000fe20000000800 */
[----:B------:R-:W-:Y:S01]  /*1b50*/  UIMAD UR35, UR55, UR54, URZ ;  /* 0x00000036372372a4 */ /* 0x000fe2000f8e023f */
[----:B------:R-:W5:Y:S01]  /*1b60*/  S2R R27, SR_TID.X ;  /* 0x00000000001b7919 */ /* 0x000f620000002100 */
[----:B------:R-:W1:Y:S01]  /*1b70*/  S2UR UR60, SR_CTAID.Z ;  /* 0x00000000003c79c3 */ /* 0x000e620000002700 */
[----:B------:R-:W-:Y:S01]  /*1b80*/  UIADD3 UR14, UR17, UR6, URZ ;  /* 0x00000006110e7290 */ /* 0x000fe2000fffe03f */
[----:B------:R-:W-:Y:S01]  /*1b90*/  BSSY B1, `(.L_x_595) ;  /* 0x00007d2000017945 */ /* 0x000fe20003800000 */
[----:B------:R-:W3:Y:S01]  /*1ba0*/  S2R R24, SR_TID.X ;  /* 0x0000000000187919 */ /* 0x000ee20000002100 */
[----:B------:R-:W-:-:S02]  /*1bb0*/  USHF.L.U32 UR27, UR35, 0x6, URZ ;  /* 0x00000006231b7899 */ /* 0x000fc4000800063f */
[----:B------:R-:W-:Y:S02]  /*1bc0*/  UIADD3 UR34, UR17, UR29, URZ ;  /* 0x0000001d11227290 */ /* 0x000fe4000fffe03f */
[----:B------:R-:W-:Y:S01]  /*1bd0*/  UIADD3 UR26, UP2, UP0, UR26, UR27, UR42 ;  /* 0x0000001b1a1a7290 */ /* 0x000fe2000f85e02a */
[----:B------:R-:W-:Y:S01]  /*1be0*/  ULDC.64 UR24, c[0x0][0x478] ;  /* 0x00011e0000187ab9 */ /* 0x000fe20000000a00 */
[----:B------:R-:W-:Y:S01]  /*1bf0*/  ULDC.64 UR28, c[0x0][0x210] ;  /* 0x00008400001c7ab9 */ /* 0x000fe20000000a00 */
[----:B------:R-:W-:Y:S01]  /*1c00*/  UIMAD.WIDE UR14, UR14, 0x4, UR24 ;  /* 0x000000040e0e78a5 */ /* 0x000fe2000f8e0218 */
[----:B------:R-:W-:Y:S02]  /*1c10*/  ULDC.64 UR36, c[0x0][0x2b0] ;  /* 0x0000ac0000247ab9 */ /* 0x000fe40000000a00 */
[----:B------:R-:W-:Y:S01]  /*1c20*/  ULDC.64 UR24, c[0x0][0x3e0] ;  /* 0x0000f80000187ab9 */ /* 0x000fe20000000a00 */
[----:B------:R-:W-:Y:S01]  /*1c30*/  UIADD3 UR6, UR33, -0x1, URZ ;  /* 0xffffffff21067890 */ /* 0x000fe2000fffe03f */
[----:B----4-:R-:W-:-:S04]  /*1c40*/  SHF.R.S32.HI R26, RZ, 0x1f, R26 ;  /* 0x0000001fff1a7819 */ /* 0x010fc8000001141a */
[----:B-----5:R-:W-:-:S04]  /*1c50*/  LEA.HI R26, R26, R27, RZ, 0x2 ;  /* 0x0000001b1a1a7211 */ /* 0x020fc800078f10ff */
[----:B------:R-:W-:Y:S02]  /*1c60*/  SHF.R.S32.HI R26, RZ, 0x2, R26 ;  /* 0x00000002ff1a7819 */ /* 0x000fe4000001141a */
[----:B---3--:R-:W-:Y:S02]  /*1c70*/  SHF.R.S32.HI R8, RZ, 0x1f, R24 ;  /* 0x0000001fff087819 */ /* 0x008fe40000011418 */
[----:B------:R-:W-:Y:S02]  /*1c80*/  SHF.R.S32.HI R16, RZ, 0x1f, R26 ;  /* 0x0000001fff107819 */ /* 0x000fe4000001141a */
[----:B------:R-:W-:-:S04]  /*1c90*/  IADD3 R2, P0, R26, UR17, RZ ;  /* 0x000000111a027c10 */ /* 0x000fc8000ff1e0ff */
[----:B------:R-:W-:Y:S01]  /*1ca0*/  IADD3.X R4, R16, UR18, RZ, P0, !PT ;  /* 0x0000001210047c10 */ /* 0x000fe200087fe4ff */
[----:B--2---:R-:W-:-:S04]  /*1cb0*/  IMAD.MOV.U32 R12, RZ, RZ, R6 ;  /* 0x000000ffff0c7224 */ /* 0x004fc800078e0006 */
[----:B------:R-:W-:Y:S01]  /*1cc0*/  IMAD R6, R4, UR30, RZ ;  /* 0x0000001e04067c24 */ /* 0x000fe2000f8e02ff */
[----:B------:R-:W-:-:S03]  /*1cd0*/  SHF.R.S32.HI R13, RZ, 0x1f, R12 ;  /* 0x0000001fff0d7819 */ /* 0x000fc6000001140c */
[C---:B------:R-:W-:Y:S02]  /*1ce0*/  IMAD.WIDE.U32 R4, R2.reuse, UR30, R12 ;  /* 0x0000001e02047c25 */ /* 0x040fe4000f8e000c */
[----:B------:R2:W-:Y:S02]  /*1cf0*/  STL [R1+0x24], R13 ;  /* 0x0000240d01007387 */ /* 0x0005e40000100800 */
[----:B------:R-:W-:Y:S01]  /*1d00*/  IMAD R2, R2, UR31, R6 ;  /* 0x0000001f02027c24 */ /* 0x000fe2000f8e0206 */
[----:B------:R-:W-:Y:S01]  /*1d10*/  USHF.R.S32.HI UR31, URZ, 0x1f, UR7 ;  /* 0x0000001f3f1f7899 */ /* 0x000fe20008011407 */
[----:B------:R-:W-:-:S03]  /*1d20*/  IADD3 R6, P0, R4, UR51, RZ ;  /* 0x0000003304067c10 */ /* 0x000fc6000ff1e0ff */
[----:B------:R-:W-:Y:S01]  /*1d30*/  UIMAD UR7, UR31, UR10, URZ ;  /* 0x0000000a1f0772a4 */ /* 0x000fe2000f8e023f */
[----:B------:R-:W-:Y:S02]  /*1d40*/  IADD3.X R7, R5, UR32, R2, P0, !PT ;  /* 0x0000002005077c10 */ /* 0x000fe400087fe402 */
[----:B------:R-:W-:Y:S01]  /*1d50*/  IADD3 R4, P0, R12, UR13, RZ ;  /* 0x0000000d0c047c10 */ /* 0x000fe2000ff1e0ff */
[----:B-1----:R-:W-:Y:S01]  /*1d60*/  UIMAD UR30, UR60, UR11, UR7 ;  /* 0x0000000b3c1e72a4 */ /* 0x002fe2000f8e0207 */
[----:B------:R-:W-:Y:S02]  /*1d70*/  ULDC.64 UR12, c[0x0][0x428] ;  /* 0x00010a00000c7ab9 */ /* 0x000fe40000000a00 */
[----:B------:R-:W-:Y:S01]  /*1d80*/  ULDC.64 UR10, c[0x0][0x420] ;  /* 0x00010800000a7ab9 */ /* 0x000fe20000000a00 */
[----:B------:R-:W-:Y:S01]  /*1d90*/  IADD3.X R5, R13, UR43, RZ, P0, !PT ;  /* 0x0000002b0d057c10 */ /* 0x000fe200087fe4ff */
[----:B------:R-:W-:Y:S01]  /*1da0*/  IMAD.U32 R2, RZ, RZ, UR10 ;  /* 0x0000000aff027e24 */ /* 0x000fe2000f8e00ff */
[----:B------:R-:W-:Y:S01]  /*1db0*/  UIMAD UR7, UR18, UR10, URZ ;  /* 0x0000000a120772a4 */ /* 0x000fe2000f8e023f */
[----:B------:R-:W-:-:S03]  /*1dc0*/  IMAD.WIDE.U32 R6, R9, UR60, R6 ;  /* 0x0000003c09067c25 */ /* 0x000fc6000f8e0006 */
[----:B------:R-:W-:Y:S01]  /*1dd0*/  UIMAD UR18, UR17, UR11, UR7 ;  /* 0x0000000b111272a4 */ /* 0x000fe2000f8e0207 */
[----:B------:R-:W-:Y:S01]  /*1de0*/  IMAD.WIDE.U32 R4, R2, UR17, R4 ;  /* 0x0000001102047c25 */ /* 0x000fe2000f8e0004 */
[----:B------:R-:W-:Y:S01]  /*1df0*/  LEA.HI R2, R8, R24, RZ, 0x5 ;  /* 0x0000001808027211 */ /* 0x000fe200078f28ff */
[----:B------:R-:W-:Y:S01]  /*1e00*/  UIADD3 UR7, UR19, -UR53, URZ ;  /* 0x8000003513077290 */ /* 0x000fe2000fffe03f */
[----:B------:R-:W-:Y:S01]  /*1e10*/  LEA R244, P4, R6, UR28, 0x1 ;  /* 0x0000001c06f47c11 */ /* 0x000fe2000f8808ff */
[----:B------:R-:W-:Y:S01]  /*1e20*/  UIMAD UR17, UR31, UR12, URZ ;  /* 0x0000000c1f1172a4 */ /* 0x000fe2000f8e023f */
[----:B------:R-:W-:Y:S01]  /*1e30*/  LOP3.LUT R8, R2, 0xffffffe0, RZ, 0xc0, !PT ;  /* 0xffffffe002087812 */ /* 0x000fe200078ec0ff */
[----:B------:R-:W-:Y:S01]  /*1e40*/  USHF.R.S32.HI UR32, URZ, 0x1f, UR7 ;  /* 0x0000001f3f207899 */ /* 0x000fe20008011407 */
[----:B------:R-:W-:Y:S01]  /*1e50*/  VIADD R5, R5, UR18 ;  /* 0x0000001205057c36 */ /* 0x000fe20008000000 */
[----:B------:R-:W-:Y:S01]  /*1e60*/  UIMAD UR13, UR60, UR13, UR17 ;  /* 0x0000000d3c0d72a4 */ /* 0x000fe2000f8e0211 */
[----:B------:R-:W-:Y:S01]  /*1e70*/  IMAD R9, R16, UR10, RZ ;  /* 0x0000000a10097c24 */ /* 0x000fe2000f8e02ff */
[----:B------:R-:W-:Y:S01]  /*1e80*/  ULEA.HI UR32, UR32, UR7, URZ, 0x6 ;  /* 0x0000000720207291 */ /* 0x000fe2000f8f303f */
[----:B------:R-:W-:Y:S01]  /*1e90*/  IMAD.IADD R24, R24, 0x1, -R8 ;  /* 0x0000000118187824 */ /* 0x000fe200078e0a08 */
[----:B------:R-:W-:Y:S01]  /*1ea0*/  ULDC.64 UR18, c[0x0][0x400] ;  /* 0x0001000000127ab9 */ /* 0x000fe20000000a00 */
[----:B------:R-:W-:Y:S01]  /*1eb0*/  IMAD.U32 R8, RZ, RZ, UR12 ;  /* 0x0000000cff087e24 */ /* 0x000fe2000f8e00ff */
[----:B------:R-:W-:Y:S01]  /*1ec0*/  USHF.R.S32.HI UR12, URZ, 0x1f, UR27 ;  /* 0x0000001f3f0c7899 */ /* 0x000fe2000801141b */
[----:B------:R-:W-:Y:S01]  /*1ed0*/  IMAD R9, R26, UR11, R9 ;  /* 0x0000000b1a097c24 */ /* 0x000fe2000f8e0209 */
[----:B------:R-:W-:Y:S01]  /*1ee0*/  USHF.R.S32.HI UR32, URZ, 0x6, UR32 ;  /* 0x000000063f207899 */ /* 0x000fe20008011420 */
[----:B------:R-:W-:Y:S01]  /*1ef0*/  IMAD.WIDE.U32 R4, R8, UR60, R4 ;  /* 0x0000003c08047c25 */ /* 0x000fe2000f8e0004 */
[----:B------:R-:W-:Y:S01]  /*1f00*/  UIADD3.X UR7, UR45, UR12, UR47, UP2, UP0 ;  /* 0x0000000c2d077290 */ /* 0x000fe200097e042f */
[----:B------:R-:W-:Y:S01]  /*1f10*/  SHF.R.S32.HI R8, RZ, 0x5, R2 ;  /* 0x00000005ff087819 */ /* 0x000fe20000011402 */
[----:B------:R-:W-:Y:S01]  /*1f20*/  UISETP.LT.AND UP0, UPT, URZ, UR32, UPT ;  /* 0x000000203f00728c */ /* 0x000fe2000bf01270 */
[----:B------:R-:W-:Y:S01]  /*1f30*/  VIADD R5, R5, UR13 ;  /* 0x0000000d05057c36 */ /* 0x000fe20008000000 */
[----:B------:R-:W-:Y:S01]  /*1f40*/  UIADD3 UR12, UP3, UP2, UR49, UR26, UR50 ;  /* 0x0000001a310c7290 */ /* 0x000fe2000fa7e032 */
[----:B------:R-:W-:Y:S01]  /*1f50*/  VIADD R7, R7, UR30 ;  /* 0x0000001e07077c36 */ /* 0x000fe20008000000 */
[----:B------:R-:W-:Y:S01]  /*1f60*/  USEL UR32, URZ, UR32, !UP0 ;  /* 0x000000203f207287 */ /* 0x000fe2000c000000 */
[----:B------:R-:W-:Y:S01]  /*1f70*/  IMAD R8, R8, UR35, R24 ;  /* 0x0000002308087c24 */ /* 0x000fe2000f8e0218 */
[----:B------:R-:W-:Y:S01]  /*1f80*/  UIADD3.X UR7, UR48, UR7, UR41, UP3, UP2 ;  /* 0x0000000730077290 */ /* 0x000fe20009fe4429 */
[----:B------:R-:W-:Y:S01]  /*1f90*/  IMAD.WIDE.U32 R4, R26, UR10, R4 ;  /* 0x0000000a1a047c25 */ /* 0x000fe2000f8e0004 */
[----:B------:R-:W-:Y:S01]  /*1fa0*/  UISETP.GT.AND UP0, UPT, UR33, UR32, UPT ;  /* 0x000000202100728c */ /* 0x000fe2000bf04270 */
[----:B------:R-:W-:-:S02]  /*1fb0*/  LEA.HI.X R245, R6, UR29, R7, 0x1, P4 ;  /* 0x0000001d06f57c11 */ /* 0x000fc4000a0f0c07 */
[----:B------:R-:W-:Y:S01]  /*1fc0*/  IADD3 R2, P0, R8, UR12, RZ ;  /* 0x0000000c08027c10 */ /* 0x000fe2000ff1e0ff */
[----:B------:R-:W-:Y:S01]  /*1fd0*/  IMAD.IADD R5, R5, 0x1, R9 ;  /* 0x0000000105057824 */ /* 0x000fe200078e0209 */
[----:B------:R-:W-:Y:S01]  /*1fe0*/  LEA R242, P3, R4, UR24, 0x1 ;  /* 0x0000001804f27c11 */ /* 0x000fe2000f8608ff */
[----:B------:R-:W-:Y:S01]  /*1ff0*/  UIMAD.WIDE UR12, UR34, 0x4, UR36 ;  /* 0x00000004220c78a5 */ /* 0x000fe2000f8e0224 */
[----:B------:R-:W-:Y:S02]  /*2000*/  LEA.HI.X.SX32 R8, R8, UR7, 0x1, P0 ;  /* 0x0000000708087c11 */ /* 0x000fe400080f0eff */
[----:B------:R-:W-:Y:S02]  /*2010*/  PLOP3.LUT P0, PT, PT, PT, UP0, 0x80, 0x0 ;  /* 0x000000000000781c */ /* 0x000fe40003f0f008 */
[----:B------:R-:W-:Y:S01]  /*2020*/  LEA R226, P2, R2, UR18, 0x2 ;  /* 0x0000001202e27c11 */ /* 0x000fe2000f8410ff */
[----:B------:R-:W-:Y:S01]  /*2030*/  UMOV UR18, UR15 ;  /* 0x0000000f00127c82 */ /* 0x000fe20008000000 */
[----:B------:R-:W-:-:S02]  /*2040*/  LEA.HI.X R243, R4, UR25, R5, 0x1, P3 ;  /* 0x0000001904f37c11 */ /* 0x000fc400098f0c05 */
[----:B------:R-:W-:Y:S01]  /*2050*/  LEA.HI.X R225, R2, UR19, R8, 0x2, P2 ;  /* 0x0000001302e17c11 */ /* 0x000fe200090f1408 */
[----:B------:R-:W-:-:S06]  /*2060*/  UMOV UR19, UR14 ;  /* 0x0000000e00137c82 */ /* 0x000fcc0008000000 */
[----:B--2---:R-:W-:Y:S05]  /*2070*/  @P0 BRA `(.L_x_600) ;  /* 0x0000000800140947 */ /* 0x004fea0003800000 */
        /* <DEDUP_REMOVED lines=19> */
.L_x_601:
[----:B------:R-:W-:Y:S01]  /*21b0*/  @UP1 UIADD3 UR14, UR57, UR59, URZ ;  /* 0x0000003b390e1290 */ /* 0x000fe2000fffe03f */
[----:B------:R-:W-:-:S03]  /*21c0*/  @UP1 ULDC.64 UR10, c[0x0][0x458] ;  /* 0x00011600000a1ab9 */ /* 0x000fc60000000a00 */
[----:B------:R-:W-:Y:S02]  /*21d0*/  @UP1 UIMAD.WIDE.U32 UR12, UR14, UR10, URZ ;  /* 0x0000000a0e0c12a5 */ /* 0x000fe4000f8e003f */
[----:B------:R-:W-:-:S04]  /*21e0*/  @UP1 UIMAD UR14, UR14, UR11, URZ ;  /* 0x0000000b0e0e12a4 */ /* 0x000fc8000f8e023f */
[----:B------:R-:W-:Y:S01]  /*21f0*/  @UP1 UIADD3 UR16, UR13, UR14, URZ ;  /* 0x0000000e0d101290 */ /* 0x000fe2000fffe03f */
[----:B------:R-:W-:Y:S11]  /*2200*/  @P1 BRA `(.L_x_602) ;  /* 0x00000000002c1947 */ /* 0x000ff60003800000 */
        /* <DEDUP_REMOVED lines=11> */
.L_x_602:
[----:B------:R-:W1:Y:S01]  /*22c0*/  S2UR UR14, SR_CTAID.Z ;  /* 0x00000000000e79c3 */ /* 0x000e620000002700 */
[----:B------:R-:W-:Y:S01]  /*22d0*/  UIMAD UR13, UR39, UR6, URZ ;  /* 0x00000006270d72a4 */ /* 0x000fe2000f8e023f */
[----:B------:R-:W-:Y:S01]  /*22e0*/  IMAD.U32 R4, RZ, RZ, UR6 ;  /* 0x00000006ff047e24 */ /* 0x000fe2000f8e00ff */
[----:B------:R-:W-:Y:S01]  /*22f0*/  UIMAD UR5, UR56, -0x80, UR5 ;  /* 0xffffff80380578a4 */ /* 0x000fe2000f8e0205 */
[----:B------:R-:W-:Y:S01]  /*2300*/  VIADD R2, R26, 0x40 ;  /* 0x000000401a027836 */ /* 0x000fe20000000000 */
[----:B------:R-:W-:Y:S01]  /*2310*/  UIMAD UR13, UR58, UR7, UR13 ;  /* 0x000000073a0d72a4 */ /* 0x000fe2000f8e020d */
[----:B------:R-:W-:Y:S01]  /*2320*/  IMAD.WIDE.U32 R4, R4, UR58, R12 ;  /* 0x0000003a04047c25 */ /* 0x000fe2000f8e000c */
[----:B------:R-:W-:Y:S02]  /*2330*/  BSSY B0, `(.L_x_603) ;  /* 0x000001b000007945 */ /* 0x000fe40003800000 */
[----:B------:R-:W-:Y:S02]  /*2340*/  ISETP.GE.AND P1, PT, R26, UR5, PT ;  /* 0x000000051a007c0c */ /* 0x000fe4000bf26270 */
[----:B------:R-:W-:-:S02]  /*2350*/  MOV R0, UR13 ;  /* 0x0000000d00007c02 */ /* 0x000fc40008000f00 */
[----:B------:R-:W-:-:S04]  /*2360*/  IADD3 R6, P0, R4, UR17, RZ ;  /* 0x0000001104067c10 */ /* 0x000fc8000ff1e0ff */
[----:B------:R-:W-:Y:S02]  /*2370*/  IADD3.X R7, R5, UR18, R0, P0, !PT ;  /* 0x0000001205077c10 */ /* 0x000fe400087fe400 */
[----:B------:R-:W-:Y:S01]  /*2380*/  ISETP.GE.AND P0, PT, R2, UR5, PT ;  /* 0x0000000502007c0c */ /* 0x000fe2000bf06270 */
[----:B-1----:R-:W-:-:S03]  /*2390*/  USHF.R.S32.HI UR19, URZ, 0x1f, UR14 ;  /* 0x0000001f3f137899 */ /* 0x002fc6000801140e */
[----:B------:R-:W-:Y:S02]  /*23a0*/  ULDC.64 UR14, c[0x0][0x468] ;  /* 0x00011a00000e7ab9 */ /* 0x000fe40000000a00 */
[----:B------:R-:W-:Y:S01]  /*23b0*/  UIMAD UR13, UR19, UR14, URZ ;  /* 0x0000000e130d72a4 */ /* 0x000fe2000f8e023f */
[----:B------:R-:W-:-:S05]  /*23c0*/  MOV R0, UR14 ;  /* 0x0000000e00007c02 */ /* 0x000fca0008000f00 */
[----:B------:R-:W1:Y:S02]  /*23d0*/  S2UR UR19, SR_CTAID.Z ;  /* 0x00000000001379c3 */ /* 0x000e640000002700 */
[----:B-1----:R-:W-:Y:S01]  /*23e0*/  UIMAD UR15, UR19, UR15, UR13 ;  /* 0x0000000f130f72a4 */ /* 0x002fe2000f8e020d */
[----:B------:R-:W-:-:S05]  /*23f0*/  IMAD.WIDE.U32 R6, R0, UR19, R6 ;  /* 0x0000001300067c25 */ /* 0x000fca000f8e0006 */
        /* <DEDUP_REMOVED lines=14> */
.L_x_604:
[----:B------:R-:W-:Y:S05]  /*24e0*/  BSYNC B0 ;  /* 0x0000000000007941 */ /* 0x000fea0003800000 */
.L_x_603:
        /* <DEDUP_REMOVED lines=15> */
.L_x_606:
[----:B------:R-:W-:Y:S05]  /*25e0*/  BSYNC B0 ;  /* 0x0000000000007941 */ /* 0x000fea0003800000 */
.L_x_605:
        /* <DEDUP_REMOVED lines=30> */
.L_x_608:
[----:B------:R-:W-:Y:S05]  /*27d0*/  BSYNC B0 ;  /* 0x0000000000007941 */ /* 0x000fea0003800000 */
.L_x_607:
        /* <DEDUP_REMOVED lines=15> */
.L_x_600:
[----:B------:R-:W2:Y:S01]  /*28d0*/  LDL R25, [R1+0x14] ;  /* 0x0000140001197983 */ /* 0x000ea20000100800 */
[----:B------:R-:W-:Y:S01]  /*28e0*/  UIMAD UR11, UR39, UR20, URZ ;  /* 0x00000014270b72a4 */ /* 0x000fe2000f8e023f */
[----:B------:R-:W-:Y:S01]  /*28f0*/  IMAD.U32 R6, RZ, RZ, UR20 ;  /* 0x00000014ff067e24 */ /* 0x000fe2000f8e00ff */
[----:B------:R-:W-:Y:S01]  /*2900*/  UIMAD UR10, UR39, UR22, URZ ;  /* 0x00000016270a72a4 */ /* 0x000fe2000f8e023f */
[----:B------:R-:W-:Y:S01]  /*2910*/  IMAD.U32 R4, RZ, RZ, UR22 ;  /* 0x00000016ff047e24 */ /* 0x000fe2000f8e00ff */
[----:B------:R-:W-:Y:S01]  /*2920*/  UIMAD UR7, UR56, -0x80, UR5 ;  /* 0xffffff80380778a4 */ /* 0x000fe2000f8e0205 */
[----:B------:R-:W-:Y:S01]  /*2930*/  VIADD R2, R26, 0x40 ;  /* 0x000000401a027836 */ /* 0x000fe20000000000 */
[----:B------:R-:W-:Y:S01]  /*2940*/  UIMAD UR11, UR58, UR21, UR11 ;  /* 0x000000153a0b72a4 */ /* 0x000fe2000f8e020b */
[--C-:B------:R-:W-:Y:S01]  /*2950*/  IMAD.WIDE.U32 R6, R6, UR58, R12.reuse ;  /* 0x0000003a06067c25 */ /* 0x100fe2000f8e000c */
[----:B------:R-:W-:Y:S02]  /*2960*/  UIMAD UR10, UR58, UR23, UR10 ;  /* 0x000000173a0a72a4 */ /* 0x000fe4000f8e020a */
[----:B------:R-:W-:Y:S01]  /*2970*/  ISETP.GE.AND P2, PT, R2, UR7, PT ;  /* 0x0000000702007c0c */ /* 0x000fe2000bf46270 */
[----:B------:R-:W-:Y:S01]  /*2980*/  IMAD.WIDE.U32 R4, R4, UR58, R12 ;  /* 0x0000003a04047c25 */ /* 0x000fe2000f8e000c */
[----:B------:R-:W-:Y:S01]  /*2990*/  IADD3 R6, P1, R6, UR38, RZ ;  /* 0x0000002606067c10 */ /* 0x000fe2000ff3e0ff */
[----:B------:R-:W-:-:S02]  /*29a0*/  ULDC.64 UR14, c[0x0][0x268] ;  /* 0x00009a00000e7ab9 */ /* 0x000fc40000000a00 */
[----:B------:R-:W-:Y:S01]  /*29b0*/  IMAD.MOV.U32 R251, RZ, RZ, 0x7f800000 ;  /* 0x7f800000fffb7424 */ /* 0x000fe200078e00ff */
[----:B------:R-:W-:Y:S01]  /*29c0*/  IADD3 R4, P0, R4, UR44, RZ ;  /* 0x0000002c04047c10 */ /* 0x000fe2000ff1e0ff */
[----:B------:R-:W-:Y:S02]  /*29d0*/  IMAD.U32 R2, RZ, RZ, UR11 ;  /* 0x0000000bff027e24 */ /* 0x000fe4000f8e00ff */
[----:B------:R-:W-:Y:S02]  /*29e0*/  IMAD.MOV.U32 R252, RZ, RZ, 0x7f800000 ;  /* 0x7f800000fffc7424 */ /* 0x000fe400078e00ff */
[----:B------:R-:W-:Y:S02]  /*29f0*/  IMAD.MOV.U32 R249, RZ, RZ, 0x7f800000 ;  /* 0x7f800000fff97424 */ /* 0x000fe400078e00ff */
[----:B------:R-:W-:Y:S01]  /*2a00*/  IMAD.MOV.U32 R250, RZ, RZ, 0x7f800000 ;  /* 0x7f800000fffa7424 */ /* 0x000fe200078e00ff */
[----:B------:R-:W1:Y:S01]  /*2a10*/  S2UR UR17, SR_CTAID.Z ;  /* 0x00000000001179c3 */ /* 0x000e620000002700 */
[----:B------:R-:W-:Y:S01]  /*2a20*/  IMAD.U32 R9, RZ, RZ, UR10 ;  /* 0x0000000aff097e24 */ /* 0x000fe2000f8e00ff */
[----:B------:R-:W-:Y:S01]  /*2a30*/  ULDC.64 UR10, c[0x0][0x260] ;  /* 0x00009800000a7ab9 */ /* 0x000fe20000000a00 */
[----:B------:R-:W-:Y:S01]  /*2a40*/  IADD3.X R7, R7, UR40, R2, P1, !PT ;  /* 0x0000002807077c10 */ /* 0x000fe20008ffe402 */
[----:B------:R-:W-:Y:S01]  /*2a50*/  IMAD R8, R10, UR14, RZ ;  /* 0x0000000e0a087c24 */ /* 0x000fe2000f8e02ff */
[----:B------:R-:W-:Y:S01]  /*2a60*/  ISETP.GE.AND P3, PT, R26, UR7, PT ;  /* 0x000000071a007c0c */ /* 0x000fe2000bf66270 */
[----:B------:R-:W-:Y:S01]  /*2a70*/  IMAD R2, R10, UR10, RZ ;  /* 0x0000000a0a027c24 */ /* 0x000fe2000f8e02ff */
[----:B------:R-:W-:Y:S01]  /*2a80*/  IADD3.X R5, R5, UR46, R9, P0, !PT ;  /* 0x0000002e05057c10 */ /* 0x000fe200087fe409 */
[----:B------:R-:W-:Y:S01]  /*2a90*/  IMAD R8, R0, UR15, R8 ;  /* 0x0000000f00087c24 */ /* 0x000fe2000f8e0208 */
[----:B------:R-:W-:Y:S01]  /*2aa0*/  LEA R196, R218, UR4, 0x1 ;  /* 0x00000004dac47c11 */ /* 0x000fe2000f8e08ff */
[----:B------:R-:W-:Y:S01]  /*2ab0*/  IMAD.WIDE.U32 R6, R0, UR14, R6 ;  /* 0x0000000e00067c25 */ /* 0x000fe2000f8e0006 */
[----:B------:R-:W-:-:S03]  /*2ac0*/  UIADD3 UR50, UR58, UR16, URZ ;  /* 0x000000103a327290 */ /* 0x000fc6000fffe03f */
[----:B------:R-:W-:Y:S02]  /*2ad0*/  VIADD R209, R220, 0x1800 ;  /* 0x00001800dcd17836 */ /* 0x000fe40000000000 */
[----:B------:R-:W-:Y:S01]  /*2ae0*/  VIADD R208, R217, 0x1800 ;  /* 0x00001800d9d07836 */ /* 0x000fe20000000000 */
[----:B------:R-:W-:Y:S01]  /*2af0*/  CS2R R126, SRZ ;  /* 0x00000000007e7805 */ /* 0x000fe2000001ff00 */
[C---:B------:R-:W-:Y:S01]  /*2b00*/  IMAD R9, R0.reuse, UR11, R2 ;  /* 0x0000000b00097c24 */ /* 0x040fe2000f8e0202 */
[----:B------:R-:W3:Y:S01]  /*2b10*/  @!P3 LDC.64 R20, c[0x0][0x220] ;  /* 0x00008800ff14bb82 */ /* 0x000ee20000000a00 */
[----:B------:R-:W-:Y:S01]  /*2b20*/  IMAD.WIDE.U32 R4, R0, UR10, R4 ;  /* 0x0000000a00047c25 */ /* 0x000fe2000f8e0004 */
[----:B------:R-:W-:Y:S02]  /*2b30*/  @!P2 IADD3 R0, P0, R26, 0x40, RZ ;  /* 0x000000401a00a810 */ /* 0x000fe40007f1e0ff */
[----:B------:R-:W-:Y:S02]  /*2b40*/  CS2R R124, SRZ ;  /* 0x00000000007c7805 */ /* 0x000fe4000001ff00 */
[----:B------:R-:W-:-:S02]  /*2b50*/  CS2R R130, SRZ ;  /* 0x0000000000827805 */ /* 0x000fc4000001ff00 */
[----:B------:R-:W-:Y:S02]  /*2b60*/  CS2R R128, SRZ ;  /* 0x0000000000807805 */ /* 0x000fe4000001ff00 */
[----:B------:R-:W-:Y:S01]  /*2b70*/  CS2R R122, SRZ ;  /* 0x00000000007a7805 */ /* 0x000fe2000001ff00 */
[----:B------:R-:W-:Y:S01]  /*2b80*/  @!P2 IMAD.X R13, RZ, RZ, R16, P0 ;  /* 0x000000ffff0da224 */ /* 0x000fe200000e0610 */
[----:B------:R-:W-:Y:S02]  /*2b90*/  PLOP3.LUT P0, PT, PT, PT, UP4, 0x80, 0x0 ;  /* 0x000000000000781c */ /* 0x000fe40003f0f048 */
[----:B------:R-:W-:Y:S02]  /*2ba0*/  CS2R R120, SRZ ;  /* 0x0000000000787805 */ /* 0x000fe4000001ff00 */
[----:B------:R-:W-:Y:S01]  /*2bb0*/  @!P2 IADD3 R12, P1, R26, 0x40, RZ ;  /* 0x000000401a0ca810 */ /* 0x000fe20007f3e0ff */
[----:B------:R-:W-:Y:S01]  /*2bc0*/  IMAD.IADD R5, R5, 0x1, R9 ;  /* 0x0000000105057824 */ /* 0x000fe200078e0209 */
[----:B------:R-:W4:Y:S01]  /*2bd0*/  @!P3 LDC.64 R18, c[0x0][0x218] ;  /* 0x00008600ff12bb82 */ /* 0x000f220000000a00 */
[----:B------:R-:W-:Y:S01]  /*2be0*/  IMAD.IADD R7, R7, 0x1, R8 ;  /* 0x0000000107077824 */ /* 0x000fe200078e0208 */
[----:B------:R-:W-:Y:S01]  /*2bf0*/  CS2R R118, SRZ ;  /* 0x0000000000767805 */ /* 0x000fe2000001ff00 */
[----:B------:R-:W-:Y:S01]  /*2c00*/  @!P2 IMAD.X R2, RZ, RZ, R16, P1 ;  /* 0x000000ffff02a224 */ /* 0x000fe200008e0610 */
[----:B------:R-:W-:Y:S01]  /*2c10*/  CS2R R116, SRZ ;  /* 0x0000000000747805 */ /* 0x000fe2000001ff00 */
[----:B------:R-:W-:Y:S01]  /*2c20*/  @!P2 IMAD.MOV.U32 R10, RZ, RZ, R4 ;  /* 0x000000ffff0aa224 */ /* 0x000fe200078e0004 */
[----:B------:R-:W-:Y:S01]  /*2c30*/  CS2R R110, SRZ ;  /* 0x00000000006e7805 */ /* 0x000fe2000001ff00 */
[----:B------:R-:W-:Y:S01]  /*2c40*/  @!P2 IMAD.MOV.U32 R11, RZ, RZ, R5 ;  /* 0x000000ffff0ba224 */ /* 0x000fe200078e0005 */
[----:B------:R-:W-:Y:S01]  /*2c50*/  CS2R R108, SRZ ;  /* 0x00000000006c7805 */ /* 0x000fe2000001ff00 */
[----:B------:R-:W-:Y:S01]  /*2c60*/  @!P2 IMAD R15, R13, UR22, RZ ;  /* 0x000000160d0fac24 */ /* 0x000fe2000f8e02ff */
[----:B------:R-:W-:Y:S01]  /*2c70*/  CS2R R114, SRZ ;  /* 0x0000000000727805 */ /* 0x000fe2000001ff00 */
[----:B------:R-:W-:Y:S01]  /*2c80*/  @!P2 IMAD R2, R2, UR20, RZ ;  /* 0x000000140202ac24 */ /* 0x000fe2000f8e02ff */
[----:B------:R-:W-:Y:S01]  /*2c90*/  CS2R R112, SRZ ;  /* 0x0000000000707805 */ /* 0x000fe2000001ff00 */
[----:B------:R-:W-:Y:S01]  /*2ca0*/  @!P2 IMAD.MOV.U32 R8, RZ, RZ, R6 ;  /* 0x000000ffff08a224 */ /* 0x000fe200078e0006 */
[----:B------:R-:W-:Y:S01]  /*2cb0*/  CS2R R106, SRZ ;  /* 0x00000000006a7805 */ /* 0x000fe2000001ff00 */
[----:B------:R-:W-:Y:S01]  /*2cc0*/  @!P2 IMAD.MOV.U32 R9, RZ, RZ, R7 ;  /* 0x000000ffff09a224 */ /* 0x000fe200078e0007 */
[----:B------:R-:W-:Y:S01]  /*2cd0*/  CS2R R104, SRZ ;  /* 0x0000000000687805 */ /* 0x000fe2000001ff00 */
[C---:B------:R-:W-:Y:S01]  /*2ce0*/  @!P2 IMAD R23, R0.reuse, UR23, R15 ;  /* 0x000000170017ac24 */ /* 0x040fe2000f8e020f */
[----:B------:R-:W-:Y:S01]  /*2cf0*/  CS2R R102, SRZ ;  /* 0x0000000000667805 */ /* 0x000fe2000001ff00 */
[----:B------:R-:W-:Y:S01]  /*2d00*/  @!P2 IMAD.WIDE.U32 R10, R0, UR22, R10 ;  /* 0x00000016000aac25 */ /* 0x000fe2000f8e000a */
[----:B------:R-:W-:-:S02]  /*2d10*/  CS2R R100, SRZ ;  /* 0x0000000000647805 */ /* 0x000fc4000001ff00 */
[----:B------:R-:W-:Y:S02]  /*2d20*/  CS2R R94, SRZ ;  /* 0x00000000005e7805 */ /* 0x000fe4000001ff00 */
[----:B------:R-:W-:Y:S01]  /*2d30*/  CS2R R92, SRZ ;  /* 0x00000000005c7805 */ /* 0x000fe2000001ff00 */
[C---:B------:R-:W-:Y:S01]  /*2d40*/  @!P3 IMAD R14, R16.reuse, UR20, RZ ;  /* 0x00000014100ebc24 */ /* 0x040fe2000f8e02ff */
[----:B------:R-:W-:Y:S01]  /*2d50*/  CS2R R98, SRZ ;  /* 0x0000000000627805 */ /* 0x000fe2000001ff00 */
[----:B------:R-:W-:Y:S01]  /*2d60*/  @!P3 IMAD R0, R16, UR22, RZ ;  /* 0x000000161000bc24 */ /* 0x000fe2000f8e02ff */
[----:B------:R-:W-:Y:S01]  /*2d70*/  CS2R R96, SRZ ;  /* 0x0000000000607805 */ /* 0x000fe2000001ff00 */
[----:B------:R-:W1:Y:S01]  /*2d80*/  @!P2 LDC.64 R16, c[0x0][0x220] ;  /* 0x00008800ff10ab82 */ /* 0x000e620000000a00 */
[C---:B------:R-:W-:Y:S01]  /*2d90*/  @!P2 IMAD R22, R12.reuse, UR21, R2 ;  /* 0x000000150c16ac24 */ /* 0x040fe2000f8e0202 */
        /* <DEDUP_REMOVED lines=8> */
[----:B------:R-:W-:Y:S01]  /*2e20*/  ULEA.HI UR7, UR6, UR6, URZ, 0x1 ;  /* 0x0000000606077291 */ /* 0x000fe2000f8f083f */
[----:B------:R-:W4:Y:S01]  /*2e30*/  @!P2 LDC.64 R14, c[0x0][0x218] ;  /* 0x00008600ff0eab82 */ /* 0x000f220000000a00 */
[----:B------:R-:W-:Y:S01]  /*2e40*/  CS2R R76, SRZ ;  /* 0x00000000004c7805 */ /* 0x000fe2000001ff00 */
[----:B------:R-:W-:Y:S01]  /*2e50*/  @!P3 IMAD.IADD R2, R9, 0x1, R2 ;  /* 0x000000010902b824 */ /* 0x000fe200078e0202 */
[----:B---3--:R-:W-:-:S02]  /*2e60*/  @!P3 LEA R6, P1, R8, R20, 0x1 ;  /* 0x000000140806b211 */ /* 0x008fc400078208ff */
[----:B------:R-:W-:Y:S02]  /*2e70*/  CS2R R82, SRZ ;  /* 0x0000000000527805 */ /* 0x000fe4000001ff00 */
[----:B------:R-:W-:Y:S02]  /*2e80*/  CS2R R80, SRZ ;  /* 0x0000000000507805 */ /* 0x000fe4000001ff00 */
[----:B------:R-:W-:Y:S02]  /*2e90*/  CS2R R74, SRZ ;  /* 0x00000000004a7805 */ /* 0x000fe4000001ff00 */
[----:B------:R-:W-:Y:S01]  /*2ea0*/  @!P3 LEA.HI.X R7, R8, R21, R2, 0x1, P1 ;  /* 0x000000150807b211 */ /* 0x000fe200008f0c02 */
[C---:B------:R-:W-:Y:S01]  /*2eb0*/  @!P3 IMAD R2, R26.reuse, UR23, R0 ;  /* 0x000000171a02bc24 */ /* 0x040fe2000f8e0200 */
[----:B------:R-:W-:Y:S01]  /*2ec0*/  ULOP3.LUT UR10, UR7, 0xfffffffe, URZ, 0xc0, !UPT ;  /* 0xfffffffe070a7892 */ /* 0x000fe2000f8ec03f */
[----:B------:R-:W-:Y:S01]  /*2ed0*/  @!P3 IMAD.WIDE.U32 R4, R26, UR22, R4 ;  /* 0x000000161a04bc25 */ /* 0x000fe2000f8e0004 */
[----:B------:R-:W-:-:S02]  /*2ee0*/  UIMAD UR7, UR6, -0x40, UR16 ;  /* 0xffffffc0060778a4 */ /* 0x000fc4000f8e0210 */
[----:B------:R-:W-:Y:S01]  /*2ef0*/  UIADD3 UR10, UR6, -UR10, URZ ;  /* 0x8000000a060a7290 */ /* 0x000fe2000fffe03f */
[----:B------:R-:W-:Y:S01]  /*2f00*/  @!P3 IMAD.IADD R5, R5, 0x1, R2 ;  /* 0x000000010505b824 */ /* 0x000fe200078e0202 */
[----:B-1----:R-:W-:Y:S02]  /*2f10*/  @!P2 LEA R8, P4, R12, R16, 0x1 ;  /* 0x000000100c08a211 */ /* 0x002fe400078808ff */
[----:B------:R-:W-:Y:S01]  /*2f20*/  CS2R R72, SRZ ;  /* 0x0000000000487805 */ /* 0x000fe2000001ff00 */
[----:B------:R-:W-:Y:S01]  /*2f30*/  UISETP.NE.AND UP0, UPT, UR10, 0x1, UPT ;  /* 0x000000010a00788c */ /* 0x000fe2000bf05270 */
[----:B------:R-:W-:Y:S05]  /*2f40*/  @P0 BAR.SYNC.DEFER_BLOCKING 0x0 ;  /* 0x0000000000000b1d */ /* 0x000fea0000010000 */
[----:B------:R-:W-:-:S02]  /*2f50*/  PLOP3.LUT P0, PT, PT, PT, UP0, 0x80, 0x0 ;  /* 0x000000000000781c */ /* 0x000fc40003f0f008 */
        /* <DEDUP_REMOVED lines=18> */
[----:B------:R-:W-:-:S02]  /*3080*/  UIMAD UR37, UR35, 0x28, URZ ;  /* 0x00000028232578a4 */ /* 0x000fc4000f8e023f */
[----:B------:R-:W-:Y:S02]  /*3090*/  UIMAD UR36, UR35, 0x30, URZ ;  /* 0x00000030232478a4 */ /* 0x000fe4000f8e023f */
[----:B------:R-:W-:Y:S01]  /*30a0*/  UIADD3 UR55, UR58, 0x80, URZ ;  /* 0x000000803a377890 */ /* 0x000fe2000fffe03f */
[----:B------:R-:W-:Y:S01]  /*30b0*/  ULDC UR60, c[0x0][0x398] ;  /* 0x0000e600003c7ab9 */ /* 0x000fe20000000800 */
[----:B--2---:R-:W-:-:S05]  /*30c0*/  LEA R0, R25, UR4, 0x1 ;  /* 0x0000000419007c11 */ /* 0x004fca000f8e08ff */
        /* <DEDUP_REMOVED lines=11> */
[----:B------:R-:W-:-:S03]  /*3180*/  VIADD R2, R25, 0x1800 ;  /* 0x0000180019027836 */ /* 0x000fc60000000000 */
[----:B------:R-:W-:Y:S04]  /*3190*/  @P2 STS.128 [R0+0x10000], RZ ;  /* 0x010000ff00002388 */ /* 0x000fe80000000c00 */
[----:B------:R-:W-:Y:S04]  /*31a0*/  @P2 STS.128 [R0+0x12000], RZ ;  /* 0x012000ff00002388 */ /* 0x000fe80000000c00 */
[----:B------:R-:W-:Y:S01]  /*31b0*/  @P2 STS.128 [R0+0x14000], RZ ;  /* 0x014000ff00002388 */ /* 0x000fe20000000c00 */
[----:B-1----:R-:W-:Y:S01]  /*31c0*/  @!P2 IMAD.IADD R7, R13, 0x1, R22 ;  /* 0x000000010d07a824 */ /* 0x002fe200078e0216 */
[----:B----4-:R-:W-:-:S04]  /*31d0*/  @!P3 LEA R6, P1, R4, R18, 0x1 ;  /* 0x000000120406b211 */ /* 0x010fc800078208ff */
[----:B------:R-:W-:Y:S02]  /*31e0*/  @!P2 LEA.HI.X R9, R12, R17, R7, 0x1, P4 ;  /* 0x000000110c09a211 */ /* 0x000fe400020f0c07 */
[----:B------:R-:W-:Y:S02]  /*31f0*/  @!P3 LEA.HI.X R7, R4, R19, R5, 0x1, P1 ;  /* 0x000000130407b211 */ /* 0x000fe400008f0c05 */
[----:B------:R-:W-:Y:S01]  /*3200*/  ISETP.GE.AND P1, PT, R26, UR7, PT ;  /* 0x000000071a007c0c */ /* 0x000fe2000bf26270 */
        /* <DEDUP_REMOVED lines=15> */
[----:B------:R-:W-:-:S03]  /*3300*/  @!P2 LEA R4, P4, R10, R14, 0x1 ;  /* 0x0000000e0a04a211 */ /* 0x000fc600078808ff */
        /* <DEDUP_REMOVED lines=47> */
[----:B-1----:R-:W-:Y:S01]  /*3600*/  VIADD R9, R248, 0x8 ;  /* 0x00000008f8097836 */ /* 0x002fe20000000000 */
[----:B------:R-:W-:Y:S01]  /*3610*/  ISETP.GE.AND P1, PT, R2, UR7, PT ;  /* 0x0000000702007c0c */ /* 0x000fe2000bf26270 */
[C---:B------:R-:W-:Y:S01]  /*3620*/  VIADD R8, R248.reuse, 0x20 ;  /* 0x00000020f8087836 */ /* 0x040fe20000000000 */
[----:B------:R-:W-:-:S02]  /*3630*/  ISETP.GE.AND P4, PT, R248, UR7, PT ;  /* 0x00000007f8007c0c */ /* 0x000fc4000bf86270 */
[----:B------:R-:W-:Y:S02]  /*3640*/  ISETP.GE.AND P3, PT, R9, UR7, PT ;  /* 0x0000000709007c0c */ /* 0x000fe4000bf66270 */
[----:B------:R-:W-:Y:S01]  /*3650*/  ISETP.GE.AND P2, PT, R8, UR7, PT ;  /* 0x0000000708007c0c */ /* 0x000fe2000bf46270 */
[----:B--2---:R-:W-:-:S06]  /*3660*/  IMAD.MOV.U32 R6, RZ, RZ, 0x4 ;  /* 0x00000004ff067424 */ /* 0x004fcc00078e00ff */
[----:B------:R-:W-:Y:S01]  /*3670*/  @!P1 IMAD.WIDE R6, R2, R6, UR12 ;  /* 0x0000000c02069e25 */ /* 0x000fe2000f8e0206 */
[----:B------:R-:W1:Y:S04]  /*3680*/  LDC.64 R10, c[0x0][0x3b8] ;  /* 0x0000ee00ff0a7b82 */ /* 0x000e680000000a00 */
[----:B------:R2:W5:Y:S01]  /*3690*/  @!P1 LDG.E R250, desc[UR8][R6.64] ;  /* 0x0000000806fa9981 */ /* 0x000562000c1e1900 */
[----:B----4-:R-:W-:Y:S01]  /*36a0*/  IMAD.MOV.U32 R4, RZ, RZ, 0x4 ;  /* 0x00000004ff047424 */ /* 0x010fe200078e00ff */
[----:B------:R-:W-:-:S04]  /*36b0*/  DEPBAR.LE SB0, 0x1 ;  /* 0x000080400000791a */ /* 0x000fc80000000000 */
[----:B------:R-:W-:-:S05]  /*36c0*/  IMAD.WIDE R4, R248, R4, UR12 ;  /* 0x0000000cf8047e25 */ /* 0x000fca000f8e0204 */
[----:B------:R2:W5:Y:S04]  /*36d0*/  @!P4 LDG.E R251, desc[UR8][R4.64] ;  /* 0x0000000804fbc981 */ /* 0x000568000c1e1900 */
[----:B------:R2:W5:Y:S04]  /*36e0*/  @!P3 LDG.E R252, desc[UR8][R4.64+0x20] ;  /* 0x0000200804fcb981 */ /* 0x000568000c1e1900 */
[----:B------:R2:W5:Y:S01]  /*36f0*/  @!P2 LDG.E R249, desc[UR8][R4.64+0x80] ;  /* 0x0000800804f9a981 */ /* 0x000562000c1e1900 */
[----:B------:R-:W-:Y:S06]  /*3700*/  BAR.SYNC.DEFER_BLOCKING 0x0 ;  /* 0x0000000000007b1d */ /* 0x000fec0000010000 */
[----:B-1----:R-:W4:Y:S04]  /*3710*/  LDG.E.64 R6, desc[UR8][R10.64] ;  /* 0x000000080a067981 */ /* 0x002f28000c1e1b00 */
[----:B------:R-:W2:Y:S01]  /*3720*/  LDG.E.64 R4, desc[UR8][R10.64+0x8] ;  /* 0x000008080a047981 */ /* 0x000ea2000c1e1b00 */
[----:B------:R-:W-:-:S03]  /*3730*/  UIMAD UR7, UR61, UR54, UR17 ;  /* 0x000000363d0772a4 */ /* 0x000fc6000f8e0211 */
[----:B------:R-:W1:Y:S01]  /*3740*/  LDSM.16.M88.4 R160, [R196+0xf000] ;  /* 0x00f00000c4a0783b */ /* 0x000e620000000200 */
[----:B------:R-:W-:-:S03]  /*3750*/  USHF.L.U32 UR7, UR7, 0x5, URZ ;  /* 0x0000000507077899 */ /* 0x000fc6000800063f */
[----:B------:R-:W1:Y:S01]  /*3760*/  LDSM.16.M88.4 R164, [R196+0xf400] ;  /* 0x00f40000c4a4783b */ /* 0x000e620000000200 */
[----:B------:R-:W-:-:S03]  /*3770*/  USHF.R.S32.HI UR10, URZ, 0x1f, UR7 ;  /* 0x0000001f3f0a7899 */ /* 0x000fc60008011407 */
[----:B------:R-:W1:Y:S04]  /*3780*/  LDSM.16.M88.4 R176, [R196+0x11000] ;  /* 0x01100000c4b0783b */ /* 0x000e680000000200 */
[----:B------:R-:W1:Y:S04]  /*3790*/  LDSM.16.M88.4 R180, [R196+0x11400] ;  /* 0x01140000c4b4783b */ /* 0x000e680000000200 */
[----:B------:R-:W1:Y:S01]  /*37a0*/  LDSM.16.M88.4 R192, [R196+0x13000] ;  /* 0x01300000c4c0783b */ /* 0x000e620000000200 */
[----:B---3--:R-:W-:-:S03]  /*37b0*/  SHF.R.S32.HI R0, RZ, 0x1f, R24 ;  /* 0x0000001fff007819 */ /* 0x008fc60000011418 */
[----:B------:R-:W3:Y:S04]  /*37c0*/  LDSM.16.M88.4 R196, [R196+0x13400] ;  /* 0x01340000c4c4783b */ /* 0x000ee80000000200 */
[----:B------:R-:W1:Y:S04]  /*37d0*/  LDSM.16.M88.4 R168, [R210] ;  /* 0x00000000d2a8783b */ /* 0x000e680000000200 */
[----:B------:R-:W1:Y:S04]  /*37e0*/  LDSM.16.M88.4 R172, [R210+0x400] ;  /* 0x00040000d2ac783b */ /* 0x000e680000000200 */
[----:B------:R-:W1:Y:S04]  /*37f0*/  LDSM.16.M88.4 R184, [R210+0x2000] ;  /* 0x00200000d2b8783b */ /* 0x000e680000000200 */
[----:B------:R-:W1:Y:S04]  /*3800*/  LDSM.16.M88.4 R188, [R210+0x2400] ;  /* 0x00240000d2bc783b */ /* 0x000e680000000200 */
[----:B------:R-:W1:Y:S04]  /*3810*/  LDSM.16.M88.4 R200, [R210+0x4000] ;  /* 0x00400000d2c8783b */ /* 0x000e680000000200 */
        /* <DEDUP_REMOVED lines=12> */
[----:B------:R-:W-:Y:S02]  /*38e0*/  UIADD3 UR23, UR20, UR24, URZ ;  /* 0x0000001814177290 */ /* 0x000fe4000fffe03f */
[----:B------:R-:W-:Y:S01]  /*38f0*/  UIADD3 UR52, -UR5, 0x80, UR50 ;  /* 0x0000008005347890 */ /* 0x000fe2000fffe132 */
[----:B------:R-:W-:Y:S01]  /*3900*/  LEA R209, R209, UR4, 0x1 ;  /* 0x00000004d1d17c11 */ /* 0x000fe2000f8e08ff */
[----:B------:R-:W-:Y:S01]  /*3910*/  UIADD3 UR22, UR20, UR23, URZ ;  /* 0x0000001714167290 */ /* 0x000fe2000fffe03f */
[----:B------:R-:W-:Y:S01]  /*3920*/  LEA R208, R208, UR4, 0x1 ;  /* 0x00000004d0d07c11 */ /* 0x000fe2000f8e08ff */
[----:B------:R-:W-:Y:S01]  /*3930*/  ULDC UR11, c[0x0][0x394] ;  /* 0x0000e500000b7ab9 */ /* 0x000fe20000000800 */
[----:B------:R-:W-:-:S02]  /*3940*/  UIADD3 UR52, UR52, -UR53, URZ ;  /* 0x8000003534347290 */ /* 0x000fc4000fffe03f */
[----:B------:R-:W-:Y:S02]  /*3950*/  UIMAD UR39, UR35, 0x18, URZ ;  /* 0x00000018232778a4 */ /* 0x000fe4000f8e023f */
[----:B------:R-:W-:Y:S01]  /*3960*/  USHF.L.U32 UR38, UR35, 0x5, URZ ;  /* 0x0000000523267899 */ /* 0x000fe2000800063f */
[----:B------:R-:W-:Y:S01]  /*3970*/  UMOV UR15, UR11 ;  /* 0x0000000b000f7c82 */ /* 0x000fe20008000000 */
[----:B------:R-:W-:Y:S02]  /*3980*/  UIMAD UR35, UR35, 0x38, URZ ;  /* 0x00000038232378a4 */ /* 0x000fe4000f8e023f */
[----:B------:R-:W-:Y:S01]  /*3990*/  UIADD3 UR33, UR20, UR22, URZ ;  /* 0x0000001614217290 */ /* 0x000fe2000fffe03f */
[----:B------:R-:W-:Y:S01]  /*39a0*/  ULDC.U8 UR11, c[0x0][0x388] ;  /* 0x0000e200000b7ab9 */ /* 0x000fe20000000000 */
[----:B----4-:R-:W-:Y:S02]  /*39b0*/  R2UR UR41, R6 ;  /* 0x00000000062972ca */ /* 0x010fe400000e0000 */
[----:B--2---:R-:W-:-:S04]  /*39c0*/  IADD3 R2, P2, P1, R4, UR7, R24 ;  /* 0x0000000704027c10 */ /* 0x004fc8000f95e018 */
[----:B------:R-:W-:Y:S01]  /*39d0*/  IADD3.X R0, R5, UR10, R0, P2, P1 ;  /* 0x0000000a05007c10 */ /* 0x000fe200097e2400 */
[----:B------:R2:W-:Y:S01]  /*39e0*/  STL [R1+0x10], R2 ;  /* 0x0000100201007387 */ /* 0x0005e20000100800 */
[----:B------:R-:W-:Y:S01]  /*39f0*/  R2UR UR51, R7 ;  /* 0x00000000073372ca */ /* 0x000fe200000e0000 */
[----:B------:R-:W-:-:S04]  /*3a00*/  ULDC UR10, c[0x0][0x2ec] ;  /* 0x0000bb00000a7ab9 */ /* 0x000fc80000000800 */
[----:B------:R-:W-:Y:S01]  /*3a10*/  LOP3.LUT R0, R0, UR41, RZ, 0x3c, !PT ;  /* 0x0000002900007c12 */ /* 0x000fe2000f8e3cff */
[----:B--2---:R-:W-:-:S05]  /*3a20*/  IMAD R2, RZ, RZ, -UR27 ;  /* 0x8000001bff027e24 */ /* 0x004fca000f8e02ff */
[----:B------:R2:W-:Y:S04]  /*3a30*/  STL [R1+0x4], R2 ;  /* 0x0000040201007387 */ /* 0x0005e80000100800 */
[----:B------:R2:W-:Y:S01]  /*3a40*/  STL [R1], R0 ;  /* 0x0000000001007387 */ /* 0x0005e20000100800 */
[----:B------:R-:W-:Y:S02]  /*3a50*/  UIADD3 UR27, UR20, UR28, URZ ;  /* 0x0000001c141b7290 */ /* 0x000fe4000fffe03f */
[----:B------:R-:W-:Y:S02]  /*3a60*/  UIADD3 UR49, UR41, -0x61c88647, URZ ;  /* 0x9e3779b929317890 */ /* 0x000fe4000fffe03f */
[----:B------:R-:W-:Y:S02]  /*3a70*/  UIADD3 UR53, UR41, 0x3c6ef372, URZ ;  /* 0x3c6ef37229357890 */ /* 0x000fe4000fffe03f */
[----:B------:R-:W-:-:S02]  /*3a80*/  UIADD3 UR47, UR41, -0x255992d5, URZ ;  /* 0xdaa66d2b292f7890 */ /* 0x000fc4000fffe03f */
[----:B------:R-:W-:Y:S02]  /*3a90*/  UIADD3 UR45, UR41, 0x78dde6e4, URZ ;  /* 0x78dde6e4292d7890 */ /* 0x000fe4000fffe03f */
[----:B------:R-:W-:Y:S02]  /*3aa0*/  UIADD3 UR43, UR41, 0x1715609d, URZ ;  /* 0x1715609d292b7890 */ /* 0x000fe4000fffe03f */
[----:B------:R-:W-:Y:S02]  /*3ab0*/  UIADD3 UR34, UR20, UR27, URZ ;  /* 0x0000001b14227290 */ /* 0x000fe4000fffe03f */
[----:B------:R-:W-:Y:S02]  /*3ac0*/  UIADD3 UR54, UR51, -0x4498517b, URZ ;  /* 0xbb67ae8533367890 */ /* 0x000fe4000fffe03f */
[----:B------:R-:W-:Y:S02]  /*3ad0*/  UIADD3 UR48, UR51, 0x76cf5d0a, URZ ;  /* 0x76cf5d0a33307890 */ /* 0x000fe4000fffe03f */
[----:B------:R-:W-:-:S02]  /*3ae0*/  UIADD3 UR46, UR51, 0x32370b8f, URZ ;  /* 0x32370b8f332e7890 */ /* 0x000fc4000fffe03f */
[----:B------:R-:W-:Y:S02]  /*3af0*/  UIADD3 UR41, UR41, -0x4ab325aa, URZ ;  /* 0xb54cda5629297890 */ /* 0x000fe4000fffe03f */
[----:B------:R-:W-:Y:S02]  /*3b00*/  UIADD3 UR44, UR51, -0x126145ec, URZ ;  /* 0xed9eba14332c7890 */ /* 0x000fe4000fffe03f */
[----:B------:R-:W-:Y:S02]  /*3b10*/  UIADD3 UR42, UR51, -0x56f99767, URZ ;  /* 0xa9066899332a7890 */ /* 0x000fe4000fffe03f */
[----:B-123--:R-:W-:-:S12]  /*3b20*/  UIADD3 UR40, UR51, 0x646e171e, URZ ;  /* 0x646e171e33287890 */ /* 0x00efd8000fffe03f */
.L_x_614:
[----:B------:R-:W0:Y:S01]  /*3b30*/  LDGDEPBAR ;  /* 0x00000000000079af */ /* 0x000e220000000000 */
[----:B------:R-:W-:Y:S01]  /*3b40*/  LEA R0, R218, UR4, 0x1 ;  /* 0x00000004da007c11 */ /* 0x000fe2000f8e08ff */
[----:B------:R-:W-:Y:S01]  /*3b50*/  IMAD.U32 R4, RZ, RZ, UR19 ;  /* 0x00000013ff047e24 */ /* 0x000fe2000f8e00ff */
[----:B------:R-:W-:Y:S01]  /*3b60*/  IADD3 R2, R219, R209, RZ ;  /* 0x000000d1db027210 */ /* 0x000fe20007ffe0ff */
        /* <DEDUP_REMOVED lines=24> */
[-C--:B-1----:R-:W-:Y:S03]  /*3cf0*/  HMMA.16816.F32.BF16 R4, R32, R16.reuse, RZ ;  /* 0x000000102004723c */ /* 0x082fe600000418ff */
[----:B------:R-:W-:Y:S03]  /*3d00*/  LDSM.16.M88.4 R156, [R210+-0x1c00] ;  /* 0xffe40000d29c783b */ /* 0x000fe60000000200 */
        /* <DEDUP_REMOVED lines=73> */
.L_x_610:
        /* <DEDUP_REMOVED lines=132> */
.L_x_611:
[C---:B------:R-:W-:Y:S01]  /*49e0*/  FSETP.NEU.FTZ.AND P0, PT, R251.reuse, -INF , PT ;  /* 0xff800000fb00780b */ /* 0x040fe20003f1d000 */
[----:B------:R-:W-:Y:S01]  /*49f0*/  FMUL.FTZ R132, R251, 1.4426950216293334961 ;  /* 0x3fb8aa3bfb847820 */ /* 0x000fe20000410000 */
[C---:B------:R-:W-:Y:S01]  /*4a00*/  FSETP.NEU.FTZ.AND P1, PT, R249.reuse, -INF , PT ;  /* 0xff800000f900780b */ /* 0x040fe20003f3d000 */
[----:B------:R-:W2:Y:S01]  /*4a10*/  LDL R134, [R1+0x10] ;  /* 0x0000100001867983 */ /* 0x000ea20000100800 */
[----:B------:R-:W-:Y:S01]  /*4a20*/  FMUL.FTZ R133, R249, 1.4426950216293334961 ;  /* 0x3fb8aa3bf9857820 */ /* 0x000fe20000410000 */
[----:B------:R-:W-:Y:S01]  /*4a30*/  FMUL.FTZ R0, R252, 1.4426950216293334961 ;  /* 0x3fb8aa3bfc007820 */ /* 0x000fe20000410000 */
[----:B------:R-:W-:Y:S01]  /*4a40*/  FSEL R132, R132, RZ, P0 ;  /* 0x000000ff84847208 */ /* 0x000fe20000000000 */
[----:B------:R-:W3:Y:S01]  /*4a50*/  LDL R136, [R1+0x18] ;  /* 0x0000180001887983 */ /* 0x000ee20000100800 */
[----:B------:R-:W-:Y:S01]  /*4a60*/  FSETP.NEU.FTZ.AND P0, PT, R252, -INF , PT ;  /* 0xff800000fc00780b */ /* 0x000fe20003f1d000 */
[----:B------:R-:W-:Y:S02]  /*4a70*/  UISETP.GT.AND UP2, UPT, UR6, UR32, UPT ;  /* 0x000000200600728c */ /* 0x000fe4000bf44270 */
[--C-:B------:R-:W-:Y:S01]  /*4a80*/  FFMA.FTZ R20, R20, UR10, -R132.reuse ;  /* 0x0000000a14147c23 */ /* 0x100fe20008010884 */
[----:B------:R-:W1:Y:S01]  /*4a90*/  S2R R137, SR_TID.X ;  /* 0x0000000000897919 */ /* 0x000e620000002100 */
[--C-:B------:R-:W-:Y:S01]  /*4aa0*/  FFMA.FTZ R2, R32, UR10, -R132.reuse ;  /* 0x0000000a20027c23 */ /* 0x100fe20008010884 */
[----:B------:R-:W-:Y:S01]  /*4ab0*/  FSEL R32, R0, RZ, P0 ;  /* 0x000000ff00207208 */ /* 0x000fe20000000000 */
[----:B------:R4:W-:Y:S01]  /*4ac0*/  MUFU.EX2 R232, R20 ;  /* 0x0000001400e87308 */ /* 0x0009e20000000800 */
[----:B------:R-:W-:Y:S01]  /*4ad0*/  FSETP.NEU.FTZ.AND P0, PT, R250, -INF , PT ;  /* 0xff800000fa00780b */ /* 0x000fe20003f1d000 */
[----:B------:R-:W1:Y:S01]  /*4ae0*/  S2R R138, SR_TID.X ;  /* 0x00000000008a7919 */ /* 0x000e620000002100 */
[----:B------:R-:W-:Y:S01]  /*4af0*/  FFMA.FTZ R16, R16, UR10, -R132 ;  /* 0x0000000a10107c23 */ /* 0x000fe20008010884 */
[----:B------:R-:W-:Y:S01]  /*4b00*/  FFMA.FTZ R19, R19, UR10, -R32 ;  /* 0x0000000a13137c23 */ /* 0x000fe20008010820 */
[----:B------:R-:W-:Y:S01]  /*4b10*/  FFMA.FTZ R33, R33, UR10, -R132 ;  /* 0x0000000a21217c23 */ /* 0x000fe20008010884 */
[--C-:B------:R-:W-:Y:S01]  /*4b20*/  FFMA.FTZ R35, R35, UR10, -R32.reuse ;  /* 0x0000000a23237c23 */ /* 0x100fe20008010820 */
[----:B------:R-:W-:Y:S03]  /*4b30*/  FFMA.FTZ R7, R7, UR10, -R32 ;  /* 0x0000000a07077c23 */ /* 0x000fe60008010820 */
[----:B------:R1:W-:Y:S01]  /*4b40*/  MUFU.EX2 R230, R16 ;  /* 0x0000001000e67308 */ /* 0x0003e20000000800 */
[----:B------:R-:W-:Y:S01]  /*4b50*/  FFMA.FTZ R157, R4, UR10, -R132 ;  /* 0x0000000a049d7c23 */ /* 0x000fe20008010884 */
[--C-:B------:R-:W-:Y:S01]  /*4b60*/  FFMA.FTZ R18, R18, UR10, -R32.reuse ;  /* 0x0000000a12127c23 */ /* 0x100fe20008010820 */
[----:B------:R-:W-:Y:S02]  /*4b70*/  IMAD.U32 R4, RZ, RZ, UR6 ;  /* 0x00000006ff047e24 */ /* 0x000fe4000f8e00ff */
[----:B------:R-:W-:Y:S01]  /*4b80*/  FFMA.FTZ R144, R6, UR10, -R32 ;  /* 0x0000000a06907c23 */ /* 0x000fe20008010820 */
[--C-:B------:R-:W-:Y:S01]  /*4b90*/  FFMA.FTZ R156, R17, UR10, -R132.reuse ;  /* 0x0000000a119c7c23 */ /* 0x100fe20008010884 */
[--C-:B------:R-:W-:Y:S01]  /*4ba0*/  FFMA.FTZ R153, R21, UR10, -R132.reuse ;  /* 0x0000000a15997c23 */ /* 0x100fe20008010884 */
[----:B------:R-:W-:Y:S02]  /*4bb0*/  FFMA.FTZ R132, R5, UR10, -R132 ;  /* 0x0000000a05847c23 */ /* 0x000fe40008010884 */
[----:B------:R-:W-:Y:S01]  /*4bc0*/  MUFU.EX2 R229, R19 ;  /* 0x0000001300e57308 */ /* 0x000fe20000000800 */
[----:B----4-:R-:W4:Y:S01]  /*4bd0*/  LDL R20, [R1] ;  /* 0x0000000001147983 */ /* 0x010f220000100800 */
[--C-:B------:R-:W-:Y:S01]  /*4be0*/  FFMA.FTZ R23, R23, UR10, -R32.reuse ;  /* 0x0000000a17177c23 */ /* 0x100fe20008010820 */
[--C-:B------:R-:W-:Y:S01]  /*4bf0*/  FFMA.FTZ R226, R22, UR10, -R32.reuse ;  /* 0x0000000a16e27c23 */ /* 0x100fe20008010820 */
[----:B------:R-:W-:Y:S01]  /*4c00*/  FFMA.FTZ R32, R34, UR10, -R32 ;  /* 0x0000000a22207c23 */ /* 0x000fe20008010820 */
[----:B------:R-:W-:Y:S05]  /*4c10*/  FMUL.FTZ R0, R250, 1.4426950216293334961 ;  /* 0x3fb8aa3bfa007820 */ /* 0x000fea0000410000 */
[----:B------:R1:W4:Y:S02]  /*4c20*/  MUFU.EX2 R236, R2 ;  /* 0x0000000200ec7308 */ /* 0x0003240000000800 */
[----:B-1----:R-:W-:Y:S01]  /*4c30*/  IMAD.U32 R16, RZ, RZ, UR56 ;  /* 0x00000038ff107e24 */ /* 0x002fe2000f8e00ff */
[----:B------:R-:W-:Y:S02]  /*4c40*/  FSEL R0, R0, RZ, P0 ;  /* 0x000000ff00007208 */ /* 0x000fe40000000000 */
[----:B------:R-:W-:Y:S03]  /*4c50*/  SHF.R.S32.HI R137, RZ, 0x1f, R137 ;  /* 0x0000001fff897819 */ /* 0x000fe60000011489 */
[--C-:B------:R-:W-:Y:S02]  /*4c60*/  FFMA.FTZ R31, R31, UR10, -R0.reuse ;  /* 0x0000000a1f1f7c23 */ /* 0x100fe40008010800 */
[----:B------:R-:W-:Y:S01]  /*4c70*/  MUFU.EX2 R235, R35 ;  /* 0x0000002300eb7308 */ /* 0x000fe20000000800 */
[--C-:B------:R-:W-:Y:S01]  /*4c80*/  FFMA.FTZ R15, R15, UR10, -R0.reuse ;  /* 0x0000000a0f0f7c23 */ /* 0x100fe20008010800 */
[----:B------:R-:W-:Y:S01]  /*4c90*/  LEA.HI R137, R137, R138, RZ, 0x6 ;  /* 0x0000008a89897211 */ /* 0x000fe200078f30ff */
[--C-:B------:R-:W-:Y:S01]  /*4ca0*/  FFMA.FTZ R147, R14, UR10, -R0.reuse ;  /* 0x0000000a0e937c23 */ /* 0x100fe20008010800 */
[--C-:B------:R-:W-:Y:S01]  /*4cb0*/  FFMA.FTZ R142, R10, UR10, -R0.reuse ;  /* 0x0000000a0a8e7c23 */ /* 0x100fe20008010800 */
[--C-:B------:R-:W-:Y:S01]  /*4cc0*/  FFMA.FTZ R145, R11, UR10, -R0.reuse ;  /* 0x0000000a0b917c23 */ /* 0x100fe20008010800 */
[----:B------:R-:W-:Y:S01]  /*4cd0*/  SHF.R.S32.HI R137, RZ, 0x6, R137 ;  /* 0x00000006ff897819 */ /* 0x000fe20000011489 */
[--C-:B------:R-:W-:Y:S03]  /*4ce0*/  FFMA.FTZ R27, R27, UR10, -R0.reuse ;  /* 0x0000000a1b1b7c23 */ /* 0x100fe60008010800 */
[----:B------:R1:W-:Y:S01]  /*4cf0*/  MUFU.EX2 R227, R7 ;  /* 0x0000000700e37308 */ /* 0x0003e20000000800 */
[----:B------:R-:W-:Y:S01]  /*4d00*/  FSEL R2, R133, RZ, P1 ;  /* 0x000000ff85027208 */ /* 0x000fe20000800000 */
[--C-:B------:R-:W-:Y:S01]  /*4d10*/  FFMA.FTZ R26, R26, UR10, -R0.reuse ;  /* 0x0000000a1a1a7c23 */ /* 0x100fe20008010800 */
[----:B------:R-:W-:Y:S02]  /*4d20*/  IMAD R19, R16, 0x4, R137 ;  /* 0x0000000410137824 */ /* 0x000fe400078e0289 */
[----:B------:R-:W-:Y:S01]  /*4d30*/  FFMA.FTZ R0, R30, UR10, -R0 ;  /* 0x0000000a1e007c23 */ /* 0x000fe20008010800 */
[--C-:B------:R-:W-:Y:S01]  /*4d40*/  FFMA.FTZ R146, R8, UR10, -R2.reuse ;  /* 0x0000000a08927c23 */ /* 0x100fe20008010802 */
[--C-:B------:R-:W-:Y:S03]  /*4d50*/  FFMA.FTZ R141, R9, UR10, -R2.reuse ;  /* 0x0000000a098d7c23 */ /* 0x100fe60008010802 */
[----:B------:R1:W-:Y:S01]  /*4d60*/  MUFU.EX2 R228, R18 ;  /* 0x0000001200e47308 */ /* 0x0003e20000000800 */
[--C-:B------:R-:W-:Y:S01]  /*4d70*/  FFMA.FTZ R225, R12, UR10, -R2.reuse ;  /* 0x0000000a0ce17c23 */ /* 0x100fe20008010802 */
[--C-:B------:R-:W-:Y:S01]  /*4d80*/  FFMA.FTZ R143, R13, UR10, -R2.reuse ;  /* 0x0000000a0d8f7c23 */ /* 0x100fe20008010802 */
[--C-:B------:R-:W-:Y:S01]  /*4d90*/  FFMA.FTZ R28, R28, UR10, -R2.reuse ;  /* 0x0000000a1c1c7c23 */ /* 0x100fe20008010802 */
[--C-:B------:R-:W-:Y:S01]  /*4da0*/  FFMA.FTZ R24, R24, UR10, -R2.reuse ;  /* 0x0000000a18187c23 */ /* 0x100fe20008010802 */
[--C-:B------:R-:W-:Y:S01]  /*4db0*/  FFMA.FTZ R25, R25, UR10, -R2.reuse ;  /* 0x0000000a19197c23 */ /* 0x100fe20008010802 */
[----:B------:R-:W-:Y:S04]  /*4dc0*/  FFMA.FTZ R2, R29, UR10, -R2 ;  /* 0x0000000a1d027c23 */ /* 0x000fe80008010802 */
[----:B------:R4:W-:Y:S10]  /*4dd0*/  MUFU.EX2 R231, R23 ;  /* 0x0000001700e77308 */ /* 0x0009f40000000800 */
[----:B------:R4:W-:Y:S10]  /*4de0*/  MUFU.EX2 R158, R15 ;  /* 0x0000000f009e7308 */ /* 0x0009f40000000800 */
[----:B------:R-:W4:Y:S10]  /*4df0*/  MUFU.EX2 R234, R31 ;  /* 0x0000001f00ea7308 */ /* 0x000f340000000800 */
        /* <DEDUP_REMOVED lines=18> */
[----:B------:R-:W4:Y:S10]  /*4f20*/  MUFU.EX2 R152, R24 ;  /* 0x0000001800987308 */ /* 0x000f340000000800 */
[----:B------:R-:W4:Y:S10]  /*4f30*/  MUFU.EX2 R150, R27 ;  /* 0x0000001b00967308 */ /* 0x000f340000000800 */
[----:B------:R-:W-:Y:S10]  /*4f40*/  MUFU.EX2 R151, R25 ;  /* 0x0000001900977308 */ /* 0x000ff40000000800 */
[----:B------:R-:W4:Y:S01]  /*4f50*/  MUFU.EX2 R149, R26 ;  /* 0x0000001a00957308 */ /* 0x000f220000000800 */
[----:B--2---:R-:W-:Y:S04]  /*4f60*/  IMAD.WIDE.U32 R134, R134, -0x2daee0ad, RZ ;  /* 0xd2511f5386867825 */ /* 0x004fe800078e00ff */
[----:B---3--:R-:W-:Y:S01]  /*4f70*/  IMAD R4, R4, 0x4, R136 ;  /* 0x0000000404047824 */ /* 0x008fe200078e0288 */
[----:B------:R-:W-:Y:S02]  /*4f80*/  LOP3.LUT R19, R135, UR51, R19, 0x96, !PT ;  /* 0x0000003387137c12 */ /* 0x000fe4000f8e9613 */
[----:B------:R-:W-:Y:S01]  /*4f90*/  LOP3.LUT R16, R134, UR54, RZ, 0x3c, !PT ;  /* 0x0000003686107c12 */ /* 0x000fe2000f8e3cff */
[C---:B------:R-:W-:Y:S02]  /*4fa0*/  VIADD R6, R4.reuse, 0x2 ;  /* 0x0000000204067836 */ /* 0x040fe40000000000 */
[----:B------:R-:W-:Y:S04]  /*4fb0*/  IMAD.WIDE.U32 R8, R4, -0x326172a9, RZ ;  /* 0xcd9e8d5704087825 */ /* 0x000fe800078e00ff */
[----:B------:R-:W-:Y:S04]  /*4fc0*/  IMAD.WIDE.U32 R4, R19, -0x326172a9, RZ ;  /* 0xcd9e8d5713047825 */ /* 0x000fe800078e00ff */
[----:B-1----:R-:W-:Y:S01]  /*4fd0*/  IMAD.WIDE.U32 R6, R6, -0x326172a9, RZ ;  /* 0xcd9e8d5706067825 */ /* 0x002fe200078e00ff */
[C---:B------:R-:W-:Y:S02]  /*4fe0*/  LOP3.LUT R12, R5.reuse, UR49, R8, 0x96, !PT ;  /* 0x00000031050c7c12 */ /* 0x040fe4000f8e9608 */
[----:B------:R-:W-:Y:S02]  /*4ff0*/  LOP3.LUT R18, R4, UR53, RZ, 0x3c, !PT ;  /* 0x0000003504127c12 */ /* 0x000fe4000f8e3cff */
[----:B------:R-:W-:Y:S01]  /*5000*/  LOP3.LUT R8, R5, UR49, R6, 0x96, !PT ;  /* 0x0000003105087c12 */ /* 0x000fe2000f8e9606 */
[----:B------:R-:W-:Y:S01]  /*5010*/  IMAD.WIDE.U32 R12, R12, -0x2daee0ad, RZ ;  /* 0xd2511f530c0c7825 */ /* 0x000fe200078e00ff */
[-C--:B----4-:R-:W-:Y:S02]  /*5020*/  LOP3.LUT R9, R9, R20.reuse, RZ, 0x3c, !PT ;  /* 0x0000001409097212 */ /* 0x090fe400078e3cff */
[----:B------:R-:W-:Y:S03]  /*5030*/  LOP3.LUT R17, R7, R20, RZ, 0x3c, !PT ;  /* 0x0000001407117212 */ /* 0x000fe600078e3cff */
[----:B------:R-:W-:Y:S04]  /*5040*/  IMAD.WIDE.U32 R6, R9, -0x2daee0ad, RZ ;  /* 0xd2511f5309067825 */ /* 0x000fe800078e00ff */
[----:B------:R-:W-:Y:S01]  /*5050*/  IMAD.WIDE.U32 R4, R17, -0x2daee0ad, RZ ;  /* 0xd2511f5311047825 */ /* 0x000fe200078e00ff */
[----:B------:R-:W-:Y:S02]  /*5060*/  LOP3.LUT R7, R16, R7, RZ, 0x3c, !PT ;  /* 0x0000000710077212 */ /* 0x000fe400078e3cff */
[----:B------:R-:W-:Y:S01]  /*5070*/  LOP3.LUT R20, R13, UR48, R6, 0x96, !PT ;  /* 0x000000300d147c12 */ /* 0x000fe2000f8e9606 */
[----:B------:R-:W-:Y:S01]  /*5080*/  IMAD.WIDE.U32 R8, R8, -0x2daee0ad, RZ ;  /* 0xd2511f5308087825 */ /* 0x000fe200078e00ff */
[----:B------:R-:W-:Y:S03]  /*5090*/  LOP3.LUT R5, R16, R5, RZ, 0x3c, !PT ;  /* 0x0000000510057212 */ /* 0x000fe600078e3cff */
[----:B------:R-:W-:Y:S01]  /*50a0*/  IMAD.WIDE.U32 R20, R20, -0x326172a9, RZ ;  /* 0xcd9e8d5714147825 */ /* 0x000fe200078e00ff */
[----:B------:R-:W-:Y:S03]  /*50b0*/  LOP3.LUT R16, R9, UR48, R4, 0x96, !PT ;  /* 0x0000003009107c12 */ /* 0x000fe6000f8e9604 */
        /* <DEDUP_REMOVED lines=10> */
[----:B------:R-:W-:Y:S01]  /*5160*/  IMAD.WIDE.U32 R22, R22, -0x2daee0ad, RZ ;  /* 0xd2511f5316167825 */ /* 0x000fe200078e00ff */
        /* <DEDUP_REMOVED lines=56> */
[----:B------:R-:W-:Y:S01]  /*54f0*/  @!P1 FADD.FTZ R233, -R233, -RZ ;  /* 0x800000ffe9e99221 */ /* 0x000fe20000010100 */
        /* <DEDUP_REMOVED lines=182> */
[-C--:B------:R-:W-:Y:S01]  /*6060*/  FSEL R0, R0, R223.reuse, P0 ;  /* 0x000000df00007208 */ /* 0x080fe20000000000 */
[----:B------:R-:W-:Y:S01]  /*6070*/  FADD.FTZ R2, -R224, R5 ;  /* 0x00000005e0027221 */ /* 0x000fe20000010100 */
[----:B------:R-:W-:Y:S01]  /*6080*/  FSEL R4, R4, R224, P2 ;  /* 0x000000e004047208 */ /* 0x000fe20001000000 */
[C---:B------:R-:W-:Y:S04]  /*6090*/  HMMA.16816.F32.BF16 R24, R136.reuse, R204, R24 ;  /* 0x000000cc8818723c */ /* 0x040fe80000041818 */
[----:B------:R-:W-:Y:S01]  /*60a0*/  FSETP.GE.FTZ.AND P0, PT, R227, RZ, PT ;  /* 0x000000ffe300720b */ /* 0x000fe20003f16000 */
[----:B------:R-:W-:Y:S01]  /*60b0*/  FMUL.FTZ R144, R144, R0 ;  /* 0x0000000090907220 */ /* 0x000fe20000410000 */
[----:B------:R-:W-:Y:S01]  /*60c0*/  FSETP.GE.FTZ.AND P2, PT, R141, RZ, PT ;  /* 0x000000ff8d00720b */ /* 0x000fe20003f56000 */
[----:B------:R-:W-:Y:S01]  /*60d0*/  FADD.FTZ R0, -R223, R7 ;  /* 0x00000007df007221 */ /* 0x000fe20000010100 */
[----:B------:R-:W-:Y:S01]  /*60e0*/  FSEL R2, R2, R224, P1 ;  /* 0x000000e002027208 */ /* 0x000fe20000800000 */
[-C--:B------:R-:W-:Y:S03]  /*60f0*/  HMMA.16816.F32.BF16 R28, R136, R206.reuse, R28 ;  /* 0x000000ce881c723c */ /* 0x080fe6000004181c */
[----:B------:R-:W-:Y:S01]  /*6100*/  FSEL R0, R0, R223, P0 ;  /* 0x000000df00007208 */ /* 0x000fe20000000000 */
[----:B------:R-:W-:Y:S01]  /*6110*/  FMUL.FTZ R157, R157, R4 ;  /* 0x000000049d9d7220 */ /* 0x000fe20000410000 */
[----:B------:R-:W-:Y:S01]  /*6120*/  FSETP.GE.FTZ.AND P0, PT, R145, RZ, PT ;  /* 0x000000ff9100720b */ /* 0x000fe20003f16000 */
[----:B------:R-:W-:Y:S01]  /*6130*/  FADD.FTZ R4, -R222, R9 ;  /* 0x00000009de047221 */ /* 0x000fe20000010100 */
[----:B------:R-:W-:Y:S01]  /*6140*/  FSETP.GE.FTZ.AND P1, PT, R142, RZ, PT ;  /* 0x000000ff8e00720b */ /* 0x000fe20003f36000 */
[----:B------:R-:W-:Y:S01]  /*6150*/  FADD.FTZ R5, -R222, R8 ;  /* 0x00000008de057221 */ /* 0x000fe20000010100 */
[----:B------:R-:W-:Y:S04]  /*6160*/  HMMA.16816.F32.BF16 R32, R132, R206, R32 ;  /* 0x000000ce8420723c */ /* 0x000fe80000041820 */
[-C--:B------:R-:W-:Y:S01]  /*6170*/  FSEL R4, R4, R222.reuse, P2 ;  /* 0x000000de04047208 */ /* 0x080fe20001000000 */
[----:B------:R-:W-:Y:S01]  /*6180*/  FADD.FTZ R11, -R221, R11 ;  /* 0x0000000bdd0b7221 */ /* 0x000fe20000010100 */
[----:B------:R-:W-:Y:S01]  /*6190*/  FSEL R5, R5, R222, P3 ;  /* 0x000000de05057208 */ /* 0x000fe20001800000 */
[----:B------:R-:W-:Y:S01]  /*61a0*/  FMUL.FTZ R227, R227, R0 ;  /* 0x00000000e3e37220 */ /* 0x000fe20000410000 */
[----:B------:R-:W-:Y:S02]  /*61b0*/  FSETP.GE.FTZ.AND P3, PT, R225, RZ, PT ;  /* 0x000000ffe100720b */ /* 0x000fe40003f76000 */
[----:B------:R-:W-:Y:S01]  /*61c0*/  FSETP.GE.FTZ.AND P2, PT, R143, RZ, PT ;  /* 0x000000ff8f00720b */ /* 0x000fe20003f56000 */
[----:B------:R-:W-:Y:S01]  /*61d0*/  FADD.FTZ R7, -R222, R12 ;  /* 0x0000000cde077221 */ /* 0x000fe20000010100 */
[-C--:B------:R-:W-:Y:S01]  /*61e0*/  FSEL R0, R11, R221.reuse, P0 ;  /* 0x000000dd0b007208 */ /* 0x080fe20000000000 */
[----:B------:R-:W-:Y:S01]  /*61f0*/  FADD.FTZ R15, -R221, R15 ;  /* 0x0000000fdd0f7221 */ /* 0x000fe20000010100 */
[----:B------:R-:W-:Y:S01]  /*6200*/  FSETP.GE.FTZ.AND P0, PT, R158, RZ, PT ;  /* 0x000000ff9e00720b */ /* 0x000fe20003f16000 */
[----:B------:R-:W-:Y:S01]  /*6210*/  FMUL.FTZ R140, R140, R2 ;  /* 0x000000028c8c7220 */ /* 0x000fe20000410000 */
[----:B------:R-:W-:Y:S01]  /*6220*/  FSEL R7, R7, R222, P3 ;  /* 0x000000de07077208 */ /* 0x000fe20001800000 */
[----:B------:R-:W-:Y:S01]  /*6230*/  FADD.FTZ R6, -R222, R13 ;  /* 0x0000000dde067221 */ /* 0x000fe20000010100 */
[----:B------:R-:W-:Y:S01]  /*6240*/  FSETP.GE.FTZ.AND P3, PT, R230, RZ, PT ;  /* 0x000000ffe600720b */ /* 0x000fe20003f76000 */
[----:B------:R-:W-:Y:S01]  /*6250*/  FADD.FTZ R2, -R221, R10 ;  /* 0x0000000add027221 */ /* 0x000fe20000010100 */
[----:B------:R-:W-:Y:S01]  /*6260*/  FMUL.FTZ R141, R141, R4 ;  /* 0x000000048d8d7220 */ /* 0x000fe20000410000 */
[-C--:B------:R-:W-:Y:S01]  /*6270*/  FSEL R4, R15, R221.reuse, P0 ;  /* 0x000000dd0f047208 */ /* 0x080fe20000000000 */
[----:B------:R-:W-:Y:S01]  /*6280*/  FADD.FTZ R16, -R224, R16 ;  /* 0x00000010e0107221 */ /* 0x000fe20000010100 */
[----:B------:R-:W-:Y:S01]  /*6290*/  FSEL R6, R6, R222, P2 ;  /* 0x000000de06067208 */ /* 0x000fe20001000000 */
        /* <DEDUP_REMOVED lines=12> */
[----:B------:R-:W-:Y:S01]  /*6360*/  FMUL.FTZ R13, R143, R6 ;  /* 0x000000068f0d7220 */ /* 0x000fe20000410000 */
[----:B------:R-:W-:Y:S01]  /*6370*/  FSEL R5, R8, R221, P1 ;  /* 0x000000dd08057208 */ /* 0x000fe20000800000 */
[----:B------:R-:W-:Y:S01]  /*6380*/  FADD.FTZ R20, -R224, R20 ;  /* 0x00000014e0147221 */ /* 0x000fe20000010100 */
[----:B------:R-:W-:Y:S01]  /*6390*/  FSEL R6, R17, R224, P2 ;  /* 0x000000e011067208 */ /* 0x000fe20001000000 */
[C---:B------:R-:W-:Y:S01]  /*63a0*/  FADD.FTZ R18, -R223.reuse, R18 ;  /* 0x00000012df127221 */ /* 0x040fe20000010100 */
[----:B------:R-:W-:Y:S01]  /*63b0*/  FSETP.GE.FTZ.AND P3, PT, R232, RZ, PT ;  /* 0x000000ffe800720b */ /* 0x000fe20003f76000 */
        /* <DEDUP_REMOVED lines=9> */
[-C--:B------:R-:W-:Y:S01]  /*6450*/  FSEL R5, R18, R223.reuse, P1 ;  /* 0x000000df12057208 */ /* 0x080fe20000800000 */
[----:B------:R-:W-:Y:S01]  /*6460*/  FMUL.FTZ R11, R156, R6 ;  /* 0x000000069c0b7220 */ /* 0x000fe20000410000 */
[----:B------:R-:W-:Y:S01]  /*6470*/  FSEL R9, R9, R224, P2 ;  /* 0x000000e009097208 */ /* 0x000fe20001000000 */
[----:B------:R-:W-:Y:S01]  /*6480*/  FADD.FTZ R7, -R222, R24 ;  /* 0x00000018de077221 */ /* 0x000fe20000010100 */
        /* <DEDUP_REMOVED lines=10> */
[-C--:B------:R-:W-:Y:S01]  /*6530*/  FSEL R7, R7, R222.reuse, P3 ;  /* 0x000000de07077208 */ /* 0x080fe20001800000 */
[----:B------:R-:W-:Y:S01]  /*6540*/  FADD.FTZ R26, -R221, R26 ;  /* 0x0000001add1a7221 */ /* 0x000fe20000010100 */
[----:B------:R-:W-:Y:S01]  /*6550*/  FSEL R6, R6, R222, P2 ;  /* 0x000000de06067208 */ /* 0x000fe20001000000 */
        /* <DEDUP_REMOVED lines=8> */
[----:B------:R-:W-:Y:S01]  /*65e0*/  FMUL.FTZ R6, R150, R4 ;  /* 0x0000000496067220 */ /* 0x000fe20000410000 */
        /* <DEDUP_REMOVED lines=8> */
[----:B------:R-:W-:Y:S01]  /*6670*/  FSETP.GE.FTZ.AND P1, PT, R159, RZ, PT ;  /* 0x000000ff9f00720b */ /* 0x000fe20003f36000 */
[----:B------:R-:W-:Y:S01]  /*6680*/  FADD.FTZ R34, -R223, R34 ;  /* 0x00000022df227221 */ /* 0x000fe20000010100 */
[----:B------:R-:W-:Y:S01]  /*6690*/  FSETP.GE.FTZ.AND P2, PT, R154, RZ, PT ;  /* 0x000000ff9a00720b */ /* 0x000fe20003f56000 */
[----:B------:R-:W-:Y:S01]  /*66a0*/  @P0 FADD.FTZ R221, -R221, R31 ;  /* 0x0000001fdddd0221 */ /* 0x000fe20000010100 */
[----:B------:R-:W-:Y:S01]  /*66b0*/  FSEL R5, R5, R222, P3 ;  /* 0x000000de05057208 */ /* 0x000fe20001800000 */
[----:B------:R-:W-:Y:S01]  /*66c0*/  FMUL.FTZ R148, R148, R4 ;  /* 0x0000000494947220 */ /* 0x000fe20000410000 */
        /* <DEDUP_REMOVED lines=9> */
[----:B------:R-:W-:Y:S01]  /*6760*/  @P2 FADD.FTZ R222, -R222, R29 ;  /* 0x0000001ddede2221 */ /* 0x000fe20000010100 */
[----:B------:R-:W-:Y:S01]  /*6770*/  FSETP.GE.FTZ.AND P2, PT, R155, RZ, PT ;  /* 0x000000ff9b00720b */ /* 0x000fe20003f56000 */
[----:B------:R-:W-:Y:S01]  /*6780*/  FMUL.FTZ R16, R233, R5 ;  /* 0x00000005e9107220 */ /* 0x000fe20000410000 */
[----:B------:R-:W-:Y:S01]  /*6790*/  F2FP.BF16.F32.PACK_AB R2, R140, R157 ;  /* 0x0000009d8c02723e */ /* 0x000fe200000010ff */
[----:B------:R-:W-:Y:S01]  /*67a0*/  FMUL.FTZ R5, R154, R222 ;  /* 0x000000de9a057220 */ /* 0x000fe20000410000 */
[----:B------:R-:W-:Y:S01]  /*67b0*/  FSEL R34, R34, R223, P2 ;  /* 0x000000df22227208 */ /* 0x000fe20001000000 */
[----:B------:R-:W-:Y:S01]  /*67c0*/  FMUL.FTZ R4, R234, R221 ;  /* 0x000000ddea047220 */ /* 0x000fe20000410000 */
[----:B------:R-:W-:Y:S01]  /*67d0*/  F2FP.BF16.F32.PACK_AB R0, R227, R144 ;  /* 0x00000090e300723e */ /* 0x000fe200000010ff */
[----:B------:R-:W-:Y:S01]  /*67e0*/  @P0 FADD.FTZ R223, -R223, R35 ;  /* 0x00000023dfdf0221 */ /* 0x000fe20000010100 */
[----:B------:R-:W-:Y:S01]  /*67f0*/  F2FP.BF16.F32.PACK_AB R15, R141, R146 ;  /* 0x000000928d0f723e */ /* 0x000fe200000010ff */
[----:B------:R-:W-:Y:S01]  /*6800*/  FMUL.FTZ R32, R236, R32 ;  /* 0x00000020ec207220 */ /* 0x000fe20000410000 */
        /* <DEDUP_REMOVED lines=12> */
[----:B------:R-:W-:Y:S01]  /*68d0*/  F2FP.BF16.F32.PACK_AB R4, R4, R148 ;  /* 0x000000940404723e */ /* 0x000fe200000010ff */
[----:B------:R-:W-:Y:S06]  /*68e0*/  @!P1 BRA `(.L_x_612) ;  /* 0x00000000004c9947 */ /* 0x000fec0003800000 */
[----:B------:R-:W1:Y:S01]  /*68f0*/  LDC R16, c[0x0][0x240] ;  /* 0x00009000ff107b82 */ /* 0x000e620000000800 */
[----:B------:R-:W-:Y:S01]  /*6900*/  ULOP3.LUT UR7, UR6, 0x1, URZ, 0xc0, !UPT ;  /* 0x0000000106077892 */ /* 0x000fe2000f8ec03f */
[----:B------:R-:W-:Y:S03]  /*6910*/  UMOV UR14, 0xffffd000 ;  /* 0xffffd000000e7882 */ /* 0x000fe60000000000 */
        /* <DEDUP_REMOVED lines=16> */
.L_x_612:
[----:B------:R2:W-:Y:S04]  /*6a20*/  STS [R237+0xf000], R2 ;  /* 0x00f00002ed007388 */ /* 0x0005e80000000800 */
[----:B------:R3:W-:Y:S04]  /*6a30*/  STS [R237+0xf400], R0 ;  /* 0x00f40000ed007388 */ /* 0x0007e80000000800 */
[----:B------:R-:W-:Y:S04]  /*6a40*/  STS [R239+0xf000], R11 ;  /* 0x00f0000bef007388 */ /* 0x000fe80000000800 */
[----:B------:R-:W-:Y:S04]  /*6a50*/  STS [R239+0xf400], R10 ;  /* 0x00f4000aef007388 */ /* 0x000fe80000000800 */
[----:B------:R-:W-:Y:S04]  /*6a60*/  STS [R237+0x10000], R15 ;  /* 0x0100000fed007388 */ /* 0x000fe80000000800 */
[----:B------:R-:W-:Y:S04]  /*6a70*/  STS [R237+0x10400], R14 ;  /* 0x0104000eed007388 */ /* 0x000fe80000000800 */
[----:B------:R-:W-:Y:S01]  /*6a80*/  STS [R239+0x10000], R13 ;  /* 0x0100000def007388 */ /* 0x000fe20000000800 */
[----:B--2---:R-:W-:Y:S03]  /*6a90*/  F2FP.BF16.F32.PACK_AB R2, R159, R32 ;  /* 0x000000209f02723e */ /* 0x004fe600000010ff */
[----:B------:R-:W-:Y:S01]  /*6aa0*/  STS [R239+0x10400], R12 ;  /* 0x0104000cef007388 */ /* 0x000fe20000000800 */
[----:B---3--:R-:W-:Y:S03]  /*6ab0*/  F2FP.BF16.F32.PACK_AB R0, R223, R34 ;  /* 0x00000022df00723e */ /* 0x008fe600000010ff */
        /* <DEDUP_REMOVED lines=97> */
.L_x_613:
[----:B------:R-:W2:Y:S01]  /*70d0*/  LDL R224, [R1+0x4] ;  /* 0x0000040001e07983 */ /* 0x000ea20000100800 */
[----:B------:R-:W-:Y:S01]  /*70e0*/  IMAD.MOV.U32 R4, RZ, RZ, 0x4 ;  /* 0x00000004ff047424 */ /* 0x000fe200078e00ff */
[----:B------:R-:W-:Y:S01]  /*70f0*/  @UP2 UIADD3 UR14, UP0, UR12, -0x100, URZ ;  /* 0xffffff000c0e2890 */ /* 0x000fe2000ff1e03f */
[----:B-1----:R-:W-:Y:S01]  /*7100*/  @P1 VIADD R2, R248, 0xffffffc0 ;  /* 0xffffffc0f8021836 */ /* 0x002fe20000000000 */
[----:B------:R-:W-:Y:S01]  /*7110*/  LDSM.16.M88.4 R24, [R213] ;  /* 0x00000000d518783b */ /* 0x000fe20000000200 */
[----:B------:R-:W-:Y:S02]  /*7120*/  UISETP.GT.AND UP1, UPT, UR6, UR32, UPT ;  /* 0x000000200600728c */ /* 0x000fe4000bf24270 */
[----:B------:R-:W-:Y:S01]  /*7130*/  @P1 IMAD.WIDE R222, R2, R4, UR12 ;  /* 0x0000000c02de1e25 */ /* 0x000fe2000f8e0204 */
[----:B------:R-:W1:Y:S01]  /*7140*/  LDSM.16.MT88.4 R8, [R0+0x9000] ;  /* 0x009000000008783b */ /* 0x000e620000004200 */
[----:B------:R-:W-:Y:S02]  /*7150*/  @UP2 UIADD3.X UR7, UR13, -0x1, URZ, UP0, !UPT ;  /* 0xffffffff0d072890 */ /* 0x000fe400087fe43f */
[----:B------:R-:W-:Y:S01]  /*7160*/  IMAD.U32 R2, RZ, RZ, UR38 ;  /* 0x00000026ff027e24 */ /* 0x000fe2000f8e00ff */
[----:B------:R-:W3:Y:S01]  /*7170*/  LDSM.16.MT88.4 R16, [R0+0xb000] ;  /* 0x00b000000010783b */ /* 0x000ee20000004200 */
[----:B------:R-:W-:Y:S03]  /*7180*/  @UP2 UMOV UR12, UR14 ;  /* 0x0000000e000c2c82 */ /* 0x000fe60008000000 */
[----:B------:R-:W4:Y:S01]  /*7190*/  LDSM.16.MT88.4 R28, [R0+0xd000] ;  /* 0x00d00000001c783b */ /* 0x000f220000004200 */
[----:B------:R-:W-:Y:S01]  /*71a0*/  @UP2 UMOV UR13, UR7 ;  /* 0x00000007000d2c82 */ /* 0x000fe20008000000 */
[----:B------:R-:W-:Y:S02]  /*71b0*/  ULOP3.LUT UR7, UR6, 0x1, URZ, 0xc0, !UPT ;  /* 0x0000000106077892 */ /* 0x000fe4000f8ec03f */
[----:B------:R-:W-:Y:S01]  /*71c0*/  LDSM.16.M88.4 R32, [R214] ;  /* 0x00000000d620783b */ /* 0x000fe20000000200 */
[----:B------:R-:W-:Y:S02]  /*71d0*/  UIADD3 UR6, UR6, -0x1, URZ ;  /* 0xffffffff06067890 */ /* 0x000fe4000fffe03f */
[----:B------:R-:W-:Y:S01]  /*71e0*/  UISETP.NE.U32.AND UP0, UPT, UR7, 0x1, UPT ;  /* 0x000000010700788c */ /* 0x000fe2000bf05070 */
[----:B------:R-:W4:Y:S04]  /*71f0*/  LDSM.16.MT88.4 R132, [R0+0x9400] ;  /* 0x009400000084783b */ /* 0x000f280000004200 */
[----:B------:R-:W4:Y:S04]  /*7200*/  LDSM.16.MT88.4 R136, [R0+0xb400] ;  /* 0x00b400000088783b */ /* 0x000f280000004200 */
[----:B------:R-:W4:Y:S04]  /*7210*/  LDSM.16.MT88.4 R140, [R0+0xd400] ;  /* 0x00d40000008c783b */ /* 0x000f280000004200 */
[----:B------:R-:W-:Y:S04]  /*7220*/  LDSM.16.M88.4 R144, [R216] ;  /* 0x00000000d890783b */ /* 0x000fe80000000200 */
[----:B------:R-:W4:Y:S04]  /*7230*/  LDSM.16.MT88.4 R148, [R0+0x9800] ;  /* 0x009800000094783b */ /* 0x000f280000004200 */
[----:B------:R-:W4:Y:S01]  /*7240*/  LDSM.16.MT88.4 R152, [R0+0xb800] ;  /* 0x00b800000098783b */ /* 0x000f220000004200 */
[C---:B-1----:R-:W-:Y:S03]  /*7250*/  HMMA.16816.F32.BF16 R4, R24.reuse, R8, RZ ;  /* 0x000000081804723c */ /* 0x042fe600000418ff */
[----:B------:R-:W-:Y:S04]  /*7260*/  LDSM.16.MT88.4 R156, [R0+0x9c00] ;  /* 0x009c0000009c783b */ /* 0x000fe80000004200 */
[----:B------:R1:W5:Y:S01]  /*7270*/  @P1 LDG.E R251, desc[UR8][R222.64] ;  /* 0x00000008defb1981 */ /* 0x000362000c1e1900 */
[C---:B------:R-:W-:Y:S03]  /*7280*/  HMMA.16816.F32.BF16 R8, R24.reuse, R10, RZ ;  /* 0x0000000a1808723c */ /* 0x040fe600000418ff */
[----:B------:R1:W5:Y:S03]  /*7290*/  @P1 LDG.E R252, desc[UR8][R222.64+0x20] ;  /* 0x00002008defc1981 */ /* 0x000366000c1e1900 */
[C---:B---3--:R-:W-:Y:S01]  /*72a0*/  HMMA.16816.F32.BF16 R12, R24.reuse, R16, RZ ;  /* 0x00000010180c723c */ /* 0x048fe200000418ff */
[----:B------:R1:W5:Y:S04]  /*72b0*/  @P1 LDG.E R249, desc[UR8][R222.64+0x80] ;  /* 0x00008008def91981 */ /* 0x000368000c1e1900 */
[----:B------:R1:W5:Y:S01]  /*72c0*/  @P1 LDG.E R250, desc[UR8][R222.64+0xa0] ;  /* 0x0000a008defa1981 */ /* 0x000362000c1e1900 */
[C---:B------:R-:W-:Y:S06]  /*72d0*/  HMMA.16816.F32.BF16 R16, R24.reuse, R18, RZ ;  /* 0x000000121810723c */ /* 0x040fec00000418ff */
[C---:B----4-:R-:W-:Y:S06]  /*72e0*/  HMMA.16816.F32.BF16 R20, R24.reuse, R28, RZ ;  /* 0x0000001c1814723c */ /* 0x050fec00000418ff */
[----:B------:R-:W-:Y:S01]  /*72f0*/  HMMA.16816.F32.BF16 R24, R24, R30, RZ ;  /* 0x0000001e1818723c */ /* 0x000fe200000418ff */
[----:B------:R-:W3:Y:S05]  /*7300*/  LDSM.16.MT88.4 R28, [R0+0xd800] ;  /* 0x00d80000001c783b */ /* 0x000eea0000004200 */
[C---:B------:R-:W-:Y:S06]  /*7310*/  HMMA.16816.F32.BF16 R4, R32.reuse, R132, R4 ;  /* 0x000000842004723c */ /* 0x040fec0000041804 */
[C---:B------:R-:W-:Y:S01]  /*7320*/  HMMA.16816.F32.BF16 R8, R32.reuse, R134, R8 ;  /* 0x000000862008723c */ /* 0x040fe20000041808 */
[----:B------:R-:W4:Y:S05]  /*7330*/  LDSM.16.M88.4 R132, [R215] ;  /* 0x00000000d784783b */ /* 0x000f2a0000000200 */
        /* <DEDUP_REMOVED lines=13> */
[C---:B---3--:R-:W-:Y:S06]  /*7410*/  HMMA.16816.F32.BF16 R20, R144.reuse, R28, R20 ;  /* 0x0000001c9014723c */ /* 0x048fec0000041814 */
[----:B------:R-:W-:Y:S01]  /*7420*/  HMMA.16816.F32.BF16 R24, R144, R30, R24 ;  /* 0x0000001e9018723c */ /* 0x000fe20000041818 */
[----:B------:R-:W3:Y:S04]  /*7430*/  LDSM.16.MT88.4 R28, [R0+0xe000] ;  /* 0x00e00000001c783b */ /* 0x000ee80000004200 */
[----:B------:R-:W-:Y:S01]  /*7440*/  LDSM.16.M88.4 R144, [R214+0x2000] ;  /* 0x00200000d690783b */ /* 0x000fe20000000200 */
[C---:B----4-:R-:W-:Y:S06]  /*7450*/  HMMA.16816.F32.BF16 R4, R132.reuse, R156, R4 ;  /* 0x0000009c8404723c */ /* 0x050fec0000041804 */
[C---:B------:R-:W-:Y:S01]  /*7460*/  HMMA.16816.F32.BF16 R8, R132.reuse, R158, R8 ;  /* 0x0000009e8408723c */ /* 0x040fe20000041808 */
[----:B------:R-:W4:Y:S05]  /*7470*/  LDSM.16.MT88.4 R156, [R0+0xa400] ;  /* 0x00a40000009c783b */ /* 0x000f2a0000004200 */
        /* <DEDUP_REMOVED lines=25> */
[----:B------:R3:W1:Y:S05]  /*7610*/  LDSM.16.MT88.4 R32, [R0+0xec00] ;  /* 0x00ec00000020783b */ /* 0x00066a0000004200 */
[C---:B------:R-:W-:Y:S06]  /*7620*/  HMMA.16816.F32.BF16 R4, R132.reuse, R148, R4 ;  /* 0x000000948404723c */ /* 0x040fec0000041804 */
[C---:B------:R-:W-:Y:S06]  /*7630*/  HMMA.16816.F32.BF16 R8, R132.reuse, R150, R8 ;  /* 0x000000968408723c */ /* 0x040fec0000041808 */
[C---:B------:R-:W-:Y:S06]  /*7640*/  HMMA.16816.F32.BF16 R12, R132.reuse, R152, R12 ;  /* 0x00000098840c723c */ /* 0x040fec000004180c */
[C---:B------:R-:W-:Y:S01]  /*7650*/  HMMA.16816.F32.BF16 R16, R132.reuse, R154, R16 ;  /* 0x0000009a8410723c */ /* 0x040fe20000041810 */
[----:B---3--:R-:W-:Y:S05]  /*7660*/  IMAD.U32 R0, RZ, RZ, UR20 ;  /* 0x00000014ff007e24 */ /* 0x008fea000f8e00ff */
[C---:B------:R-:W-:Y:S06]  /*7670*/  HMMA.16816.F32.BF16 R20, R132.reuse, R28, R20 ;  /* 0x0000001c8414723c */ /* 0x040fec0000041814 */
[----:B------:R-:W-:Y:S06]  /*7680*/  HMMA.16816.F32.BF16 R24, R132, R30, R24 ;  /* 0x0000001e8418723c */ /* 0x000fec0000041818 */
[C---:B----4-:R-:W-:Y:S01]  /*7690*/  HMMA.16816.F32.BF16 R4, R140.reuse, R156, R4 ;  /* 0x0000009c8c04723c */ /* 0x050fe20000041804 */
[----:B------:R-:W-:Y:S04]  /*76a0*/  IMAD.U32 R30, RZ, RZ, UR20 ;  /* 0x00000014ff1e7e24 */ /* 0x000fe8000f8e00ff */
[C---:B--2---:R-:W-:Y:S01]  /*76b0*/  LEA R226, P0, R224.reuse, R246, 0x2 ;  /* 0x000000f6e0e27211 */ /* 0x044fe200078010ff */
[C---:B------:R-:W-:Y:S01]  /*76c0*/  HMMA.16816.F32.BF16 R8, R140.reuse, R158, R8 ;  /* 0x0000009e8c08723c */ /* 0x040fe20000041808 */
[----:B------:R-:W-:Y:S04]  /*76d0*/  IMAD.U32 R132, RZ, RZ, UR21 ;  /* 0x00000015ff847e24 */ /* 0x000fe8000f8e00ff */
[----:B------:R-:W-:Y:S01]  /*76e0*/  LEA.HI.X.SX32 R225, R224, R247, 0x2, P0 ;  /* 0x000000f7e0e17211 */ /* 0x000fe200000f16ff */
[C---:B-1----:R-:W-:Y:S05]  /*76f0*/  HMMA.16816.F32.BF16 R12, R140.reuse, R136, R12 ;  /* 0x000000888c0c723c */ /* 0x042fea000004180c */
[----:B------:R-:W-:Y:S01]  /*7700*/  IMAD.MOV.U32 R28, RZ, RZ, R226 ;  /* 0x000000ffff1c7224 */ /* 0x000fe200078e00e2 */
[C---:B------:R-:W-:Y:S01]  /*7710*/  HMMA.16816.F32.BF16 R16, R140.reuse, R138, R16 ;  /* 0x0000008a8c10723c */ /* 0x040fe20000041810 */
[----:B------:R-:W-:Y:S04]  /*7720*/  LDSM.16.MT88.4 R136, [R208+0x2400] ;  /* 0x00240000d088783b */ /* 0x000fe80000004200 */
[----:B------:R-:W-:Y:S01]  /*7730*/  IMAD.MOV.U32 R29, RZ, RZ, R225 ;  /* 0x000000ffff1d7224 */ /* 0x000fe200078e00e1 */
[C---:B------:R-:W-:Y:S04]  /*7740*/  HMMA.16816.F32.BF16 R20, R140.reuse, R32, R20 ;  /* 0x000000208c14723c */ /* 0x040fe80000041814 */
[----:B------:R1:W-:Y:S01]  /*7750*/  REDG.E.ADD.F32.FTZ.RN.STRONG.GPU desc[UR8][R28.64], R4 ;  /* 0x000000041c0079a6 */ /* 0x0003e2000c10f388 */
[-C--:B------:R-:W-:Y:S01]  /*7760*/  LEA R30, P0, R30, R28.reuse, 0x2 ;  /* 0x0000001c1e1e7211 */ /* 0x080fe200078010ff */
[----:B------:R-:W-:Y:S01]  /*7770*/  HMMA.16816.F32.BF16 R24, R140, R34, R24 ;  /* 0x000000228c18723c */ /* 0x000fe20000041818 */
[----:B------:R-:W-:Y:S04]  /*7780*/  IMAD.U32 R32, RZ, RZ, UR38 ;  /* 0x00000026ff207e24 */ /* 0x000fe8000f8e00ff */
[-C--:B------:R-:W-:Y:S01]  /*7790*/  LEA.HI.X.SX32 R31, R0, R29.reuse, 0x2, P0 ;  /* 0x0000001d001f7211 */ /* 0x080fe200000f16ff */
[----:B------:R-:W-:Y:S01]  /*77a0*/  IMAD.U32 R0, RZ, RZ, UR21 ;  /* 0x00000015ff007e24 */ /* 0x000fe2000f8e00ff */
[-C--:B------:R-:W-:Y:S01]  /*77b0*/  LEA R132, P0, R132, R28.reuse, 0x2 ;  /* 0x0000001c84847211 */ /* 0x080fe200078010ff */
[----:B------:R-:W-:Y:S02]  /*77c0*/  IMAD.U32 R34, RZ, RZ, UR39 ;  /* 0x00000027ff227e24 */ /* 0x000fe4000f8e00ff */
[----:B------:R2:W-:Y:S01]  /*77d0*/  REDG.E.ADD.F32.FTZ.RN.STRONG.GPU desc[UR8][R30.64], R5 ;  /* 0x000000051e0079a6 */ /* 0x0005e2000c10f388 */
[-C--:B------:R-:W-:Y:S01]  /*77e0*/  LEA.HI.X.SX32 R133, R0, R29.reuse, 0x2, P0 ;  /* 0x0000001d00857211 */ /* 0x080fe200000f16ff */
[----:B------:R-:W-:Y:S01]  /*77f0*/  IMAD.U32 R0, RZ, RZ, UR37 ;  /* 0x00000025ff007e24 */ /* 0x000fe2000f8e00ff */
[-C--:B------:R-:W-:Y:S02]  /*7800*/  LEA R34, P2, R34, R28.reuse, 0x2 ;  /* 0x0000001c22227211 */ /* 0x080fe400078410ff */
[-C--:B------:R-:W-:Y:S01]  /*7810*/  LEA R32, P1, R32, R28.reuse, 0x2 ;  /* 0x0000001c20207211 */ /* 0x080fe200078210ff */
[----:B------:R3:W-:Y:S03]  /*7820*/  REDG.E.ADD.F32.FTZ.RN.STRONG.GPU desc[UR8][R132.64], R6 ;  /* 0x00000006840079a6 */ /* 0x0007e6000c10f388 */
[-C--:B------:R-:W-:Y:S01]  /*7830*/  LEA.HI.X.SX32 R33, R2, R29.reuse, 0x2, P1 ;  /* 0x0000001d02217211 */ /* 0x080fe200008f16ff */
[----:B------:R-:W-:Y:S01]  /*7840*/  IMAD.U32 R2, RZ, RZ, UR36 ;  /* 0x00000024ff027e24 */ /* 0x000fe2000f8e00ff */
[----:B------:R-:W-:Y:S01]  /*7850*/  LDSM.16.MT88.4 R132, [R3+0x11800] ;  /* 0x011800000384783b */ /* 0x000fe20000004200 */
[----:B-1----:R-:W-:Y:S05]  /*7860*/  IMAD.U32 R4, RZ, RZ, UR37 ;  /* 0x00000025ff047e24 */ /* 0x002fea000f8e00ff */
[-C--:B------:R-:W-:Y:S01]  /*7870*/  LEA R4, P0, R4, R28.reuse, 0x2 ;  /* 0x0000001c04047211 */ /* 0x080fe200078010ff */
[----:B--2---:R-:W-:Y:S05]  /*7880*/  IMAD.U32 R5, RZ, RZ, UR39 ;  /* 0x00000027ff057e24 */ /* 0x004fea000f8e00ff */
[-C--:B------:R-:W-:Y:S01]  /*7890*/  LEA.HI.X.SX32 R35, R5, R29.reuse, 0x2, P2 ;  /* 0x0000001d05237211 */ /* 0x080fe200010f16ff */
[----:B---3--:R-:W-:Y:S01]  /*78a0*/  IMAD.U32 R6, RZ, RZ, UR31 ;  /* 0x0000001fff067e24 */ /* 0x008fe2000f8e00ff */
[-C--:B------:R-:W-:Y:S01]  /*78b0*/  LEA.HI.X.SX32 R5, R0, R29.reuse, 0x2, P0 ;  /* 0x0000001d00057211 */ /* 0x080fe200000f16ff */
[----:B------:R-:W-:Y:S02]  /*78c0*/  IMAD.U32 R0, RZ, RZ, UR36 ;  /* 0x00000024ff007e24 */ /* 0x000fe4000f8e00ff */
[----:B------:R1:W-:Y:S04]  /*78d0*/  REDG.E.ADD.F32.FTZ.RN.STRONG.GPU desc[UR8][R34.64], R7 ;  /* 0x00000007220079a6 */ /* 0x0003e8000c10f388 */
        /* <DEDUP_REMOVED lines=368> */
.L_x_615:
        /* <DEDUP_REMOVED lines=21> */
.L_x_616:
[----:B------:R-:W2:Y:S01]  /*9130*/  LDL.64 R4, [R1+0x20] ;  /* 0x0000200001047983 */ /* 0x000ea20000100a00 */
[----:B------:R-:W1:Y:S01]  /*9140*/  S2UR UR15, SR_CTAID.Z ;  /* 0x00000000000f79c3 */ /* 0x000e620000002700 */
[----:B------:R-:W-:Y:S01]  /*9150*/  USHF.R.S32.HI UR12, URZ, 0x1f, UR58 ;  /* 0x0000001f3f0c7899 */ /* 0x000fe2000801143a */
[----:B------:R-:W-:-:S06]  /*9160*/  IMAD.U32 R2, RZ, RZ, UR6 ;  /* 0x00000006ff027e24 */ /* 0x000fcc000f8e00ff */
[----:B------:R-:W-:Y:S01]  /*9170*/  BAR.SYNC.DEFER_BLOCKING 0x0 ;  /* 0x0000000000007b1d */ /* 0x000fe20000010000 */
[----:B------:R-:W-:Y:S02]  /*9180*/  UIMAD UR5, UR56, -0x80, UR5 ;  /* 0xffffff80380578a4 */ /* 0x000fe4000f8e0205 */
[----:B------:R-:W-:-:S05]  /*9190*/  UIMAD UR14, UR12, UR6, URZ ;  /* 0x000000060c0e72a4 */ /* 0x000fca000f8e023f */
[----:B------:R-:W3:Y:S01]  /*91a0*/  S2UR UR20, SR_CTAID.Z ;  /* 0x00000000001479c3 */ /* 0x000ee20000002700 */
[----:B------:R-:W-:Y:S01]  /*91b0*/  UIMAD UR14, UR58, UR7, UR14 ;  /* 0x000000073a0e72a4 */ /* 0x000fe2000f8e020e */
[----:B------:R-:W4:Y:S01]  /*91c0*/  S2R R26, SR_TID.X ;  /* 0x00000000001a7919 */ /* 0x000f220000002100 */
[----:B------:R-:W-:Y:S01]  /*91d0*/  BSSY B0, `(.L_x_617) ;  /* 0x000002c000007945 */ /* 0x000fe20003800000 */
[----:B------:R-:W5:Y:S01]  /*91e0*/  S2R R27, SR_TID.X ;  /* 0x00000000001b7919 */ /* 0x000f620000002100 */
[----:B-1----:R-:W-:Y:S01]  /*91f0*/  USHF.R.S32.HI UR16, URZ, 0x1f, UR15 ;  /* 0x0000001f3f107899 */ /* 0x002fe2000801140f */
[----:B------:R1:W1:Y:S04]  /*9200*/  LDS.128 R36, [R0+0xa000] ;  /* 0x00a0000000247984 */ /* 0x0002680000000c00 */
[----:B------:R1:W1:Y:S04]  /*9210*/  LDS.128 R32, [R0+0xc000] ;  /* 0x00c0000000207984 */ /* 0x0002680000000c00 */
[----:B------:R1:W1:Y:S04]  /*9220*/  LDS.128 R28, [R0+0xe000] ;  /* 0x00e00000001c7984 */ /* 0x0002680000000c00 */
[----:B------:R1:W1:Y:S04]  /*9230*/  LDS.128 R48, [R0+0x10000] ;  /* 0x0100000000307984 */ /* 0x0002680000000c00 */
[----:B------:R1:W1:Y:S01]  /*9240*/  LDS.128 R44, [R0+0x12000] ;  /* 0x01200000002c7984 */ /* 0x0002620000000c00 */
[----:B----4-:R-:W-:-:S03]  /*9250*/  SHF.R.S32.HI R26, RZ, 0x1f, R26 ;  /* 0x0000001fff1a7819 */ /* 0x010fc6000001141a */
[----:B------:R4:W1:Y:S01]  /*9260*/  LDS.128 R40, [R0+0x14000] ;  /* 0x0140000000287984 */ /* 0x0008620000000c00 */
[----:B-----5:R-:W-:-:S04]  /*9270*/  LEA.HI R26, R26, R27, RZ, 0x2 ;  /* 0x0000001b1a1a7211 */ /* 0x020fc800078f10ff */
        /* <DEDUP_REMOVED lines=14> */
[----:B---3--:R-:W-:Y:S02]  /*9360*/  UIMAD UR15, UR20, UR15, UR16 ;  /* 0x0000000f140f72a4 */ /* 0x008fe4000f8e0210 */
        /* <DEDUP_REMOVED lines=18> */
.L_x_618:
[----:B------:R-:W-:Y:S05]  /*9490*/  BSYNC B0 ;  /* 0x0000000000007941 */ /* 0x000fea0003800000 */
.L_x_617:
        /* <DEDUP_REMOVED lines=16> */
.L_x_620:
[----:B------:R-:W-:Y:S05]  /*95a0*/  BSYNC B0 ;  /* 0x0000000000007941 */ /* 0x000fea0003800000 */
.L_x_619:
[----:B------:R-:W3:Y:S01]  /*95b0*/  S2UR UR6, SR_CTAID.Z ;  /* 0x00000000000679c3 */ /* 0x000ee20000002700 */
[----:B------:R-:W-:Y:S01]  /*95c0*/  UIMAD UR5, UR12, UR10, URZ ;  /* 0x0000000a0c0572a4 */ /* 0x000fe2000f8e023f */
[----:B------:R-:W-:Y:S01]  /*95d0*/  IMAD.U32 R2, RZ, RZ, UR10 ;  /* 0x0000000aff027e24 */ /* 0x000fe2000f8e00ff */
[----:B-1----:R-:W1:Y:S01]  /*95e0*/  LDS.128 R20, [R0+0xf000] ;  /* 0x00f0000000147984 */ /* 0x002e620000000c00 */
[----:B------:R-:W-:Y:S01]  /*95f0*/  BSSY B0, `(.L_x_621) ;  /* 0x000001d000007945 */ /* 0x000fe20003800000 */
[----:B------:R-:W-:Y:S01]  /*9600*/  UIMAD UR5, UR58, UR11, UR5 ;  /* 0x0000000b3a0572a4 */ /* 0x000fe2000f8e0205 */
[----:B------:R-:W-:Y:S01]  /*9610*/  IMAD.WIDE.U32 R6, R2, UR58, R6 ;  /* 0x0000003a02067c25 */ /* 0x000fe2000f8e0006 */
[----:B------:R-:W4:Y:S01]  /*9620*/  LDS.128 R16, [R0+0x11000] ;  /* 0x0110000000107984 */ /* 0x000f220000000c00 */
[----:B------:R-:W5:Y:S03]  /*9630*/  S2UR UR14, SR_CTAID.Z ;  /* 0x00000000000e79c3 */ /* 0x000f660000002700 */
[----:B------:R2:W1:Y:S01]  /*9640*/  LDS.128 R12, [R0+0x13000] ;  /* 0x01300000000c7984 */ /* 0x0004620000000c00 */
[----:B------:R-:W-:Y:S01]  /*9650*/  IADD3 R6, P0, R6, UR13, RZ ;  /* 0x0000000d06067c10 */ /* 0x000fe2000ff1e0ff */
[----:B---3--:R-:W-:-:S03]  /*9660*/  USHF.R.S32.HI UR15, URZ, 0x1f, UR6 ;  /* 0x0000001f3f0f7899 */ /* 0x008fc60008011406 */
[----:B------:R-:W-:Y:S01]  /*9670*/  ULDC.64 UR6, c[0x0][0x470] ;  /* 0x00011c0000067ab9 */ /* 0x000fe20000000a00 */
[----:B--2---:R-:W-:Y:S01]  /*9680*/  IMAD.U32 R0, RZ, RZ, UR5 ;  /* 0x00000005ff007e24 */ /* 0x004fe2000f8e00ff */
[----:B------:R-:W-:-:S04]  /*9690*/  UIMAD UR5, UR15, UR6, URZ ;  /* 0x000000060f0572a4 */ /* 0x000fc8000f8e023f */
[----:B------:R-:W-:Y:S01]  /*96a0*/  IADD3.X R7, R7, UR17, R0, P0, !PT ;  /* 0x0000001107077c10 */ /* 0x000fe200087fe400 */
[----:B-----5:R-:W-:Y:S01]  /*96b0*/  UIMAD UR7, UR14, UR7, UR5 ;  /* 0x000000070e0772a4 */ /* 0x020fe2000f8e0205 */
[----:B------:R-:W-:-:S05]  /*96c0*/  MOV R0, UR6 ;  /* 0x0000000600007c02 */ /* 0x000fca0008000f00 */
[----:B------:R-:W-:-:S05]  /*96d0*/  IMAD.WIDE.U32 R6, R0, UR14, R6 ;  /* 0x0000000e00067c25 */ /* 0x000fca000f8e0006 */
[----:B------:R-:W-:Y:S01]  /*96e0*/  IADD3 R2, R7, UR7, RZ ;  /* 0x0000000707027c10 */ /* 0x000fe2000fffe0ff */
[----:B-1--4-:R-:W-:Y:S06]  /*96f0*/  @P2 BRA `(.L_x_622) ;  /* 0x0000000000302947 */ /* 0x012fec0003800000 */
        /* <DEDUP_REMOVED lines=12> */
.L_x_622:
[----:B------:R-:W-:Y:S05]  /*97c0*/  BSYNC B0 ;  /* 0x0000000000007941 */ /* 0x000fea0003800000 */
.L_x_621:
        /* <DEDUP_REMOVED lines=14> */
.L_x_609:
[----:B------:R-:W-:Y:S05]  /*98b0*/  BSYNC B1 ;  /* 0x0000000000017941 */ /* 0x000fea0003800000 */
.L_x_595:
        /* <DEDUP_REMOVED lines=8> */
.L_x_623:
[----:B------:R-:W-:Y:S05]  /*9940*/  EXIT ;  /* 0x000000000000794d */ /* 0x000fea0003800000 */
.L_x_625:
        /* <DEDUP_REMOVED lines=11> */
.L_x_1296:


//--------------------- .text._ZN5flash44flash_bwd_dq_dk_dv_loop_seqk_parallel_kernelI23Flash_bwd_kernel_traitsILi96ELi64ELi128ELi8ELi2ELi4ELi4ELb1ELb0EN7cutlass10bfloat16_tE19Flash_kernel_traitsILi96ELi64ELi128ELi8ES3_EELb0ELb0ELb1ELb0ELb0ELb1ELb1EEEvNS_16Flash_bwd_paramsE --------------------------
	.section	.text._ZN5flash44flash_bwd_dq_dk_dv_loop_seqk_parallel_kernelI23Flash_bwd_kernel_traitsILi96ELi64ELi128ELi8ELi2ELi4ELi4ELb1ELb0EN7cutlass10bfloat16_tE19Flash_kernel_traitsILi96ELi64ELi128ELi8ES3_EELb0ELb0ELb1ELb0ELb0ELb1ELb1EEEvNS_16Flash_bwd_paramsE,"ax",@progbits
	.align	128
        .global         _ZN5flash44flash_bwd_dq_dk_dv_loop_seqk_parallel_kernelI23Flash_bwd_kernel_traitsILi96ELi64ELi128ELi8ELi2ELi4ELi4ELb1ELb0EN7cutlass10bfloat16_tE19Flash_kernel_traitsILi96ELi64ELi128ELi8ES3_EELb0ELb0ELb1ELb0ELb0ELb1ELb1EEEvNS_16Flash_bwd_paramsE
        .type           _ZN5flash44flash_bwd_dq_dk_dv_loop_seqk_parallel_kernelI23Flash_bwd_kernel_traitsILi96ELi64ELi128ELi8ELi2ELi4ELi4ELb1ELb0EN7cutlass10bfloat16_tE19Flash_kernel_traitsILi96ELi64ELi128ELi8ES3_EELb0ELb0ELb1ELb0ELb0ELb1ELb1EEEvNS_16Flash_bwd_paramsE,@function
        .size           _ZN5flash44flash_bwd_dq_dk_dv_loop_seqk_parallel_kernelI23Flash_bwd_kernel_traitsILi96ELi64ELi128ELi8ELi2ELi4ELi4ELb1ELb0EN7cutlass10bfloat16_tE19Flash_kernel_traitsILi96ELi64ELi128ELi8ES3_EELb0ELb0ELb1ELb0ELb0ELb1ELb1EEEvNS_16Flash_bwd_paramsE,(.L_x_1297 - _ZN5flash44flash_bwd_dq_dk_dv_loop_seqk_parallel_kernelI23Flash_bwd_kernel_traitsILi96ELi64ELi128ELi8ELi2ELi4ELi4ELb1ELb0EN7cutlass10bfloat16_tE19Flash_kernel_traitsILi96ELi64ELi128ELi8ES3_EELb0ELb0ELb1ELb0ELb0ELb1ELb1EEEvNS_16Flash_bwd_paramsE)
        .other          _ZN5flash44flash_bwd_dq_dk_dv_loop_seqk_parallel_kernelI23Flash_bwd_kernel_traitsILi96ELi64ELi128ELi8ELi2ELi4ELi4ELb1ELb0EN7cutlass10bfloat16_tE19Flash_kernel_traitsILi96ELi64ELi128ELi8ES3_EELb0ELb0ELb1ELb0ELb0ELb1ELb1EEEvNS_16Flash_bwd_paramsE,@"STO_CUDA_ENTRY STV_DEFAULT"
_ZN5flash44flash_bwd_dq_dk_dv_loop_seqk_parallel_kernelI23Flash_bwd_kernel_traitsILi96ELi64ELi128ELi8ELi2ELi4ELi4ELb1ELb0EN7cutlass10bfloat16_tE19Flash_kernel_traitsILi96ELi64ELi128ELi8ES3_EELb0ELb0ELb1ELb0ELb0ELb1ELb1EEEvNS_16Flash_bwd_paramsE:
.text._ZN5flash44flash_bwd_dq_dk_dv_loop_seqk_parallel_kernelI23Flash_bwd_kernel_traitsILi96ELi64ELi128ELi8ELi2ELi4ELi4ELb1ELb0EN7cutlass10bfloat16_tE19Flash_kernel_traitsILi96ELi64ELi128ELi8ES3_EELb0ELb0ELb1ELb0ELb0ELb1ELb1EEEvNS_16Flash_bwd_paramsE:
        /* <DEDUP_REMOVED lines=26> */
[-C--:B------:R-:W-:Y:S02]  /*01a0*/  LEA.HI R12, R18, R20.reuse, RZ, 0x2 ;  /* 0x00000014120c7211 */ /* 0x080fe400078f10ff */
[----:B-1----:R-:W-:Y:S01]  /*01b0*/  SHF.R.S32.HI R0, RZ, 0x3, R14 ;  /* 0x00000003ff007819 */ /* 0x002fe2000001140e */
[----:B-----5:R-:W-:Y:S01]  /*01c0*/  USHF.L.U32 UR6, UR48, 0x7, URZ ;  /* 0x0000000730067899 */ /* 0x020fe2000800063f */
[----:B------:R-:W-:Y:S02]  /*01d0*/  LOP3.LUT R3, R12, 0xfffffffc, RZ, 0xc0, !PT ;  /* 0xfffffffc0c037812 */ /* 0x000fe400078ec0ff */
[-C--:B------:R-:W-:Y:S01]  /*01e0*/  LEA.HI R2, R18, R20.reuse, RZ, 0x4 ;  /* 0x0000001412027211 */ /* 0x080fe200078f20ff */
[----:B------:R-:W-:Y:S01]  /*01f0*/  IMAD.SHL.U32 R0, R0, 0x40, RZ ;  /* 0x0000004000007824 */ /* 0x000fe200078e00ff */
[----:B------:R-:W-:Y:S01]  /*0200*/  LEA.HI R16, R18, R20, RZ, 0x5 ;  /* 0x0000001412107211 */ /* 0x000fe200078f28ff */
[----:B------:R-:W-:Y:S01]  /*0210*/  IMAD.IADD R17, R20, 0x1, -R3 ;  /* 0x0000000114117824 */ /* 0x000fe200078e0a03 */
[----:B------:R-:W-:-:S02]  /*0220*/  SHF.R.S32.HI R6, RZ, 0x4, R2 ;  /* 0x00000004ff067819 */ /* 0x000fc40000011402 */
[----:B------:R-:W-:Y:S01]  /*0230*/  LOP3.LUT R4, R16, 0xffffffe0, RZ, 0xc0, !PT ;  /* 0xffffffe010047812 */ /* 0x000fe200078ec0ff */
[----:B------:R-:W-:Y:S01]  /*0240*/  IMAD.SHL.U32 R10, R17, 0x8, RZ ;  /* 0x00000008110a7824 */ /* 0x000fe200078e00ff */
[C---:B------:R-:W-:Y:S02]  /*0250*/  LOP3.LUT R7, R2.reuse, 0xfffffff0, RZ, 0xc0, !PT ;  /* 0xfffffff002077812 */ /* 0x040fe400078ec0ff */
[----:B------:R-:W-:Y:S01]  /*0260*/  LEA.HI R2, R2, R6, RZ, 0x1 ;  /* 0x0000000602027211 */ /* 0x000fe200078f08ff */
[----:B------:R-:W-:Y:S01]  /*0270*/  IMAD.IADD R3, R20, 0x1, -R4 ;  /* 0x0000000114037824 */ /* 0x000fe200078e0a04 */
[----:B------:R-:W-:Y:S01]  /*0280*/  LOP3.LUT R0, R0, 0xc0, RZ, 0xc0, !PT ;  /* 0x000000c000007812 */ /* 0x000fe200078ec0ff */
[----:B------:R1:W-:Y:S01]  /*0290*/  STL [R1+0x40], R10 ;  /* 0x0000400a01007387 */ /* 0x0003e20000100800 */
[----:B------:R-:W-:Y:S02]  /*02a0*/  LOP3.LUT R4, R2, 0xfffffffe, RZ, 0xc0, !PT ;  /* 0xfffffffe02047812 */ /* 0x000fe400078ec0ff */
[----:B------:R-:W-:-:S02]  /*02b0*/  SHF.R.U32.HI R5, RZ, 0x3, R0 ;  /* 0x00000003ff057819 */ /* 0x000fc40000011600 */
[----:B------:R-:W-:Y:S01]  /*02c0*/  LOP3.LUT R2, R0, 0x18, R10, 0xf8, !PT ;  /* 0x0000001800027812 */ /* 0x000fe200078ef80a */
[----:B------:R-:W-:Y:S01]  /*02d0*/  IMAD.IADD R0, R20, 0x1, -R7 ;  /* 0x0000000114007824 */ /* 0x000fe200078e0a07 */
[----:B------:R-:W-:Y:S01]  /*02e0*/  SHF.R.S32.HI R8, RZ, 0x1f, R3 ;  /* 0x0000001fff087819 */ /* 0x000fe20000011403 */
[----:B------:R-:W-:Y:S01]  /*02f0*/  IMAD.IADD R13, R6, 0x1, -R4 ;  /* 0x00000001060d7824 */ /* 0x000fe200078e0a04 */
[----:B------:R-:W-:Y:S02]  /*0300*/  SHF.R.S32.HI R25, RZ, 0x2, R12 ;  /* 0x00000002ff197819 */ /* 0x000fe4000001140c */
[----:B------:R-:W-:Y:S02]  /*0310*/  LEA.HI R23, R8, R3, RZ, 0x2 ;  /* 0x0000000308177211 */ /* 0x000fe400078f10ff */
[----:B------:R-:W-:Y:S02]  /*0320*/  SHF.R.S32.HI R3, RZ, 0x1f, R0 ;  /* 0x0000001fff037819 */ /* 0x000fe40000011400 */
[----:B------:R-:W-:-:S02]  /*0330*/  LOP3.LUT R8, R2, R5, RZ, 0x3c, !PT ;  /* 0x0000000502087212 */ /* 0x000fc400078e3cff */
[----:B------:R-:W-:Y:S02]  /*0340*/  LOP3.LUT R2, R14, 0xfffffff8, RZ, 0xc0, !PT ;  /* 0xfffffff80e027812 */ /* 0x000fe400078ec0ff */
[-C--:B------:R-:W-:Y:S02]  /*0350*/  LEA.HI R7, R0, R0.reuse, RZ, 0x1 ;  /* 0x0000000000077211 */ /* 0x080fe400078f08ff */
[----:B------:R-:W-:Y:S01]  /*0360*/  LEA.HI R15, R3, R0, RZ, 0x3 ;  /* 0x00000000030f7211 */ /* 0x000fe200078f18ff */
[----:B------:R-:W-:Y:S01]  /*0370*/  IMAD.IADD R6, R20, 0x1, -R2 ;  /* 0x0000000114067824 */ /* 0x000fe200078e0a02 */
[----:B------:R-:W-:Y:S02]  /*0380*/  LOP3.LUT R3, R7, 0x7fffffe, RZ, 0xc0, !PT ;  /* 0x07fffffe07037812 */ /* 0x000fe400078ec0ff */
[----:B------:R-:W-:Y:S02]  /*0390*/  LOP3.LUT R2, R15, 0xfffffff8, RZ, 0xc0, !PT ;  /* 0xfffffff80f027812 */ /* 0x000fe400078ec0ff */
[----:B------:R-:W-:Y:S01]  /*03a0*/  LEA.HI R4, R12, R25, RZ, 0x1 ;  /* 0x000000190c047211 */ /* 0x000fe200078f08ff */
[----:B------:R-:W-:Y:S01]  /*03b0*/  IMAD.IADD R21, R0, 0x1, -R3 ;  /* 0x0000000100157824 */ /* 0x000fe200078e0a03 */
[----:B-1----:R-:W-:Y:S01]  /*03c0*/  LEA.HI R10, R18, R20, RZ, 0x6 ;  /* 0x00000014120a7211 */ /* 0x002fe200078f30ff */
[----:B------:R-:W-:Y:S01]  /*03d0*/  IMAD.IADD R19, R0, 0x1, -R2 ;  /* 0x0000000100137824 */ /* 0x000fe200078e0a02 */
[----:B------:R-:W-:-:S02]  /*03e0*/  LEA.HI R9, R6, R6, RZ, 0x1 ;  /* 0x0000000606097211 */ /* 0x000fc400078f08ff */
[----:B------:R-:W-:Y:S02]  /*03f0*/  LOP3.LUT R0, R4, 0x7fffffe, RZ, 0xc0, !PT ;  /* 0x07fffffe04007812 */ /* 0x000fe400078ec0ff */
[----:B------:R-:W-:Y:S02]  /*0400*/  SHF.R.S32.HI R10, RZ, 0x6, R10 ;  /* 0x00000006ff0a7819 */ /* 0x000fe4000001140a */
[----:B------:R-:W-:Y:S01]  /*0410*/  LOP3.LUT R2, R9, 0x3fffffe, RZ, 0xc0, !PT ;  /* 0x03fffffe09027812 */ /* 0x000fe200078ec0ff */
[----:B------:R-:W-:Y:S01]  /*0420*/  IMAD.IADD R0, R25, 0x1, -R0 ;  /* 0x0000000119007824 */ /* 0x000fe200078e0a00 */
[--C-:B------:R-:W-:Y:S01]  /*0430*/  SHF.R.S32.HI R24, RZ, 0x5, R16.reuse ;  /* 0x00000005ff187819 */ /* 0x100fe20000011410 */
[----:B------:R-:W-:Y:S01]  /*0440*/  IMAD R3, R10, 0x4, R13 ;  /* 0x000000040a037824 */ /* 0x000fe200078e020d */
[----:B------:R-:W-:Y:S01]  /*0450*/  SHF.R.S32.HI R11, RZ, 0x1f, R16 ;  /* 0x0000001fff0b7819 */ /* 0x000fe20000011410 */
[----:B------:R-:W-:Y:S01]  /*0460*/  IMAD.IADD R5, R6, 0x1, -R2 ;  /* 0x0000000106057824 */ /* 0x000fe200078e0a02 */
[----:B------:R-:W-:Y:S01]  /*0470*/  SHF.R.S32.HI R4, RZ, 0x1f, R12 ;  /* 0x0000001fff047819 */ /* 0x000fe2000001140c */
[----:B------:R-:W-:Y:S01]  /*0480*/  IMAD R0, R24, 0x8, R0 ;  /* 0x0000000818007824 */ /* 0x000fe200078e0200 */
[----:B------:R-:W-:Y:S01]  /*0490*/  LEA.HI R2, R11, R24, RZ, 0x2 ;  /* 0x000000180b027211 */ /* 0x000fe200078f10ff */
[----:B------:R-:W-:Y:S01]  /*04a0*/  IMAD R22, R3, 0x8, R5 ;  /* 0x0000000803167824 */ /* 0x000fe200078e0205 */
[----:B------:R-:W-:Y:S01]  /*04b0*/  LEA.HI R3, R4, R25, RZ, 0x3 ;  /* 0x0000001904037211 */ /* 0x000fe200078f18ff */
[----:B------:R-:W-:Y:S01]  /*04c0*/  IMAD.U32 R5, R0, 0x20, R8 ;  /* 0x0000002000057824 */ /* 0x000fe200078e0008 */
[----:B------:R-:W-:Y:S01]  /*04d0*/  LOP3.LUT R0, R2, 0xfffffffc, RZ, 0xc0, !PT ;  /* 0xfffffffc02007812 */ /* 0x000fe200078ec0ff */
[----:B------:R-:W-:Y:S01]  /*04e0*/  IMAD.SHL.U32 R4, R6, 0x40, RZ ;  /* 0x0000004006047824 */ /* 0x000fe200078e00ff */
[----:B------:R-:W-:-:S02]  /*04f0*/  LOP3.LUT R3, R3, 0xfffffff8, RZ, 0xc0, !PT ;  /* 0xfffffff803037812 */ /* 0x000fc400078ec0ff */
[----:B------:R-:W-:Y:S01]  /*0500*/  SHF.R.S32.HI R2, RZ, 0x1, R9 ;  /* 0x00000001ff027819 */ /* 0x000fe20000011409 */
[----:B------:R1:W-:Y:S01]  /*0510*/  STL [R1+0x28], R5 ;  /* 0x0000280501007387 */ /* 0x0003e20000100800 */
[----:B------:R-:W-:Y:S02]  /*0520*/  SHF.R.S32.HI R8, RZ, 0x1, R7 ;  /* 0x00000001ff087819 */ /* 0x000fe40000011407 */
[C---:B------:R-:W-:Y:S01]  /*0530*/  LOP3.LUT P6, RZ, R2.reuse, 0x2, RZ, 0xc0, !PT ;  /* 0x0000000202ff7812 */ /* 0x040fe200078cc0ff */
[----:B------:R-:W-:Y:S01]  /*0540*/  IMAD.SHL.U32 R2, R2, 0x40, RZ ;  /* 0x0000004002027824 */ /* 0x000fe200078e00ff */
[----:B------:R-:W-:Y:S02]  /*0550*/  LOP3.LUT R9, R4, 0x1c0, RZ, 0xc0, !PT ;  /* 0x000001c004097812 */ /* 0x000fe400078ec0ff */
[----:B------:R-:W-:Y:S02]  /*0560*/  SEL R214, R222, 0xffffffe0, !P6 ;  /* 0xffffffe0ded67807 */ /* 0x000fe40007000000 */
[----:B------:R-:W-:-:S02]  /*0570*/  LOP3.LUT R2, R2, 0xc0, RZ, 0xc0, !PT ;  /* 0x000000c002027812 */ /* 0x000fc400078ec0ff */
[----:B-1----:R-:W-:Y:S01]  /*0580*/  SHF.R.S32.HI R5, RZ, 0x1f, R7 ;  /* 0x0000001fff057819 */ /* 0x002fe20000011407 */
[----:B------:R-:W-:Y:S02]  /*0590*/  IMAD.IADD R7, R24, 0x1, -R0 ;  /* 0x0000000118077824 */ /* 0x000fe400078e0a00 */
[----:B------:R-:W-:Y:S01]  /*05a0*/  IMAD.IADD R0, R25, 0x1, -R3 ;  /* 0x0000000119007824 */ /* 0x000fe200078e0a03 */
[----:B------:R-:W-:Y:S01]  /*05b0*/  LEA.HI R5, R5, R8, RZ, 0x2 ;  /* 0x0000000805057211 */ /* 0x000fe200078f10ff */
[----:B------:R-:W-:-:S03]  /*05c0*/  IMAD.SHL.U32 R3, R7, 0x10, RZ ;  /* 0x0000001007037824 */ /* 0x000fc600078e00ff */
[----:B------:R-:W-:Y:S02]  /*05d0*/  LOP3.LUT R4, R0, 0x1, RZ, 0xc0, !PT ;  /* 0x0000000100047812 */ /* 0x000fe400078ec0ff */
[----:B------:R-:W-:Y:S02]  /*05e0*/  LOP3.LUT R6, R5, 0xfffffffc, RZ, 0xc0, !PT ;  /* 0xfffffffc05067812 */ /* 0x000fe400078ec0ff */
[----:B------:R-:W-:Y:S02]  /*05f0*/  ISETP.NE.U32.AND P5, PT, R4, 0x1, PT ;  /* 0x000000010400780c */ /* 0x000fe40003fa5070 */
[----:B------:R-:W-:Y:S01]  /*0600*/  LOP3.LUT R5, R2, 0x8, R14, 0xf8, !PT ;  /* 0x0000000802057812 */ /* 0x000fe200078ef80e */
[----:B------:R-:W-:Y:S01]  /*0610*/  IMAD.IADD R12, R8, 0x1, -R6 ;  /* 0x00000001080c7824 */ /* 0x000fe200078e0a06 */
[----:B------:R-:W-:Y:S02]  /*0620*/  SHF.R.U32.HI R4, RZ, 0x3, R2 ;  /* 0x00000003ff047819 */ /* 0x000fe40000011602 */
[----:B------:R-:W-:-:S02]  /*0630*/  LOP3.LUT R3, R9, 0x30, R3, 0xf8, !PT ;  /* 0x0000003009037812 */ /* 0x000fc400078ef803 */
[----:B------:R-:W-:Y:S01]  /*0640*/  LOP3.LUT R213, R5, R4, RZ, 0x3c, !PT ;  /* 0x0000000405d57212 */ /* 0x000fe200078e3cff */
[----:B------:R-:W-:Y:S01]  /*0650*/  IMAD.SHL.U32 R4, R10, 0x20, RZ ;  /* 0x000000200a047824 */ /* 0x000fe200078e00ff */
[----:B------:R-:W-:Y:S01]  /*0660*/  LEA.HI R2, R18, R20, RZ, 0x7 ;  /* 0x0000001412027211 */ /* 0x000fe200078f38ff */
[----:B------:R-:W-:Y:S01]  /*0670*/  IMAD.SHL.U32 R20, R20, 0x2, RZ ;  /* 0x0000000214147824 */ /* 0x000fe200078e00ff */
[----:B------:R-:W-:Y:S01]  /*0680*/  LEA.HI R10, R0, R0, RZ, 0x1 ;  /* 0x00000000000a7211 */ /* 0x000fe200078f08ff */
[----:B------:R-:W-:Y:S01]  /*0690*/  IMAD.SHL.U32 R5, R17, 0x2, RZ ;  /* 0x0000000211057824 */ /* 0x000fe200078e00ff */
[----:B------:R-:W-:Y:S01]  /*06a0*/  LOP3.LUT R14, R3, 0x8, R14, 0xf8, !PT ;  /* 0x00000008030e7812 */ /* 0x000fe200078ef80e */
[----:B------:R-:W-:Y:S01]  /*06b0*/  IMAD.U32 R213, R22, 0x20, R213 ;  /* 0x0000002016d57824 */ /* 0x000fe200078e00d5 */
[----:B------:R-:W-:Y:S02]  /*06c0*/  LEA.HI R3, R16, R24, RZ, 0x1 ;  /* 0x0000001810037211 */ /* 0x000fe400078f08ff */
[----:B------:R-:W-:-:S02]  /*06d0*/  SHF.R.S32.HI R8, RZ, 0x7, R2 ;  /* 0x00000007ff087819 */ /* 0x000fc40000011402 */
[----:B------:R-:W-:Y:S02]  /*06e0*/  LOP3.LUT R2, R10, 0x3fffffe, RZ, 0xc0, !PT ;  /* 0x03fffffe0a027812 */ /* 0x000fe400078ec0ff */
[----:B------:R-:W-:Y:S02]  /*06f0*/  LOP3.LUT R3, R3, 0xfffffffe, RZ, 0xc0, !PT ;  /* 0xfffffffe03037812 */ /* 0x000fe400078ec0ff */
[C---:B------:R-:W-:Y:S01]  /*0700*/  LOP3.LUT P4, RZ, R0.reuse, 0x2, RZ, 0xc0, !PT ;  /* 0x0000000200ff7812 */ /* 0x040fe2000788c0ff */
[C---:B------:R-:W-:Y:S01]  /*0710*/  IMAD.IADD R11, R0.reuse, 0x1, -R2 ;  /* 0x00000001000b7824 */ /* 0x040fe200078e0a02 */
[----:B------:R-:W-:Y:S01]  /*0720*/  SHF.R.S32.HI R2, RZ, 0x2, R23 ;  /* 0x00000002ff027819 */ /* 0x000fe20000011417 */
[----:B------:R-:W-:Y:S01]  /*0730*/  IMAD.SHL.U32 R0, R0, 0x40, RZ ;  /* 0x0000004000007824 */ /* 0x000fe200078e00ff */
[----:B------:R-:W-:Y:S01]  /*0740*/  LOP3.LUT R6, R4, 0x6, R20, 0xf8, !PT ;  /* 0x0000000604067812 */ /* 0x000fe200078ef814 */
[----:B------:R-:W-:Y:S01]  /*0750*/  IMAD.IADD R223, R24, 0x1, -R3 ;  /* 0x0000000118df7824 */ /* 0x000fe200078e0a03 */
[----:B------:R-:W-:-:S02]  /*0760*/  SHF.R.S32.HI R3, RZ, 0x3, R15 ;  /* 0x00000003ff037819 */ /* 0x000fc4000001140f */
[----:B------:R-:W-:Y:S01]  /*0770*/  LOP3.LUT R0, R0, 0x1c0, RZ, 0xc0, !PT ;  /* 0x000001c000007812 */ /* 0x000fe200078ec0ff */
[----:B------:R-:W-:Y:S01]  /*0780*/  IMAD R16, R223, 0x10, R2 ;  /* 0x00000010df107824 */ /* 0x000fe200078e0202 */
[----:B------:R1:W-:Y:S01]  /*0790*/  STL [R1+0x3c], R6 ;  /* 0x00003c0601007387 */ /* 0x0003e20000100800 */
[----:B------:R-:W-:Y:S01]  /*07a0*/  IMAD R15, R3, 0x8, R21 ;  /* 0x00000008030f7824 */ /* 0x000fe200078e0215 */
[----:B------:R-:W-:Y:S01]  /*07b0*/  LOP3.LUT R4, R0, 0x20, R4, 0xf8, !PT ;  /* 0x0000002000047812 */ /* 0x000fe200078ef804 */
[----:B------:R-:W-:Y:S01]  /*07c0*/  IMAD R217, R7, 0x2, R3 ;  /* 0x0000000207d97824 */ /* 0x000fe200078e0203 */
[----:B------:R-:W-:Y:S01]  /*07d0*/  SHF.R.U32.HI R2, RZ, 0x3, R0 ;  /* 0x00000003ff027819 */ /* 0x000fe20000011600 */
[--C-:B------:R-:W-:Y:S01]  /*07e0*/  IMAD R0, R8, 0x1000, R5.reuse ;  /* 0x0000100008007824 */ /* 0x100fe200078e0205 */
[----:B------:R-:W-:Y:S01]  /*07f0*/  STL [R1+0x1c], R16 ;  /* 0x00001c1001007387 */ /* 0x000fe20000100800 */
[----:B------:R-:W-:Y:S01]  /*0800*/  VIADD R3, R16, 0xffffffc0 ;  /* 0xffffffc010037836 */ /* 0x000fe20000000000 */
[----:B------:R-:W-:Y:S01]  /*0810*/  LOP3.LUT R4, R4, R2, RZ, 0x3c, !PT ;  /* 0x0000000204047212 */ /* 0x000fe200078e3cff */
[----:B------:R-:W-:Y:S01]  /*0820*/  IMAD R2, R223, 0x400, R0 ;  /* 0x00000400df027824 */ /* 0x000fe200078e0200 */
[----:B------:R-:W-:Y:S01]  /*0830*/  R2P PR, R19, 0x6 ;  /* 0x0000000613007804 */ /* 0x000fe20000000000 */
[----:B------:R-:W-:Y:S01]  /*0840*/  IMAD R7, R7, 0x200, R5 ;  /* 0x0000020007077824 */ /* 0x000fe200078e0205 */
[----:B------:R-:W-:Y:S01]  /*0850*/  SHF.R.S32.HI R0, RZ, 0x1f, R3 ;  /* 0x0000001fff007819 */ /* 0x000fe20000011403 */
[----:B------:R-:W-:Y:S01]  /*0860*/  IMAD.IADD R244, R4, 0x1, R2 ;  /* 0x0000000104f47824 */ /* 0x000fe200078e0202 */
[----:B------:R-:W-:Y:S01]  /*0870*/  LOP3.LUT P0, RZ, R12, 0x2, RZ, 0xc0, !PT ;  /* 0x000000020cff7812 */ /* 0x000fe2000780c0ff */
[----:B------:R-:W-:Y:S01]  /*0880*/  IMAD R11, R11, 0x20, R7 ;  /* 0x000000200b0b7824 */ /* 0x000fe200078e0207 */
[----:B------:R-:W-:Y:S01]  /*0890*/  SHF.L.U64.HI R2, R3, 0x2, R0 ;  /* 0x0000000203027819 */ /* 0x000fe20000010200 */
[----:B------:R-:W-:Y:S01]  /*08a0*/  IMAD.SHL.U32 R0, R8, 0x8, RZ ;  /* 0x0000000808007824 */ /* 0x000fe200078e00ff */
[----:B------:R-:W-:Y:S01]  /*08b0*/  LEA R244, R244, UR4, 0x1 ;  /* 0x00000004f4f47c11 */ /* 0x000fe2000f8e08ff */
[----:B------:R-:W-:Y:S01]  /*08c0*/  IMAD.SHL.U32 R4, R12, 0x40, RZ ;  /* 0x000000400c047824 */ /* 0x000fe200078e00ff */
[----:B------:R-:W-:Y:S01]  /*08d0*/  SEL R218, R222, 0xffffffe0, !P1 ;  /* 0xffffffe0deda7807 */ /* 0x000fe20004800000 */
[----:B------:R2:W-:Y:S01]  /*08e0*/  STL [R1+0x38], R2 ;  /* 0x0000380201007387 */ /* 0x0005e20000100800 */
[----:B------:R-:W-:Y:S01]  /*08f0*/  LOP3.LUT R7, R0, 0x8, RZ, 0xc0, !PT ;  /* 0x0000000800077812 */ /* 0x000fe200078ec0ff */
[C---:B------:R-:W-:Y:S01]  /*0900*/  IMAD.SHL.U32 R5, R13.reuse, 0x8, RZ ;  /* 0x000000080d057824 */ /* 0x040fe200078e00ff */
[----:B------:R-:W-:Y:S01]  /*0910*/  SHF.R.S32.HI R0, RZ, 0x1, R10 ;  /* 0x00000001ff007819 */ /* 0x000fe2000001140a */
[----:B------:R-:W-:Y:S01]  /*0920*/  IMAD.SHL.U32 R10, R13, 0x10, RZ ;  /* 0x000000100d0a7824 */ /* 0x000fe200078e00ff */
[----:B-1----:R-:W-:Y:S01]  /*0930*/  SHF.R.U32.HI R6, RZ, 0x3, R9 ;  /* 0x00000003ff067819 */ /* 0x002fe20000011609 */
[----:B------:R-:W-:Y:S01]  /*0940*/  VIADD R245, R244, 0x20 ;  /* 0x00000020f4f57836 */ /* 0x000fe20000000000 */
[C---:B------:R-:W-:Y:S01]  /*0950*/  LOP3.LUT P3, RZ, R0.reuse, 0x2, RZ, 0xc0, !PT ;  /* 0x0000000200ff7812 */ /* 0x040fe2000786c0ff */
[----:B------:R-:W-:Y:S01]  /*0960*/  IMAD.SHL.U32 R0, R0, 0x40, RZ ;  /* 0x0000004000007824 */ /* 0x000fe200078e00ff */
[----:B------:R-:W-:Y:S01]  /*0970*/  LOP3.LUT R6, R14, R6, RZ, 0x3c, !PT ;  /* 0x000000060e067212 */ /* 0x000fe200078e3cff */
[----:B------:R-:W-:Y:S01]  /*0980*/  @P4 VIADD R245, R244, 0xffffffe0 ;  /* 0xffffffe0f4f54836 */ /* 0x000fe20000000000 */
[----:B------:R-:W-:-:S02]  /*0990*/  LOP3.LUT R5, R5, 0x8, RZ, 0xc0, !PT ;  /* 0x0000000805057812 */ /* 0x000fc400078ec0ff */
[----:B------:R-:W-:Y:S01]  /*09a0*/  LOP3.LUT R0, R0, 0xc0, RZ, 0xc0, !PT ;  /* 0x000000c000007812 */ /* 0x000fe200078ec0ff */
[----:B------:R-:W-:Y:S01]  /*09b0*/  IMAD R3, R13, 0x200, R6 ;  /* 0x000002000d037824 */ /* 0x000fe200078e0206 */
[----:B------:R-:W-:Y:S02]  /*09c0*/  LOP3.LUT R10, R7, 0x10, R10, 0xf8, !PT ;  /* 0x00000010070a7812 */ /* 0x000fe400078ef80a */
[----:B------:R-:W-:Y:S02]  /*09d0*/  SHF.R.U32.HI R8, RZ, 0x3, R0 ;  /* 0x00000003ff087819 */ /* 0x000fe40000011600 */
[----:B------:R-:W-:Y:S02]  /*09e0*/  SEL R242, R242, 0x10, !P5 ;  /* 0x00000010f2f27807 */ /* 0x000fe40006800000 */
[----:B------:R-:W-:Y:S01]  /*09f0*/  LOP3.LUT R8, R8, R0, R7, 0x1e, !PT ;  /* 0x0000000008087212 */ /* 0x000fe200078e1e07 */
[----:B------:R-:W-:Y:S01]  /*0a00*/  IMAD.SHL.U32 R0, R15, 0x20, RZ ;  /* 0x000000200f007824 */ /* 0x000fe200078e00ff */
[----:B------:R-:W-:Y:S01]  /*0a10*/  SEL R219, R219, 0x40, P2 ;  /* 0x00000040dbdb7807 */ /* 0x000fe20001000000 */
[----:B------:R-:W-:Y:S01]  /*0a20*/  IMAD.IADD R243, R244, 0x1, R242 ;  /* 0x00000001f4f37824 */ /* 0x000fe200078e02f2 */
[----:B------:R-:W-:Y:S01]  /*0a30*/  LEA R213, R213, UR4, 0x1 ;  /* 0x00000004d5d57c11 */ /* 0x000fe2000f8e08ff */
[----:B--2---:R-:W-:Y:S01]  /*0a40*/  IMAD.SHL.U32 R2, R19, 0x40, RZ ;  /* 0x0000004013027824 */ /* 0x004fe200078e00ff */
[----:B------:R-:W-:Y:S01]  /*0a50*/  SEL R222, R222, 0xffffffe0, !P0 ;  /* 0xffffffe0dede7807 */ /* 0x000fe20004000000 */
[----:B------:R-:W-:-:S02]  /*0a60*/  IMAD R223, R223, 0x200, R0 ;  /* 0x00000200dfdf7824 */ /* 0x000fc400078e0200 */
[----:B------:R-:W-:Y:S01]  /*0a70*/  IMAD.IADD R8, R8, 0x1, R11 ;  /* 0x0000000108087824 */ /* 0x000fe200078e020b */
[----:B------:R-:W-:Y:S01]  /*0a80*/  LOP3.LUT R6, R2, 0x1c0, RZ, 0xc0, !PT ;  /* 0x000001c002067812 */ /* 0x000fe200078ec0ff */
[----:B------:R-:W-:Y:S01]  /*0a90*/  IMAD.IADD R214, R214, 0x1, R213 ;  /* 0x00000001d6d67824 */ /* 0x000fe200078e02d5 */
[----:B------:R-:W-:Y:S01]  /*0aa0*/  LOP3.LUT R2, R4, 0xc0, RZ, 0xc0, !PT ;  /* 0x000000c004027812 */ /* 0x000fe200078ec0ff */
[----:B------:R-:W-:Y:S01]  /*0ab0*/  IMAD.IADD R242, R242, 0x1, R245 ;  /* 0x00000001f2f27824 */ /* 0x000fe200078e02f5 */
[----:B------:R-:W-:Y:S02]  /*0ac0*/  SHF.R.U32.HI R9, RZ, 0x3, R6 ;  /* 0x00000003ff097819 */ /* 0x000fe40000011606 */
[----:B------:R-:W-:Y:S02]  /*0ad0*/  SHF.R.U32.HI R4, RZ, 0x3, R2 ;  /* 0x00000003ff047819 */ /* 0x000fe40000011602 */
[--C-:B------:R-:W-:Y:S02]  /*0ae0*/  LOP3.LUT R9, R9, R6, R5.reuse, 0x1e, !PT ;  /* 0x0000000609097212 */ /* 0x100fe400078e1e05 */
[----:B------:R-:W-:-:S02]  /*0af0*/  LOP3.LUT R5, R4, R2, R5, 0x1e, !PT ;  /* 0x0000000204057212 */ /* 0x000fc400078e1e05 */
[----:B------:R-:W-:Y:S01]  /*0b00*/  LOP3.LUT R2, R4, R10, R2, 0x1e, !PT ;  /* 0x0000000a04027212 */ /* 0x000fe200078e1e02 */
[----:B------:R-:W-:Y:S02]  /*0b10*/  IMAD.U32 R217, R217, 0x200, R9 ;  /* 0x00000200d9d97824 */ /* 0x000fe400078e0009 */
[----:B------:R-:W-:Y:S02]  /*0b20*/  IMAD.IADD R223, R223, 0x1, R5 ;  /* 0x00000001dfdf7824 */ /* 0x000fe400078e0205 */
[----:B------:R-:W-:Y:S02]  /*0b30*/  IMAD.IADD R221, R0, 0x1, R2 ;  /* 0x0000000100dd7824 */ /* 0x000fe400078e0202 */
[----:B------:R-:W-:Y:S01]  /*0b40*/  IMAD.U32 R0, RZ, RZ, UR5 ;  /* 0x00000005ff007e24 */ /* 0x000fe2000f8e00ff */
[----:B------:R-:W-:Y:S01]  /*0b50*/  USHF.R.S32.HI UR5, URZ, 0x1f, UR48 ;  /* 0x0000001f3f057899 */ /* 0x000fe20008011430 */
[----:B------:R-:W-:Y:S01]  /*0b60*/  IMAD.U32 R2, RZ, RZ, UR6 ;  /* 0x00000006ff027e24 */ /* 0x000fe2000f8e00ff */
[----:B------:R-:W-:Y:S01]  /*0b70*/  USHF.R.S32.HI UR6, URZ, 0x1f, UR59 ;  /* 0x0000001f3f067899 */ /* 0x000fe2000801143b */
[----:B------:R-:W-:-:S02]  /*0b80*/  LEA R215, R223, UR4, 0x1 ;  /* 0x00000004dfd77c11 */ /* 0x000fc4000f8e08ff */
[----:B------:R-:W-:Y:S01]  /*0b90*/  LEA R2, R3, UR4, 0x1 ;  /* 0x0000000403027c11 */ /* 0x000fe2000f8e08ff */
[----:B------:R-:W-:Y:S01]  /*0ba0*/  IMAD.U32 R0, RZ, RZ, UR5 ;  /* 0x00000005ff007e24 */ /* 0x000fe2000f8e00ff */
[----:B------:R-:W-:Y:S01]  /*0bb0*/  UIADD3 UR5, UR4, 0xf000, URZ ;  /* 0x0000f00004057890 */ /* 0x000fe2000fffe03f */
[----:B------:R-:W-:Y:S01]  /*0bc0*/  IMAD.U32 R0, RZ, RZ, UR6 ;  /* 0x00000006ff007e24 */ /* 0x000fe2000f8e00ff */
[----:B------:R-:W-:Y:S01]  /*0bd0*/  UIADD3 UR6, UR4, 0x9000, URZ ;  /* 0x0000900004067890 */ /* 0x000fe2000fffe03f */
[----:B------:R-:W-:-:S03]  /*0be0*/  IMAD.IADD R216, R215, 0x1, R222 ;  /* 0x00000001d7d87824 */ /* 0x000fc600078e02de */
[----:B------:R-:W-:Y:S02]  /*0bf0*/  LEA R217, R217, UR5, 0x1 ;  /* 0x00000005d9d97c11 */ /* 0x000fe4000f8e08ff */
[----:B------:R-:W-:-:S03]  /*0c00*/  LEA R4, R8, UR6, 0x1 ;  /* 0x0000000608047c11 */ /* 0x000fc6000f8e08ff */
[C---:B------:R-:W-:Y:S02]  /*0c10*/  IMAD.IADD R218, R217.reuse, 0x1, R218 ;  /* 0x00000001d9da7824 */ /* 0x040fe400078e02da */
[C---:B------:R-:W-:Y:S01]  /*0c20*/  VIADD R0, R4.reuse, 0x20 ;  /* 0x0000002004007836 */ /* 0x040fe20000000000 */
[----:B------:R1:W-:Y:S01]  /*0c30*/  STL [R1+0x20], R4 ;  /* 0x0000200401007387 */ /* 0x0003e20000100800 */
[----:B------:R-:W-:Y:S02]  /*0c40*/  @P3 VIADD R0, R4, 0xffffffe0 ;  /* 0xffffffe004003836 */ /* 0x000fe40000000000 */
[--C-:B------:R-:W-:Y:S02]  /*0c50*/  IMAD.IADD R220, R217, 0x1, R219.reuse ;  /* 0x00000001d9dc7824 */ /* 0x100fe400078e02db */
[----:B------:R-:W-:Y:S01]  /*0c60*/  IMAD.IADD R219, R218, 0x1, R219 ;  /* 0x00000001dadb7824 */ /* 0x000fe200078e02db */
[----:B------:R1:W-:Y:S06]  /*0c70*/  STL [R1+0x24], R0 ;  /* 0x0000240001007387 */ /* 0x0003ec0000100800 */
.L_x_656:
        /* <DEDUP_REMOVED lines=67> */
.L_x_626:
        /* <DEDUP_REMOVED lines=31> */
[----:B------:R-:W-:Y:S02]  /*12a0*/  USHF.L.U64.HI UR22, UR48, 0x7, UR60 ;  /* 0x0000000730167899 */ /* 0x000fe4000801023c */
        /* <DEDUP_REMOVED lines=27> */
[----:B------:R-:W-:Y:S01]  /*1460*/  USEL UR29, UR16, URZ, UP0 ;  /* 0x0000003f101d7287 */ /* 0x000fe20008000000 */
[----:B------:R-:W-:Y:S01]  /*1470*/  IMAD.MOV.U32 R4, RZ, RZ, RZ ;  /* 0x000000ffff047224 */ /* 0x000fe200078e00ff */
[----:B------:R-:W-:Y:S01]  /*1480*/  UIMAD.WIDE.U32 UR16, UR15, UR30, URZ ;  /* 0x0000001e0f1072a5 */ /* 0x000fe2000f8e003f */
        /* <DEDUP_REMOVED lines=10> */
[----:B------:R-:W-:Y:S02]  /*1530*/  @UP1 UMOV UR51, UR8 ;  /* 0x0000000800331c82 */ /* 0x000fe40008000000 */
[----:B------:R-:W-:Y:S01]  /*1540*/  IMAD.MOV R4, RZ, RZ, -R0 ;  /* 0x000000ffff047224 */ /* 0x000fe200078e0a00 */
[----:B------:R-:W-:-:S02]  /*1550*/  UIMAD UR21, UR15, UR31, URZ ;  /* 0x0000001f0f1572a4 */ /* 0x000fc4000f8e023f */
[----:B------:R-:W-:Y:S01]  /*1560*/  UIMAD.WIDE UR8, UR42, UR41, URZ ;  /* 0x000000292a0872a5 */ /* 0x000fe2000f8e023f */
[C---:B------:R-:W-:Y:S01]  /*1570*/  IMAD R3, R6.reuse, R4, R3 ;  /* 0x0000000406037224 */ /* 0x040fe200078e0203 */
[----:B------:R-:W-:Y:S02]  /*1580*/  USEL UR22, UR22, URZ, UP0 ;  /* 0x0000003f16167287 */ /* 0x000fe40008000000 */
[----:B------:R-:W-:Y:S02]  /*1590*/  @UP3 UIMAD UR18, UR48, UR33, URZ ;  /* 0x00000021301232a4 */ /* 0x000fe4000f8e023f */
[----:B------:R-:W-:Y:S01]  /*15a0*/  ISETP.GT.U32.AND P1, PT, R6, R3, PT ;  /* 0x000000030600720c */ /* 0x000fe20003f24070 */
[----:B------:R-:W-:Y:S02]  /*15b0*/  UISETP.LT.AND UP0, UPT, UR7, UR5, UPT ;  /* 0x000000050700728c */ /* 0x000fe4000bf01270 */
[----:B------:R-:W-:Y:S02]  /*15c0*/  @UP2 UIADD3 UR47, UR17, UR21, URZ ;  /* 0x00000015112f2290 */ /* 0x000fe4000fffe03f */
[----:B------:R-:W-:-:S02]  /*15d0*/  UIMAD UR19, UR9, UR12, URZ ;  /* 0x0000000c091372a4 */ /* 0x000fc4000f8e023f */
[----:B------:R-:W-:Y:S02]  /*15e0*/  @UP3 USEL UR18, UR18, UR15, !UP2 ;  /* 0x0000000f12123287 */ /* 0x000fe4000d000000 */
[----:B------:R-:W-:Y:S02]  /*15f0*/  UIMAD.WIDE.U32 UR16, UR8, UR12, URZ ;  /* 0x0000000c081072a5 */ /* 0x000fe4000f8e003f */
[----:B------:R-:W-:Y:S01]  /*1600*/  USEL UR34, UR7, UR5, UP0 ;  /* 0x0000000507227287 */ /* 0x000fe20008000000 */
[----:B------:R-:W-:Y:S01]  /*1610*/  @UP3 ULDC UR12, c[0x0][0x2e4] ;  /* 0x0000b900000c3ab9 */ /* 0x000fe20000000800 */
[----:B------:R-:W-:Y:S01]  /*1620*/  @!UP2 UIADD3 UR50, UR37, UR23, URZ ;  /* 0x000000172532a290 */ /* 0x000fe2000fffe03f */
[-C--:B------:R-:W-:Y:S01]  /*1630*/  @!P1 IADD3 R3, R3, -R6.reuse, RZ ;  /* 0x8000000603039210 */ /* 0x080fe20007ffe0ff */
[----:B------:R-:W-:Y:S01]  /*1640*/  @UP3 UIMAD UR23, UR59, UR12, UR18 ;  /* 0x0000000c3b1732a4 */ /* 0x000fe2000f8e0212 */
[----:B------:R-:W-:Y:S01]  /*1650*/  @!P1 VIADD R0, R0, 0x1 ;  /* 0x0000000100009836 */ /* 0x000fe20000000000 */
[----:B------:R-:W-:Y:S01]  /*1660*/  UIMAD UR19, UR8, UR13, UR19 ;  /* 0x0000000d081372a4 */ /* 0x000fe2000f8e0213 */
[----:B------:R-:W-:Y:S01]  /*1670*/  ISETP.GE.U32.AND P0, PT, R3, R6, PT ;  /* 0x000000060300720c */ /* 0x000fe20003f06070 */
[----:B------:R-:W-:Y:S01]  /*1680*/  ULEA UR18, UR34, 0xffffffc0, 0x6 ;  /* 0xffffffc022127891 */ /* 0x000fe2000f8e303f */
[----:B------:R-:W-:Y:S01]  /*1690*/  LOP3.LUT R3, R7, UR59, RZ, 0x3c, !PT ;  /* 0x0000003b07037c12 */ /* 0x000fe2000f8e3cff */
[----:B------:R-:W-:Y:S01]  /*16a0*/  UIMAD UR49, UR59, UR42, URZ ;  /* 0x0000002a3b3172a4 */ /* 0x000fe2000f8e023f */
[----:B------:R-:W-:Y:S01]  /*16b0*/  PLOP3.LUT P1, PT, PT, PT, UP1, 0x80, 0x0 ;  /* 0x000000000000781c */ /* 0x000fe20003f2f018 */
[----:B------:R-:W-:Y:S01]  /*16c0*/  UIMAD.WIDE.U32 UR12, UR8, UR15, URZ ;  /* 0x0000000f080c72a5 */ /* 0x000fe2000f8e003f */
[----:B------:R-:W-:Y:S01]  /*16d0*/  ISETP.GE.AND P2, PT, R3, RZ, PT ;  /* 0x000000ff0300720c */ /* 0x000fe20003f46270 */
[----:B------:R-:W-:-:S02]  /*16e0*/  UIADD3 UR42, UR17, UR19, URZ ;  /* 0x00000013112a7290 */ /* 0x000fc4000fffe03f */
[----:B------:R-:W-:Y:S02]  /*16f0*/  @!UP3 UIMAD UR20, UR48, UR41, UR59 ;  /* 0x000000293014b2a4 */ /* 0x000fe4000f8e023b */
[----:B------:R-:W-:Y:S02]  /*1700*/  USHF.R.S32.HI UR19, URZ, 0x1f, UR18 ;  /* 0x0000001f3f137899 */ /* 0x000fe40008011412 */
[----:B------:R-:W-:Y:S01]  /*1710*/  UIADD3 UR5, UP0, UR18, UR29, URZ ;  /* 0x0000001d12057290 */ /* 0x000fe2000ff1e03f */
[----:B------:R-:W-:Y:S01]  /*1720*/  @P0 VIADD R0, R0, 0x1 ;  /* 0x0000000100000836 */ /* 0x000fe20000000000 */
[----:B------:R-:W-:Y:S01]  /*1730*/  USEL UR57, UR16, UR12, !UP2 ;  /* 0x0000000c10397287 */ /* 0x000fe2000d000000 */
[----:B------:R-:W-:Y:S01]  /*1740*/  PLOP3.LUT P0, PT, PT, PT, UP3, 0x80, 0x0 ;  /* 0x000000000000781c */ /* 0x000fe20003f0f038 */
[----:B------:R-:W-:Y:S02]  /*1750*/  UIADD3.X UR16, UR19, UR22, URZ, UP0, !UPT ;  /* 0x0000001613107290 */ /* 0x000fe400087fe43f */
[----:B------:R-:W-:Y:S01]  /*1760*/  UIMAD UR7, UR9, UR5, URZ ;  /* 0x00000005090772a4 */ /* 0x000fe2000f8e023f */
[----:B------:R-:W-:Y:S01]  /*1770*/  @!P2 IADD3 R0, -R0, RZ, RZ ;  /* 0x000000ff0000a210 */ /* 0x000fe20007ffe1ff */
[----:B------:R-:W-:Y:S01]  /*1780*/  @UP1 UIADD3 UR24, UR43, UR46, URZ ;  /* 0x0000002e2b181290 */ /* 0x000fe2000fffe03f */
[----:B------:R-:W-:Y:S01]  /*1790*/  @!P3 LOP3.LUT R0, RZ, R7, RZ, 0x33, !PT ;  /* 0x00000007ff00b212 */ /* 0x000fe200078e33ff */
[----:B------:R-:W-:-:S02]  /*17a0*/  @!UP3 UIMAD UR23, UR20, UR33, URZ ;  /* 0x000000211417b2a4 */ /* 0x000fc4000f8e023f */
[----:B------:R-:W-:Y:S01]  /*17b0*/  UIMAD.WIDE.U32 UR32, UR8, UR5, URZ ;  /* 0x00000005082072a5 */ /* 0x000fe2000f8e003f */
[----:B------:R-:W-:Y:S01]  /*17c0*/  @UP1 ULDC.64 UR20, c[0x0][0x250] ;  /* 0x0000940000141ab9 */ /* 0x000fe20000000a00 */
[----:B------:R-:W-:Y:S02]  /*17d0*/  UIMAD UR12, UR9, UR15, URZ ;  /* 0x0000000f090c72a4 */ /* 0x000fe4000f8e023f */
[----:B------:R-:W-:Y:S02]  /*17e0*/  UIMAD UR5, UR8, UR16, UR7 ;  /* 0x00000010080572a4 */ /* 0x000fe4000f8e0207 */
[----:B------:R-:W-:Y:S02]  /*17f0*/  @UP1 UIMAD.WIDE.U32 UR8, UR24, UR20, URZ ;  /* 0x00000014180812a5 */ /* 0x000fe4000f8e003f */
[----:B------:R-:W-:Y:S02]  /*1800*/  @UP1 UIMAD UR7, UR24, UR21, URZ ;  /* 0x00000015180712a4 */ /* 0x000fe4000f8e023f */
[----:B------:R-:W-:-:S02]  /*1810*/  USEL UR54, UR35, URZ, UP4 ;  /* 0x0000003f23367287 */ /* 0x000fc4000a000000 */
[----:B------:R-:W-:Y:S02]  /*1820*/  USHF.R.S32.HI UR40, URZ, 0x1f, UR45 ;  /* 0x0000001f3f287899 */ /* 0x000fe4000801142d */
[----:B------:R-:W-:Y:S02]  /*1830*/  @UP2 UIADD3 UR42, UR13, UR12, URZ ;  /* 0x0000000c0d2a2290 */ /* 0x000fe4000fffe03f */
[----:B------:R-:W-:Y:S02]  /*1840*/  USHF.R.S32.HI UR56, URZ, 0x1f, UR49 ;  /* 0x0000001f3f387899 */ /* 0x000fe40008011431 */
[----:B------:R-:W-:Y:S02]  /*1850*/  USEL UR55, UR28, URZ, UP4 ;  /* 0x0000003f1c377287 */ /* 0x000fe4000a000000 */
        /* <DEDUP_REMOVED lines=16> */
.L_x_628:
        /* <DEDUP_REMOVED lines=13> */
.L_x_629:
        /* <DEDUP_REMOVED lines=11> */
.L_x_630:
[----:B------:R-:W-:Y:S02]  /*1ae0*/  ULDC UR5, c[0x0][0x270] ;  /* 0x00009c0000057ab9 */ /* 0x000fe40000000800 */
[----:B------:R-:W-:-:S04]  /*1af0*/  UIMAD UR5, UR48, UR5, UR59 ;  /* 0x00000005300572a4 */ /* 0x000fc8000f8e023b */
[----:B------:R-:W-:-:S12]  /*1b00*/  UIMAD UR5, UR5, UR61, URZ ;  /* 0x0000003d050572a4 */ /* 0x000fd8000f8e023f */
.L_x_631:
[----:B------:R-:W2:Y:S04]  /*1b10*/  LDL.64 R6, [R1+0x40] ;  /* 0x0000400001067983 */ /* 0x000ea80000100a00 */
[----:B------:R1:W2:Y:S01]  /*1b20*/  LDL.64 R12, [R1+0x40] ;  /* 0x00004000010c7983 */ /* 0x0002a20000100a00 */
[----:B------:R-:W-:Y:S01]  /*1b30*/  UIADD3 UR28, UR18, UR5, URZ ;  /* 0x00000005121c7290 */ /* 0x000fe2000fffe03f */
[----:B------:R-:W-:Y:S01]  /*1b40*/  BSSY B1, `(.L_x_627) ;  /* 0x0000796000017945 */ /* 0x000fe20003800000 */
[----:B------:R-:W-:Y:S01]  /*1b50*/  UIADD3 UR5, UR18, UR23, URZ ;  /* 0x0000001712057290 */ /* 0x000fe2000fffe03f */
[----:B------:R-:W3:Y:S01]  /*1b60*/  S2R R27, SR_TID.X ;  /* 0x00000000001b7919 */ /* 0x000ee20000002100 */
[----:B------:R-:W-:Y:S01]  /*1b70*/  ULDC UR7, c[0x0][0x2dc] ;  /* 0x0000b70000077ab9 */ /* 0x000fe20000000800 */
[----:B------:R-:W-:Y:S01]  /*1b80*/  ULDC UR9, c[0x0][0x270] ;  /* 0x00009c0000097ab9 */ /* 0x000fe20000000800 */
[----:B------:R-:W-:Y:S01]  /*1b90*/  ULDC.64 UR24, c[0x0][0x2b0] ;  /* 0x0000ac0000187ab9 */ /* 0x000fe20000000a00 */
[----:B------:R-:W4:Y:S01]  /*1ba0*/  S2R R28, SR_TID.X ;  /* 0x00000000001c7919 */ /* 0x000f220000002100 */
[----:B------:R-:W-:-:S02]  /*1bb0*/  UIMAD UR29, UR7, UR9, URZ ;  /* 0x00000009071d72a4 */ /* 0x000fc4000f8e023f */
[----:B------:R-:W-:Y:S01]  /*1bc0*/  UIMAD.WIDE UR24, UR5, 0x4, UR24 ;  /* 0x00000004051878a5 */ /* 0x000fe2000f8e0218 */
[----:B------:R-:W5:Y:S01]  /*1bd0*/  S2R R9, SR_TID.X ;  /* 0x0000000000097919 */ /* 0x000f620000002100 */
[----:B------:R-:W-:Y:S01]  /*1be0*/  USHF.R.S32.HI UR37, URZ, 0x1f, UR59 ;  /* 0x0000001f3f257899 */ /* 0x000fe2000801143b */
[----:B------:R-:W-:Y:S01]  /*1bf0*/  ULDC.64 UR12, c[0x0][0x428] ;  /* 0x00010a00000c7ab9 */ /* 0x000fe20000000a00 */
[----:B------:R-:W1:Y:S01]  /*1c00*/  S2R R14, SR_TID.X ;  /* 0x00000000000e7919 */ /* 0x000e620000002100 */
[----:B------:R-:W-:Y:S01]  /*1c10*/  ULDC.64 UR16, c[0x0][0x258] ;  /* 0x0000960000107ab9 */ /* 0x000fe20000000a00 */
[----:B------:R-:W-:Y:S01]  /*1c20*/  UIADD3 UR22, -UR6, UR14, UR45 ;  /* 0x0000000e06167290 */ /* 0x000fe2000fffe12d */
[----:B------:R-:W1:Y:S01]  /*1c30*/  S2R R15, SR_TID.X ;  /* 0x00000000000f7919 */ /* 0x000e620000002100 */
[----:B------:R-:W-:Y:S01]  /*1c40*/  ULDC UR36, c[0x0][0x398] ;  /* 0x0000e60000247ab9 */ /* 0x000fe20000000800 */
[----:B------:R-:W-:Y:S02]  /*1c50*/  UIMAD UR15, UR37, UR16, URZ ;  /* 0x00000010250f72a4 */ /* 0x000fe4000f8e023f */
[----:B------:R-:W-:-:S02]  /*1c60*/  USHF.L.U32 UR23, UR29, 0x6, URZ ;  /* 0x000000061d177899 */ /* 0x000fc4000800063f */
[----:B------:R-:W-:Y:S01]  /*1c70*/  UIMAD UR15, UR59, UR17, UR15 ;  /* 0x000000113b0f72a4 */ /* 0x000fe2000f8e020f */
[----:B------:R-:W-:Y:S01]  /*1c80*/  ULDC.64 UR38, c[0x0][0x478] ;  /* 0x00011e0000267ab9 */ /* 0x000fe20000000a00 */
[----:B---3--:R-:W-:-:S04]  /*1c90*/  SHF.R.S32.HI R27, RZ, 0x1f, R27 ;  /* 0x0000001fff1b7819 */ /* 0x008fc8000001141b */
[----:B----4-:R-:W-:-:S04]  /*1ca0*/  LEA.HI R27, R27, R28, RZ, 0x2 ;  /* 0x0000001c1b1b7211 */ /* 0x010fc800078f10ff */
[----:B------:R-:W-:Y:S02]  /*1cb0*/  SHF.R.S32.HI R27, RZ, 0x2, R27 ;  /* 0x00000002ff1b7819 */ /* 0x000fe4000001141b */
[----:B-----5:R-:W-:Y:S02]  /*1cc0*/  SHF.R.S32.HI R11, RZ, 0x1f, R9 ;  /* 0x0000001fff0b7819 */ /* 0x020fe40000011409 */
[----:B------:R-:W-:Y:S02]  /*1cd0*/  SHF.R.S32.HI R24, RZ, 0x1f, R27 ;  /* 0x0000001fff187819 */ /* 0x000fe4000001141b */
[----:B------:R-:W-:Y:S02]  /*1ce0*/  IADD3 R3, P0, R27, UR18, RZ ;  /* 0x000000121b037c10 */ /* 0x000fe4000ff1e0ff */
[----:B-1----:R-:W-:Y:S02]  /*1cf0*/  SHF.R.S32.HI R14, RZ, 0x1f, R14 ;  /* 0x0000001fff0e7819 */ /* 0x002fe4000001140e */
[----:B------:R-:W-:-:S02]  /*1d00*/  IADD3.X R4, R24, UR19, RZ, P0, !PT ;  /* 0x0000001318047c10 */ /* 0x000fc400087fe4ff */
[----:B------:R-:W-:-:S03]  /*1d10*/  LEA.HI R14, R14, R15, RZ, 0x5 ;  /* 0x0000000f0e0e7211 */ /* 0x000fc600078f28ff */
[----:B------:R-:W-:Y:S01]  /*1d20*/  IMAD R4, R4, UR30, RZ ;  /* 0x0000001e04047c24 */ /* 0x000fe2000f8e02ff */
[----:B------:R-:W-:-:S03]  /*1d30*/  SHF.R.S32.HI R14, RZ, 0x5, R14 ;  /* 0x00000005ff0e7819 */ /* 0x000fc6000001140e */
[----:B------:R-:W-:Y:S02]  /*1d40*/  IMAD R8, R3, UR31, R4 ;  /* 0x0000001f03087c24 */ /* 0x000fe4000f8e0204 */
[----:B--2---:R-:W-:-:S05]  /*1d50*/  IMAD.MOV.U32 R12, RZ, RZ, R6 ;  /* 0x000000ffff0c7224 */ /* 0x004fca00078e0006 */
[--C-:B------:R-:W-:Y:S02]  /*1d60*/  SHF.R.S32.HI R13, RZ, 0x1f, R12.reuse ;  /* 0x0000001fff0d7819 */ /* 0x100fe4000001140c */
[----:B------:R-:W-:Y:S01]  /*1d70*/  IADD3 R4, P0, R12, UR8, RZ ;  /* 0x000000080c047c10 */ /* 0x000fe2000ff1e0ff */
[----:B------:R-:W-:Y:S01]  /*1d80*/  ULDC.64 UR8, c[0x0][0x420] ;  /* 0x0001080000087ab9 */ /* 0x000fe20000000a00 */
[----:B------:R-:W-:Y:S01]  /*1d90*/  IMAD.WIDE.U32 R6, R3, UR30, R12 ;  /* 0x0000001e03067c25 */ /* 0x000fe2000f8e000c */
[----:B------:R-:W-:Y:S01]  /*1da0*/  UIMAD UR5, UR19, UR8, URZ ;  /* 0x00000008130572a4 */ /* 0x000fe2000f8e023f */
[----:B------:R-:W-:Y:S01]  /*1db0*/  IADD3.X R5, R13, UR50, RZ, P0, !PT ;  /* 0x000000320d057c10 */ /* 0x000fe200087fe4ff */
[----:B------:R1:W-:Y:S01]  /*1dc0*/  STL [R1+0x44], R13 ;  /* 0x0000440d01007387 */ /* 0x0003e20000100800 */
[----:B------:R-:W-:Y:S01]  /*1dd0*/  IMAD.U32 R3, RZ, RZ, UR8 ;  /* 0x00000008ff037e24 */ /* 0x000fe2000f8e00ff */
[----:B------:R-:W-:Y:S01]  /*1de0*/  IADD3 R6, P2, R6, UR58, RZ ;  /* 0x0000003a06067c10 */ /* 0x000fe2000ff5e0ff */
[----:B------:R-:W-:-:S02]  /*1df0*/  UIMAD UR7, UR18, UR9, UR5 ;  /* 0x00000009120772a4 */ /* 0x000fc4000f8e0205 */
[----:B------:R-:W-:Y:S01]  /*1e00*/  UIMAD UR5, UR37, UR12, URZ ;  /* 0x0000000c250572a4 */ /* 0x000fe2000f8e023f */
[----:B------:R-:W-:Y:S01]  /*1e10*/  IMAD.WIDE.U32 R4, R3, UR18, R4 ;  /* 0x0000001203047c25 */ /* 0x000fe2000f8e0004 */
[----:B------:R-:W-:Y:S01]  /*1e20*/  IADD3.X R7, R7, UR47, R8, P2, !PT ;  /* 0x0000002f07077c10 */ /* 0x000fe200097fe408 */
[----:B------:R-:W-:Y:S01]  /*1e30*/  ULDC.64 UR18, c[0x0][0x210] ;  /* 0x0000840000127ab9 */ /* 0x000fe20000000a00 */
[----:B------:R-:W-:Y:S01]  /*1e40*/  UIMAD UR13, UR59, UR13, UR5 ;  /* 0x0000000d3b0d72a4 */ /* 0x000fe2000f8e0205 */
[----:B------:R-:W-:Y:S01]  /*1e50*/  IMAD.U32 R3, RZ, RZ, UR16 ;  /* 0x00000010ff037e24 */ /* 0x000fe2000f8e00ff */
[----:B------:R-:W-:Y:S01]  /*1e60*/  UIADD3 UR5, UR22, -UR36, URZ ;  /* 0x8000002416057290 */ /* 0x000fe2000fffe03f */
[----:B------:R-:W-:Y:S01]  /*1e70*/  VIADD R5, R5, UR7 ;  /* 0x0000000705057c36 */ /* 0x000fe20008000000 */
[----:B------:R-:W-:Y:S01]  /*1e80*/  USHF.R.S32.HI UR7, URZ, 0x1f, UR23 ;  /* 0x0000001f3f077899 */ /* 0x000fe20008011417 */
[----:B------:R-:W-:Y:S01]  /*1e90*/  IMAD.WIDE.U32 R6, R3, UR59, R6 ;  /* 0x0000003b03067c25 */ /* 0x000fe2000f8e0006 */
[----:B------:R-:W-:Y:S01]  /*1ea0*/  LEA.HI R3, R11, R9, RZ, 0x5 ;  /* 0x000000090b037211 */ /* 0x000fe200078f28ff */
[----:B------:R-:W-:-:S02]  /*1eb0*/  USHF.R.S32.HI UR22, URZ, 0x1f, UR5 ;  /* 0x0000001f3f167899 */ /* 0x000fc40008011405 */
[----:B------:R-:W-:Y:S01]  /*1ec0*/  IMAD.U32 R8, RZ, RZ, UR12 ;  /* 0x0000000cff087e24 */ /* 0x000fe2000f8e00ff */
[----:B------:R-:W-:Y:S01]  /*1ed0*/  LOP3.LUT R3, R3, 0xffffffe0, RZ, 0xc0, !PT ;  /* 0xffffffe003037812 */ /* 0x000fe200078ec0ff */
[----:B------:R-:W-:Y:S01]  /*1ee0*/  ULEA.HI UR22, UR22, UR5, URZ, 0x6 ;  /* 0x0000000516167291 */ /* 0x000fe2000f8f303f */
[----:B------:R-:W-:Y:S01]  /*1ef0*/  VIADD R7, R7, UR15 ;  /* 0x0000000f07077c36 */ /* 0x000fe20008000000 */
[----:B------:R-:W-:Y:S01]  /*1f00*/  UIADD3 UR12, UP2, UP0, UR32, UR23, UR49 ;  /* 0x00000017200c7290 */ /* 0x000fe2000f85e031 */
[----:B------:R-:W-:Y:S01]  /*1f10*/  LEA R248, P0, R6, UR18, 0x1 ;  /* 0x0000001206f87c11 */ /* 0x000fe2000f8008ff */
[----:B------:R-:W-:Y:S01]  /*1f20*/  IMAD.IADD R3, R9, 0x1, -R3 ;  /* 0x0000000109037824 */ /* 0x000fe200078e0a03 */
[----:B------:R-:W-:Y:S01]  /*1f30*/  USHF.R.S32.HI UR22, URZ, 0x6, UR22 ;  /* 0x000000063f167899 */ /* 0x000fe20008011416 */
[----:B------:R-:W-:Y:S01]  /*1f40*/  IMAD.WIDE.U32 R4, R8, UR59, R4 ;  /* 0x0000003b08047c25 */ /* 0x000fe2000f8e0004 */
[----:B------:R-:W-:Y:S01]  /*1f50*/  UIADD3.X UR5, UR52, UR7, UR56, UP2, UP0 ;  /* 0x0000000734057290 */ /* 0x000fe200097e0438 */
[----:B------:R-:W-:Y:S01]  /*1f60*/  LEA.HI.X R249, R6, UR19, R7, 0x1, P0 ;  /* 0x0000001306f97c11 */ /* 0x000fe200080f0c07 */
[----:B------:R-:W-:Y:S01]  /*1f70*/  UIADD3 UR7, UP3, UP2, UR55, UR12, UR57 ;  /* 0x0000000c37077290 */ /* 0x000fe2000fa7e039 */
[----:B------:R-:W-:Y:S01]  /*1f80*/  IMAD R6, R14, UR29, R3 ;  /* 0x0000001d0e067c24 */ /* 0x000fe2000f8e0203 */
[----:B------:R-:W-:Y:S01]  /*1f90*/  UISETP.LT.AND UP0, UPT, URZ, UR22, UPT ;  /* 0x000000163f00728c */ /* 0x000fe2000bf01270 */
[----:B------:R-:W-:Y:S01]  /*1fa0*/  VIADD R5, R5, UR13 ;  /* 0x0000000d05057c36 */ /* 0x000fe20008000000 */
[----:B------:R-:W-:Y:S01]  /*1fb0*/  UIADD3.X UR5, UR54, UR5, UR42, UP3, UP2 ;  /* 0x0000000536057290 */ /* 0x000fe20009fe442a */
[----:B------:R-:W-:Y:S01]  /*1fc0*/  IMAD R7, R24, UR8, RZ ;  /* 0x0000000818077c24 */ /* 0x000fe2000f8e02ff */
[----:B------:R-:W-:Y:S01]  /*1fd0*/  USEL UR22, URZ, UR22, !UP0 ;  /* 0x000000163f167287 */ /* 0x000fe2000c000000 */
[C---:B------:R-:W-:Y:S01]  /*1fe0*/  IADD3 R3, P0, R6.reuse, UR7, RZ ;  /* 0x0000000706037c10 */ /* 0x040fe2000ff1e0ff */
[----:B------:R-:W-:Y:S01]  /*1ff0*/  ULDC.64 UR16, c[0x0][0x400] ;  /* 0x0001000000107ab9 */ /* 0x000fe20000000a00 */
[C---:B------:R-:W-:Y:S01]  /*2000*/  IMAD R7, R27.reuse, UR9, R7 ;  /* 0x000000091b077c24 */ /* 0x040fe2000f8e0207 */
[----:B------:R-:W-:Y:S01]  /*2010*/  UISETP.GT.AND UP0, UPT, UR34, UR22, UPT ;  /* 0x000000162200728c */ /* 0x000fe2000bf04270 */
[----:B------:R-:W-:Y:S01]  /*2020*/  LEA.HI.X.SX32 R6, R6, UR5, 0x1, P0 ;  /* 0x0000000506067c11 */ /* 0x000fe200080f0eff */
[----:B------:R-:W-:Y:S01]  /*2030*/  IMAD.WIDE.U32 R4, R27, UR8, R4 ;  /* 0x000000081b047c25 */ /* 0x000fe2000f8e0004 */
[----:B------:R-:W-:Y:S01]  /*2040*/  LEA R237, P0, R3, UR16, 0x2 ;  /* 0x0000001003ed7c11 */ /* 0x000fe2000f8010ff */
[----:B------:R-:W-:Y:S01]  /*2050*/  UIMAD.WIDE UR8, UR28, 0x4, UR38 ;  /* 0x000000041c0878a5 */ /* 0x000fe2000f8e0226 */
[----:B------:R-:W-:-:S02]  /*2060*/  ULDC.64 UR30, c[0x0][0x3e0] ;  /* 0x0000f800001e7ab9 */ /* 0x000fc40000000a00 */
[----:B------:R-:W-:Y:S01]  /*2070*/  LEA.HI.X R236, R3, UR17, R6, 0x2, P0 ;  /* 0x0000001103ec7c11 */ /* 0x000fe200080f1406 */
[----:B------:R-:W-:Y:S01]  /*2080*/  IMAD.IADD R5, R5, 0x1, R7 ;  /* 0x0000000105057824 */ /* 0x000fe200078e0207 */
[----:B------:R-:W-:Y:S01]  /*2090*/  PLOP3.LUT P0, PT, PT, PT, UP0, 0x80, 0x0 ;  /* 0x000000000000781c */ /* 0x000fe20003f0f008 */
[----:B------:R-:W-:Y:S01]  /*20a0*/  UIADD3 UR7, UR34, -0x1, URZ ;  /* 0xffffffff22077890 */ /* 0x000fe2000fffe03f */
[C---:B------:R-:W-:Y:S01]  /*20b0*/  LEA R246, P2, R4.reuse, UR30, 0x1 ;  /* 0x0000001e04f67c11 */ /* 0x040fe2000f8408ff */
[----:B------:R-:W-:Y:S01]  /*20c0*/  UMOV UR17, UR24 ;  /* 0x0000001800117c82 */ /* 0x000fe20008000000 */
[----:B------:R-:W-:Y:S01]  /*20d0*/  UMOV UR16, UR25 ;  /* 0x0000001900107c82 */ /* 0x000fe20008000000 */
[----:B------:R-:W-:Y:S01]  /*20e0*/  UMOV UR19, UR8 ;  /* 0x0000000800137c82 */ /* 0x000fe20008000000 */
[----:B------:R-:W-:Y:S01]  /*20f0*/  LEA.HI.X R247, R4, UR31, R5, 0x1, P2 ;  /* 0x0000001f04f77c11 */ /* 0x000fe200090f0c05 */
[----:B------:R-:W-:-:S06]  /*2100*/  UMOV UR18, UR9 ;  /* 0x0000000900127c82 */ /* 0x000fcc0008000000 */
        /* <DEDUP_REMOVED lines=20> */
.L_x_633:
        /* <DEDUP_REMOVED lines=19> */
.L_x_634:
[----:B------:R-:W-:Y:S01]  /*2380*/  UIMAD UR5, UR40, UR8, URZ ;  /* 0x00000008280572a4 */ /* 0x000fe2000f8e023f */
[----:B------:R-:W-:Y:S01]  /*2390*/  IMAD.U32 R4, RZ, RZ, UR8 ;  /* 0x00000008ff047e24 */ /* 0x000fe2000f8e00ff */
[----:B------:R-:W-:Y:S01]  /*23a0*/  UIMAD UR6, UR44, -0x80, UR6 ;  /* 0xffffff802c0678a4 */ /* 0x000fe2000f8e0206 */
[C---:B------:R-:W-:Y:S01]  /*23b0*/  VIADD R3, R27.reuse, 0x40 ;  /* 0x000000401b037836 */ /* 0x040fe20000000000 */
[----:B------:R-:W-:Y:S01]  /*23c0*/  UIMAD UR5, UR45, UR9, UR5 ;  /* 0x000000092d0572a4 */ /* 0x000fe2000f8e0205 */
[----:B------:R-:W-:Y:S01]  /*23d0*/  IMAD.WIDE.U32 R4, R4, UR45, R12 ;  /* 0x0000002d04047c25 */ /* 0x000fe2000f8e000c */
[----:B------:R-:W-:Y:S01]  /*23e0*/  USHF.R.S32.HI UR19, URZ, 0x1f, UR59 ;  /* 0x0000001f3f137899 */ /* 0x000fe2000801143b */
[----:B------:R-:W-:Y:S01]  /*23f0*/  BSSY B0, `(.L_x_635) ;  /* 0x0000019000007945 */ /* 0x000fe20003800000 */
[----:B------:R-:W-:Y:S01]  /*2400*/  ULDC.64 UR14, c[0x0][0x468] ;  /* 0x00011a00000e7ab9 */ /* 0x000fe20000000a00 */
[----:B------:R-:W-:Y:S02]  /*2410*/  ISETP.GE.AND P1, PT, R27, UR6, PT ;  /* 0x000000061b007c0c */ /* 0x000fe4000bf26270 */
[----:B------:R-:W-:Y:S01]  /*2420*/  MOV R0, UR5 ;  /* 0x0000000500007c02 */ /* 0x000fe20008000f00 */
[----:B------:R-:W-:Y:S01]  /*2430*/  UIMAD UR5, UR19, UR14, URZ ;  /* 0x0000000e130572a4 */ /* 0x000fe2000f8e023f */
[----:B------:R-:W-:-:S03]  /*2440*/  IADD3 R6, P0, R4, UR7, RZ ;  /* 0x0000000704067c10 */ /* 0x000fc6000ff1e0ff */
[----:B------:R-:W-:Y:S01]  /*2450*/  UIMAD UR15, UR59, UR15, UR5 ;  /* 0x0000000f3b0f72a4 */ /* 0x000fe2000f8e0205 */
[----:B------:R-:W-:Y:S02]  /*2460*/  IADD3.X R7, R5, UR18, R0, P0, !PT ;  /* 0x0000001205077c10 */ /* 0x000fe400087fe400 */
        /* <DEDUP_REMOVED lines=17> */
.L_x_636:
[----:B------:R-:W-:Y:S05]  /*2580*/  BSYNC B0 ;  /* 0x0000000000007941 */ /* 0x000fea0003800000 */
.L_x_635:
        /* <DEDUP_REMOVED lines=15> */
.L_x_638:
[----:B------:R-:W-:Y:S05]  /*2680*/  BSYNC B0 ;  /* 0x0000000000007941 */ /* 0x000fea0003800000 */
.L_x_637:
        /* <DEDUP_REMOVED lines=28> */
.L_x_640:
[----:B------:R-:W-:Y:S05]  /*2850*/  BSYNC B0 ;  /* 0x0000000000007941 */ /* 0x000fea0003800000 */
.L_x_639:
        /* <DEDUP_REMOVED lines=15> */
.L_x_632:
[----:B------:R-:W2:Y:S01]  /*2950*/  LDL R25, [R1+0x1c] ;  /* 0x00001c0001197983 */ /* 0x000ea20000100800 */
        /* <DEDUP_REMOVED lines=12> */
[----:B------:R-:W-:Y:S01]  /*2a20*/  ULDC.64 UR12, c[0x0][0x268] ;  /* 0x00009a00000c7ab9 */ /* 0x000fe20000000a00 */
[----:B------:R-:W-:-:S02]  /*2a30*/  UIADD3 UR34, UR45, UR14, URZ ;  /* 0x0000000e2d227290 */ /* 0x000fc4000fffe03f */
[----:B------:R-:W-:Y:S01]  /*2a40*/  IMAD.U32 R11, RZ, RZ, UR9 ;  /* 0x00000009ff0b7e24 */ /* 0x000fe2000f8e00ff */
[----:B------:R-:W-:Y:S01]  /*2a50*/  IADD3 R6, P0, R4, UR51, RZ ;  /* 0x0000003304067c10 */ /* 0x000fe2000ff1e0ff */
[----:B------:R-:W-:Y:S01]  /*2a60*/  IMAD R4, R10, UR12, RZ ;  /* 0x0000000c0a047c24 */ /* 0x000fe2000f8e02ff */
[----:B------:R-:W-:Y:S01]  /*2a70*/  ISETP.GE.AND P3, PT, R27, UR8, PT ;  /* 0x000000081b007c0c */ /* 0x000fe2000bf66270 */
[----:B------:R-:W-:Y:S01]  /*2a80*/  ULDC UR24, c[0x0][0x394] ;  /* 0x0000e50000187ab9 */ /* 0x000fe20000000800 */
[----:B------:R-:W-:Y:S02]  /*2a90*/  UIMAD UR33, UR29, 0x18, URZ ;  /* 0x000000181d2178a4 */ /* 0x000fe4000f8e023f */
[----:B------:R-:W-:Y:S02]  /*2aa0*/  USHF.L.U32 UR32, UR29, 0x5, URZ ;  /* 0x000000051d207899 */ /* 0x000fe4000800063f */
[----:B------:R-:W-:Y:S02]  /*2ab0*/  UIMAD UR31, UR29, 0x28, URZ ;  /* 0x000000281d1f78a4 */ /* 0x000fe4000f8e023f */
[----:B------:R-:W-:Y:S01]  /*2ac0*/  UIMAD UR30, UR29, 0x30, URZ ;  /* 0x000000301d1e78a4 */ /* 0x000fe2000f8e023f */
[----:B------:R-:W-:-:S04]  /*2ad0*/  ULDC UR47, c[0x0][0x398] ;  /* 0x0000e600002f7ab9 */ /* 0x000fc80000000800 */
[----:B------:R-:W1:Y:S08]  /*2ae0*/  @!P3 LDC.64 R16, c[0x0][0x220] ;  /* 0x00008800ff10bb82 */ /* 0x000e700000000a00 */
[----:B------:R-:W4:Y:S01]  /*2af0*/  @!P3 LDC.64 R20, c[0x0][0x218] ;  /* 0x00008600ff14bb82 */ /* 0x000f220000000a00 */
        /* <DEDUP_REMOVED lines=44> */
[----:B------:R-:W-:-:S06]  /*2dc0*/  @!P3 IMAD R3, R27, UR27, R3 ;  /* 0x0000001b1b03bc24 */ /* 0x000fcc000f8e0203 */
[----:B------:R-:W1:Y:S01]  /*2dd0*/  @!P2 LDC.64 R16, c[0x0][0x218] ;  /* 0x00008600ff10ab82 */ /* 0x000e620000000a00 */
[----:B------:R-:W-:Y:S01]  /*2de0*/  @!P3 IMAD.WIDE.U32 R10, R27, UR26, R6 ;  /* 0x0000001a1b0abc25 */ /* 0x000fe2000f8e0006 */
[----:B------:R-:W-:Y:S02]  /*2df0*/  UIADD3 UR8, UR7, -UR8, URZ ;  /* 0x8000000807087290 */ /* 0x000fe4000fffe03f */
[----:B----4-:R-:W-:Y:S02]  /*2e00*/  @!P3 LEA R6, P1, R10, R20, 0x1 ;  /* 0x000000140a06b211 */ /* 0x010fe400078208ff */
[----:B------:R-:W-:Y:S01]  /*2e10*/  UISETP.NE.AND UP0, UPT, UR8, 0x1, UPT ;  /* 0x000000010800788c */ /* 0x000fe2000bf05270 */
[----:B--2---:R-:W-:Y:S01]  /*2e20*/  @!P2 LEA R8, P4, R14, R18, 0x1 ;  /* 0x000000120e08a211 */ /* 0x004fe200078808ff */
[----:B------:R-:W-:Y:S02]  /*2e30*/  USHF.L.U32 UR21, UR29, 0x4, URZ ;  /* 0x000000041d157899 */ /* 0x000fe4000800063f */
[----:B------:R-:W-:Y:S01]  /*2e40*/  USHF.L.U32 UR20, UR29, 0x3, URZ ;  /* 0x000000031d147899 */ /* 0x000fe2000800063f */
[----:B------:R-:W-:Y:S04]  /*2e50*/  @P3 STS [R0+0xf000], RZ ;  /* 0x00f000ff00003388 */ /* 0x000fe80000000800 */
[----:B------:R-:W-:Y:S04]  /*2e60*/  @P3 STS [R0+0xf004], RZ ;  /* 0x00f004ff00003388 */ /* 0x000fe80000000800 */
[----:B------:R-:W-:Y:S04]  /*2e70*/  @P3 STS.64 [R0+0xf008], RZ ;  /* 0x00f008ff00003388 */ /* 0x000fe80000000a00 */
[----:B------:R-:W-:Y:S04]  /*2e80*/  @P3 STS.128 [R0+0x11000], RZ ;  /* 0x011000ff00003388 */ /* 0x000fe80000000c00 */
[----:B------:R-:W-:Y:S01]  /*2e90*/  @P3 STS.128 [R0+0x13000], RZ ;  /* 0x013000ff00003388 */ /* 0x000fe20000000c00 */
[----:B------:R-:W-:Y:S01]  /*2ea0*/  UIADD3 UR41, -UR6, 0x80, UR34 ;  /* 0x0000008006297890 */ /* 0x000fe2000fffe122 */
[----:B------:R-:W-:Y:S01]  /*2eb0*/  VIADD R212, R223, 0x1800 ;  /* 0x00001800dfd47836 */ /* 0x000fe20000000000 */
[----:B------:R-:W-:Y:S01]  /*2ec0*/  UMOV UR12, UR24 ;  /* 0x00000018000c7c82 */ /* 0x000fe20008000000 */
[----:B------:R-:W-:Y:S01]  /*2ed0*/  @!PT LDS RZ, [RZ] ;  /* 0x00000000fffff984 */ /* 0x000fe20000000800 */
[----:B------:R-:W-:Y:S01]  /*2ee0*/  @!PT LDS RZ, [RZ] ;  /* 0x00000000fffff984 */ /* 0x000fe20000000800 */
[----:B------:R-:W-:Y:S01]  /*2ef0*/  @!PT LDS RZ, [RZ] ;  /* 0x00000000fffff984 */ /* 0x000fe20000000800 */
[----:B------:R-:W-:Y:S01]  /*2f00*/  @!P3 LDGSTS.E.BYPASS.LTC128B.128 [R0+0xf000], desc[UR10][R4.64] ;  /* 0x0f0000000400bfae */ /* 0x000fe2000b901d4a */
[----:B------:R-:W-:-:S02]  /*2f10*/  CS2R R126, SRZ ;  /* 0x00000000007e7805 */ /* 0x000fc4000001ff00 */
[----:B------:R-:W-:Y:S02]  /*2f20*/  CS2R R124, SRZ ;  /* 0x00000000007c7805 */ /* 0x000fe4000001ff00 */
[----:B------:R-:W-:Y:S01]  /*2f30*/  CS2R R130, SRZ ;  /* 0x0000000000827805 */ /* 0x000fe2000001ff00 */
[----:B------:R-:W-:Y:S01]  /*2f40*/  @!P3 LDGSTS.E.BYPASS.LTC128B.128 [R0+0x11000], desc[UR10][R4.64+0x40] ;  /* 0x110000400400bfae */ /* 0x000fe2000b901d4a */
[----:B------:R-:W-:Y:S02]  /*2f50*/  CS2R R128, SRZ ;  /* 0x0000000000807805 */ /* 0x000fe4000001ff00 */
[----:B------:R-:W-:Y:S02]  /*2f60*/  CS2R R122, SRZ ;  /* 0x00000000007a7805 */ /* 0x000fe4000001ff00 */
[----:B------:R-:W-:Y:S01]  /*2f70*/  CS2R R120, SRZ ;  /* 0x0000000000787805 */ /* 0x000fe2000001ff00 */
[----:B------:R2:W-:Y:S01]  /*2f80*/  @!P3 LDGSTS.E.BYPASS.LTC128B.128 [R0+0x13000], desc[UR10][R4.64+0x80] ;  /* 0x130000800400bfae */ /* 0x0005e2000b901d4a */
[----:B------:R-:W-:-:S02]  /*2f90*/  PLOP3.LUT P0, PT, PT, PT, UP0, 0x80, 0x0 ;  /* 0x000000000000781c */ /* 0x000fc40003f0f008 */
[----:B------:R-:W-:Y:S02]  /*2fa0*/  CS2R R118, SRZ ;  /* 0x0000000000767805 */ /* 0x000fe4000001ff00 */
[----:B------:R-:W-:Y:S01]  /*2fb0*/  CS2R R116, SRZ ;  /* 0x0000000000747805 */ /* 0x000fe2000001ff00 */
[----:B------:R-:W-:Y:S01]  /*2fc0*/  @P2 STS.128 [R0+0x10000], RZ ;  /* 0x010000ff00002388 */ /* 0x000fe20000000c00 */
[----:B------:R-:W-:Y:S02]  /*2fd0*/  CS2R R110, SRZ ;  /* 0x00000000006e7805 */ /* 0x000fe4000001ff00 */
[----:B------:R-:W-:Y:S02]  /*2fe0*/  CS2R R108, SRZ ;  /* 0x00000000006c7805 */ /* 0x000fe4000001ff00 */
[----:B------:R-:W-:Y:S01]  /*2ff0*/  CS2R R114, SRZ ;  /* 0x0000000000727805 */ /* 0x000fe2000001ff00 */
[----:B------:R-:W-:Y:S01]  /*3000*/  @P2 STS.128 [R0+0x12000], RZ ;  /* 0x012000ff00002388 */ /* 0x000fe20000000c00 */
[----:B------:R-:W-:-:S02]  /*3010*/  CS2R R112, SRZ ;  /* 0x0000000000707805 */ /* 0x000fc4000001ff00 */
[----:B------:R-:W-:Y:S02]  /*3020*/  CS2R R106, SRZ ;  /* 0x00000000006a7805 */ /* 0x000fe4000001ff00 */
[----:B------:R-:W-:Y:S01]  /*3030*/  CS2R R104, SRZ ;  /* 0x0000000000687805 */ /* 0x000fe2000001ff00 */
[----:B------:R-:W-:Y:S01]  /*3040*/  @P2 STS.128 [R0+0x14000], RZ ;  /* 0x014000ff00002388 */ /* 0x000fe20000000c00 */
        /* <DEDUP_REMOVED lines=14> */
[----:B--2---:R-:W-:Y:S01]  /*3130*/  @!P3 IMAD.IADD R4, R11, 0x1, R3 ;  /* 0x000000010b04b824 */ /* 0x004fe200078e0203 */
[----:B------:R-:W-:Y:S01]  /*3140*/  CS2R R74, SRZ ;  /* 0x00000000004a7805 */ /* 0x000fe2000001ff00 */
[----:B------:R-:W-:Y:S01]  /*3150*/  @!P2 IMAD.IADD R5, R15, 0x1, R22 ;  /* 0x000000010f05a824 */ /* 0x000fe200078e0216 */
[----:B------:R-:W-:-:S02]  /*3160*/  CS2R R72, SRZ ;  /* 0x0000000000487805 */ /* 0x000fc4000001ff00 */
[----:B------:R-:W-:Y:S02]  /*3170*/  CS2R R70, SRZ ;  /* 0x0000000000467805 */ /* 0x000fe4000001ff00 */
[----:B------:R-:W-:Y:S02]  /*3180*/  @!P3 LEA.HI.X R7, R10, R21, R4, 0x1, P1 ;  /* 0x000000150a07b211 */ /* 0x000fe400008f0c04 */
[----:B------:R-:W-:Y:S02]  /*3190*/  CS2R R68, SRZ ;  /* 0x0000000000447805 */ /* 0x000fe4000001ff00 */
[----:B------:R-:W-:Y:S01]  /*31a0*/  ISETP.GE.AND P1, PT, R27, UR5, PT ;  /* 0x000000051b007c0c */ /* 0x000fe2000bf26270 */
[----:B------:R-:W-:Y:S01]  /*31b0*/  VIADD R3, R26, 0x1800 ;  /* 0x000018001a037836 */ /* 0x000fe20000000000 */
[----:B------:R-:W-:Y:S02]  /*31c0*/  @!P2 LEA.HI.X R9, R14, R19, R5, 0x1, P4 ;  /* 0x000000130e09a211 */ /* 0x000fe400020f0c05 */
[----:B------:R-:W-:-:S02]  /*31d0*/  CS2R R62, SRZ ;  /* 0x00000000003e7805 */ /* 0x000fc4000001ff00 */
[----:B------:R-:W-:Y:S02]  /*31e0*/  CS2R R60, SRZ ;  /* 0x00000000003c7805 */ /* 0x000fe4000001ff00 */
[----:B------:R-:W-:Y:S02]  /*31f0*/  CS2R R66, SRZ ;  /* 0x0000000000427805 */ /* 0x000fe4000001ff00 */
[----:B------:R-:W-:Y:S01]  /*3200*/  SEL R10, R3, R26, !P0 ;  /* 0x0000001a030a7207 */ /* 0x000fe20004000000 */
[----:B------:R-:W-:Y:S01]  /*3210*/  @!PT LDS RZ, [RZ] ;  /* 0x00000000fffff984 */ /* 0x000fe20000000800 */
[----:B------:R-:W-:Y:S01]  /*3220*/  @!PT LDS RZ, [RZ] ;  /* 0x00000000fffff984 */ /* 0x000fe20000000800 */
[----:B------:R-:W-:Y:S01]  /*3230*/  @!PT LDS RZ, [RZ] ;  /* 0x00000000fffff984 */ /* 0x000fe20000000800 */
[----:B------:R-:W-:Y:S01]  /*3240*/  @!P2 LDGSTS.E.BYPASS.LTC128B.128 [R0+0x10000], desc[UR10][R8.64] ;  /* 0x100000000800afae */ /* 0x000fe2000b901d4a */
[----:B------:R-:W-:Y:S01]  /*3250*/  @!P2 IMAD.IADD R3, R13, 0x1, R23 ;  /* 0x000000010d03a824 */ /* 0x000fe200078e0217 */
[----:B-1----:R-:W-:Y:S02]  /*3260*/  @!P2 LEA R4, P4, R12, R16, 0x1 ;  /* 0x000000100c04a211 */ /* 0x002fe400078808ff */
[----:B------:R-:W-:Y:S01]  /*3270*/  CS2R R64, SRZ ;  /* 0x0000000000407805 */ /* 0x000fe2000001ff00 */
[----:B------:R-:W-:Y:S01]  /*3280*/  @!P2 LDGSTS.E.BYPASS.LTC128B.128 [R0+0x12000], desc[UR10][R8.64+0x40] ;  /* 0x120000400800afae */ /* 0x000fe2000b901d4a */
[----:B------:R-:W-:-:S02]  /*3290*/  LEA R250, R10, UR4, 0x1 ;  /* 0x000000040afa7c11 */ /* 0x000fc4000f8e08ff */
[----:B------:R-:W-:Y:S02]  /*32a0*/  CS2R R58, SRZ ;  /* 0x00000000003a7805 */ /* 0x000fe4000001ff00 */
[----:B------:R-:W-:Y:S01]  /*32b0*/  CS2R R56, SRZ ;  /* 0x0000000000387805 */ /* 0x000fe2000001ff00 */
[----:B------:R1:W-:Y:S01]  /*32c0*/  @!P2 LDGSTS.E.BYPASS.LTC128B.128 [R0+0x14000], desc[UR10][R8.64+0x80] ;  /* 0x140000800800afae */ /* 0x0003e2000b901d4a */
[----:B------:R-:W-:Y:S02]  /*32d0*/  @!P2 LEA.HI.X R5, R12, R17, R3, 0x1, P4 ;  /* 0x000000110c05a211 */ /* 0x000fe400020f0c03 */
[----:B------:R-:W-:Y:S02]  /*32e0*/  CS2R R54, SRZ ;  /* 0x0000000000367805 */ /* 0x000fe4000001ff00 */
[----:B------:R-:W-:Y:S01]  /*32f0*/  CS2R R52, SRZ ;  /* 0x0000000000347805 */ /* 0x000fe2000001ff00 */
[----:B------:R-:W0:Y:S01]  /*3300*/  LDGDEPBAR ;  /* 0x00000000000079af */ /* 0x000e220000000000 */
[----:B------:R-:W-:Y:S01]  /*3310*/  VIADD R3, R25, 0x28 ;  /* 0x0000002819037836 */ /* 0x000fe20000000000 */
[----:B------:R-:W-:-:S02]  /*3320*/  CS2R R46, SRZ ;  /* 0x00000000002e7805 */ /* 0x000fc4000001ff00 */
[----:B------:R-:W-:Y:S01]  /*3330*/  CS2R R44, SRZ ;  /* 0x00000000002c7805 */ /* 0x000fe2000001ff00 */
[----:B------:R-:W-:Y:S01]  /*3340*/  @P1 STS [R0+0x6000], RZ ;  /* 0x006000ff00001388 */ /* 0x000fe20000000800 */
[----:B------:R-:W-:Y:S02]  /*3350*/  CS2R R50, SRZ ;  /* 0x0000000000327805 */ /* 0x000fe4000001ff00 */
[----:B------:R-:W-:Y:S02]  /*3360*/  CS2R R48, SRZ ;  /* 0x0000000000307805 */ /* 0x000fe4000001ff00 */
[----:B------:R-:W-:Y:S01]  /*3370*/  CS2R R42, SRZ ;  /* 0x00000000002a7805 */ /* 0x000fe2000001ff00 */
[----:B------:R-:W-:Y:S01]  /*3380*/  @P1 STS [R0+0x6004], RZ ;  /* 0x006004ff00001388 */ /* 0x000fe20000000800 */
[----:B------:R-:W-:Y:S02]  /*3390*/  CS2R R40, SRZ ;  /* 0x0000000000287805 */ /* 0x000fe4000001ff00 */
[----:B------:R-:W-:-:S02]  /*33a0*/  CS2R R38, SRZ ;  /* 0x0000000000267805 */ /* 0x000fc4000001ff00 */
[----:B------:R-:W-:Y:S01]  /*33b0*/  CS2R R36, SRZ ;  /* 0x0000000000247805 */ /* 0x000fe2000001ff00 */
[----:B------:R-:W-:Y:S01]  /*33c0*/  @P1 STS.64 [R0+0x6008], RZ ;  /* 0x006008ff00001388 */ /* 0x000fe20000000a00 */
[----:B------:R-:W-:Y:S01]  /*33d0*/  UIADD3 UR42, UR45, 0x80, URZ ;  /* 0x000000802d2a7890 */ /* 0x000fe2000fffe03f */
        /* <DEDUP_REMOVED lines=25> */
[----:B------:R-:W-:Y:S04]  /*3570*/  @!P1 LDGSTS.E.BYPASS.LTC128B.128 [R250+0x1000], desc[UR10][R248.64+0x40] ;  /* 0x01000040f8fa9fae */ /* 0x000fe8000b901d4a */
        /* <DEDUP_REMOVED lines=11> */
[----:B-1----:R-:W-:-:S03]  /*3630*/  SHF.R.S32.HI R8, RZ, 0x1f, R25 ;  /* 0x0000001fff087819 */ /* 0x002fc60000011419 */
[----:B------:R-:W-:Y:S01]  /*3640*/  @!P3 LDGSTS.E.BYPASS.LTC128B.128 [R0+0xb000], desc[UR10][R6.64+0x40] ;  /* 0x0b0000400600bfae */ /* 0x000fe2000b901d4a */
[----:B------:R-:W-:Y:S01]  /*3650*/  ISETP.GE.AND P4, PT, R25, UR5, PT ;  /* 0x0000000519007c0c */ /* 0x000fe2000bf86270 */
[----:B------:R-:W-:Y:S01]  /*3660*/  IMAD.MOV.U32 R18, RZ, RZ, 0x7f800000 ;  /* 0x7f800000ff127424 */ /* 0x000fe200078e00ff */
[----:B------:R-:W-:Y:S01]  /*3670*/  UIADD3 UR27, UR21, 0x20, URZ ;  /* 0x00000020151b7890 */ /* 0x000fe2000fffe03f */
[----:B------:R1:W-:Y:S01]  /*3680*/  @!P3 LDGSTS.E.BYPASS.LTC128B.128 [R0+0xd000], desc[UR10][R6.64+0x80] ;  /* 0x0d0000800600bfae */ /* 0x0003e2000b901d4a */
[----:B------:R-:W-:Y:S01]  /*3690*/  IMAD.MOV.U32 R15, RZ, RZ, 0x7f800000 ;  /* 0x7f800000ff0f7424 */ /* 0x000fe200078e00ff */
[----:B------:R-:W-:Y:S02]  /*36a0*/  UIADD3 UR39, UR21, 0x40, URZ ;  /* 0x0000004015277890 */ /* 0x000fe4000fffe03f */
[----:B------:R-:W-:Y:S01]  /*36b0*/  @P2 STS.128 [R0+0xa000], RZ ;  /* 0x00a000ff00002388 */ /* 0x000fe20000000c00 */
[----:B------:R-:W-:Y:S01]  /*36c0*/  IMAD.MOV.U32 R14, RZ, RZ, 0x7f800000 ;  /* 0x7f800000ff0e7424 */ /* 0x000fe200078e00ff */
[----:B------:R-:W-:-:S02]  /*36d0*/  UIADD3 UR41, UR41, -UR36, URZ ;  /* 0x8000002429297290 */ /* 0x000fc4000fffe03f */
[----:B------:R-:W-:Y:S01]  /*36e0*/  @P2 STS.128 [R0+0xc000], RZ ;  /* 0x00c000ff00002388 */ /* 0x000fe20000000c00 */
[----:B------:R-:W-:Y:S01]  /*36f0*/  IMAD.MOV.U32 R11, RZ, RZ, 0x7f800000 ;  /* 0x7f800000ff0b7424 */ /* 0x000fe200078e00ff */
[----:B------:R-:W-:Y:S01]  /*3700*/  SEL R212, R212, R223, !P0 ;  /* 0x000000dfd4d47207 */ /* 0x000fe20004000000 */
[----:B------:R-:W-:Y:S01]  /*3710*/  UIMAD UR29, UR29, 0x38, URZ ;  /* 0x000000381d1d78a4 */ /* 0x000fe2000f8e023f */
[----:B------:R2:W-:Y:S01]  /*3720*/  @P2 STS.128 [R0+0xe000], RZ ;  /* 0x00e000ff00002388 */ /* 0x0005e20000000c00 */
[----:B------:R-:W-:-:S03]  /*3730*/  ULDC UR5, c[0x0][0x39c] ;  /* 0x0000e70000057ab9 */ /* 0x000fc60000000800 */
[----:B------:R-:W-:Y:S01]  /*3740*/  @!PT LDS RZ, [RZ] ;  /* 0x00000000fffff984 */ /* 0x000fe20000000800 */
[----:B------:R-:W-:Y:S01]  /*3750*/  @!PT LDS RZ, [RZ] ;  /* 0x00000000fffff984 */ /* 0x000fe20000000800 */
[----:B------:R-:W-:Y:S01]  /*3760*/  @!PT LDS RZ, [RZ] ;  /* 0x00000000fffff984 */ /* 0x000fe20000000800 */
[----:B------:R-:W-:Y:S04]  /*3770*/  @!P2 LDGSTS.E.BYPASS.LTC128B.128 [R0+0xa000], desc[UR10][R4.64] ;  /* 0x0a0000000400afae */ /* 0x000fe8000b901d4a */
[----:B------:R-:W-:Y:S04]  /*3780*/  @!P2 LDGSTS.E.BYPASS.LTC128B.128 [R0+0xc000], desc[UR10][R4.64+0x40] ;  /* 0x0c0000400400afae */ /* 0x000fe8000b901d4a */
[----:B------:R3:W-:Y:S01]  /*3790*/  @!P2 LDGSTS.E.BYPASS.LTC128B.128 [R0+0xe000], desc[UR10][R4.64+0x80] ;  /* 0x0e0000800400afae */ /* 0x0007e2000b901d4a */
[----:B-1----:R-:W-:-:S03]  /*37a0*/  IMAD.SHL.U32 R6, R25, 0x4, RZ ;  /* 0x0000000419067824 */ /* 0x002fc600078e00ff */
[----:B------:R-:W0:Y:S02]  /*37b0*/  LDGDEPBAR ;  /* 0x00000000000079af */ /* 0x000e240000000000 */
[----:B---3--:R-:W-:Y:S01]  /*37c0*/  IADD3 R4, P3, R6, UR17, RZ ;  /* 0x0000001106047c10 */ /* 0x008fe2000ff7e0ff */
[----:B------:R-:W-:-:S04]  /*37d0*/  DEPBAR.LE SB0, 0x1 ;  /* 0x000080400000791a */ /* 0x000fc80000000000 */
[----:B------:R-:W-:Y:S02]  /*37e0*/  SHF.L.U64.HI R5, R25, 0x2, R8 ;  /* 0x0000000219057819 */ /* 0x000fe40000010208 */
[----:B--2---:R-:W-:Y:S02]  /*37f0*/  SHF.R.S32.HI R0, RZ, 0x1f, R3 ;  /* 0x0000001fff007819 */ /* 0x004fe40000011403 */
[----:B------:R-:W-:Y:S02]  /*3800*/  @!P1 LEA R6, P2, R3, UR17, 0x2 ;  /* 0x0000001103069c11 */ /* 0x000fe4000f8410ff */
[----:B------:R-:W-:Y:S02]  /*3810*/  IADD3.X R5, R5, UR16, RZ, P3, !PT ;  /* 0x0000001005057c10 */ /* 0x000fe40009ffe4ff */
[----:B------:R-:W-:-:S03]  /*3820*/  @!P1 LEA.HI.X R7, R3, UR16, R0, 0x2, P2 ;  /* 0x0000001003079c11 */ /* 0x000fc600090f1400 */
[----:B------:R-:W2:Y:S04]  /*3830*/  @!P4 LDG.E R18, desc[UR10][R4.64] ;  /* 0x0000000a0412c981 */ /* 0x000ea8000c1e1900 */
[----:B------:R-:W3:Y:S04]  /*3840*/  @!P6 LDG.E R15, desc[UR10][R4.64+0x20] ;  /* 0x0000200a040fe981 */ /* 0x000ee8000c1e1900 */
[----:B------:R1:W4:Y:S04]  /*3850*/  @!P5 LDG.E R14, desc[UR10][R4.64+0x80] ;  /* 0x0000800a040ed981 */ /* 0x000328000c1e1900 */
[----:B------:R-:W5:Y:S01]  /*3860*/  @!P1 LDG.E R11, desc[UR10][R6.64] ;  /* 0x0000000a060b9981 */ /* 0x000f62000c1e1900 */
[----:B------:R-:W-:Y:S01]  /*3870*/  BAR.SYNC.DEFER_BLOCKING 0x0 ;  /* 0x0000000000007b1d */ /* 0x000fe20000010000 */
[----:B------:R-:W-:-:S04]  /*3880*/  VIADD R0, R25, 0xffffffc0 ;  /* 0xffffffc019007836 */ /* 0x000fc80000000000 */
[----:B------:R-:W-:Y:S02]  /*3890*/  IMAD.SHL.U32 R0, R0, 0x4, RZ ;  /* 0x0000000400007824 */ /* 0x000fe400078e00ff */
        /* <DEDUP_REMOVED lines=16> */
[----:B------:R-:W-:-:S02]  /*39a0*/  UIADD3 UR26, UR20, UR27, URZ ;  /* 0x0000001b141a7290 */ /* 0x000fc4000fffe03f */
[----:B------:R-:W-:Y:S01]  /*39b0*/  UIADD3 UR38, UR20, UR39, URZ ;  /* 0x0000002714267290 */ /* 0x000fe2000fffe03f */
[----:B------:R-:W-:Y:S01]  /*39c0*/  VIADD R3, R221, 0x1800 ;  /* 0x00001800dd037836 */ /* 0x000fe20000000000 */
[----:B------:R-:W-:Y:S02]  /*39d0*/  UIADD3 UR25, UR20, UR26, URZ ;  /* 0x0000001a14197290 */ /* 0x000fe4000fffe03f */
[----:B------:R-:W-:Y:S01]  /*39e0*/  UIADD3 UR37, UR20, UR38, URZ ;  /* 0x0000002614257290 */ /* 0x000fe2000fffe03f */
[----:B-1----:R-:W-:Y:S01]  /*39f0*/  SHF.L.U64.HI R4, R25, 0x2, R8 ;  /* 0x0000000219047819 */ /* 0x002fe20000010208 */
[----:B------:R-:W-:Y:S01]  /*3a00*/  UIADD3 UR24, UR20, UR25, URZ ;  /* 0x0000001914187290 */ /* 0x000fe2000fffe03f */
[----:B------:R-:W-:Y:S01]  /*3a10*/  SEL R3, R3, R221, !P0 ;  /* 0x000000dd03037207 */ /* 0x000fe20004000000 */
[----:B------:R-:W-:Y:S01]  /*3a20*/  UIADD3 UR36, UR20, UR37, URZ ;  /* 0x0000002514247290 */ /* 0x000fe2000fffe03f */
[----:B------:R-:W-:Y:S01]  /*3a30*/  LEA R212, R212, UR4, 0x1 ;  /* 0x00000004d4d47c11 */ /* 0x000fe2000f8e08ff */
[----:B------:R-:W-:Y:S01]  /*3a40*/  UIADD3 UR23, UR20, UR24, URZ ;  /* 0x0000001814177290 */ /* 0x000fe2000fffe03f */
[----:B------:R-:W-:Y:S01]  /*3a50*/  LEA R3, R3, UR4, 0x1 ;  /* 0x0000000403037c11 */ /* 0x000fe2000f8e08ff */
[----:B------:R-:W-:-:S02]  /*3a60*/  UIADD3 UR35, UR20, UR36, URZ ;  /* 0x0000002414237290 */ /* 0x000fc4000fffe03f */
[----:B------:R-:W-:Y:S02]  /*3a70*/  UIADD3 UR28, UR20, UR23, URZ ;  /* 0x00000017141c7290 */ /* 0x000fe4000fffe03f */
[----:B------:R-:W-:Y:S01]  /*3a80*/  UIADD3 UR40, UR20, UR35, URZ ;  /* 0x0000002314287290 */ /* 0x000fe2000fffe03f */
[----:B--2---:R1:W-:Y:S04]  /*3a90*/  STL [R1+0x10], R18 ;  /* 0x0000101201007387 */ /* 0x0043e80000100800 */
[----:B---3--:R1:W-:Y:S04]  /*3aa0*/  STL [R1+0x14], R15 ;  /* 0x0000140f01007387 */ /* 0x0083e80000100800 */
[----:B----4-:R1:W-:Y:S04]  /*3ab0*/  STL [R1+0x8], R14 ;  /* 0x0000080e01007387 */ /* 0x0103e80000100800 */
[----:B-----5:R1:W-:Y:S04]  /*3ac0*/  STL [R1+0xc], R11 ;  /* 0x00000c0b01007387 */ /* 0x0203e80000100800 */
[----:B------:R1:W-:Y:S04]  /*3ad0*/  STL [R1+0x30], R4 ;  /* 0x0000300401007387 */ /* 0x0003e80000100800 */
[----:B------:R1:W-:Y:S02]  /*3ae0*/  STL [R1+0x2c], R0 ;  /* 0x00002c0001007387 */ /* 0x0003e40000100800 */
.L_x_646:
[----:B------:R-:W2:Y:S01]  /*3af0*/  LDL R225, [R1+0x34] ;  /* 0x0000340001e17983 */ /* 0x000ea20000100800 */
[----:B-1----:R-:W-:Y:S01]  /*3b00*/  IADD3 R0, R222, R212, RZ ;  /* 0x000000d4de007210 */ /* 0x002fe20007ffe0ff */
        /* <DEDUP_REMOVED lines=20> */
[----:B------:R-:W4:Y:S01]  /*3c50*/  LDSM.16.M88.4 R156, [R213+0xb000] ;  /* 0x00b00000d59c783b */ /* 0x000f220000000200 */
[-C--:B------:R-:W-:Y:S06]  /*3c60*/  HMMA.16816.F32.BF16 R20, R32, R132.reuse, RZ ;  /* 0x000000842014723c */ /* 0x080fec00000418ff */
[C---:B------:R-:W-:Y:S01]  /*3c70*/  HMMA.16816.F32.BF16 R24, R28.reuse, R132, RZ ;  /* 0x000000841c18723c */ /* 0x040fe200000418ff */
[----:B-----5:R-:W4:Y:S05]  /*3c80*/  LDSM.16.M88.4 R160, [R212+0x1800] ;  /* 0x00180000d4a0783b */ /* 0x020f2a0000000200 */
[-C--:B------:R-:W-:Y:S06]  /*3c90*/  HMMA.16816.F32.BF16 R28, R28, R134.reuse, RZ ;  /* 0x000000861c1c723c */ /* 0x080fec00000418ff */
[----:B------:R-:W-:Y:S01]  /*3ca0*/  HMMA.16816.F32.BF16 R32, R32, R134, RZ ;  /* 0x000000862020723c */ /* 0x000fe200000418ff */
[----:B------:R-:W4:Y:S05]  /*3cb0*/  LDSM.16.M88.4 R132, [R213+0xb400] ;  /* 0x00b40000d584783b */ /* 0x000f2a0000000200 */
[-C--:B------:R-:W-:Y:S06]  /*3cc0*/  HMMA.16816.F32.BF16 R4, R136, R140.reuse, R4 ;  /* 0x0000008c8804723c */ /* 0x080fec0000041804 */
[C---:B-1----:R-:W-:Y:S06]  /*3cd0*/  HMMA.16816.F32.BF16 R8, R144.reuse, R140, R8 ;  /* 0x0000008c9008723c */ /* 0x042fec0000041808 */
[-C--:B------:R-:W-:Y:S06]  /*3ce0*/  HMMA.16816.F32.BF16 R12, R144, R142.reuse, R12 ;  /* 0x0000008e900c723c */ /* 0x080fec000004180c */
[C---:B------:R-:W-:Y:S01]  /*3cf0*/  HMMA.16816.F32.BF16 R16, R136.reuse, R142, R16 ;  /* 0x0000008e8810723c */ /* 0x040fe20000041810 */
[----:B------:R-:W-:Y:S05]  /*3d00*/  LDSM.16.M88.4 R140, [R214+0xb000] ;  /* 0x00b00000d68c783b */ /* 0x000fea0000000200 */
[-C--:B----4-:R-:W-:Y:S06]  /*3d10*/  HMMA.16816.F32.BF16 R20, R136, R148.reuse, R20 ;  /* 0x000000948814723c */ /* 0x090fec0000041814 */
[C---:B------:R-:W-:Y:S06]  /*3d20*/  HMMA.16816.F32.BF16 R24, R144.reuse, R148, R24 ;  /* 0x000000949018723c */ /* 0x040fec0000041818 */
[-C--:B------:R-:W-:Y:S01]  /*3d30*/  HMMA.16816.F32.BF16 R28, R144, R150.reuse, R28 ;  /* 0x00000096901c723c */ /* 0x080fe2000004181c */
[----:B------:R-:W-:Y:S05]  /*3d40*/  LDSM.16.M88.4 R144, [R0+0x1800] ;  /* 0x001800000090783b */ /* 0x000fea0000000200 */
[----:B------:R-:W-:Y:S03]  /*3d50*/  HMMA.16816.F32.BF16 R32, R136, R150, R32 ;  /* 0x000000968820723c */ /* 0x000fe60000041820 */
[----:B------:R-:W1:Y:S03]  /*3d60*/  LDSM.16.M88.4 R136, [R0+0x1000] ;  /* 0x001000000088783b */ /* 0x000e660000000200 */
[-C--:B------:R-:W-:Y:S06]  /*3d70*/  HMMA.16816.F32.BF16 R4, R152, R156.reuse, R4 ;  /* 0x0000009c9804723c */ /* 0x080fec0000041804 */
[C---:B------:R-:W-:Y:S06]  /*3d80*/  HMMA.16816.F32.BF16 R8, R160.reuse, R156, R8 ;  /* 0x0000009ca008723c */ /* 0x040fec0000041808 */
[-C--:B------:R-:W-:Y:S06]  /*3d90*/  HMMA.16816.F32.BF16 R12, R160, R158.reuse, R12 ;  /* 0x0000009ea00c723c */ /* 0x080fec000004180c */
[C---:B------:R-:W-:Y:S01]  /*3da0*/  HMMA.16816.F32.BF16 R16, R152.reuse, R158, R16 ;  /* 0x0000009e9810723c */ /* 0x040fe20000041810 */
[----:B------:R-:W-:Y:S05]  /*3db0*/  LDSM.16.M88.4 R156, [R0+0x2800] ;  /* 0x00280000009c783b */ /* 0x000fea0000000200 */
[-C--:B------:R-:W-:Y:S06]  /*3dc0*/  HMMA.16816.F32.BF16 R20, R152, R132.reuse, R20 ;  /* 0x000000849814723c */ /* 0x080fec0000041814 */
[C---:B------:R-:W-:Y:S06]  /*3dd0*/  HMMA.16816.F32.BF16 R24, R160.reuse, R132, R24 ;  /* 0x00000084a018723c */ /* 0x040fec0000041818 */
[-C--:B------:R-:W-:Y:S06]  /*3de0*/  HMMA.16816.F32.BF16 R28, R160, R134.reuse, R28 ;  /* 0x00000086a01c723c */ /* 0x080fec000004181c */
[----:B------:R-:W-:Y:S01]  /*3df0*/  HMMA.16816.F32.BF16 R32, R152, R134, R32 ;  /* 0x000000869820723c */ /* 0x000fe20000041820 */
[----:B------:R-:W-:Y:S05]  /*3e00*/  LDSM.16.M88.4 R132, [R212+0x2000] ;  /* 0x00200000d484783b */ /* 0x000fea0000000200 */
[-C--:B-1----:R-:W-:Y:S03]  /*3e10*/  HMMA.16816.F32.BF16 R4, R136, R140.reuse, R4 ;  /* 0x0000008c8804723c */ /* 0x082fe60000041804 */
        /* <DEDUP_REMOVED lines=8> */
[----:B------:R-:W5:Y:S04]  /*3ea0*/  LDG.E R227, desc[UR10][R148.64] ;  /* 0x0000000a94e37981 */ /* 0x000f68000c1e1900 */
        /* <DEDUP_REMOVED lines=14> */
[C---:B------:R-:W-:Y:S06]  /*3f90*/  HMMA.16816.F32.BF16 R16, R132.reuse, R154, R16 ;  /* 0x0000009a8410723c */ /* 0x040fec0000041810 */
[-C--:B-1----:R-:W-:Y:S06]  /*3fa0*/  HMMA.16816.F32.BF16 R20, R132, R144.reuse, R20 ;  /* 0x000000908414723c */ /* 0x082fec0000041814 */
[C---:B------:R-:W-:Y:S06]  /*3fb0*/  HMMA.16816.F32.BF16 R24, R140.reuse, R144, R24 ;  /* 0x000000908c18723c */ /* 0x040fec0000041818 */
[-C--:B------:R-:W-:Y:S06]  /*3fc0*/  HMMA.16816.F32.BF16 R28, R140, R146.reuse, R28 ;  /* 0x000000928c1c723c */ /* 0x080fec000004181c */
[----:B------:R-:W-:Y:S06]  /*3fd0*/  HMMA.16816.F32.BF16 R32, R132, R146, R32 ;  /* 0x000000928420723c */ /* 0x000fec0000041820 */
[-C--:B--2---:R-:W-:Y:S06]  /*3fe0*/  HMMA.16816.F32.BF16 R4, R136, R148.reuse, R4 ;  /* 0x000000948804723c */ /* 0x084fec0000041804 */
        /* <DEDUP_REMOVED lines=117> */
.L_x_642:
        /* <DEDUP_REMOVED lines=130> */
.L_x_643:
[----:B------:R-:W2:Y:S01]  /*4f60*/  LDL R0, [R1+0x10] ;  /* 0x0000100001007983 */ /* 0x000ea20000100800 */
[----:B------:R-:W-:Y:S03]  /*4f70*/  UISETP.GT.AND UP3, UPT, UR7, UR22, UPT ;  /* 0x000000160700728c */ /* 0x000fe6000bf64270 */
[----:B------:R-:W3:Y:S03]  /*4f80*/  LDL R4, [R1+0x14] ;  /* 0x0000140001047983 */ /* 0x000ee60000100800 */
[----:B------:R-:W-:Y:S01]  /*4f90*/  PLOP3.LUT P1, PT, PT, PT, UP3, 0x80, 0x0 ;  /* 0x000000000000781c */ /* 0x000fe20003f2f038 */
        /* <DEDUP_REMOVED lines=56> */
[----:B------:R-:W-:Y:S04]  /*5320*/  FFMA.FTZ R19, R23, UR8, -R4 ;  /* 0x0000000817137c23 */ /* 0x000fe80008010804 */
        /* <DEDUP_REMOVED lines=77> */
[----:B------:R-:W2:Y:S04]  /*5800*/  LDSM.16.M88.4 R32, [R215+0x6000] ;  /* 0x00600000d720783b */ /* 0x000ea80000000200 */
[----:B------:R-:W3:Y:S04]  /*5810*/  LDSM.16.M88.4 R28, [R215+0x6800] ;  /* 0x00680000d71c783b */ /* 0x000ee80000000200 */
[----:B------:R-:W4:Y:S04]  /*5820*/  LDSM.16.M88.4 R132, [R216+0x6000] ;  /* 0x00600000d884783b */ /* 0x000f280000000200 */
        /* <DEDUP_REMOVED lines=55> */
[-C--:B------:R-:W-:Y:S05]  /*5ba0*/  HMMA.16816.F32.BF16 R20, R132, R208.reuse, R20 ;  /* 0x000000d08414723c */ /* 0x080fea0000041814 */
[----:B-----5:R-:W-:Y:S01]  /*5bb0*/  FADD.FTZ R6, -R226, R6 ;  /* 0x00000006e2067221 */ /* 0x020fe20000010100 */
[----:B------:R-:W-:Y:S01]  /*5bc0*/  FADD.FTZ R10, -R224, R10 ;  /* 0x0000000ae00a7221 */ /* 0x000fe20000010100 */
[----:B------:R-:W-:Y:S01]  /*5bd0*/  FADD.FTZ R5, -R227, R5 ;  /* 0x00000005e3057221 */ /* 0x000fe20000010100 */
[C---:B------:R-:W-:Y:S01]  /*5be0*/  FADD.FTZ R9, -R225.reuse, R9 ;  /* 0x00000009e1097221 */ /* 0x040fe20000010100 */
[C---:B------:R-:W-:Y:S04]  /*5bf0*/  HMMA.16816.F32.BF16 R24, R136.reuse, R208, R24 ;  /* 0x000000d08818723c */ /* 0x040fe80000041818 */
[----:B------:R-:W-:Y:S01]  /*5c00*/  FMUL.FTZ R236, R236, R6 ;  /* 0x00000006ecec7220 */ /* 0x000fe20000410000 */
[C---:B------:R-:W-:Y:S01]  /*5c10*/  FADD.FTZ R12, -R225.reuse, R12 ;  /* 0x0000000ce10c7221 */ /* 0x040fe20000010100 */
[----:B------:R-:W-:Y:S01]  /*5c20*/  FADD.FTZ R13, -R225, R13 ;  /* 0x0000000de10d7221 */ /* 0x000fe20000010100 */
[----:B------:R-:W-:Y:S01]  /*5c30*/  FFMA.FTZ R6, -R143, R143, 1 ;  /* 0x3f8000008f067423 */ /* 0x000fe2000001018f */
[----:B------:R-:W-:Y:S01]  /*5c40*/  FADD.FTZ R14, -R224, R14 ;  /* 0x0000000ee00e7221 */ /* 0x000fe20000010100 */
[-C--:B------:R-:W-:Y:S03]  /*5c50*/  HMMA.16816.F32.BF16 R28, R136, R210.reuse, R28 ;  /* 0x000000d2881c723c */ /* 0x080fe6000004181c */
[----:B------:R-:W-:Y:S01]  /*5c60*/  FMUL.FTZ R143, R56, R13 ;  /* 0x0000000d388f7220 */ /* 0x000fe20000410000 */
[----:B------:R-:W-:Y:S01]  /*5c70*/  FADD.FTZ R15, -R224, R15 ;  /* 0x0000000fe00f7221 */ /* 0x000fe20000010100 */
        /* <DEDUP_REMOVED lines=9> */
[----:B------:R-:W-:Y:S03]  /*5d10*/  FADD.FTZ R24, -R225, R24 ;  /* 0x00000018e1187221 */ /* 0x000fe60000010100 */
[----:B------:R-:W-:Y:S01]  /*5d20*/  FMUL.FTZ R22, R47, R22 ;  /* 0x000000162f167220 */ /* 0x000fe20000410000 */
[----:B------:R-:W-:Y:S01]  /*5d30*/  FMUL.FTZ R132, R45, R24 ;  /* 0x000000182d847220 */ /* 0x000fe20000410000 */
[C---:B------:R-:W-:Y:S01]  /*5d40*/  FADD.FTZ R25, -R225.reuse, R25 ;  /* 0x00000019e1197221 */ /* 0x040fe20000010100 */
[C---:B------:R-:W-:Y:S01]  /*5d50*/  FADD.FTZ R26, -R224.reuse, R26 ;  /* 0x0000001ae01a7221 */ /* 0x040fe20000010100 */
[----:B------:R-:W-:Y:S01]  /*5d60*/  FADD.FTZ R27, -R224, R27 ;  /* 0x0000001be01b7221 */ /* 0x000fe20000010100 */
[----:B------:R-:W-:Y:S01]  /*5d70*/  FADD.FTZ R28, -R225, R28 ;  /* 0x0000001ce11c7221 */ /* 0x000fe20000010100 */
[----:B------:R-:W-:Y:S01]  /*5d80*/  FMUL.FTZ R25, R44, R25 ;  /* 0x000000192c197220 */ /* 0x000fe20000410000 */
[----:B------:R-:W-:Y:S01]  /*5d90*/  FMUL.FTZ R24, R43, R26 ;  /* 0x0000001a2b187220 */ /* 0x000fe20000410000 */
[----:B------:R-:W-:Y:S01]  /*5da0*/  FADD.FTZ R29, -R225, R29 ;  /* 0x0000001de11d7221 */ /* 0x000fe20000010100 */
[C---:B------:R-:W-:Y:S01]  /*5db0*/  FADD.FTZ R30, -R224.reuse, R30 ;  /* 0x0000001ee01e7221 */ /* 0x040fe20000010100 */
[----:B------:R-:W-:Y:S01]  /*5dc0*/  FADD.FTZ R31, -R224, R31 ;  /* 0x0000001fe01f7221 */ /* 0x000fe20000010100 */
[----:B------:R-:W-:Y:S01]  /*5dd0*/  FMUL.FTZ R240, R240, R10 ;  /* 0x0000000af0f07220 */ /* 0x000fe20000410000 */
[----:B------:R-:W-:Y:S01]  /*5de0*/  FMUL.FTZ R237, R237, R5 ;  /* 0x00000005eded7220 */ /* 0x000fe20000410000 */
[----:B------:R-:W-:Y:S01]  /*5df0*/  FFMA.FTZ R5, -R142, R142, 1 ;  /* 0x3f8000008e057423 */ /* 0x000fe2000001018e */
        /* <DEDUP_REMOVED lines=9> */
[----:B------:R-:W-:Y:S01]  /*5e90*/  FMUL.FTZ R6, R6, UR5 ;  /* 0x0000000506067c20 */ /* 0x000fe20008410000 */
[----:B------:R-:W-:Y:S01]  /*5ea0*/  FMUL.FTZ R241, R241, R9 ;  /* 0x00000009f1f17220 */ /* 0x000fe20000410000 */
[----:B------:R-:W-:Y:S01]  /*5eb0*/  FADD.FTZ R4, -R227, R4 ;  /* 0x00000004e3047221 */ /* 0x000fe20000010100 */
[----:B------:R-:W-:Y:S01]  /*5ec0*/  FMUL.FTZ R5, R5, UR5 ;  /* 0x0000000505057c20 */ /* 0x000fe20008410000 */
[----:B------:R-:W-:Y:S01]  /*5ed0*/  FADD.FTZ R7, -R226, R7 ;  /* 0x00000007e2077221 */ /* 0x000fe20000010100 */
[----:B------:R-:W-:Y:S01]  /*5ee0*/  FADD.FTZ R8, -R225, R8 ;  /* 0x00000008e1087221 */ /* 0x000fe20000010100 */
[----:B------:R-:W-:Y:S01]  /*5ef0*/  FMUL.FTZ R238, R238, R4 ;  /* 0x00000004eeee7220 */ /* 0x000fe20000410000 */
        /* <DEDUP_REMOVED lines=9> */
[----:B------:R-:W-:Y:S01]  /*5f90*/  FMUL.FTZ R19, R46, R23 ;  /* 0x000000172e137220 */ /* 0x000fe20000410000 */
[----:B------:R-:W-:Y:S01]  /*5fa0*/  FMUL.FTZ R23, R42, R27 ;  /* 0x0000001b2a177220 */ /* 0x000fe20000410000 */
[----:B------:R-:W-:Y:S01]  /*5fb0*/  F2FP.BF16.F32.PACK_AB R141, R141, R9 ;  /* 0x000000098d8d723e */ /* 0x000fe200000010ff */
[----:B------:R-:W-:Y:S01]  /*5fc0*/  FMUL.FTZ R9, R53, R16 ;  /* 0x0000001035097220 */ /* 0x000fe20000410000 */
[----:B------:R-:W-:Y:S01]  /*5fd0*/  FMUL.FTZ R10, R236, R4 ;  /* 0x00000004ec0a7220 */ /* 0x000fe20000410000 */
[----:B------:R-:W-:Y:S01]  /*5fe0*/  FMUL.FTZ R236, R57, R12 ;  /* 0x0000000c39ec7220 */ /* 0x000fe20000410000 */
[----:B------:R-:W-:Y:S01]  /*5ff0*/  FMUL.FTZ R12, R54, R15 ;  /* 0x0000000f360c7220 */ /* 0x000fe20000410000 */
[----:B------:R1:W5:Y:S01]  /*6000*/  LDL.LU R57, [R1+0xa8] ;  /* 0x0000a80001397983 */ /* 0x0003620000300800 */
        /* <DEDUP_REMOVED lines=8> */
[----:B------:R-:W-:Y:S01]  /*6090*/  FMUL.FTZ R0, R0, UR5 ;  /* 0x0000000500007c20 */ /* 0x000fe20008410000 */
[----:B------:R-:W-:Y:S01]  /*60a0*/  FMUL.FTZ R6, R6, UR5 ;  /* 0x0000000506067c20 */ /* 0x000fe20008410000 */
[----:B------:R-:W-:Y:S01]  /*60b0*/  FMUL.FTZ R5, R5, UR5 ;  /* 0x0000000505057c20 */ /* 0x000fe20008410000 */
[----:B------:R1:W5:Y:S01]  /*60c0*/  LDL.LU R54, [R1+0x9c] ;  /* 0x00009c0001367983 */ /* 0x0003620000300800 */
[----:B------:R-:W-:Y:S01]  /*60d0*/  FMUL.FTZ R4, R4, UR5 ;  /* 0x0000000504047c20 */ /* 0x000fe20008410000 */
[----:B------:R-:W-:Y:S01]  /*60e0*/  FMUL.FTZ R8, R8, R6 ;  /* 0x0000000608087220 */ /* 0x000fe20000410000 */
[----:B------:R-:W-:Y:S01]  /*60f0*/  FMUL.FTZ R7, R241, R5 ;  /* 0x00000005f1077220 */ /* 0x000fe20000410000 */
[----:B------:R1:W5:Y:S01]  /*6100*/  LDL.LU R53, [R1+0x98] ;  /* 0x0000980001357983 */ /* 0x0003620000300800 */
[----:B------:R-:W-:Y:S01]  /*6110*/  FFMA.FTZ R6, -R151, R151, 1 ;  /* 0x3f80000097067423 */ /* 0x000fe20000010197 */
[----:B------:R-:W-:Y:S01]  /*6120*/  FADD.FTZ R11, -R224, R11 ;  /* 0x0000000be00b7221 */ /* 0x000fe20000010100 */
[----:B------:R-:W-:Y:S01]  /*6130*/  FFMA.FTZ R5, -R150, R150, 1 ;  /* 0x3f80000096057423 */ /* 0x000fe20000010196 */
[----:B------:R1:W5:Y:S01]  /*6140*/  LDL.LU R52, [R1+0x94] ;  /* 0x0000940001347983 */ /* 0x0003620000300800 */
[----:B------:R-:W-:Y:S01]  /*6150*/  F2FP.BF16.F32.PACK_AB R16, R7, R8 ;  /* 0x000000080710723e */ /* 0x000fe200000010ff */
[----:B------:R-:W-:Y:S01]  /*6160*/  FMUL.FTZ R7, R49, R20 ;  /* 0x0000001431077220 */ /* 0x000fe20000410000 */
[----:B------:R-:W-:Y:S01]  /*6170*/  FMUL.FTZ R8, R48, R21 ;  /* 0x0000001530087220 */ /* 0x000fe20000410000 */
[----:B------:R1:W5:Y:S01]  /*6180*/  LDL.LU R51, [R1+0x90] ;  /* 0x0000900001337983 */ /* 0x0003620000300800 */
[----:B------:R-:W-:Y:S01]  /*6190*/  FMUL.FTZ R20, R41, R28 ;  /* 0x0000001c29147220 */ /* 0x000fe20000410000 */
[----:B------:R-:W-:Y:S01]  /*61a0*/  FMUL.FTZ R21, R38, R31 ;  /* 0x0000001f26157220 */ /* 0x000fe20000410000 */
        /* <DEDUP_REMOVED lines=10> */
[----:B------:R-:W-:Y:S01]  /*6250*/  FMUL.FTZ R11, R240, R4 ;  /* 0x00000004f00b7220 */ /* 0x000fe20000410000 */
[----:B------:R-:W-:Y:S01]  /*6260*/  F2FP.BF16.F32.PACK_AB R14, R14, R13 ;  /* 0x0000000d0e0e723e */ /* 0x000fe200000010ff */
[----:B------:R-:W-:Y:S01]  /*6270*/  FMUL.FTZ R0, R0, UR5 ;  /* 0x0000000500007c20 */ /* 0x000fe20008410000 */
[----:B------:R1:W5:Y:S01]  /*6280*/  LDL.LU R47, [R1+0x80] ;  /* 0x00008000012f7983 */ /* 0x0003620000300800 */
[----:B------:R-:W-:Y:S01]  /*6290*/  FFMA.FTZ R4, -R149, R149, 1 ;  /* 0x3f80000095047423 */ /* 0x000fe20000010195 */
[----:B------:R-:W-:Y:S01]  /*62a0*/  F2FP.BF16.F32.PACK_AB R15, R15, R11 ;  /* 0x0000000b0f0f723e */ /* 0x000fe200000010ff */
[----:B------:R-:W-:Y:S01]  /*62b0*/  FMUL.FTZ R17, R12, R0 ;  /* 0x000000000c117220 */ /* 0x000fe20000410000 */
[----:B------:R1:W5:Y:S01]  /*62c0*/  LDL.LU R46, [R1+0x7c] ;  /* 0x00007c00012e7983 */ /* 0x0003620000300800 */
[----:B------:R-:W-:Y:S01]  /*62d0*/  FMUL.FTZ R4, R4, UR5 ;  /* 0x0000000504047c20 */ /* 0x000fe20008410000 */
[----:B------:R-:W-:Y:S01]  /*62e0*/  FFMA.FTZ R0, -R152, R152, 1 ;  /* 0x3f80000098007423 */ /* 0x000fe20000010198 */
[----:B------:R-:W-:Y:S01]  /*62f0*/  FFMA.FTZ R5, -R154, R154, 1 ;  /* 0x3f8000009a057423 */ /* 0x000fe2000001019a */
[----:B------:R1:W5:Y:S01]  /*6300*/  LDL.LU R45, [R1+0x78] ;  /* 0x00007800012d7983 */ /* 0x0003620000300800 */
[----:B------:R-:W-:Y:S01]  /*6310*/  FMUL.FTZ R18, R142, R4 ;  /* 0x000000048e127220 */ /* 0x000fe20000410000 */
[----:B------:R-:W-:Y:S01]  /*6320*/  FMUL.FTZ R0, R0, UR5 ;  /* 0x0000000500007c20 */ /* 0x000fe20008410000 */
[----:B------:R-:W-:Y:S01]  /*6330*/  FFMA.FTZ R4, -R153, R153, 1 ;  /* 0x3f80000099047423 */ /* 0x000fe20000010199 */
[----:B------:R1:W5:Y:S01]  /*6340*/  LDL.LU R44, [R1+0x74] ;  /* 0x00007400012c7983 */ /* 0x0003620000300800 */
[----:B------:R-:W-:Y:S01]  /*6350*/  FMUL.FTZ R5, R5, UR5 ;  /* 0x0000000505057c20 */ /* 0x000fe20008410000 */
[----:B------:R-:W-:Y:S01]  /*6360*/  F2FP.BF16.F32.PACK_AB R13, R17, R18 ;  /* 0x00000012110d723e */ /* 0x000fe200000010ff */
[----:B------:R-:W-:Y:S01]  /*6370*/  FMUL.FTZ R4, R4, UR5 ;  /* 0x0000000504047c20 */ /* 0x000fe20008410000 */
[----:B------:R1:W5:Y:S01]  /*6380*/  LDL.LU R43, [R1+0x70] ;  /* 0x00007000012b7983 */ /* 0x0003620000300800 */
[----:B------:R-:W-:Y:S01]  /*6390*/  FMUL.FTZ R11, R144, R0 ;  /* 0x00000000900b7220 */ /* 0x000fe20000410000 */
[----:B------:R-:W-:Y:S01]  /*63a0*/  FFMA.FTZ R0, -R156, R156, 1 ;  /* 0x3f8000009c007423 */ /* 0x000fe2000001019c */
[----:B------:R-:W-:Y:S01]  /*63b0*/  FMUL.FTZ R10, R10, R4 ;  /* 0x000000040a0a7220 */ /* 0x000fe20000410000 */
[----:B------:R1:W5:Y:S01]  /*63c0*/  LDL.LU R42, [R1+0x6c] ;  /* 0x00006c00012a7983 */ /* 0x0003620000300800 */
[----:B------:R-:W-:Y:S01]  /*63d0*/  FFMA.FTZ R4, -R160, R160, 1 ;  /* 0x3f800000a0047423 */ /* 0x000fe200000101a0 */
[----:B------:R-:W-:Y:S01]  /*63e0*/  FMUL.FTZ R0, R0, UR5 ;  /* 0x0000000500007c20 */ /* 0x000fe20008410000 */
[----:B------:R-:W-:Y:S01]  /*63f0*/  FMUL.FTZ R12, R145, R5 ;  /* 0x00000005910c7220 */ /* 0x000fe20000410000 */
[----:B------:R1:W5:Y:S01]  /*6400*/  LDL.LU R41, [R1+0x68] ;  /* 0x0000680001297983 */ /* 0x0003620000300800 */
[----:B------:R-:W-:Y:S01]  /*6410*/  FMUL.FTZ R4, R4, UR5 ;  /* 0x0000000504047c20 */ /* 0x000fe20008410000 */
[----:B------:R-:W-:Y:S01]  /*6420*/  FMUL.FTZ R17, R19, R0 ;  /* 0x0000000013117220 */ /* 0x000fe20000410000 */
[----:B------:R-:W-:Y:S01]  /*6430*/  FMUL.FTZ R19, R40, R29 ;  /* 0x0000001d28137220 */ /* 0x000fe20000410000 */
[----:B------:R-:W-:Y:S01]  /*6440*/  FFMA.FTZ R6, -R155, R155, 1 ;  /* 0x3f8000009b067423 */ /* 0x000fe2000001019b */
[----:B------:R1:W5:Y:S01]  /*6450*/  LDL.LU R40, [R1+0x64] ;  /* 0x0000640001287983 */ /* 0x0003620000300800 */
[----:B------:R-:W-:Y:S01]  /*6460*/  FMUL.FTZ R18, R22, R4 ;  /* 0x0000000416127220 */ /* 0x000fe20000410000 */
        /* <DEDUP_REMOVED lines=9> */
[----:B------:R-:W-:Y:S01]  /*6500*/  FMUL.FTZ R8, R8, R5 ;  /* 0x0000000508087220 */ /* 0x000fe20000410000 */
[----:B------:R1:W5:Y:S01]  /*6510*/  LDL.LU R37, [R1+0x58] ;  /* 0x0000580001257983 */ /* 0x0003620000300800 */
[----:B------:R-:W-:Y:S01]  /*6520*/  FFMA.FTZ R6, -R162, R162, 1 ;  /* 0x3f800000a2067423 */ /* 0x000fe200000101a2 */
[----:B------:R-:W-:Y:S01]  /*6530*/  FFMA.FTZ R5, -R163, R163, 1 ;  /* 0x3f800000a3057423 */ /* 0x000fe200000101a3 */
[----:B------:R-:W-:Y:S01]  /*6540*/  FFMA.FTZ R4, -R159, R159, 1 ;  /* 0x3f8000009f047423 */ /* 0x000fe2000001019f */
[----:B------:R1:W5:Y:S01]  /*6550*/  LDL.LU R36, [R1+0x54] ;  /* 0x0000540001247983 */ /* 0x0003620000300800 */
[----:B------:R-:W-:Y:S01]  /*6560*/  FMUL.FTZ R23, R23, R0 ;  /* 0x0000000017177220 */ /* 0x000fe20000410000 */
[----:B------:R-:W-:Y:S01]  /*6570*/  FMUL.FTZ R6, R6, UR5 ;  /* 0x0000000506067c20 */ /* 0x000fe20008410000 */
[----:B------:R-:W-:Y:S01]  /*6580*/  FMUL.FTZ R5, R5, UR5 ;  /* 0x0000000505057c20 */ /* 0x000fe20008410000 */
[----:B------:R1:W5:Y:S01]  /*6590*/  LDL.LU R3, [R1+0x50] ;  /* 0x0000500001037983 */ /* 0x0003620000300800 */
[----:B------:R-:W-:Y:S01]  /*65a0*/  FMUL.FTZ R4, R4, UR5 ;  /* 0x0000000504047c20 */ /* 0x000fe20008410000 */
[----:B------:R-:W-:Y:S01]  /*65b0*/  FFMA.FTZ R0, -R158, R158, 1 ;  /* 0x3f8000009e007423 */ /* 0x000fe2000001019e */
[----:B------:R-:W-:Y:S01]  /*65c0*/  F2FP.BF16.F32.PACK_AB R12, R12, R9 ;  /* 0x000000090c0c723e */ /* 0x000fe200000010ff */
[----:B------:R1:W5:Y:S01]  /*65d0*/  LDL.LU R2, [R1+0x4c] ;  /* 0x00004c0001027983 */ /* 0x0003620000300800 */
[----:B------:R-:W-:Y:S01]  /*65e0*/  FMUL.FTZ R7, R7, R6 ;  /* 0x0000000607077220 */ /* 0x000fe20000410000 */
[----:B------:R-:W-:Y:S01]  /*65f0*/  FMUL.FTZ R9, R25, R5 ;  /* 0x0000000519097220 */ /* 0x000fe20000410000 */
[----:B------:R-:W-:Y:S01]  /*6600*/  FMUL.FTZ R24, R24, R4 ;  /* 0x0000000418187220 */ /* 0x000fe20000410000 */
[----:B------:R-:W-:Y:S01]  /*6610*/  FMUL.FTZ R0, R0, UR5 ;  /* 0x0000000500007c20 */ /* 0x000fe20008410000 */
[----:B------:R-:W-:Y:S01]  /*6620*/  FFMA.FTZ R6, -R228, R228, 1 ;  /* 0x3f800000e4067423 */ /* 0x000fe200000101e4 */
[----:B------:R-:W-:Y:S01]  /*6630*/  FFMA.FTZ R5, -R230, R230, 1 ;  /* 0x3f800000e6057423 */ /* 0x000fe200000101e6 */
[----:B------:R-:W-:Y:S01]  /*6640*/  FFMA.FTZ R4, -R229, R229, 1 ;  /* 0x3f800000e5047423 */ /* 0x000fe200000101e5 */
[----:B------:R-:W-:Y:S01]  /*6650*/  FMUL.FTZ R21, R21, R0 ;  /* 0x0000000015157220 */ /* 0x000fe20000410000 */
[----:B------:R-:W-:Y:S01]  /*6660*/  FMUL.FTZ R6, R6, UR5 ;  /* 0x0000000506067c20 */ /* 0x000fe20008410000 */
[----:B------:R-:W-:Y:S01]  /*6670*/  FMUL.FTZ R5, R5, UR5 ;  /* 0x0000000505057c20 */ /* 0x000fe20008410000 */
[----:B------:R-:W-:Y:S01]  /*6680*/  FMUL.FTZ R4, R4, UR5 ;  /* 0x0000000504047c20 */ /* 0x000fe20008410000 */
[----:B------:R-:W-:Y:S01]  /*6690*/  FFMA.FTZ R0, -R235, R235, 1 ;  /* 0x3f800000eb007423 */ /* 0x000fe200000101eb */
[----:B------:R-:W-:Y:S01]  /*66a0*/  F2FP.BF16.F32.PACK_AB R8, R8, R7 ;  /* 0x000000070808723e */ /* 0x000fe200000010ff */
[----:B------:R-:W-:Y:S01]  /*66b0*/  FMUL.FTZ R19, R19, R5 ;  /* 0x0000000513137220 */ /* 0x000fe20000410000 */
[----:B------:R-:W-:Y:S01]  /*66c0*/  F2FP.BF16.F32.PACK_AB R11, R11, R10 ;  /* 0x0000000a0b0b723e */ /* 0x000fe200000010ff */
[----:B------:R-:W-:Y:S01]  /*66d0*/  FMUL.FTZ R10, R132, R6 ;  /* 0x00000006840a7220 */ /* 0x000fe20000410000 */
[----:B------:R-:W-:Y:S01]  /*66e0*/  F2FP.BF16.F32.PACK_AB R7, R17, R18 ;  /* 0x000000121107723e */ /* 0x000fe200000010ff */
[----:B------:R-:W-:Y:S01]  /*66f0*/  FMUL.FTZ R22, R22, R4 ;  /* 0x0000000416167220 */ /* 0x000fe20000410000 */
[----:B------:R-:W-:Y:S01]  /*6700*/  FMUL.FTZ R18, R0, UR5 ;  /* 0x0000000500127c20 */ /* 0x000fe20008410000 */
[----:B------:R-:W-:Y:S01]  /*6710*/  FFMA.FTZ R6, -R231, R231, 1 ;  /* 0x3f800000e7067423 */ /* 0x000fe200000101e7 */
[----:B------:R-:W-:Y:S01]  /*6720*/  FFMA.FTZ R5, -R234, R234, 1 ;  /* 0x3f800000ea057423 */ /* 0x000fe200000101ea */
[----:B------:R-:W-:Y:S01]  /*6730*/  FFMA.FTZ R4, -R233, R233, 1 ;  /* 0x3f800000e9047423 */ /* 0x000fe200000101e9 */
[----:B------:R-:W-:Y:S01]  /*6740*/  FFMA.FTZ R0, -R232, R232, 1 ;  /* 0x3f800000e8007423 */ /* 0x000fe200000101e8 */
[----:B------:R-:W-:Y:S01]  /*6750*/  FMUL.FTZ R6, R6, UR5 ;  /* 0x0000000506067c20 */ /* 0x000fe20008410000 */
[----:B------:R-:W-:Y:S01]  /*6760*/  FMUL.FTZ R5, R5, UR5 ;  /* 0x0000000505057c20 */ /* 0x000fe20008410000 */
[----:B------:R-:W-:Y:S01]  /*6770*/  FMUL.FTZ R17, R4, UR5 ;  /* 0x0000000504117c20 */ /* 0x000fe20008410000 */
[----:B------:R-:W-:Y:S01]  /*6780*/  FMUL.FTZ R0, R0, UR5 ;  /* 0x0000000500007c20 */ /* 0x000fe20008410000 */
[----:B------:R-:W-:Y:S01]  /*6790*/  FMUL.FTZ R20, R20, R6 ;  /* 0x0000000614147220 */ /* 0x000fe20000410000 */
        /* <DEDUP_REMOVED lines=8> */
[----:B------:R-:W-:Y:S04]  /*6820*/  F2FP.BF16.F32.PACK_AB R4, R4, R18 ;  /* 0x000000120404723e */ /* 0x000fe800000010ff */
[----:B------:R-:W-:Y:S01]  /*6830*/  F2FP.BF16.F32.PACK_AB R0, R0, R17 ;  /* 0x000000110000723e */ /* 0x000fe200000010ff */
[----:B-1----:R-:W-:Y:S06]  /*6840*/  @!P1 BRA `(.L_x_644) ;  /* 0x00000000004c9947 */ /* 0x002fec0003800000 */
        /* <DEDUP_REMOVED lines=19> */
.L_x_644:
        /* <DEDUP_REMOVED lines=18> */
[----:B-----5:R-:W-:Y:S04]  /*6aa0*/  LDSM.16.MT88.4 R4, [R2+0x13000] ;  /* 0x013000000204783b */ /* 0x020fe80000004200 */
        /* <DEDUP_REMOVED lines=86> */
.L_x_645:
[----:B------:R-:W2:Y:S01]  /*7010*/  LDL R227, [R1+0x2c] ;  /* 0x00002c0001e37983 */ /* 0x000ea20000100800 */
[----:B------:R-:W-:Y:S02]  /*7020*/  ULOP3.LUT UR9, UR7, 0x1, URZ, 0xc0, !UPT ;  /* 0x0000000107097892 */ /* 0x000fe4000f8ec03f */
[----:B------:R-:W-:Y:S01]  /*7030*/  UISETP.GT.AND UP2, UPT, UR7, UR22, UPT ;  /* 0x000000160700728c */ /* 0x000fe2000bf44270 */
[----:B------:R-:W3:Y:S01]  /*7040*/  LDL.LU.64 R228, [R1] ;  /* 0x0000000001e47983 */ /* 0x000ee20000300a00 */
[----:B------:R-:W-:Y:S02]  /*7050*/  UISETP.NE.U32.AND UP0, UPT, UR9, 0x1, UPT ;  /* 0x000000010900788c */ /* 0x000fe4000bf05070 */
[----:B------:R-:W-:Y:S01]  /*7060*/  UIADD3 UR7, UR7, -0x1, URZ ;  /* 0xffffffff07077890 */ /* 0x000fe2000fffe03f */
[----:B------:R-:W4:Y:S04]  /*7070*/  LDL R225, [R1+0x38] ;  /* 0x0000380001e17983 */ /* 0x000f280000100800 */
[----:B------:R-:W-:Y:S04]  /*7080*/  LDSM.16.M88.4 R24, [R217] ;  /* 0x00000000d918783b */ /* 0x000fe80000000200 */
[----:B------:R-:W1:Y:S04]  /*7090*/  LDSM.16.MT88.4 R8, [R0+0x9000] ;  /* 0x009000000008783b */ /* 0x000e680000004200 */
        /* <DEDUP_REMOVED lines=111> */
[-C--:B------:R-:W-:Y:S02]  /*7790*/  LEA.HI.X.SX32 R35, R31, R29.reuse, 0x2, P2 ;  /* 0x0000001d1f237211 */ /* 0x080fe400010f16ff */
[-C--:B------:R-:W-:Y:S01]  /*77a0*/  LEA.HI.X.SX32 R133, R0, R29.reuse, 0x2, P0 ;  /* 0x0000001d00857211 */ /* 0x080fe200000f16ff */
[----:B------:R-:W-:Y:S04]  /*77b0*/  IMAD.U32 R0, RZ, RZ, UR31 ;  /* 0x0000001fff007e24 */ /* 0x000fe8000f8e00ff */
[----:B------:R1:W-:Y:S04]  /*77c0*/  REDG.E.ADD.F32.FTZ.RN.STRONG.GPU desc[UR10][R132.64], R6 ;  /* 0x00000006840079a6 */ /* 0x0003e8000c10f38a */
[----:B------:R1:W-:Y:S04]  /*77d0*/  REDG.E.ADD.F32.FTZ.RN.STRONG.GPU desc[UR10][R34.64], R7 ;  /* 0x00000007220079a6 */ /* 0x0003e8000c10f38a */
[----:B------:R-:W-:Y:S01]  /*77e0*/  LDSM.16.MT88.4 R132, [R2+0x11800] ;  /* 0x011800000284783b */ /* 0x000fe20000004200 */
[----:B-1----:R-:W-:Y:S02]  /*77f0*/  IMAD.U32 R4, RZ, RZ, UR31 ;  /* 0x0000001fff047e24 */ /* 0x002fe4000f8e00ff */
[----:B------:R-:W-:Y:S03]  /*7800*/  IMAD.U32 R5, RZ, RZ, UR32 ;  /* 0x00000020ff057e24 */ /* 0x000fe6000f8e00ff */
[-C--:B------:R-:W-:Y:S01]  /*7810*/  LEA R4, P0, R4, R28.reuse, 0x2 ;  /* 0x0000001c04047211 */ /* 0x080fe200078010ff */
[----:B------:R-:W-:Y:S02]  /*7820*/  IMAD.U32 R6, RZ, RZ, UR27 ;  /* 0x0000001bff067e24 */ /* 0x000fe4000f8e00ff */
[----:B------:R-:W-:Y:S01]  /*7830*/  IMAD.U32 R7, RZ, RZ, UR26 ;  /* 0x0000001aff077e24 */ /* 0x000fe2000f8e00ff */
[----:B--2---:R-:W-:Y:S04]  /*7840*/  @P1 STL [R1+0xc], R161 ;  /* 0x00000ca101001387 */ /* 0x004fe80000100800 */
[----:B---3--:R-:W-:Y:S04]  /*7850*/  @P1 STL [R1+0x8], R162 ;  /* 0x000008a201001387 */ /* 0x008fe80000100800 */
[----:B----4-:R-:W-:Y:S04]  /*7860*/  @P1 STL [R1+0x14], R163 ;  /* 0x000014a301001387 */ /* 0x010fe80000100800 */
[----:B------:R-:W-:Y:S01]  /*7870*/  @P1 STL [R1+0x10], R224 ;  /* 0x000010e001001387 */ /* 0x000fe20000100800 */
[-C--:B------:R-:W-:Y:S04]  /*7880*/  LEA R30, P1, R30, R28.reuse, 0x2 ;  /* 0x0000001c1e1e7211 */ /* 0x080fe800078210ff */
[-C--:B------:R-:W-:Y:S02]  /*7890*/  LEA.HI.X.SX32 R31, R5, R29.reuse, 0x2, P1 ;  /* 0x0000001d051f7211 */ /* 0x080fe400008f16ff */
[-C--:B------:R-:W-:Y:S01]  /*78a0*/  LEA.HI.X.SX32 R5, R0, R29.reuse, 0x2, P0 ;  /* 0x0000001d00057211 */ /* 0x080fe200000f16ff */
[----:B------:R-:W-:Y:S02]  /*78b0*/  IMAD.U32 R0, RZ, RZ, UR30 ;  /* 0x0000001eff007e24 */ /* 0x000fe4000f8e00ff */
[----:B------:R1:W-:Y:S04]  /*78c0*/  REDG.E.ADD.F32.FTZ.RN.STRONG.GPU desc[UR10][R30.64], R8 ;  /* 0x000000081e0079a6 */ /* 0x0003e8000c10f38a */
[----:B------:R2:W-:Y:S01]  /*78d0*/  REDG.E.ADD.F32.FTZ.RN.STRONG.GPU desc[UR10][R4.64], R9 ;  /* 0x00000009040079a6 */ /* 0x0005e2000c10f38a */
[----:B-1----:R-:W-:Y:S02]  /*78e0*/  IMAD.U32 R8, RZ, RZ, UR29 ;  /* 0x0000001dff087e24 */ /* 0x002fe4000f8e00ff */
[----:B------:R-:W-:Y:S02]  /*78f0*/  IMAD.U32 R30, RZ, RZ, UR27 ;  /* 0x0000001bff1e7e24 */ /* 0x000fe4000f8e00ff */
[----:B--2---:R-:W-:Y:S01]  /*7900*/  IMAD.U32 R5, RZ, RZ, UR30 ;  /* 0x0000001eff057e24 */ /* 0x004fe2000f8e00ff */
        /* <DEDUP_REMOVED lines=306> */
.L_x_647:
[----:B------:R-:W-:Y:S01]  /*8c30*/  @UP0 UIADD3 UR5, UR43, UR46, URZ ;  /* 0x0000002e2b050290 */ /* 0x000fe2000fffe03f */
[----:B-1---5:R-:W-:Y:S01]  /*8c40*/  LEA R0, R160, UR4, 0x1 ;  /* 0x00000004a0007c11 */ /* 0x022fe2000f8e08ff */
        /* <DEDUP_REMOVED lines=17> */
.L_x_648:
        /* <DEDUP_REMOVED lines=52> */
.L_x_650:
[----:B------:R-:W-:Y:S05]  /*90a0*/  BSYNC B0 ;  /* 0x0000000000007941 */ /* 0x000fea0003800000 */
.L_x_649:
        /* <DEDUP_REMOVED lines=16> */
.L_x_652:
[----:B------:R-:W-:Y:S05]  /*91b0*/  BSYNC B0 ;  /* 0x0000000000007941 */ /* 0x000fea0003800000 */
.L_x_651:
        /* <DEDUP_REMOVED lines=31> */
.L_x_654:
[----:B------:R-:W-:Y:S05]  /*93b0*/  BSYNC B0 ;  /* 0x0000000000007941 */ /* 0x000fea0003800000 */
.L_x_653:
        /* <DEDUP_REMOVED lines=14> */
.L_x_641:
[----:B------:R-:W-:Y:S05]  /*94a0*/  BSYNC B1 ;  /* 0x0000000000017941 */ /* 0x000fea0003800000 */
.L_x_627:
        /* <DEDUP_REMOVED lines=8> */
.L_x_655:
[----:B------:R-:W-:Y:S05]  /*9530*/  EXIT ;  /* 0x000000000000794d */ /* 0x000fea0003800000 */
.L_x_657:
        /* <DEDUP_REMOVED lines=12> */
.L_x_1297:


//--------------------- .text._ZN5flash44flash_bwd_dq_dk_dv_loop_seqk_parallel_kernelI23Flash_bwd_kernel_traitsILi96ELi64ELi128ELi8ELi2ELi4ELi4ELb1ELb0EN7cutlass10bfloat16_tE19Flash_kernel_traitsILi96ELi64ELi128ELi8ES3_EELb1ELb0ELb1ELb1ELb0ELb0ELb0EEEvNS_16Flash_bwd_paramsE --------------------------
	.section	.text._ZN5flash44flash_bwd_dq_dk_dv_loop_seqk_parallel_kernelI23Flash_bwd_kernel_traitsILi96ELi64ELi128ELi8ELi2ELi4ELi4ELb1ELb0EN7cutlass10bfloat16_tE19Flash_kernel_traitsILi96ELi64ELi128ELi8ES3_EELb1ELb0ELb1ELb1ELb0ELb0ELb0EEEvNS_16Flash_bwd_paramsE,"ax",@progbits
	.align	128
        .global         _ZN5flash44flash_bwd_dq_dk_dv_loop_seqk_parallel_kernelI23Flash_bwd_kernel_traitsILi96ELi64ELi128ELi8ELi2ELi4ELi4ELb1ELb0EN7cutlass10bfloat16_tE19Flash_kernel_traitsILi96ELi64ELi128ELi8ES3_EELb1ELb0ELb1ELb1ELb0ELb0ELb0EEEvNS_16Flash_bwd_paramsE
        .type           _ZN5flash44flash_bwd_dq_dk_dv_loop_seqk_parallel_kernelI23Flash_bwd_kernel_traitsILi96ELi64ELi128ELi8ELi2ELi4ELi4ELb1ELb0EN7cutlass10bfloat16_tE19Flash_kernel_traitsILi96ELi64ELi128ELi8ES3_EELb1ELb0ELb1ELb1ELb0ELb0ELb0EEEvNS_16Flash_bwd_paramsE,@function
        .size           _ZN5flash44flash_bwd_dq_dk_dv_loop_seqk_parallel_kernelI23Flash_bwd_kernel_traitsILi96ELi64ELi128ELi8ELi2ELi4ELi4ELb1ELb0EN7cutlass10bfloat16_tE19Flash_kernel_traitsILi96ELi64ELi128ELi8ES3_EELb1ELb0ELb1ELb1ELb0ELb0ELb0EEEvNS_16Flash_bwd_paramsE,(.L_x_1298 - _ZN5flash44flash_bwd_dq_dk_dv_loop_seqk_parallel_kernelI23Flash_bwd_kernel_traitsILi96ELi64ELi128ELi8ELi2ELi4ELi4ELb1ELb0EN7cutlass10bfloat16_tE19Flash_kernel_traitsILi96ELi64ELi128ELi8ES3_EELb1ELb0ELb1ELb1ELb0ELb0ELb0EEEvNS_16Flash_bwd_paramsE)
        .other          _ZN5flash44flash_bwd_dq_dk_dv_loop_seqk_parallel_kernelI23Flash_bwd_kernel_traitsILi96ELi64ELi128ELi8ELi2ELi4ELi4ELb1ELb0EN7cutlass10bfloat16_tE19Flash_kernel_traitsILi96ELi64ELi128ELi8ES3_EELb1ELb0ELb1ELb1ELb0ELb0ELb0EEEvNS_16Flash_bwd_paramsE,@"STO_CUDA_ENTRY STV_DEFAULT"
_ZN5flash44flash_bwd_dq_dk_dv_loop_seqk_parallel_kernelI23Flash_bwd_kernel_traitsILi96ELi64ELi128ELi8ELi2ELi4ELi4ELb1ELb0EN7cutlass10bfloat16_tE19Flash_kernel_traitsILi96ELi64ELi128ELi8ES3_EELb1ELb0ELb1ELb1ELb0ELb0ELb0EEEvNS_16Flash_bwd_paramsE:
.text._ZN5flash44flash_bwd_dq_dk_dv_loop_seqk_parallel_kernelI23Flash_bwd_kernel_traitsILi96ELi64ELi128ELi8ELi2ELi4ELi4ELb1ELb0EN7cutlass10bfloat16_tE19Flash_kernel_traitsILi96ELi64ELi128ELi8ES3_EELb1ELb0ELb1ELb1ELb0ELb0ELb0EEEvNS_16Flash_bwd_paramsE:
        /* <DEDUP_REMOVED lines=20> */
[----:B------:R-:W-:Y:S02]  /*0140*/  UMOV UR60, 0xffffd000 ;  /* 0xffffd000003c7882 */ /* 0x000fe40000000000 */
        /* <DEDUP_REMOVED lines=16> */
[C---:B------:R-:W-:Y:S02]  /*0250*/  LOP3.LUT R5, R4.reuse, 0xfffffffc, RZ, 0xc0, !PT ;  /* 0xfffffffc04057812 */ /* 0x040fe400078ec0ff */
[-C--:B------:R-:W-:Y:S02]  /*0260*/  LEA.HI R3, R3, R0.reuse, RZ, 0x3 ;  /* 0x0000000003037211 */ /* 0x080fe400078f18ff */
[----:B------:R-:W-:Y:S01]  /*0270*/  LEA.HI R4, R4, R0, RZ, 0x1 ;  /* 0x0000000004047211 */ /* 0x000fe200078f08ff */
[----:B------:R-:W-:Y:S01]  /*0280*/  IMAD.IADD R20, R10, 0x1, -R5 ;  /* 0x000000010a147824 */ /* 0x000fe200078e0a05 */
[----:B------:R-:W-:-:S02]  /*0290*/  LOP3.LUT R6, R2, 0xffffffe0, RZ, 0xc0, !PT ;  /* 0xffffffe002067812 */ /* 0x000fc400078ec0ff */
[----:B------:R-:W-:Y:S01]  /*02a0*/  LOP3.LUT R11, R15, 0xfffffff8, RZ, 0xc0, !PT ;  /* 0xfffffff80f0b7812 */ /* 0x000fe200078ec0ff */
[----:B------:R-:W-:Y:S01]  /*02b0*/  IMAD.SHL.U32 R24, R20, 0x8, RZ ;  /* 0x0000000814187824 */ /* 0x000fe200078e00ff */
[----:B------:R-:W-:Y:S01]  /*02c0*/  LOP3.LUT R12, R7, 0xfffffff0, RZ, 0xc0, !PT ;  /* 0xfffffff0070c7812 */ /* 0x000fe200078ec0ff */
[C---:B------:R-:W-:Y:S01]  /*02d0*/  IMAD.IADD R9, R10.reuse, 0x1, -R6 ;  /* 0x000000010a097824 */ /* 0x040fe200078e0a06 */
[----:B------:R-:W-:Y:S01]  /*02e0*/  LOP3.LUT R3, R3, 0xfffffff8, RZ, 0xc0, !PT ;  /* 0xfffffff803037812 */ /* 0x000fe200078ec0ff */
[C---:B------:R-:W-:Y:S01]  /*02f0*/  IMAD.IADD R11, R10.reuse, 0x1, -R11 ;  /* 0x000000010a0b7824 */ /* 0x040fe200078e0a0b */
[----:B------:R-:W-:Y:S01]  /*0300*/  SHF.R.S32.HI R8, RZ, 0x4, R7 ;  /* 0x00000004ff087819 */ /* 0x000fe20000011407 */
[----:B------:R-:W-:Y:S01]  /*0310*/  IMAD.IADD R6, R10, 0x1, -R12 ;  /* 0x000000010a067824 */ /* 0x000fe200078e0a0c */
[----:B------:R-:W-:Y:S01]  /*0320*/  LOP3.LUT R5, R4, 0x7fffffe, RZ, 0xc0, !PT ;  /* 0x07fffffe04057812 */ /* 0x000fe200078ec0ff */
[C---:B------:R-:W-:Y:S01]  /*0330*/  IMAD.IADD R10, R0.reuse, 0x1, -R3 ;  /* 0x00000001000a7824 */ /* 0x040fe200078e0a03 */
[----:B------:R-:W-:Y:S01]  /*0340*/  LEA.HI R4, R7, R8, RZ, 0x1 ;  /* 0x0000000807047211 */ /* 0x000fe200078f08ff */
[----:B------:R-:W-:Y:S01]  /*0350*/  STL [R1], R24 ;  /* 0x0000001801007387 */ /* 0x000fe20000100800 */
[----:B------:R-:W-:Y:S01]  /*0360*/  SHF.R.S32.HI R3, RZ, 0x3, R15 ;  /* 0x00000003ff037819 */ /* 0x000fe2000001140f */
[----:B------:R-:W-:Y:S01]  /*0370*/  IMAD.IADD R7, R0, 0x1, -R5 ;  /* 0x0000000100077824 */ /* 0x000fe200078e0a05 */
[----:B------:R-:W-:-:S02]  /*0380*/  SHF.R.S32.HI R0, RZ, 0x5, R2 ;  /* 0x00000005ff007819 */ /* 0x000fc40000011402 */
[----:B------:R-:W-:Y:S01]  /*0390*/  LOP3.LUT R5, R4, 0xfffffffe, RZ, 0xc0, !PT ;  /* 0xfffffffe04057812 */ /* 0x000fe200078ec0ff */
[----:B------:R-:W-:Y:S01]  /*03a0*/  IMAD.SHL.U32 R3, R3, 0x40, RZ ;  /* 0x0000004003037824 */ /* 0x000fe200078e00ff */
[----:B------:R-:W-:Y:S02]  /*03b0*/  SHF.R.S32.HI R4, RZ, 0x1f, R2 ;  /* 0x0000001fff047819 */ /* 0x000fe40000011402 */
[-C--:B------:R-:W-:Y:S01]  /*03c0*/  LEA.HI R2, R2, R0.reuse, RZ, 0x1 ;  /* 0x0000000002027211 */ /* 0x080fe200078f08ff */
[----:B------:R-:W-:Y:S01]  /*03d0*/  IMAD.IADD R17, R8, 0x1, -R5 ;  /* 0x0000000108117824 */ /* 0x000fe200078e0a05 */
[----:B------:R-:W-:Y:S02]  /*03e0*/  LEA.HI R4, R4, R0, RZ, 0x2 ;  /* 0x0000000004047211 */ /* 0x000fe400078f10ff */
[----:B------:R-:W-:Y:S02]  /*03f0*/  LOP3.LUT R5, R2, 0xfffffffe, RZ, 0xc0, !PT ;  /* 0xfffffffe02057812 */ /* 0x000fe400078ec0ff */
[----:B------:R-:W-:-:S02]  /*0400*/  LOP3.LUT R2, R3, 0xc0, RZ, 0xc0, !PT ;  /* 0x000000c003027812 */ /* 0x000fc400078ec0ff */
[----:B------:R-:W-:Y:S01]  /*0410*/  LOP3.LUT R3, R4, 0xfffffffc, RZ, 0xc0, !PT ;  /* 0xfffffffc04037812 */ /* 0x000fe200078ec0ff */
[----:B------:R-:W-:Y:S01]  /*0420*/  IMAD.IADD R22, R0, 0x1, -R5 ;  /* 0x0000000100167824 */ /* 0x000fe200078e0a05 */
[----:B------:R-:W-:Y:S02]  /*0430*/  SHF.R.U32.HI R4, RZ, 0x3, R2 ;  /* 0x00000003ff047819 */ /* 0x000fe40000011602 */
[----:B------:R-:W-:Y:S01]  /*0440*/  LOP3.LUT R2, R2, 0x18, R24, 0xf8, !PT ;  /* 0x0000001802027812 */ /* 0x000fe200078ef818 */
[C---:B------:R-:W-:Y:S01]  /*0450*/  IMAD.IADD R12, R0.reuse, 0x1, -R3 ;  /* 0x00000001000c7824 */ /* 0x040fe200078e0a03 */
[----:B------:R-:W-:Y:S01]  /*0460*/  SHF.R.S32.HI R14, RZ, 0x1f, R6 ;  /* 0x0000001fff0e7819 */ /* 0x000fe20000011406 */
[----:B------:R-:W-:Y:S01]  /*0470*/  IMAD R0, R0, 0x8, R7 ;  /* 0x0000000800007824 */ /* 0x000fe200078e0207 */
[----:B------:R-:W-:Y:S01]  /*0480*/  LOP3.LUT R2, R2, R4, RZ, 0x3c, !PT ;  /* 0x0000000402027212 */ /* 0x000fe200078e3cff */
[----:B------:R-:W-:Y:S01]  /*0490*/  STL [R1+0x38], R22 ;  /* 0x0000381601007387 */ /* 0x000fe20000100800 */
[----:B------:R-:W-:-:S02]  /*04a0*/  LEA.HI R5, R11, R11, RZ, 0x1 ;  /* 0x0000000b0b057211 */ /* 0x000fc400078f08ff */
[-C--:B------:R-:W-:Y:S01]  /*04b0*/  LEA.HI R14, R14, R6.reuse, RZ, 0x3 ;  /* 0x000000060e0e7211 */ /* 0x080fe200078f18ff */
[----:B------:R-:W-:Y:S01]  /*04c0*/  IMAD.U32 R2, R0, 0x20, R2 ;  /* 0x0000002000027824 */ /* 0x000fe200078e0002 */
[----:B------:R-:W-:Y:S02]  /*04d0*/  LOP3.LUT R0, R5, 0x7fffffe, RZ, 0xc0, !PT ;  /* 0x07fffffe05007812 */ /* 0x000fe400078ec0ff */
[----:B------:R-:W-:Y:S02]  /*04e0*/  SHF.R.S32.HI R13, RZ, 0x6, R13 ;  /* 0x00000006ff0d7819 */ /* 0x000fe4000001140d */
[----:B------:R1:W-:Y:S01]  /*04f0*/  STL [R1+0x20], R2 ;  /* 0x0000200201007387 */ /* 0x0003e20000100800 */
[----:B------:R-:W-:Y:S01]  /*0500*/  SHF.R.S32.HI R8, RZ, 0x1f, R9 ;  /* 0x0000001fff087819 */ /* 0x000fe20000011409 */
[----:B------:R-:W-:Y:S01]  /*0510*/  IMAD.IADD R4, R11, 0x1, -R0 ;  /* 0x000000010b047824 */ /* 0x000fe200078e0a00 */
[----:B------:R-:W-:Y:S01]  /*0520*/  LEA.HI R3, R6, R6, RZ, 0x1 ;  /* 0x0000000606037211 */ /* 0x000fe200078f08ff */
[----:B------:R-:W-:Y:S01]  /*0530*/  IMAD R0, R13, 0x4, R17 ;  /* 0x000000040d007824 */ /* 0x000fe200078e0211 */
[----:B------:R-:W-:Y:S01]  /*0540*/  LEA.HI R247, R8, R9, RZ, 0x2 ;  /* 0x0000000908f77211 */ /* 0x000fe200078f10ff */
[----:B------:R-:W-:Y:S01]  /*0550*/  IMAD.SHL.U32 R8, R11, 0x40, RZ ;  /* 0x000000400b087824 */ /* 0x000fe200078e00ff */
[----:B------:R-:W-:Y:S01]  /*0560*/  LOP3.LUT R7, R3, 0x7fffffe, RZ, 0xc0, !PT ;  /* 0x07fffffe03077812 */ /* 0x000fe200078ec0ff */
[----:B------:R-:W-:Y:S01]  /*0570*/  IMAD R0, R0, 0x8, R4 ;  /* 0x0000000800007824 */ /* 0x000fe200078e0204 */
[----:B------:R-:W-:Y:S01]  /*0580*/  SHF.R.S32.HI R9, RZ, 0x1, R3 ;  /* 0x00000001ff097819 */ /* 0x000fe20000011403 */
[----:B------:R-:W-:Y:S01]  /*0590*/  IMAD.SHL.U32 R4, R12, 0x10, RZ ;  /* 0x000000100c047824 */ /* 0x000fe200078e00ff */
[----:B------:R-:W-:Y:S01]  /*05a0*/  LOP3.LUT R8, R8, 0x1c0, RZ, 0xc0, !PT ;  /* 0x000001c008087812 */ /* 0x000fe200078ec0ff */
[----:B------:R-:W-:Y:S01]  /*05b0*/  IMAD.IADD R19, R6, 0x1, -R7 ;  /* 0x0000000106137824 */ /* 0x000fe200078e0a07 */
[----:B------:R-:W-:-:S02]  /*05c0*/  LOP3.LUT P2, RZ, R10, 0x2, RZ, 0xc0, !PT ;  /* 0x000000020aff7812 */ /* 0x000fc4000784c0ff */
[----:B------:R-:W-:-:S05]  /*05d0*/  SHF.R.S32.HI R247, RZ, 0x2, R247 ;  /* 0x00000002fff77819 */ /* 0x000fca00000114f7 */
[----:B------:R-:W-:Y:S01]  /*05e0*/  IMAD R247, R22, 0x10, R247 ;  /* 0x0000001016f77824 */ /* 0x000fe200078e02f7 */
[----:B-1----:R-:W-:-:S05]  /*05f0*/  LOP3.LUT R2, R14, 0xfffffff8, RZ, 0xc0, !PT ;  /* 0xfffffff80e027812 */ /* 0x002fca00078ec0ff */
[----:B------:R-:W-:Y:S01]  /*0600*/  IMAD.IADD R16, R6, 0x1, -R2 ;  /* 0x0000000106107824 */ /* 0x000fe200078e0a02 */
[----:B------:R-:W-:Y:S02]  /*0610*/  SHF.R.S32.HI R2, RZ, 0x1, R5 ;  /* 0x00000001ff027819 */ /* 0x000fe40000011405 */
[----:B------:R-:W-:Y:S02]  /*0620*/  SHF.R.S32.HI R5, RZ, 0x1f, R3 ;  /* 0x0000001fff057819 */ /* 0x000fe40000011403 */
[C---:B------:R-:W-:Y:S01]  /*0630*/  LOP3.LUT P4, RZ, R2.reuse, 0x2, RZ, 0xc0, !PT ;  /* 0x0000000202ff7812 */ /* 0x040fe2000788c0ff */
[----:B------:R-:W-:Y:S01]  /*0640*/  IMAD.SHL.U32 R2, R2, 0x40, RZ ;  /* 0x0000004002027824 */ /* 0x000fe200078e00ff */
[----:B------:R-:W-:Y:S02]  /*0650*/  LOP3.LUT R3, R10, 0x1, RZ, 0xc0, !PT ;  /* 0x000000010a037812 */ /* 0x000fe400078ec0ff */
[----:B------:R-:W-:Y:S02]  /*0660*/  LEA.HI R5, R5, R9, RZ, 0x2 ;  /* 0x0000000905057211 */ /* 0x000fe400078f10ff */
[----:B------:R-:W-:-:S02]  /*0670*/  ISETP.NE.U32.AND P3, PT, R3, 0x1, PT ;  /* 0x000000010300780c */ /* 0x000fc40003f65070 */
[----:B------:R-:W-:Y:S02]  /*0680*/  LOP3.LUT R3, R8, 0x30, R4, 0xf8, !PT ;  /* 0x0000003008037812 */ /* 0x000fe400078ef804 */
[----:B------:R-:W-:Y:S02]  /*0690*/  LOP3.LUT R2, R2, 0xc0, RZ, 0xc0, !PT ;  /* 0x000000c002027812 */ /* 0x000fe400078ec0ff */
[----:B------:R-:W-:Y:S02]  /*06a0*/  LOP3.LUT R7, R5, 0xfffffffc, RZ, 0xc0, !PT ;  /* 0xfffffffc05077812 */ /* 0x000fe400078ec0ff */
[--C-:B------:R-:W-:Y:S02]  /*06b0*/  LOP3.LUT R5, R3, 0x8, R15.reuse, 0xf8, !PT ;  /* 0x0000000803057812 */ /* 0x100fe400078ef80f */
[----:B------:R-:W-:Y:S01]  /*06c0*/  SHF.R.U32.HI R4, RZ, 0x3, R8 ;  /* 0x00000003ff047819 */ /* 0x000fe20000011608 */
[----:B------:R-:W-:Y:S01]  /*06d0*/  IMAD.SHL.U32 R8, R13, 0x20, RZ ;  /* 0x000000200d087824 */ /* 0x000fe200078e00ff */
[----:B------:R-:W-:Y:S01]  /*06e0*/  LOP3.LUT R6, R2, 0x8, R15, 0xf8, !PT ;  /* 0x0000000802067812 */ /* 0x000fe200078ef80f */
[----:B------:R-:W-:Y:S01]  /*06f0*/  IMAD.IADD R15, R9, 0x1, -R7 ;  /* 0x00000001090f7824 */ /* 0x000fe200078e0a07 */
[----:B------:R-:W-:-:S02]  /*0700*/  LEA.HI R3, R10, R10, RZ, 0x1 ;  /* 0x0000000a0a037211 */ /* 0x000fc400078f08ff */
[----:B------:R-:W-:Y:S02]  /*0710*/  SHF.R.U32.HI R2, RZ, 0x3, R2 ;  /* 0x00000003ff027819 */ /* 0x000fe40000011602 */
[----:B------:R-:W-:Y:S02]  /*0720*/  LOP3.LUT R18, R5, R4, RZ, 0x3c, !PT ;  /* 0x0000000405127212 */ /* 0x000fe400078e3cff */
[----:B------:R-:W-:Y:S02]  /*0730*/  LOP3.LUT R5, R3, 0x3fffffe, RZ, 0xc0, !PT ;  /* 0x03fffffe03057812 */ /* 0x000fe400078ec0ff */
[----:B------:R-:W-:Y:S01]  /*0740*/  LOP3.LUT R2, R6, R2, RZ, 0x3c, !PT ;  /* 0x0000000206027212 */ /* 0x000fe200078e3cff */
[C---:B------:R-:W-:Y:S01]  /*0750*/  IMAD.SHL.U32 R6, R10.reuse, 0x40, RZ ;  /* 0x000000400a067824 */ /* 0x040fe200078e00ff */
[----:B------:R-:W-:Y:S01]  /*0760*/  SHF.R.S32.HI R4, RZ, 0x3, R14 ;  /* 0x00000003ff047819 */ /* 0x000fe2000001140e */
[----:B------:R-:W-:Y:S01]  /*0770*/  IMAD.IADD R11, R10, 0x1, -R5 ;  /* 0x000000010a0b7824 */ /* 0x000fe200078e0a05 */
[----:B------:R-:W-:Y:S01]  /*0780*/  SHF.R.S32.HI R3, RZ, 0x1, R3 ;  /* 0x00000001ff037819 */ /* 0x000fe20000011403 */
[----:B------:R-:W-:Y:S01]  /*0790*/  IMAD.SHL.U32 R5, R20, 0x2, RZ ;  /* 0x0000000214057824 */ /* 0x000fe200078e00ff */
[----:B------:R-:W-:Y:S01]  /*07a0*/  SHF.R.S32.HI R7, RZ, 0x7, R21 ;  /* 0x00000007ff077819 */ /* 0x000fe20000011415 */
[----:B------:R-:W-:Y:S01]  /*07b0*/  IMAD R19, R4, 0x8, R19 ;  /* 0x0000000804137824 */ /* 0x000fe200078e0213 */
[C---:B------:R-:W-:Y:S01]  /*07c0*/  LOP3.LUT P1, RZ, R3.reuse, 0x2, RZ, 0xc0, !PT ;  /* 0x0000000203ff7812 */ /* 0x040fe2000782c0ff */
[----:B------:R-:W-:Y:S01]  /*07d0*/  IMAD R213, R12, 0x2, R4 ;  /* 0x000000020cd57824 */ /* 0x000fe200078e0204 */
[----:B------:R-:W-:Y:S01]  /*07e0*/  LOP3.LUT R4, R6, 0x1c0, RZ, 0xc0, !PT ;  /* 0x000001c006047812 */ /* 0x000fe200078ec0ff */
[----:B------:R-:W-:Y:S01]  /*07f0*/  IMAD.SHL.U32 R3, R3, 0x40, RZ ;  /* 0x0000004003037824 */ /* 0x000fe200078e00ff */
[----:B------:R-:W-:Y:S01]  /*0800*/  LOP3.LUT P5, RZ, R16, 0x2, RZ, 0xc0, !PT ;  /* 0x0000000210ff7812 */ /* 0x000fe200078ac0ff */
[--C-:B------:R-:W-:Y:S01]  /*0810*/  IMAD R9, R12, 0x200, R5.reuse ;  /* 0x000002000c097824 */ /* 0x100fe200078e0205 */
[----:B------:R-:W-:Y:S01]  /*0820*/  LOP3.LUT R6, R4, 0x20, R8, 0xf8, !PT ;  /* 0x0000002004067812 */ /* 0x000fe200078ef808 */
[C---:B------:R-:W-:Y:S01]  /*0830*/  IMAD R10, R7.reuse, 0x1000, R5 ;  /* 0x00001000070a7824 */ /* 0x040fe200078e0205 */
[----:B------:R-:W-:Y:S01]  /*0840*/  SHF.R.U32.HI R5, RZ, 0x3, R4 ;  /* 0x00000003ff057819 */ /* 0x000fe20000011604 */
[----:B------:R-:W-:Y:S01]  /*0850*/  IMAD.SHL.U32 R4, R7, 0x8, RZ ;  /* 0x0000000807047824 */ /* 0x000fe200078e00ff */
[----:B------:R-:W-:Y:S01]  /*0860*/  LOP3.LUT R3, R3, 0xc0, RZ, 0xc0, !PT ;  /* 0x000000c003037812 */ /* 0x000fe200078ec0ff */
[----:B------:R-:W-:Y:S01]  /*0870*/  IMAD R7, R22, 0x400, R10 ;  /* 0x0000040016077824 */ /* 0x000fe200078e020a */
[----:B------:R-:W-:Y:S01]  /*0880*/  LOP3.LUT R8, R6, R5, RZ, 0x3c, !PT ;  /* 0x0000000506087212 */ /* 0x000fe200078e3cff */
[----:B------:R-:W-:Y:S01]  /*0890*/  IMAD.U32 R218, R0, 0x20, R2 ;  /* 0x0000002000da7824 */ /* 0x000fe200078e0002 */
[----:B------:R-:W-:Y:S01]  /*08a0*/  LOP3.LUT R4, R4, 0x8, RZ, 0xc0, !PT ;  /* 0x0000000804047812 */ /* 0x000fe200078ec0ff */
[----:B------:R-:W-:Y:S01]  /*08b0*/  IMAD.SHL.U32 R0, R16, 0x40, RZ ;  /* 0x0000004010007824 */ /* 0x000fe200078e00ff */
[----:B------:R-:W-:Y:S01]  /*08c0*/  SHF.R.U32.HI R5, RZ, 0x3, R3 ;  /* 0x00000003ff057819 */ /* 0x000fe20000011603 */
[----:B------:R-:W-:Y:S01]  /*08d0*/  IMAD.IADD R239, R8, 0x1, R7 ;  /* 0x0000000108ef7824 */ /* 0x000fe200078e0207 */
[----:B------:R-:W-:Y:S01]  /*08e0*/  LEA R210, R218, UR5, 0x1 ;  /* 0x00000005dad27c11 */ /* 0x000fe2000f8e08ff */
[----:B------:R-:W-:Y:S01]  /*08f0*/  IMAD.SHL.U32 R6, R17, 0x10, RZ ;  /* 0x0000001011067824 */ /* 0x000fe200078e00ff */
[----:B------:R-:W-:Y:S01]  /*0900*/  LOP3.LUT R8, R5, R3, R4, 0x1e, !PT ;  /* 0x0000000305087212 */ /* 0x000fe200078e1e04 */
[----:B------:R-:W-:Y:S01]  /*0910*/  IMAD.SHL.U32 R5, R17, 0x8, RZ ;  /* 0x0000000811057824 */ /* 0x000fe200078e00ff */
[----:B------:R-:W-:Y:S01]  /*0920*/  LOP3.LUT R0, R0, 0x1c0, RZ, 0xc0, !PT ;  /* 0x000001c000007812 */ /* 0x000fe200078ec0ff */
[----:B------:R-:W-:Y:S01]  /*0930*/  IMAD.SHL.U32 R3, R15, 0x40, RZ ;  /* 0x000000400f037824 */ /* 0x000fe200078e00ff */
[----:B------:R-:W-:Y:S01]  /*0940*/  LOP3.LUT R7, R4, 0x10, R6, 0xf8, !PT ;  /* 0x0000001004077812 */ /* 0x000fe200078ef806 */
[----:B------:R-:W-:Y:S01]  /*0950*/  IMAD R9, R11, 0x20, R9 ;  /* 0x000000200b097824 */ /* 0x000fe200078e0209 */
[----:B------:R-:W-:Y:S01]  /*0960*/  LOP3.LUT R5, R5, 0x8, RZ, 0xc0, !PT ;  /* 0x0000000805057812 */ /* 0x000fe200078ec0ff */
[----:B------:R-:W-:Y:S01]  /*0970*/  IMAD R4, R17, 0x200, R18 ;  /* 0x0000020011047824 */ /* 0x000fe200078e0212 */
[----:B------:R-:W-:Y:S01]  /*0980*/  SHF.R.U32.HI R6, RZ, 0x3, R0 ;  /* 0x00000003ff067819 */ /* 0x000fe20000011600 */
[----:B------:R-:W-:Y:S01]  /*0990*/  IMAD.IADD R8, R8, 0x1, R9 ;  /* 0x0000000108087824 */ /* 0x000fe200078e0209 */
[----:B------:R-:W-:-:S02]  /*09a0*/  LOP3.LUT R3, R3, 0xc0, RZ, 0xc0, !PT ;  /* 0x000000c003037812 */ /* 0x000fc400078ec0ff */
[----:B------:R-:W-:Y:S02]  /*09b0*/  LOP3.LUT R6, R6, R0, R5, 0x1e, !PT ;  /* 0x0000000006067212 */ /* 0x000fe400078e1e05 */
        /* <DEDUP_REMOVED lines=8> */
[----:B------:R-:W-:Y:S01]  /*0a40*/  USHF.R.S32.HI UR6, URZ, 0x1f, UR51 ;  /* 0x0000001f3f067899 */ /* 0x000fe20008011433 */
[----:B------:R-:W-:Y:S01]  /*0a50*/  IMAD.SHL.U32 R2, R19, 0x20, RZ ;  /* 0x0000002013027824 */ /* 0x000fe200078e00ff */
[----:B------:R-:W-:Y:S01]  /*0a60*/  LOP3.LUT P6, RZ, R16, 0x4, RZ, 0xc0, !PT ;  /* 0x0000000410ff7812 */ /* 0x000fe200078cc0ff */
[----:B------:R-:W-:Y:S01]  /*0a70*/  IMAD.U32 R0, RZ, RZ, UR7 ;  /* 0x00000007ff007e24 */ /* 0x000fe2000f8e00ff */
[----:B------:R-:W-:Y:S01]  /*0a80*/  USHF.R.S32.HI UR7, URZ, 0x1f, UR56 ;  /* 0x0000001f3f077899 */ /* 0x000fe20008011438 */
[----:B------:R-:W-:Y:S01]  /*0a90*/  IMAD R220, R22, 0x200, R2 ;  /* 0x0000020016dc7824 */ /* 0x000fe200078e0202 */
[----:B------:R-:W-:Y:S01]  /*0aa0*/  LOP3.LUT P0, RZ, R15, 0x2, RZ, 0xc0, !PT ;  /* 0x000000020fff7812 */ /* 0x000fe2000780c0ff */
[----:B------:R-:W-:Y:S01]  /*0ab0*/  IMAD.IADD R217, R2, 0x1, R3 ;  /* 0x0000000102d97824 */ /* 0x000fe200078e0203 */
[----:B------:R-:W-:Y:S01]  /*0ac0*/  SEL R214, R219, 0xffffffe0, !P5 ;  /* 0xffffffe0dbd67807 */ /* 0x000fe20006800000 */
[----:B------:R-:W-:Y:S01]  /*0ad0*/  IMAD.U32 R2, RZ, RZ, UR6 ;  /* 0x00000006ff027e24 */ /* 0x000fe2000f8e00ff */
[----:B------:R-:W-:Y:S01]  /*0ae0*/  UIADD3 UR6, UR4, 0x9000, URZ ;  /* 0x0000900004067890 */ /* 0x000fe2000fffe03f */
[----:B------:R-:W-:Y:S01]  /*0af0*/  IMAD.U32 R2, RZ, RZ, UR7 ;  /* 0x00000007ff027e24 */ /* 0x000fe2000f8e00ff */
[----:B------:R-:W-:Y:S01]  /*0b00*/  LEA R213, R213, UR5, 0x1 ;  /* 0x00000005d5d57c11 */ /* 0x000fe2000f8e08ff */
[----:B------:R-:W-:Y:S01]  /*0b10*/  VIADD R3, R24, 0x20 ;  /* 0x0000002018037836 */ /* 0x000fe20000000000 */
[----:B------:R-:W-:Y:S01]  /*0b20*/  SEL R240, R240, 0x10, !P3 ;  /* 0x00000010f0f07807 */ /* 0x000fe20005800000 */
[----:B------:R-:W-:Y:S01]  /*0b30*/  IMAD.IADD R220, R220, 0x1, R5 ;  /* 0x00000001dcdc7824 */ /* 0x000fe200078e0205 */
[----:B------:R-:W-:Y:S01]  /*0b40*/  LEA R5, R8, UR6, 0x1 ;  /* 0x0000000608057c11 */ /* 0x000fe2000f8e08ff */
[----:B------:R-:W-:Y:S01]  /*0b50*/  VIADD R2, R24, 0x40 ;  /* 0x0000004018027836 */ /* 0x000fe20000000000 */
[----:B------:R1:W-:Y:S01]  /*0b60*/  STL [R1+0x10], R3 ;  /* 0x0000100301007387 */ /* 0x0003e20000100800 */
[----:B------:R-:W-:Y:S01]  /*0b70*/  IMAD.MOV.U32 R0, RZ, RZ, 0x40 ;  /* 0x00000040ff007424 */ /* 0x000fe200078e00ff */
[----:B------:R-:W-:Y:S01]  /*0b80*/  SEL R219, R219, 0xffffffe0, !P0 ;  /* 0xffffffe0dbdb7807 */ /* 0x000fe20004000000 */
[----:B------:R-:W-:Y:S01]  /*0b90*/  IMAD.SHL.U32 R211, R220, 0x2, RZ ;  /* 0x00000002dcd37824 */ /* 0x000fe200078e00ff */
[----:B------:R2:W-:Y:S01]  /*0ba0*/  STL [R1+0x14], R2 ;  /* 0x0000140201007387 */ /* 0x0005e20000100800 */
[C---:B------:R-:W-:Y:S01]  /*0bb0*/  VIADD R241, R239.reuse, 0x20 ;  /* 0x00000020eff17836 */ /* 0x040fe20000000000 */
[----:B------:R-:W-:Y:S01]  /*0bc0*/  SEL R0, R0, 0xffffffc0, !P6 ;  /* 0xffffffc000007807 */ /* 0x000fe20007000000 */
[----:B------:R-:W-:Y:S01]  /*0bd0*/  @P2 VIADD R241, R239, 0xffffffe0 ;  /* 0xffffffe0eff12836 */ /* 0x000fe20000000000 */
[----:B------:R3:W-:Y:S01]  /*0be0*/  STL [R1+0x24], R5 ;  /* 0x0000240501007387 */ /* 0x0007e20000100800 */
[----:B------:R-:W-:Y:S01]  /*0bf0*/  IADD3 R212, R211, 0x6000, R212 ;  /* 0x00006000d3d47810 */ /* 0x000fe20007ffe0d4 */
[----:B------:R-:W-:-:S02]  /*0c00*/  IMAD.IADD R214, R213, 0x1, R214 ;  /* 0x00000001d5d67824 */ /* 0x000fc400078e02d6 */
[----:B------:R-:W-:Y:S02]  /*0c10*/  IMAD.IADD R242, R239, 0x1, R240 ;  /* 0x00000001eff27824 */ /* 0x000fe400078e02f0 */
        /* <DEDUP_REMOVED lines=8> */
.L_x_701:
        /* <DEDUP_REMOVED lines=20> */
[----:B---3--:R-:W-:Y:S01]  /*0de0*/  IMAD.U32 R5, RZ, RZ, UR7 ;  /* 0x00000007ff057e24 */ /* 0x008fe2000f8e00ff */
        /* <DEDUP_REMOVED lines=46> */
.L_x_658:
        /* <DEDUP_REMOVED lines=34> */
[----:B------:R-:W-:Y:S02]  /*12f0*/  @!UP2 UIMAD UR5, UR57, UR6, URZ ;  /* 0x000000063905a2a4 */ /* 0x000fe4000f8e023f */
[----:B------:R-:W-:Y:S02]  /*1300*/  UIADD3 UR6, UR18, 0x80, UR48 ;  /* 0x0000008012067890 */ /* 0x000fe4000fffe030 */
        /* <DEDUP_REMOVED lines=11> */
[----:B------:R-:W-:Y:S02]  /*13c0*/  @UP2 ULDC.64 UR10, c[0x0][0x420] ;  /* 0x00010800000a2ab9 */ /* 0x000fe40000000a00 */
[----:B------:R-:W-:Y:S01]  /*13d0*/  @UP1 UIADD3 UR32, UR7, UR8, URZ ;  /* 0x0000000807201290 */ /* 0x000fe2000fffe03f */
[----:B------:R-:W1:Y:S01]  /*13e0*/  F2I.FTZ.U32.TRUNC.NTZ R5, R4 ;  /* 0x0000000400057305 */ /* 0x000e62000021f000 */
[----:B------:R-:W-:Y:S02]  /*13f0*/  USHF.R.S32.HI UR8, URZ, 0x1f, UR5 ;  /* 0x0000001f3f087899 */ /* 0x000fe40008011405 */
[----:B------:R-:W-:Y:S02]  /*1400*/  @UP2 UIMAD.WIDE.U32 UR38, UR16, UR10, URZ ;  /* 0x0000000a102622a5 */ /* 0x000fe4000f8e003f */
[----:B------:R-:W-:-:S02]  /*1410*/  ULEA.HI UR19, UR8, UR5, URZ, 0x6 ;  /* 0x0000000508137291 */ /* 0x000fc4000f8f303f */
[----:B------:R-:W-:Y:S01]  /*1420*/  UIMAD UR5, UR33, UR51, URZ ;  /* 0x00000033210572a4 */ /* 0x000fe2000f8e023f */
[----:B------:R-:W-:Y:S01]  /*1430*/  ULDC.U8 UR10, c[0x0][0x480] ;  /* 0x00012000000a7ab9 */ /* 0x000fe20000000000 */
[----:B------:R-:W-:Y:S02]  /*1440*/  @UP2 UIMAD UR44, UR16, UR11, UR39 ;  /* 0x0000000b102c22a4 */ /* 0x000fe4000f8e0227 */
[----:B------:R-:W-:Y:S02]  /*1450*/  UISETP.NE.AND UP4, UPT, UR10, URZ, UPT ;  /* 0x0000003f0a00728c */ /* 0x000fe4000bf85270 */
[----:B------:R-:W-:Y:S01]  /*1460*/  UIMAD.WIDE.U32 UR10, UR51, UR58, URZ ;  /* 0x0000003a330a72a5 */ /* 0x000fe2000f8e003f */
[----:B-1----:R-:W-:Y:S01]  /*1470*/  IMAD.MOV R0, RZ, RZ, -R5 ;  /* 0x000000ffff007224 */ /* 0x002fe200078e0a05 */
[----:B------:R-:W-:Y:S01]  /*1480*/  UIMAD UR5, UR57, UR58, UR5 ;  /* 0x0000003a390572a4 */ /* 0x000fe2000f8e0205 */
[----:B------:R-:W-:Y:S01]  /*1490*/  IMAD.MOV.U32 R4, RZ, RZ, RZ ;  /* 0x000000ffff047224 */ /* 0x000fe200078e00ff */
[----:B------:R-:W-:Y:S01]  /*14a0*/  UIMAD.WIDE.U32 UR14, UR16, UR34, URZ ;  /* 0x00000022100e72a5 */ /* 0x000fe2000f8e003f */
[----:B------:R-:W-:Y:S01]  /*14b0*/  IMAD R0, R0, R6, RZ ;  /* 0x0000000600007224 */ /* 0x000fe200078e02ff */
[----:B------:R-:W-:-:S02]  /*14c0*/  UIMAD UR17, UR16, UR35, URZ ;  /* 0x00000023101172a4 */ /* 0x000fc4000f8e023f */
[----:B------:R-:W-:Y:S01]  /*14d0*/  UIADD3 UR11, UR11, UR5, URZ ;  /* 0x000000050b0b7290 */ /* 0x000fe2000fffe03f */
[----:B------:R-:W-:Y:S01]  /*14e0*/  IMAD.HI.U32 R0, R5, R0, R4 ;  /* 0x0000000005007227 */ /* 0x000fe200078e0004 */
[----:B------:R-:W-:Y:S01]  /*14f0*/  ULDC UR40, c[0x0][0x2c4] ;  /* 0x0000b10000287ab9 */ /* 0x000fe20000000800 */
[----:B------:R-:W-:Y:S02]  /*1500*/  USHF.R.S32.HI UR8, URZ, 0x6, UR26 ;  /* 0x000000063f087899 */ /* 0x000fe4000801141a */
[----:B------:R-:W-:Y:S02]  /*1510*/  USHF.R.S32.HI UR5, URZ, 0x6, UR19 ;  /* 0x000000063f057899 */ /* 0x000fe40008011413 */
[----:B------:R-:W-:Y:S01]  /*1520*/  IMAD.HI.U32 R0, R0, R2, RZ ;  /* 0x0000000200007227 */ /* 0x000fe200078e00ff */
[----:B------:R-:W-:Y:S01]  /*1530*/  ULDC UR43, c[0x0][0x2dc] ;  /* 0x0000b700002b7ab9 */ /* 0x000fe20000000800 */
[----:B------:R-:W-:Y:S01]  /*1540*/  ULDC UR61, c[0x0][0x270] ;  /* 0x00009c00003d7ab9 */ /* 0x000fe20000000800 */
[----:B------:R-:W-:-:S02]  /*1550*/  @UP2 UIADD3 UR41, UR15, UR17, URZ ;  /* 0x000000110f292290 */ /* 0x000fc4000fffe03f */
[----:B------:R-:W-:Y:S01]  /*1560*/  IADD3 R4, -R0, RZ, RZ ;  /* 0x000000ff00047210 */ /* 0x000fe20007ffe1ff */
[----:B------:R-:W-:Y:S01]  /*1570*/  @UP1 UMOV UR29, UR6 ;  /* 0x00000006001d1c82 */ /* 0x000fe20008000000 */
[----:B------:R-:W-:Y:S02]  /*1580*/  @UP3 UIMAD UR17, UR51, UR40, URZ ;  /* 0x00000028331132a4 */ /* 0x000fe4000f8e023f */
[----:B------:R-:W-:Y:S01]  /*1590*/  UIMAD.WIDE UR6, UR43, UR61, URZ ;  /* 0x0000003d2b0672a5 */ /* 0x000fe2000f8e023f */
[C---:B------:R-:W-:Y:S01]  /*15a0*/  IMAD R2, R6.reuse, R4, R2 ;  /* 0x0000000406027224 */ /* 0x040fe200078e0202 */
[----:B------:R-:W-:Y:S02]  /*15b0*/  USEL UR22, UR22, URZ, UP0 ;  /* 0x0000003f16167287 */ /* 0x000fe40008000000 */
[----:B------:R-:W-:Y:S02]  /*15c0*/  UISETP.LT.AND UP0, UPT, UR8, UR5, UPT ;  /* 0x000000050800728c */ /* 0x000fe4000bf01270 */
[----:B------:R-:W-:Y:S01]  /*15d0*/  ISETP.GT.U32.AND P1, PT, R6, R2, PT ;  /* 0x000000020600720c */ /* 0x000fe20003f24070 */
[----:B------:R-:W-:-:S02]  /*15e0*/  USEL UR54, UR20, UR14, !UP2 ;  /* 0x0000000e14367287 */ /* 0x000fc4000d000000 */
[----:B------:R-:W-:Y:S02]  /*15f0*/  @UP3 USEL UR17, UR17, UR16, !UP2 ;  /* 0x0000001011113287 */ /* 0x000fe4000d000000 */
[----:B------:R-:W-:Y:S02]  /*1600*/  UIMAD.WIDE.U32 UR14, UR6, UR10, URZ ;  /* 0x0000000a060e72a5 */ /* 0x000fe4000f8e003f */
[----:B------:R-:W-:Y:S02]  /*1610*/  UIMAD UR20, UR7, UR10, URZ ;  /* 0x0000000a071472a4 */ /* 0x000fe4000f8e023f */
[----:B------:R-:W-:Y:S01]  /*1620*/  @!UP3 UIMAD UR19, UR51, UR61, UR56 ;  /* 0x0000003d3313b2a4 */ /* 0x000fe2000f8e0238 */
[----:B------:R-:W-:Y:S01]  /*1630*/  @UP3 ULDC UR10, c[0x0][0x2e4] ;  /* 0x0000b900000a3ab9 */ /* 0x000fe20000000800 */
[----:B------:R-:W-:Y:S02]  /*1640*/  USEL UR21, UR8, UR5, UP0 ;  /* 0x0000000508157287 */ /* 0x000fe40008000000 */
[----:B------:R-:W-:Y:S01]  /*1650*/  @!P1 IMAD.IADD R2, R2, 0x1, -R6 ;  /* 0x0000000102029824 */ /* 0x000fe200078e0a06 */
[----:B------:R-:W-:Y:S01]  /*1660*/  @!UP2 UIADD3 UR44, UR37, UR23, URZ ;  /* 0x00000017252ca290 */ /* 0x000fe2000fffe03f */
[----:B------:R-:W-:Y:S01]  /*1670*/  @!P1 VIADD R0, R0, 0x1 ;  /* 0x0000000100009836 */ /* 0x000fe20000000000 */
[----:B------:R-:W-:Y:S01]  /*1680*/  @UP3 UIMAD UR23, UR56, UR10, UR17 ;  /* 0x0000000a381732a4 */ /* 0x000fe2000f8e0211 */
[----:B------:R-:W-:Y:S01]  /*1690*/  PLOP3.LUT P1, PT, PT, PT, UP1, 0x80, 0x0 ;  /* 0x000000000000781c */ /* 0x000fe20003f2f018 */
[----:B------:R-:W-:Y:S01]  /*16a0*/  @!UP3 UIMAD UR23, UR19, UR40, URZ ;  /* 0x000000281317b2a4 */ /* 0x000fe2000f8e023f */
[----:B------:R-:W-:Y:S01]  /*16b0*/  ISETP.GE.U32.AND P0, PT, R2, R6, PT ;  /* 0x000000060200720c */ /* 0x000fe20003f06070 */
[----:B------:R-:W-:Y:S01]  /*16c0*/  ULEA UR19, UR21, 0xffffffc0, 0x6 ;  /* 0xffffffc015137891 */ /* 0x000fe2000f8e303f */
[----:B------:R-:W-:Y:S01]  /*16d0*/  LOP3.LUT R2, R7, UR56, RZ, 0x3c, !PT ;  /* 0x0000003807027c12 */ /* 0x000fe2000f8e3cff */
[----:B------:R-:W-:-:S02]  /*16e0*/  UIMAD UR17, UR6, UR11, UR20 ;  /* 0x0000000b061172a4 */ /* 0x000fc4000f8e0214 */
[----:B------:R-:W-:Y:S01]  /*16f0*/  UIMAD.WIDE.U32 UR10, UR6, UR16, URZ ;  /* 0x00000010060a72a5 */ /* 0x000fe2000f8e003f */
[----:B------:R-:W-:Y:S01]  /*1700*/  ISETP.GE.AND P2, PT, R2, RZ, PT ;  /* 0x000000ff0200720c */ /* 0x000fe20003f46270 */
[----:B------:R-:W-:Y:S02]  /*1710*/  USHF.R.S32.HI UR20, URZ, 0x1f, UR19 ;  /* 0x0000001f3f147899 */ /* 0x000fe40008011413 */
[----:B------:R-:W-:Y:S02]  /*1720*/  UIADD3 UR5, UP0, UR19, UR27, URZ ;  /* 0x0000001b13057290 */ /* 0x000fe4000ff1e03f */
[----:B------:R-:W-:Y:S02]  /*1730*/  USEL UR55, UR14, UR10, !UP2 ;  /* 0x0000000a0e377287 */ /* 0x000fe4000d000000 */
[----:B------:R-:W-:Y:S01]  /*1740*/  UIMAD UR8, UR7, UR16, URZ ;  /* 0x00000010070872a4 */ /* 0x000fe2000f8e023f */
[----:B------:R-:W-:Y:S01]  /*1750*/  @P0 IADD3 R0, R0, 0x1, RZ ;  /* 0x0000000100000810 */ /* 0x000fe20007ffe0ff */
[----:B------:R-:W-:Y:S01]  /*1760*/  UIADD3.X UR10, UR20, UR22, URZ, UP0, !UPT ;  /* 0x00000016140a7290 */ /* 0x000fe200087fe43f */
[----:B------:R-:W-:Y:S01]  /*1770*/  PLOP3.LUT P0, PT, PT, PT, UP3, 0x80, 0x0 ;  /* 0x000000000000781c */ /* 0x000fe20003f0f038 */
[----:B------:R-:W-:-:S02]  /*1780*/  UIMAD UR7, UR7, UR5, URZ ;  /* 0x00000005070772a4 */ /* 0x000fc4000f8e023f */
[----:B------:R-:W-:Y:S01]  /*1790*/  @UP1 UIADD3 UR31, UR47, UR49, URZ ;  /* 0x000000312f1f1290 */ /* 0x000fe2000fffe03f */
[----:B------:R-:W-:Y:S01]  /*17a0*/  IMAD.MOV.U32 R14, RZ, RZ, R0 ;  /* 0x000000ffff0e7224 */ /* 0x000fe200078e0000 */
[----:B------:R-:W-:Y:S02]  /*17b0*/  UIADD3 UR42, UR15, UR17, URZ ;  /* 0x000000110f2a7290 */ /* 0x000fe4000fffe03f */
        /* <DEDUP_REMOVED lines=29> */
.L_x_660:
        /* <DEDUP_REMOVED lines=13> */
.L_x_661:
        /* <DEDUP_REMOVED lines=11> */
.L_x_662:
[----:B------:R-:W-:-:S04]  /*1b10*/  UIMAD UR5, UR51, UR61, UR56 ;  /* 0x0000003d330572a4 */ /* 0x000fc8000f8e0238 */
[----:B------:R-:W-:-:S12]  /*1b20*/  UIMAD UR5, UR5, UR58, URZ ;  /* 0x0000003a050572a4 */ /* 0x000fd8000f8e023f */
.L_x_663:
[----:B------:R-:W2:Y:S01]  /*1b30*/  LDL.64 R4, [R1] ;  /* 0x0000000001047983 */ /* 0x000ea20000100a00 */
[----:B------:R-:W-:-:S03]  /*1b40*/  ULDC UR7, c[0x0][0x2dc] ;  /* 0x0000b70000077ab9 */ /* 0x000fc60000000800 */
[----:B------:R1:W2:Y:S01]  /*1b50*/  LDL.64 R22, [R1] ;  /* 0x0000000001167983 */ /* 0x0002a20000100a00 */
[----:B------:R-:W-:Y:S01]  /*1b60*/  UIADD3 UR5, UR19, UR5, URZ ;  /* 0x0000000513057290 */ /* 0x000fe2000fffe03f */
[----:B------:R-:W-:Y:S01]  /*1b70*/  BSSY B1, `(.L_x_659) ;  /* 0x0000955000017945 */ /* 0x000fe20003800000 */
[----:B------:R-:W-:Y:S01]  /*1b80*/  UIMAD UR38, UR7, UR61, URZ ;  /* 0x0000003d072672a4 */ /* 0x000fe2000f8e023f */
[----:B------:R-:W3:Y:S01]  /*1b90*/  S2R R20, SR_TID.X ;  /* 0x0000000000147919 */ /* 0x000ee20000002100 */
[----:B------:R-:W-:Y:S01]  /*1ba0*/  ULDC.64 UR36, c[0x0][0x478] ;  /* 0x00011e0000247ab9 */ /* 0x000fe20000000a00 */
[----:B------:R-:W-:Y:S02]  /*1bb0*/  USHF.R.S32.HI UR39, URZ, 0x1f, UR56 ;  /* 0x0000001f3f277899 */ /* 0x000fe40008011438 */
[----:B------:R-:W-:Y:S01]  /*1bc0*/  UIADD3 UR11, -UR9, UR18, UR48 ;  /* 0x00000012090b7290 */ /* 0x000fe2000fffe130 */
[----:B------:R-:W-:Y:S01]  /*1bd0*/  ULDC.64 UR16, c[0x0][0x258] ;  /* 0x0000960000107ab9 */ /* 0x000fe20000000a00 */
[----:B------:R-:W-:Y:S01]  /*1be0*/  USHF.L.U32 UR28, UR38, 0x6, URZ ;  /* 0x00000006261c7899 */ /* 0x000fe2000800063f */
[----:B------:R-:W-:Y:S01]  /*1bf0*/  IMAD.U32 R9, RZ, RZ, UR16 ;  /* 0x00000010ff097e24 */ /* 0x000fe2000f8e00ff */
[----:B------:R-:W-:-:S02]  /*1c00*/  UIMAD UR8, UR39, UR16, URZ ;  /* 0x00000010270872a4 */ /* 0x000fc4000f8e023f */
[----:B------:R-:W-:Y:S02]  /*1c10*/  UIADD3 UR10, UR21, -0x1, URZ ;  /* 0xffffffff150a7890 */ /* 0x000fe4000fffe03f */
[----:B------:R-:W-:-:S03]  /*1c20*/  UIMAD UR31, UR56, UR17, UR8 ;  /* 0x00000011381f72a4 */ /* 0x000fc6000f8e0208 */
[----:B------:R-:W-:Y:S02]  /*1c30*/  ULDC.64 UR16, c[0x0][0x428] ;  /* 0x00010a0000107ab9 */ /* 0x000fe40000000a00 */
[----:B------:R-:W-:-:S04]  /*1c40*/  UIMAD UR8, UR39, UR16, URZ ;  /* 0x00000010270872a4 */ /* 0x000fc8000f8e023f */
[----:B------:R-:W-:Y:S01]  /*1c50*/  UIMAD UR8, UR56, UR17, UR8 ;  /* 0x00000011380872a4 */ /* 0x000fe2000f8e0208 */
[----:B---3--:R-:W-:-:S04]  /*1c60*/  SHF.R.S32.HI R21, RZ, 0x1f, R20 ;  /* 0x0000001fff157819 */ /* 0x008fc80000011414 */
[CC--:B------:R-:W-:Y:S02]  /*1c70*/  LEA.HI R2, R21.reuse, R20.reuse, RZ, 0x2 ;  /* 0x0000001415027211 */ /* 0x0c0fe400078f10ff */
[----:B------:R-:W-:Y:S02]  /*1c80*/  LEA.HI R8, R21, R20, RZ, 0x5 ;  /* 0x0000001415087211 */ /* 0x000fe400078f28ff */
[----:B------:R-:W-:-:S04]  /*1c90*/  SHF.R.S32.HI R2, RZ, 0x2, R2 ;  /* 0x00000002ff027819 */ /* 0x000fc80000011402 */
[----:B------:R-:W-:Y:S02]  /*1ca0*/  SHF.R.S32.HI R19, RZ, 0x1f, R2 ;  /* 0x0000001fff137819 */ /* 0x000fe40000011402 */
[----:B------:R-:W-:Y:S01]  /*1cb0*/  IADD3 R0, P0, R2, UR19, RZ ;  /* 0x0000001302007c10 */ /* 0x000fe2000ff1e0ff */
[----:B--2---:R-:W-:-:S03]  /*1cc0*/  IMAD.MOV.U32 R22, RZ, RZ, R4 ;  /* 0x000000ffff167224 */ /* 0x004fc600078e0004 */
[----:B------:R-:W-:Y:S02]  /*1cd0*/  IADD3.X R4, R19, UR20, RZ, P0, !PT ;  /* 0x0000001413047c10 */ /* 0x000fe400087fe4ff */
[----:B------:R-:W-:-:S03]  /*1ce0*/  SHF.R.S32.HI R23, RZ, 0x1f, R22 ;  /* 0x0000001fff177819 */ /* 0x000fc60000011416 */
[----:B------:R-:W-:Y:S02]  /*1cf0*/  IMAD R6, R4, UR34, RZ ;  /* 0x0000002204067c24 */ /* 0x000fe4000f8e02ff */
[C---:B------:R-:W-:Y:S01]  /*1d00*/  IMAD.WIDE.U32 R4, R0.reuse, UR34, R22 ;  /* 0x0000002200047c25 */ /* 0x040fe2000f8e0016 */
[----:B------:R-:W-:Y:S01]  /*1d10*/  UIADD3 UR34, UR19, UR23, URZ ;  /* 0x0000001713227290 */ /* 0x000fe2000fffe03f */
[----:B------:R1:W-:Y:S01]  /*1d20*/  STL [R1+0x4], R23 ;  /* 0x0000041701007387 */ /* 0x0003e20000100800 */
[----:B------:R-:W-:Y:S01]  /*1d30*/  UIMAD.WIDE UR22, UR5, 0x4, UR36 ;  /* 0x00000004051678a5 */ /* 0x000fe2000f8e0224 */
[----:B------:R-:W-:Y:S01]  /*1d40*/  IMAD R0, R0, UR35, R6 ;  /* 0x0000002300007c24 */ /* 0x000fe2000f8e0206 */
[----:B------:R-:W-:Y:S01]  /*1d50*/  IADD3 R6, P0, R4, UR54, RZ ;  /* 0x0000003604067c10 */ /* 0x000fe2000ff1e0ff */
[----:B------:R-:W-:Y:S01]  /*1d60*/  ULDC UR54, c[0x0][0x398] ;  /* 0x0000e60000367ab9 */ /* 0x000fe20000000800 */
[----:B------:R-:W-:Y:S02]  /*1d70*/  ULDC.64 UR36, c[0x0][0x210] ;  /* 0x0000840000247ab9 */ /* 0x000fe40000000a00 */
[----:B------:R-:W-:-:S02]  /*1d80*/  IADD3.X R7, R5, UR41, R0, P0, !PT ;  /* 0x0000002905077c10 */ /* 0x000fc400087fe400 */
[----:B------:R-:W-:Y:S01]  /*1d90*/  IADD3 R4, P0, R22, UR6, RZ ;  /* 0x0000000616047c10 */ /* 0x000fe2000ff1e0ff */
[----:B------:R-:W-:Y:S02]  /*1da0*/  ULDC.64 UR6, c[0x0][0x420] ;  /* 0x0001080000067ab9 */ /* 0x000fe40000000a00 */
[----:B------:R-:W-:Y:S01]  /*1db0*/  IMAD.U32 R0, RZ, RZ, UR6 ;  /* 0x00000006ff007e24 */ /* 0x000fe2000f8e00ff */
[----:B------:R-:W-:Y:S01]  /*1dc0*/  IADD3.X R5, R23, UR44, RZ, P0, !PT ;  /* 0x0000002c17057c10 */ /* 0x000fe200087fe4ff */
[----:B------:R-:W-:Y:S01]  /*1dd0*/  UIMAD UR5, UR20, UR6, URZ ;  /* 0x00000006140572a4 */ /* 0x000fe2000f8e023f */
[----:B------:R-:W-:Y:S01]  /*1de0*/  IMAD.WIDE.U32 R6, R9, UR56, R6 ;  /* 0x0000003809067c25 */ /* 0x000fe2000f8e0006 */
[----:B------:R-:W-:-:S03]  /*1df0*/  UIADD3 UR20, UP2, UP0, UR26, UR28, UR43 ;  /* 0x0000001c1a147290 */ /* 0x000fc6000f85e02b */
[----:B------:R-:W-:Y:S01]  /*1e00*/  IMAD.WIDE.U32 R4, R0, UR19, R4 ;  /* 0x0000001300047c25 */ /* 0x000fe2000f8e0004 */
[----:B------:R-:W-:Y:S01]  /*1e10*/  UIMAD UR19, UR19, UR7, UR5 ;  /* 0x00000007131372a4 */ /* 0x000fe2000f8e0205 */
[----:B------:R-:W-:Y:S01]  /*1e20*/  LEA R245, P4, R6, UR36, 0x1 ;  /* 0x0000002406f57c11 */ /* 0x000fe2000f8808ff */
[----:B------:R-:W-:Y:S01]  /*1e30*/  UIADD3 UR5, UR11, -UR54, URZ ;  /* 0x800000360b057290 */ /* 0x000fe2000fffe03f */
[----:B------:R-:W-:Y:S01]  /*1e40*/  IMAD.U32 R0, RZ, RZ, UR16 ;  /* 0x00000010ff007e24 */ /* 0x000fe2000f8e00ff */
[----:B------:R-:W-:Y:S01]  /*1e50*/  USHF.R.S32.HI UR11, URZ, 0x1f, UR28 ;  /* 0x0000001f3f0b7899 */ /* 0x000fe2000801141c */
[----:B------:R-:W-:Y:S01]  /*1e60*/  IMAD R9, R19, UR6, RZ ;  /* 0x0000000613097c24 */ /* 0x000fe2000f8e02ff */
[----:B------:R-:W-:Y:S01]  /*1e70*/  USHF.R.S32.HI UR35, URZ, 0x1f, UR5 ;  /* 0x0000001f3f237899 */ /* 0x000fe20008011405 */
[----:B------:R-:W-:Y:S01]  /*1e80*/  VIADD R5, R5, UR19 ;  /* 0x0000001305057c36 */ /* 0x000fe20008000000 */
[----:B------:R-:W-:Y:S01]  /*1e90*/  UIADD3.X UR11, UR45, UR11, UR46, UP2, UP0 ;  /* 0x0000000b2d0b7290 */ /* 0x000fe200097e042e */
[----:B------:R-:W-:Y:S01]  /*1ea0*/  IMAD R9, R2, UR7, R9 ;  /* 0x0000000702097c24 */ /* 0x000fe2000f8e0209 */
[----:B------:R-:W-:Y:S01]  /*1eb0*/  ULEA.HI UR35, UR35, UR5, URZ, 0x6 ;  /* 0x0000000523237291 */ /* 0x000fe2000f8f303f */
[----:B------:R-:W-:Y:S01]  /*1ec0*/  IMAD.WIDE.U32 R4, R0, UR56, R4 ;  /* 0x0000003800047c25 */ /* 0x000fe2000f8e0004 */
[----:B------:R-:W-:Y:S01]  /*1ed0*/  LOP3.LUT R0, R8, 0xffffffe0, RZ, 0xc0, !PT ;  /* 0xffffffe008007812 */ /* 0x000fe200078ec0ff */
[----:B------:R-:W-:Y:S01]  /*1ee0*/  UIADD3 UR5, UP3, UP2, UR53, UR20, UR55 ;  /* 0x0000001435057290 */ /* 0x000fe2000fa7e037 */
[----:B------:R-:W-:Y:S01]  /*1ef0*/  SHF.R.S32.HI R8, RZ, 0x5, R8 ;  /* 0x00000005ff087819 */ /* 0x000fe20000011408 */
[----:B------:R-:W-:Y:S01]  /*1f00*/  USHF.R.S32.HI UR35, URZ, 0x6, UR35 ;  /* 0x000000063f237899 */ /* 0x000fe20008011423 */
[----:B------:R-:W-:Y:S01]  /*1f10*/  VIADD R5, R5, UR8 ;  /* 0x0000000805057c36 */ /* 0x000fe20008000000 */
[----:B------:R-:W-:Y:S01]  /*1f20*/  UIADD3.X UR8, UR50, UR11, UR42, UP3, UP2 ;  /* 0x0000000b32087290 */ /* 0x000fe20009fe442a */
[----:B------:R-:W-:Y:S01]  /*1f30*/  IMAD.IADD R18, R20, 0x1, -R0 ;  /* 0x0000000114127824 */ /* 0x000fe200078e0a00 */
[----:B------:R-:W-:Y:S01]  /*1f40*/  UISETP.LT.AND UP0, UPT, URZ, UR35, UPT ;  /* 0x000000233f00728c */ /* 0x000fe2000bf01270 */
[----:B------:R-:W-:Y:S01]  /*1f50*/  IMAD.WIDE.U32 R4, R2, UR6, R4 ;  /* 0x0000000602047c25 */ /* 0x000fe2000f8e0004 */
[----:B------:R-:W-:Y:S01]  /*1f60*/  ULDC.64 UR26, c[0x0][0x3e0] ;  /* 0x0000f800001a7ab9 */ /* 0x000fe20000000a00 */
[----:B------:R-:W-:Y:S01]  /*1f70*/  ULDC.64 UR16, c[0x0][0x400] ;  /* 0x0001000000107ab9 */ /* 0x000fe20000000a00 */
[----:B------:R-:W-:Y:S01]  /*1f80*/  USEL UR35, URZ, UR35, !UP0 ;  /* 0x000000233f237287 */ /* 0x000fe2000c000000 */
[----:B------:R-:W-:Y:S01]  /*1f90*/  IMAD R8, R8, UR38, R18 ;  /* 0x0000002608087c24 */ /* 0x000fe2000f8e0212 */
[----:B------:R-:W-:Y:S01]  /*1fa0*/  LEA R246, P3, R4, UR26, 0x1 ;  /* 0x0000001a04f67c11 */ /* 0x000fe2000f8608ff */
[----:B------:R-:W-:Y:S01]  /*1fb0*/  IMAD.IADD R5, R5, 0x1, R9 ;  /* 0x0000000105057824 */ /* 0x000fe200078e0209 */
[----:B------:R-:W-:Y:S01]  /*1fc0*/  UISETP.GT.AND UP0, UPT, UR21, UR35, UPT ;  /* 0x000000231500728c */ /* 0x000fe2000bf04270 */
[----:B------:R-:W-:Y:S01]  /*1fd0*/  VIADD R7, R7, UR31 ;  /* 0x0000001f07077c36 */ /* 0x000fe20008000000 */
[----:B------:R-:W-:Y:S01]  /*1fe0*/  IADD3 R0, P0, R8, UR5, RZ ;  /* 0x0000000508007c10 */ /* 0x000fe2000ff1e0ff */
[----:B------:R-:W-:Y:S01]  /*1ff0*/  ULDC.64 UR44, c[0x0][0x2b0] ;  /* 0x0000ac00002c7ab9 */ /* 0x000fe20000000a00 */
[----:B------:R-:W-:Y:S01]  /*2000*/  LEA.HI.X R244, R4, UR27, R5, 0x1, P3 ;  /* 0x0000001b04f47c11 */ /* 0x000fe200098f0c05 */
[----:B------:R-:W-:Y:S01]  /*2010*/  UIMAD.WIDE UR20, UR34, 0x4, UR44 ;  /* 0x00000004221478a5 */ /* 0x000fe2000f8e022c */
[----:B------:R-:W-:Y:S01]  /*2020*/  LEA.HI.X.SX32 R8, R8, UR8, 0x1, P0 ;  /* 0x0000000808087c11 */ /* 0x000fe200080f0eff */
[----:B------:R-:W-:Y:S01]  /*2030*/  UMOV UR19, UR23 ;  /* 0x0000001700137c82 */ /* 0x000fe20008000000 */
[----:B------:R-:W-:-:S02]  /*2040*/  PLOP3.LUT P0, PT, PT, PT, UP0, 0x80, 0x0 ;  /* 0x000000000000781c */ /* 0x000fc40003f0f008 */
[----:B------:R-:W-:Y:S02]  /*2050*/  LEA R226, P2, R0, UR16, 0x2 ;  /* 0x0000001000e27c11 */ /* 0x000fe4000f8410ff */
[----:B------:R-:W-:Y:S02]  /*2060*/  LEA.HI.X R243, R6, UR37, R7, 0x1, P4 ;  /* 0x0000002506f37c11 */ /* 0x000fe4000a0f0c07 */
[----:B------:R-:W-:-:S07]  /*2070*/  LEA.HI.X R225, R0, UR17, R8, 0x2, P2 ;  /* 0x0000001100e17c11 */ /* 0x000fce00090f1408 */
        /* <DEDUP_REMOVED lines=20> */
.L_x_665:
        /* <DEDUP_REMOVED lines=19> */
.L_x_666:
        /* <DEDUP_REMOVED lines=38> */
.L_x_668:
[----:B------:R-:W-:Y:S05]  /*2550*/  BSYNC B0 ;  /* 0x0000000000007941 */ /* 0x000fea0003800000 */
.L_x_667:
        /* <DEDUP_REMOVED lines=19> */
.L_x_670:
[----:B------:R-:W-:Y:S05]  /*2690*/  BSYNC B0 ;  /* 0x0000000000007941 */ /* 0x000fea0003800000 */
.L_x_669:
        /* <DEDUP_REMOVED lines=32> */
.L_x_672:
[----:B------:R-:W-:Y:S05]  /*28a0*/  BSYNC B0 ;  /* 0x0000000000007941 */ /* 0x000fea0003800000 */
.L_x_671:
        /* <DEDUP_REMOVED lines=20> */
.L_x_664:
        /* <DEDUP_REMOVED lines=72> */
.L_x_675:
[----:B------:R-:W-:Y:S05]  /*2e70*/  BSYNC B0 ;  /* 0x0000000000007941 */ /* 0x000fea0003800000 */
.L_x_674:
        /* <DEDUP_REMOVED lines=44> */
.L_x_677:
[----:B------:R-:W-:Y:S05]  /*3140*/  BSYNC B0 ;  /* 0x0000000000007941 */ /* 0x000fea0003800000 */
.L_x_676:
        /* <DEDUP_REMOVED lines=41> */
.L_x_679:
[----:B------:R-:W-:Y:S05]  /*33e0*/  BSYNC B0 ;  /* 0x0000000000007941 */ /* 0x000fea0003800000 */
.L_x_678:
        /* <DEDUP_REMOVED lines=16> */
.L_x_681:
        /* <DEDUP_REMOVED lines=37> */
.L_x_682:
[----:B------:R-:W-:Y:S05]  /*3740*/  BSYNC B0 ;  /* 0x0000000000007941 */ /* 0x000fea0003800000 */
.L_x_680:
[----:B-1----:R-:W-:Y:S01]  /*3750*/  IMAD.U32 R4, RZ, RZ, UR24 ;  /* 0x00000018ff047e24 */ /* 0x002fe2000f8e00ff */
[----:B------:R-:W-:Y:S01]  /*3760*/  UIMAD UR6, UR30, UR24, URZ ;  /* 0x000000181e0672a4 */ /* 0x000fe2000f8e023f */
[----:B------:R1:W-:Y:S01]  /*3770*/  @P1 STS [R0+0x9000], RZ ;  /* 0x009000ff00001388 */ /* 0x0003e20000000800 */
[----:B----4-:R-:W-:Y:S01]  /*3780*/  VIADD R8, R247, 0x8 ;  /* 0x00000008f7087836 */ /* 0x010fe20000000000 */
[----:B------:R-:W-:Y:S01]  /*3790*/  BSSY B0, `(.L_x_683) ;  /* 0x000003f000007945 */ /* 0x000fe20003800000 */
[----:B------:R-:W-:Y:S01]  /*37a0*/  IMAD.WIDE.U32 R4, R4, UR48, R22 ;  /* 0x0000003004047c25 */ /* 0x000fe2000f8e0016 */
[----:B------:R-:W-:Y:S01]  /*37b0*/  UIMAD UR6, UR48, UR25, UR6 ;  /* 0x00000019300672a4 */ /* 0x000fe2000f8e0206 */
        /* <DEDUP_REMOVED lines=60> */
.L_x_684:
[----:B------:R-:W-:Y:S05]  /*3b80*/  BSYNC B0 ;  /* 0x0000000000007941 */ /* 0x000fea0003800000 */
.L_x_683:
        /* <DEDUP_REMOVED lines=11> */
[----:B------:R-:W-:-:S04]  /*3c40*/  IMAD.X R4, RZ, RZ, R19, P1 ;  /* 0x000000ffff047224 */ /* 0x000fc800008e0613 */
[----:B------:R-:W-:Y:S02]  /*3c50*/  IMAD R7, R4, UR24, RZ ;  /* 0x0000001804077c24 */ /* 0x000fe4000f8e02ff */
[----:B--2-4-:R-:W1:Y:S01]  /*3c60*/  @!P4 LDC.64 R10, c[0x0][0x218] ;  /* 0x00008600ff0acb82 */ /* 0x014e620000000a00 */
        /* <DEDUP_REMOVED lines=11> */
[----:B-----5:R-:W-:Y:S02]  /*3d20*/  ISETP.GE.AND P3, PT, R8, UR5, PT ;  /* 0x0000000508007c0c */ /* 0x020fe4000bf66270 */
[----:B---3--:R-:W-:-:S11]  /*3d30*/  ISETP.GE.AND P2, PT, R12, UR5, PT ;  /* 0x000000050c007c0c */ /* 0x008fd6000bf46270 */
[----:B------:R-:W1:Y:S01]  /*3d40*/  @!P3 LDC.64 R8, c[0x0][0x218] ;  /* 0x00008600ff08bb82 */ /* 0x000e620000000a00 */
[----:B------:R2:W-:Y:S07]  /*3d50*/  @P3 STS.128 [R0+0xc000], RZ ;  /* 0x00c000ff00003388 */ /* 0x0005ee0000000c00 */
[----:B------:R-:W3:Y:S01]  /*3d60*/  @!P2 LDC.64 R6, c[0x0][0x218] ;  /* 0x00008600ff06ab82 */ /* 0x000ee20000000a00 */
[----:B-1----:R-:W-:-:S04]  /*3d70*/  @!P3 LEA R8, P1, R4, R8, 0x1 ;  /* 0x000000080408b211 */ /* 0x002fc800078208ff */
[C---:B------:R-:W-:Y:S02]  /*3d80*/  @!P3 LEA.HI.X R9, R4.reuse, R9, R2, 0x1, P1 ;  /* 0x000000090409b211 */ /* 0x040fe400008f0c02 */
[----:B---3--:R-:W-:-:S03]  /*3d90*/  @!P2 LEA R6, P1, R4, R6, 0x1 ;  /* 0x000000060406a211 */ /* 0x008fc600078208ff */
        /* <DEDUP_REMOVED lines=10> */
.L_x_686:
[----:B------:R-:W-:Y:S05]  /*3e40*/  BSYNC B0 ;  /* 0x0000000000007941 */ /* 0x000fea0003800000 */
.L_x_685:
[----:B------:R-:W0:Y:S01]  /*3e50*/  LDGDEPBAR ;  /* 0x00000000000079af */ /* 0x000e220000000000 */
[----:B------:R-:W-:Y:S01]  /*3e60*/  ULDC.64 UR14, c[0x0][0x3c8] ;  /* 0x0000f200000e7ab9 */ /* 0x000fe20000000a00 */
[----:B------:R-:W-:Y:S01]  /*3e70*/  ISETP.NE.AND P3, PT, R15, RZ, PT ;  /* 0x000000ff0f00720c */ /* 0x000fe20003f65270 */
[----:B------:R-:W-:Y:S01]  /*3e80*/  UISETP.NE.U32.AND UP1, UPT, UR14, URZ, UPT ;  /* 0x0000003f0e00728c */ /* 0x000fe2000bf25070 */
[----:B------:R-:W-:Y:S01]  /*3e90*/  ISETP.NE.AND P2, PT, R16, RZ, PT ;  /* 0x000000ff1000720c */ /* 0x000fe20003f45270 */
[----:B--2---:R-:W-:Y:S01]  /*3ea0*/  IMAD.MOV.U32 R6, RZ, RZ, 0x4 ;  /* 0x00000004ff067424 */ /* 0x004fe200078e00ff */
[----:B------:R-:W-:Y:S01]  /*3eb0*/  USHF.R.S32.HI UR6, URZ, 0x1f, UR56 ;  /* 0x0000001f3f067899 */ /* 0x000fe20008011438 */
[----:B------:R-:W-:Y:S01]  /*3ec0*/  IMAD.MOV.U32 R4, RZ, RZ, 0x4 ;  /* 0x00000004ff047424 */ /* 0x000fe200078e00ff */
[----:B------:R-:W-:Y:S01]  /*3ed0*/  UISETP.NE.AND.EX UP1, UPT, UR15, URZ, UPT, UP1 ;  /* 0x0000003f0f00728c */ /* 0x000fe2000bf25310 */
[----:B------:R-:W-:Y:S01]  /*3ee0*/  IMAD.MOV.U32 R252, RZ, RZ, 0x7f800000 ;  /* 0x7f800000fffc7424 */ /* 0x000fe200078e00ff */
[----:B-1--4-:R-:W1:Y:S01]  /*3ef0*/  LDC.64 R10, c[0x0][0x3b8] ;  /* 0x0000ee00ff0a7b82 */ /* 0x012e620000000a00 */
[----:B------:R-:W-:Y:S01]  /*3f00*/  IMAD.MOV.U32 R2, RZ, RZ, 0x7f800000 ;  /* 0x7f800000ff027424 */ /* 0x000fe200078e00ff */
[----:B------:R-:W-:Y:S01]  /*3f10*/  ULDC UR46, c[0x0][0x2d0] ;  /* 0x0000b400002e7ab9 */ /* 0x000fe20000000800 */
[----:B---3--:R-:W-:Y:S01]  /*3f20*/  IMAD.MOV.U32 R0, RZ, RZ, 0x7f800000 ;  /* 0x7f800000ff007424 */ /* 0x008fe200078e00ff */
[----:B------:R-:W-:Y:S01]  /*3f30*/  PLOP3.LUT P1, PT, PT, PT, UP1, 0x80, 0x0 ;  /* 0x000000000000781c */ /* 0x000fe20003f2f018 */
[----:B------:R-:W-:Y:S01]  /*3f40*/  IMAD.MOV.U32 R251, RZ, RZ, 0x7f800000 ;  /* 0x7f800000fffb7424 */ /* 0x000fe200078e00ff */
[----:B------:R-:W-:Y:S01]  /*3f50*/  ULDC UR50, c[0x0][0x398] ;  /* 0x0000e60000327ab9 */ /* 0x000fe20000000800 */
[----:B------:R-:W-:-:S02]  /*3f60*/  IMAD.WIDE R4, R247, R4, UR20 ;  /* 0x00000014f7047e25 */ /* 0x000fc4000f8e0204 */
[----:B------:R-:W-:Y:S01]  /*3f70*/  @UP1 ULDC.64 UR16, c[0x0][0x3d0] ;  /* 0x0000f40000101ab9 */ /* 0x000fe20000000a00 */
[----:B------:R-:W-:Y:S01]  /*3f80*/  @UP1 UMOV UR7, UR6 ;  /* 0x0000000600071c82 */ /* 0x000fe20008000000 */
[----:B------:R-:W-:Y:S01]  /*3f90*/  @!P5 IMAD.WIDE R6, R14, R6, UR20 ;  /* 0x000000140e06de25 */ /* 0x000fe2000f8e0206 */
[----:B------:R-:W2:Y:S01]  /*3fa0*/  @!P3 LDG.E R2, desc[UR12][R4.64] ;  /* 0x0000000c0402b981 */ /* 0x000ea2000c1e1900 */
[----:B------:R-:W-:Y:S01]  /*3fb0*/  @UP1 UIMAD UR5, UR57, UR16, URZ ;  /* 0x00000010390512a4 */ /* 0x000fe2000f8e023f */
[----:B------:R-:W-:-:S04]  /*3fc0*/  DEPBAR.LE SB0, 0x1 ;  /* 0x000080400000791a */ /* 0x000fc80000000000 */
[----:B------:R-:W3:Y:S01]  /*3fd0*/  @!P2 LDG.E R0, desc[UR12][R4.64+0x20] ;  /* 0x0000200c0400a981 */ /* 0x000ee2000c1e1900 */
[----:B------:R-:W-:Y:S01]  /*3fe0*/  @UP1 UMOV UR6, UR56 ;  /* 0x0000003800061c82 */ /* 0x000fe20008000000 */
[----:B------:R-:W-:Y:S02]  /*3ff0*/  @UP1 UIMAD UR5, UR51, UR17, UR5 ;  /* 0x00000011330512a4 */ /* 0x000fe4000f8e0205 */
[----:B------:R4:W5:Y:S01]  /*4000*/  @!P6 LDG.E R251, desc[UR12][R4.64+0x80] ;  /* 0x0000800c04fbe981 */ /* 0x000962000c1e1900 */
[----:B------:R-:W-:-:S03]  /*4010*/  @UP1 UIMAD.WIDE.U32 UR6, UR51, UR16, UR6 ;  /* 0x00000010330612a5 */ /* 0x000fc6000f8e0006 */
[----:B------:R-:W5:Y:S01]  /*4020*/  @!P5 LDG.E R252, desc[UR12][R6.64] ;  /* 0x0000000c06fcd981 */ /* 0x000f62000c1e1900 */
[----:B------:R-:W-:Y:S02]  /*4030*/  @UP1 ULEA UR14, UP0, UR6, UR14, 0x2 ;  /* 0x0000000e060e1291 */ /* 0x000fe4000f80103f */
[----:B------:R-:W-:Y:S01]  /*4040*/  @UP1 UIADD3 UR5, UR7, UR5, URZ ;  /* 0x0000000507051290 */ /* 0x000fe2000fffe03f */
[----:B------:R-:W-:Y:S03]  /*4050*/  BAR.SYNC.DEFER_BLOCKING 0x0 ;  /* 0x0000000000007b1d */ /* 0x000fe60000010000 */
[----:B------:R-:W-:-:S03]  /*4060*/  @UP1 ULEA.HI.X UR15, UR6, UR15, UR5, 0x2, UP0 ;  /* 0x0000000f060f1291 */ /* 0x000fc600080f1405 */
[----:B------:R-:W-:Y:S01]  /*4070*/  @UP1 ULDC UR5, c[0x0][0x2e8] ;  /* 0x0000ba0000051ab9 */ /* 0x000fe20000000800 */
[----:B------:R-:W-:Y:S01]  /*4080*/  LEA R196, R218, UR4, 0x1 ;  /* 0x00000004dac47c11 */ /* 0x000fe2000f8e08ff */
[----:B------:R-:W-:Y:S01]  /*4090*/  IMAD.U32 R233, RZ, RZ, UR52 ;  /* 0x00000034ffe97e24 */ /* 0x000fe2000f8e00ff */
[----:B------:R-:W-:Y:S02]  /*40a0*/  USHF.L.U32 UR24, UR38, 0x4, URZ ;  /* 0x0000000426187899 */ /* 0x000fe4000800063f */
[----:B------:R-:W-:Y:S01]  /*40b0*/  USHF.L.U32 UR23, UR38, 0x3, URZ ;  /* 0x0000000326177899 */ /* 0x000fe2000800063f */
[----:B------:R-:W-:Y:S01]  /*40c0*/  VIADD R208, R217, 0x1800 ;  /* 0x00001800d9d07836 */ /* 0x000fe20000000000 */
[----:B------:R-:W-:Y:S01]  /*40d0*/  UIADD3 UR43, UR48, UR18, URZ ;  /* 0x00000012302b7290 */ /* 0x000fe2000fffe03f */
[----:B------:R-:W-:Y:S01]  /*40e0*/  IMAD.MOV.U32 R250, RZ, RZ, R238 ;  /* 0x000000fffffa7224 */ /* 0x000fe200078e00ee */
[----:B------:R-:W-:Y:S02]  /*40f0*/  CS2R R126, SRZ ;  /* 0x00000000007e7805 */ /* 0x000fe4000001ff00 */
[----:B------:R-:W-:Y:S01]  /*4100*/  CS2R R124, SRZ ;  /* 0x00000000007c7805 */ /* 0x000fe2000001ff00 */
[----:B----4-:R-:W-:Y:S01]  /*4110*/  IMAD.U32 R4, RZ, RZ, UR14 ;  /* 0x0000000eff047e24 */ /* 0x010fe2000f8e00ff */
[----:B------:R-:W-:Y:S01]  /*4120*/  CS2R R130, SRZ ;  /* 0x0000000000827805 */ /* 0x000fe2000001ff00 */
[----:B------:R-:W-:Y:S01]  /*4130*/  IMAD.U32 R5, RZ, RZ, UR15 ;  /* 0x0000000fff057e24 */ /* 0x000fe2000f8e00ff */
[----:B------:R-:W-:-:S02]  /*4140*/  CS2R R128, SRZ ;  /* 0x0000000000807805 */ /* 0x000fc4000001ff00 */
[----:B------:R-:W-:Y:S02]  /*4150*/  CS2R R122, SRZ ;  /* 0x00000000007a7805 */ /* 0x000fe4000001ff00 */
[----:B------:R-:W-:Y:S02]  /*4160*/  CS2R R120, SRZ ;  /* 0x0000000000787805 */ /* 0x000fe4000001ff00 */
[----:B------:R-:W-:Y:S01]  /*4170*/  CS2R R118, SRZ ;  /* 0x0000000000767805 */ /* 0x000fe2000001ff00 */
[----:B------:R-:W4:Y:S01]  /*4180*/  @P1 LDG.E R6, desc[UR12][R4.64] ;  /* 0x0000000c04061981 */ /* 0x000f22000c1e1900 */
[----:B------:R-:W-:Y:S02]  /*4190*/  CS2R R116, SRZ ;  /* 0x0000000000747805 */ /* 0x000fe4000001ff00 */
[----:B------:R-:W-:Y:S02]  /*41a0*/  CS2R R110, SRZ ;  /* 0x00000000006e7805 */ /* 0x000fe4000001ff00 */
[----:B------:R-:W-:Y:S01]  /*41b0*/  CS2R R108, SRZ ;  /* 0x00000000006c7805 */ /* 0x000fe2000001ff00 */
[----:B-1----:R-:W4:Y:S01]  /*41c0*/  LDG.E.64 R8, desc[UR12][R10.64] ;  /* 0x0000000c0a087981 */ /* 0x002f22000c1e1b00 */
        /* <DEDUP_REMOVED lines=23> */
[----:B------:R1:W4:Y:S01]  /*4340*/  LDG.E.64 R4, desc[UR12][R10.64+0x8] ;  /* 0x0000080c0a047981 */ /* 0x000322000c1e1b00 */
[----:B------:R-:W-:-:S02]  /*4350*/  CS2R R74, SRZ ;  /* 0x00000000004a7805 */ /* 0x000fc4000001ff00 */
[----:B------:R-:W-:Y:S02]  /*4360*/  CS2R R72, SRZ ;  /* 0x0000000000487805 */ /* 0x000fe4000001ff00 */
[----:B------:R-:W-:Y:S01]  /*4370*/  CS2R R70, SRZ ;  /* 0x0000000000467805 */ /* 0x000fe2000001ff00 */
[----:B------:R-:W2:Y:S01]  /*4380*/  LDSM.16.M88.4 R196, [R196+0x13400] ;  /* 0x01340000c4c4783b */ /* 0x000ea20000000200 */
[----:B------:R-:W-:Y:S02]  /*4390*/  CS2R R68, SRZ ;  /* 0x0000000000447805 */ /* 0x000fe4000001ff00 */
[----:B------:R-:W-:Y:S02]  /*43a0*/  CS2R R62, SRZ ;  /* 0x00000000003e7805 */ /* 0x000fe4000001ff00 */
[----:B------:R-:W-:Y:S01]  /*43b0*/  CS2R R60, SRZ ;  /* 0x00000000003c7805 */ /* 0x000fe2000001ff00 */
[----:B------:R-:W2:Y:S01]  /*43c0*/  LDSM.16.M88.4 R168, [R210] ;  /* 0x00000000d2a8783b */ /* 0x000ea20000000200 */
[----:B------:R-:W-:-:S02]  /*43d0*/  CS2R R66, SRZ ;  /* 0x0000000000427805 */ /* 0x000fc4000001ff00 */
[----:B------:R-:W-:Y:S02]  /*43e0*/  CS2R R64, SRZ ;  /* 0x0000000000407805 */ /* 0x000fe4000001ff00 */
[----:B------:R-:W-:Y:S01]  /*43f0*/  CS2R R58, SRZ ;  /* 0x00000000003a7805 */ /* 0x000fe2000001ff00 */
[----:B------:R-:W2:Y:S01]  /*4400*/  LDSM.16.M88.4 R172, [R210+0x400] ;  /* 0x00040000d2ac783b */ /* 0x000ea20000000200 */
[----:B------:R-:W-:Y:S02]  /*4410*/  CS2R R56, SRZ ;  /* 0x0000000000387805 */ /* 0x000fe4000001ff00 */
[----:B------:R-:W-:Y:S02]  /*4420*/  CS2R R54, SRZ ;  /* 0x0000000000367805 */ /* 0x000fe4000001ff00 */
[----:B------:R-:W-:Y:S01]  /*4430*/  CS2R R52, SRZ ;  /* 0x0000000000347805 */ /* 0x000fe2000001ff00 */
[----:B------:R-:W2:Y:S01]  /*4440*/  LDSM.16.M88.4 R184, [R210+0x2000] ;  /* 0x00200000d2b8783b */ /* 0x000ea20000000200 */
        /* <DEDUP_REMOVED lines=9> */
[----:B------:R-:W-:Y:S01]  /*44e0*/  CS2R R36, SRZ ;  /* 0x0000000000247805 */ /* 0x000fe2000001ff00 */
[----:B------:R-:W-:Y:S01]  /*44f0*/  ULDC UR8, c[0x0][0x394] ;  /* 0x0000e50000087ab9 */ /* 0x000fe20000000800 */
[----:B-1----:R-:W1:Y:S01]  /*4500*/  S2R R10, SR_TID.X ;  /* 0x00000000000a7919 */ /* 0x002e620000002100 */
[----:B------:R-:W-:Y:S02]  /*4510*/  UIMAD UR42, UR38, 0x18, URZ ;  /* 0x00000018262a78a4 */ /* 0x000fe4000f8e023f */
[----:B------:R-:W-:Y:S01]  /*4520*/  USHF.L.U32 UR41, UR38, 0x5, URZ ;  /* 0x0000000526297899 */ /* 0x000fe2000800063f */
[----:B------:R-:W2:Y:S01]  /*4530*/  LDSM.16.M88.4 R204, [R210+0x4400] ;  /* 0x00440000d2cc783b */ /* 0x000ea20000000200 */
[----:B------:R-:W-:Y:S02]  /*4540*/  UIADD3 UR34, UR24, 0x20, URZ ;  /* 0x0000002018227890 */ /* 0x000fe4000fffe03f */
[----:B------:R-:W-:Y:S01]  /*4550*/  UIADD3 UR29, UR24, 0x40, URZ ;  /* 0x00000040181d7890 */ /* 0x000fe2000fffe03f */
[----:B------:R-:W-:Y:S01]  /*4560*/  SEL R208, R208, R217, !P0 ;  /* 0x000000d9d0d07207 */ /* 0x000fe20004000000 */
[----:B------:R-:W-:-:S02]  /*4570*/  UIADD3 UR44, -UR9, 0x80, UR43 ;  /* 0x00000080092c7890 */ /* 0x000fc4000fffe12b */
[----:B------:R-:W-:Y:S02]  /*4580*/  UIMAD UR40, UR38, 0x28, URZ ;  /* 0x00000028262878a4 */ /* 0x000fe4000f8e023f */
[----:B------:R-:W-:Y:S02]  /*4590*/  UIMAD UR39, UR38, 0x30, URZ ;  /* 0x00000030262778a4 */ /* 0x000fe4000f8e023f */
[----:B------:R-:W-:Y:S01]  /*45a0*/  UIADD3 UR45, UR48, 0x80, URZ ;  /* 0x00000080302d7890 */ /* 0x000fe2000fffe03f */
[----:B------:R-:W-:Y:S01]  /*45b0*/  ULDC.U8 UR16, c[0x0][0x388] ;  /* 0x0000e20000107ab9 */ /* 0x000fe20000000000 */
[----:B------:R-:W-:Y:S01]  /*45c0*/  ULDC UR15, c[0x0][0x2ec] ;  /* 0x0000bb00000f7ab9 */ /* 0x000fe20000000800 */
[----:B-1----:R-:W-:Y:S01]  /*45d0*/  IMAD.SHL.U32 R10, R10, 0x2, RZ ;  /* 0x000000020a0a7824 */ /* 0x002fe200078e00ff */
[----:B------:R-:W-:-:S04]  /*45e0*/  UIADD3 UR33, UR23, UR34, URZ ;  /* 0x0000002217217290 */ /* 0x000fc8000fffe03f */
[----:B------:R-:W-:-:S04]  /*45f0*/  UIADD3 UR32, UR23, UR33, URZ ;  /* 0x0000002117207290 */ /* 0x000fc8000fffe03f */
[----:B------:R-:W-:Y:S01]  /*4600*/  UIADD3 UR31, UR23, UR32, URZ ;  /* 0x00000020171f7290 */ /* 0x000fe2000fffe03f */
[----:B------:R-:W-:-:S03]  /*4610*/  LEA R208, R208, UR4, 0x1 ;  /* 0x00000004d0d07c11 */ /* 0x000fc6000f8e08ff */
[----:B------:R-:W-:Y:S01]  /*4620*/  UIADD3 UR30, UR23, UR31, URZ ;  /* 0x0000001f171e7290 */ /* 0x000fe2000fffe03f */
[----:B------:R-:W-:Y:S01]  /*4630*/  UMOV UR17, UR8 ;  /* 0x0000000800117c82 */ /* 0x000fe20008000000 */
[----:B------:R-:W-:Y:S02]  /*4640*/  UIMAD UR38, UR38, 0x38, URZ ;  /* 0x00000038262678a4 */ /* 0x000fe4000f8e023f */
[----:B------:R-:W-:Y:S02]  /*4650*/  UIADD3 UR44, UR44, -UR54, URZ ;  /* 0x800000362c2c7290 */ /* 0x000fe4000fffe03f */
[----:B------:R-:W-:Y:S01]  /*4660*/  UIADD3 UR37, UR23, UR30, URZ ;  /* 0x0000001e17257290 */ /* 0x000fe2000fffe03f */
[----:B--2---:R1:W-:Y:S04]  /*4670*/  STL [R1+0x8], R2 ;  /* 0x0000080201007387 */ /* 0x0043e80000100800 */
[----:B---3--:R2:W-:Y:S01]  /*4680*/  STL [R1+0xc], R0 ;  /* 0x00000c0001007387 */ /* 0x0085e20000100800 */
[----:B-1----:R-:W4:Y:S01]  /*4690*/  @P1 MUFU.RCP R2, UR5 ;  /* 0x0000000500021d08 */ /* 0x002f220008001000 */
[----:B------:R-:W-:Y:S01]  /*46a0*/  UIMAD UR5, UR51, UR61, UR56 ;  /* 0x0000003d330572a4 */ /* 0x000fe2000f8e0238 */
[----:B--2---:R-:W-:-:S03]  /*46b0*/  LEA.HI R0, R21, R20, RZ, 0x6 ;  /* 0x0000001415007211 */ /* 0x004fc600078f30ff */
[----:B------:R-:W-:Y:S01]  /*46c0*/  USHF.L.U32 UR5, UR5, 0x5, URZ ;  /* 0x0000000505057899 */ /* 0x000fe2000800063f */
[----:B------:R-:W-:-:S03]  /*46d0*/  SHF.R.S32.HI R0, RZ, 0x6, R0 ;  /* 0x00000006ff007819 */ /* 0x000fc60000011400 */
[----:B------:R-:W-:Y:S01]  /*46e0*/  USHF.R.S32.HI UR6, URZ, 0x1f, UR5 ;  /* 0x0000001f3f067899 */ /* 0x000fe20008011405 */
[----:B----4-:R-:W-:Y:S01]  /*46f0*/  @P1 FMUL.FTZ R6, R6, R2 ;  /* 0x0000000206061220 */ /* 0x010fe20000410000 */
[----:B------:R-:W-:Y:S02]  /*4700*/  IMAD.U32 R2, RZ, RZ, UR52 ;  /* 0x00000034ff027e24 */ /* 0x000fe4000f8e00ff */
[----:B------:R-:W-:Y:S01]  /*4710*/  IMAD.SHL.U32 R7, R0, 0x20, RZ ;  /* 0x0000002000077824 */ /* 0x000fe200078e00ff */
[----:B------:R-:W-:Y:S01]  /*4720*/  R2UR UR11, R9 ;  /* 0x00000000090b72ca */ /* 0x000fe200000e0000 */
[----:B------:R-:W-:Y:S01]  /*4730*/  IMAD R2, R2, 0x4, R0 ;  /* 0x0000000402027824 */ /* 0x000fe200078e0200 */
[----:B------:R-:W-:Y:S02]  /*4740*/  @P1 R2UR UR7, R6 ;  /* 0x00000000060712ca */ /* 0x000fe400000e0000 */
[----:B------:R-:W-:Y:S02]  /*4750*/  SHF.R.S32.HI R0, RZ, 0x1f, R18 ;  /* 0x0000001fff007819 */ /* 0x000fe40000011412 */
[----:B------:R-:W-:-:S02]  /*4760*/  R2UR UR14, R8 ;  /* 0x00000000080e72ca */ /* 0x000fc400000e0000 */
[----:B------:R-:W-:-:S05]  /*4770*/  LOP3.LUT R7, R7, 0x6, R10, 0xf8, !PT ;  /* 0x0000000607077812 */ /* 0x000fca00078ef80a */
[----:B------:R-:W-:Y:S01]  /*4780*/  IMAD R233, R233, 0x80, R7 ;  /* 0x00000080e9e97824 */ /* 0x000fe200078e0207 */
[----:B------:R-:W-:-:S04]  /*4790*/  IADD3 R18, P2, P1, R4, UR5, R18 ;  /* 0x0000000504127c10 */ /* 0x000fc8000f95e012 */
[----:B------:R-:W-:Y:S01]  /*47a0*/  IADD3.X R4, R5, UR6, R0, P2, P1 ;  /* 0x0000000605047c10 */ /* 0x000fe200097e2400 */
[----:B------:R-:W-:Y:S02]  /*47b0*/  VIADD R0, R220, 0x1800 ;  /* 0x00001800dc007836 */ /* 0x000fe40000000000 */
[----:B------:R-:W-:-:S03]  /*47c0*/  IMAD.WIDE.U32 R6, R18, -0x2daee0ad, RZ ;  /* 0xd2511f5312067825 */ /* 0x000fc600078e00ff */
[----:B------:R-:W-:Y:S01]  /*47d0*/  SEL R209, R0, R220, !P0 ;  /* 0x000000dc00d17207 */ /* 0x000fe20004000000 */
[----:B------:R-:W-:Y:S01]  /*47e0*/  IMAD R5, RZ, RZ, -UR28 ;  /* 0x8000001cff057e24 */ /* 0x000fe2000f8e02ff */
[----:B------:R-:W-:Y:S02]  /*47f0*/  LOP3.LUT R0, R2, UR11, RZ, 0x3c, !PT ;  /* 0x0000000b02007c12 */ /* 0x000fe4000f8e3cff */
[----:B------:R-:W-:Y:S02]  /*4800*/  LOP3.LUT R2, R4, UR14, RZ, 0x3c, !PT ;  /* 0x0000000e04027c12 */ /* 0x000fe4000f8e3cff */
[----:B------:R-:W-:Y:S01]  /*4810*/  LOP3.LUT R0, R7, R0, RZ, 0x3c, !PT ;  /* 0x0000000007007212 */ /* 0x000fe200078e3cff */
[----:B------:R1:W-:Y:S04]  /*4820*/  STL [R1+0x1c], R5 ;  /* 0x00001c0501007387 */ /* 0x0003e80000100800 */
[----:B------:R1:W-:Y:S04]  /*4830*/  STL.64 [R1+0x30], R6 ;  /* 0x0000300601007387 */ /* 0x0003e80000100a00 */
[----:B------:R1:W-:Y:S04]  /*4840*/  STL [R1+0x18], R2 ;  /* 0x0000180201007387 */ /* 0x0003e80000100800 */
[----:B------:R1:W-:Y:S01]  /*4850*/  STL [R1+0x2c], R0 ;  /* 0x00002c0001007387 */ /* 0x0003e20000100800 */
[----:B------:R-:W-:-:S04]  /*4860*/  UIADD3 UR28, UR23, UR29, URZ ;  /* 0x0000001d171c7290 */ /* 0x000fc8000fffe03f */
[----:B------:R-:W-:-:S04]  /*4870*/  UIADD3 UR27, UR23, UR28, URZ ;  /* 0x0000001c171b7290 */ /* 0x000fc8000fffe03f */
[----:B------:R-:W-:Y:S01]  /*4880*/  UIADD3 UR26, UR23, UR27, URZ ;  /* 0x0000001b171a7290 */ /* 0x000fe2000fffe03f */
[----:B------:R-:W-:-:S03]  /*4890*/  LEA R209, R209, UR4, 0x1 ;  /* 0x00000004d1d17c11 */ /* 0x000fc6000f8e08ff */
[----:B------:R-:W-:Y:S01]  /*48a0*/  UIADD3 UR25, UR23, UR26, URZ ;  /* 0x0000001a17197290 */ /* 0x000fe2000fffe03f */
[----:B------:R-:W-:Y:S01]  /*48b0*/  UMOV UR5, URZ ;  /* 0x0000003f00057c82 */ /* 0x000fe20008000000 */
[----:B------:R-:W-:Y:S02]  /*48c0*/  @UP1 UMOV UR5, UR7 ;  /* 0x0000000700051c82 */ /* 0x000fe40008000000 */
[----:B------:R-:W-:-:S12]  /*48d0*/  UIADD3 UR36, UR23, UR25, URZ ;  /* 0x0000001917247290 */ /* 0x000fd8000fffe03f */
.L_x_691:
[----:B------:R-:W0:Y:S01]  /*48e0*/  LDGDEPBAR ;  /* 0x00000000000079af */ /* 0x000e220000000000 */
[----:B-1----:R-:W-:Y:S01]  /*48f0*/  LEA R0, R218, UR4, 0x1 ;  /* 0x00000004da007c11 */ /* 0x002fe2000f8e08ff */
[----:B------:R-:W-:Y:S01]  /*4900*/  IMAD.IADD R2, R219, 0x1, R209 ;  /* 0x00000001db027824 */ /* 0x000fe200078e02d1 */
[----:B------:R-:W-:Y:S01]  /*4910*/  USHF.L.U32 UR6, UR10, 0x6, URZ ;  /* 0x000000060a067899 */ /* 0x000fe2000800063f */
[----:B------:R-:W-:Y:S01]  /*4920*/  IMAD.MOV.U32 R248, RZ, RZ, R226 ;  /* 0x000000fffff87224 */ /* 0x000fe200078e00e2 */
[----:B------:R-:W-:Y:S01]  /*4930*/  UMOV UR8, UR59 ;  /* 0x0000003b00087c82 */ /* 0x000fe20008000000 */
[----:B------:R-:W-:Y:S01]  /*4940*/  IMAD.MOV.U32 R249, RZ, RZ, R225 ;  /* 0x000000fffff97224 */ /* 0x000fe200078e00e1 */
[----:B------:R-:W-:Y:S01]  /*4950*/  UISETP.GE.AND UP0, UPT, UR6, UR44, UPT ;  /* 0x0000002c0600728c */ /* 0x000fe2000bf06270 */
[----:B------:R-:W-:Y:S04]  /*4960*/  DEPBAR.LE SB0, 0x0 ;  /* 0x000080000000791a */ /* 0x000fe80000000000 */
[----:B------:R-:W-:Y:S06]  /*4970*/  BAR.SYNC.DEFER_BLOCKING 0x0 ;  /* 0x0000000000007b1d */ /* 0x000fec0000010000 */
[----:B------:R-:W-:Y:S06]  /*4980*/  LDSM.16.M88.4 R32, [R209] ;  /* 0x00000000d120783b */ /* 0x000fec0000000200 */
[----:B------:R-:W1:Y:S06]  /*4990*/  LDSM.16.M88.4 R16, [R0+0x9000] ;  /* 0x009000000010783b */ /* 0x000e6c0000000200 */
[----:B------:R-:W2:Y:S06]  /*49a0*/  LDSM.16.M88.4 R28, [R209+0x800] ;  /* 0x00080000d11c783b */ /* 0x000eac0000000200 */
[----:B------:R-:W3:Y:S06]  /*49b0*/  LDSM.16.M88.4 R132, [R0+0x9400] ;  /* 0x009400000084783b */ /* 0x000eec0000000200 */
[----:B------:R-:W-:Y:S06]  /*49c0*/  LDSM.16.M88.4 R136, [R2] ;  /* 0x000000000288783b */ /* 0x000fec0000000200 */
[----:B------:R-:W4:Y:S06]  /*49d0*/  LDSM.16.M88.4 R140, [R210+-0x6000] ;  /* 0xffa00000d28c783b */ /* 0x000f2c0000000200 */
[----:B------:R-:W4:Y:S06]  /*49e0*/  LDSM.16.M88.4 R144, [R2+0x800] ;  /* 0x000800000290783b */ /* 0x000f2c0000000200 */
[----:B------:R-:W4:Y:S01]  /*49f0*/  LDSM.16.M88.4 R148, [R210+-0x5c00] ;  /* 0xffa40000d294783b */ /* 0x000f220000000200 */
[-C--:B-1----:R-:W-:Y:S05]  /*4a00*/  HMMA.16816.F32.BF16 R4, R32, R16.reuse, RZ ;  /* 0x000000102004723c */ /* 0x082fea00000418ff */
[----:B------:R-:W-:Y:S01]  /*4a10*/  LDSM.16.M88.4 R152, [R209+0x1800] ;  /* 0x00180000d198783b */ /* 0x000fe20000000200 */
[C---:B--2---:R-:W-:Y:S05]  /*4a20*/  HMMA.16816.F32.BF16 R8, R28.reuse, R16, RZ ;  /* 0x000000101c08723c */ /* 0x044fea00000418ff */
[----:B------:R-:W-:Y:S01]  /*4a30*/  LDSM.16.M88.4 R156, [R0+0xb400] ;  /* 0x00b40000009c783b */ /* 0x000fe20000000200 */
        /* <DEDUP_REMOVED lines=16> */
[----:B------:R-:W-:Y:S01]  /*4b40*/  IMAD.U32 R144, RZ, RZ, UR22 ;  /* 0x00000016ff907e24 */ /* 0x000fe2000f8e00ff */
[----:B------:R-:W-:Y:S03]  /*4b50*/  LDSM.16.M88.4 R136, [R2+0x1000] ;  /* 0x001000000288783b */ /* 0x000fe60000000200 */
[----:B------:R-:W-:Y:S01]  /*4b60*/  IMAD.U32 R145, RZ, RZ, UR19 ;  /* 0x00000013ff917e24 */ /* 0x000fe2000f8e00ff */
[C---:B------:R-:W-:Y:S02]  /*4b70*/  LEA R144, P0, R247.reuse, R144, 0x2 ;  /* 0x00000090f7907211 */ /* 0x040fe400078010ff */
[----:B------:R-:W-:Y:S03]  /*4b80*/  LDSM.16.M88.4 R148, [R209+0x2800] ;  /* 0x00280000d194783b */ /* 0x000fe60000000200 */
[C---:B------:R-:W-:Y:S05]  /*4b90*/  LEA.HI.X.SX32 R145, R247.reuse, R145, 0x2, P0 ;  /* 0x00000091f7917211 */ /* 0x040fea00000f16ff */
[----:B-----5:R-:W5:Y:S01]  /*4ba0*/  LDG.E R224, desc[UR12][R144.64] ;  /* 0x0000000c90e07981 */ /* 0x020f62000c1e1900 */
[-C--:B-1----:R-:W-:Y:S05]  /*4bb0*/  HMMA.16816.F32.BF16 R4, R132, R140.reuse, R4 ;  /* 0x0000008c8404723c */ /* 0x082fea0000041804 */
[----:B------:R-:W5:Y:S01]  /*4bc0*/  LDG.E R223, desc[UR12][R144.64+0x20] ;  /* 0x0000200c90df7981 */ /* 0x000f62000c1e1900 */
[C---:B------:R-:W-:Y:S05]  /*4bd0*/  HMMA.16816.F32.BF16 R8, R152.reuse, R140, R8 ;  /* 0x0000008c9808723c */ /* 0x040fea0000041808 */
[----:B------:R-:W5:Y:S06]  /*4be0*/  LDG.E R222, desc[UR12][R144.64+0x80] ;  /* 0x0000800c90de7981 */ /* 0x000f6c000c1e1900 */
[----:B------:R1:W5:Y:S01]  /*4bf0*/  LDG.E R221, desc[UR12][R144.64+0xa0] ;  /* 0x0000a00c90dd7981 */ /* 0x000362000c1e1900 */
[-C--:B------:R-:W-:Y:S06]  /*4c00*/  HMMA.16816.F32.BF16 R12, R152, R142.reuse, R12 ;  /* 0x0000008e980c723c */ /* 0x080fec000004180c */
[C---:B------:R-:W-:Y:S01]  /*4c10*/  HMMA.16816.F32.BF16 R16, R132.reuse, R142, R16 ;  /* 0x0000008e8410723c */ /* 0x040fe20000041810 */
[----:B------:R-:W2:Y:S05]  /*4c20*/  LDSM.16.M88.4 R140, [R210+-0x4000] ;  /* 0xffc00000d28c783b */ /* 0x000eaa0000000200 */
[-C--:B------:R-:W-:Y:S06]  /*4c30*/  HMMA.16816.F32.BF16 R20, R132, R156.reuse, R20 ;  /* 0x0000009c8414723c */ /* 0x080fec0000041814 */
[C---:B------:R-:W-:Y:S06]  /*4c40*/  HMMA.16816.F32.BF16 R24, R152.reuse, R156, R24 ;  /* 0x0000009c9818723c */ /* 0x040fec0000041818 */
[-C--:B------:R-:W-:Y:S01]  /*4c50*/  HMMA.16816.F32.BF16 R28, R152, R158.reuse, R28 ;  /* 0x0000009e981c723c */ /* 0x080fe2000004181c */
[----:B-1----:R-:W1:Y:S05]  /*4c60*/  LDSM.16.M88.4 R144, [R2+0x1800] ;  /* 0x001800000290783b */ /* 0x002e6a0000000200 */
[----:B------:R-:W-:Y:S01]  /*4c70*/  HMMA.16816.F32.BF16 R32, R132, R158, R32 ;  /* 0x0000009e8420723c */ /* 0x000fe20000041820 */
[----:B------:R-:W3:Y:S06]  /*4c80*/  LDSM.16.M88.4 R132, [R210+-0x3c00] ;  /* 0xffc40000d284783b */ /* 0x000eec0000000200 */
[----:B------:R-:W-:Y:S01]  /*4c90*/  LDSM.16.M88.4 R152, [R0+0xd400] ;  /* 0x00d400000098783b */ /* 0x000fe20000000200 */
[-C--:B--2---:R-:W-:Y:S06]  /*4ca0*/  HMMA.16816.F32.BF16 R4, R136, R140.reuse, R4 ;  /* 0x0000008c8804723c */ /* 0x084fec0000041804 */
[C---:B-1----:R-:W-:Y:S06]  /*4cb0*/  HMMA.16816.F32.BF16 R8, R144.reuse, R140, R8 ;  /* 0x0000008c9008723c */ /* 0x042fec0000041808 */
[-C--:B------:R-:W-:Y:S06]  /*4cc0*/  HMMA.16816.F32.BF16 R12, R144, R142.reuse, R12 ;  /* 0x0000008e900c723c */ /* 0x080fec000004180c */
[C---:B------:R-:W-:Y:S01]  /*4cd0*/  HMMA.16816.F32.BF16 R16, R136.reuse, R142, R16 ;  /* 0x0000008e8810723c */ /* 0x040fe20000041810 */
[----:B------:R-:W-:Y:S05]  /*4ce0*/  LDSM.16.M88.4 R140, [R209+0x2000] ;  /* 0x00200000d18c783b */ /* 0x000fea0000000200 */
[-C--:B---3--:R-:W-:Y:S06]  /*4cf0*/  HMMA.16816.F32.BF16 R20, R136, R132.reuse, R20 ;  /* 0x000000848814723c */ /* 0x088fec0000041814 */
[C---:B------:R-:W-:Y:S06]  /*4d00*/  HMMA.16816.F32.BF16 R24, R144.reuse, R132, R24 ;  /* 0x000000849018723c */ /* 0x040fec0000041818 */
[-C--:B------:R-:W-:Y:S01]  /*4d10*/  HMMA.16816.F32.BF16 R28, R144, R134.reuse, R28 ;  /* 0x00000086901c723c */ /* 0x080fe2000004181c */
[----:B------:R1:W2:Y:S05]  /*4d20*/  LDSM.16.M88.4 R144, [R0+0xd000] ;  /* 0x00d000000090783b */ /* 0x0002aa0000000200 */
[----:B------:R-:W-:Y:S01]  /*4d30*/  HMMA.16816.F32.BF16 R32, R136, R134, R32 ;  /* 0x000000868820723c */ /* 0x000fe20000041820 */
[----:B------:R-:W-:Y:S06]  /*4d40*/  LDSM.16.M88.4 R132, [R2+0x2000] ;  /* 0x002000000284783b */ /* 0x000fec0000000200 */
[----:B------:R-:W3:Y:S01]  /*4d50*/  LDSM.16.M88.4 R136, [R210+-0x2000] ;  /* 0xffe00000d288783b */ /* 0x000ee20000000200 */
[----:B-1----:R-:W-:Y:S05]  /*4d60*/  IADD3 R0, R247, -UR18, -R233 ;  /* 0x80000012f7007c10 */ /* 0x002fea000fffe8e9 */
[----:B------:R-:W-:Y:S04]  /*4d70*/  VIADD R0, R0, UR9 ;  /* 0x0000000900007c36 */ /* 0x000fe80008000000 */
[----:B------:R-:W-:Y:S01]  /*4d80*/  VIADD R0, R0, UR6 ;  /* 0x0000000600007c36 */ /* 0x000fe20008000000 */
[-C--:B--2---:R-:W-:Y:S06]  /*4d90*/  HMMA.16816.F32.BF16 R4, R140, R144.reuse, R4 ;  /* 0x000000908c04723c */ /* 0x084fec0000041804 */
[C---:B------:R-:W-:Y:S06]  /*4da0*/  HMMA.16816.F32.BF16 R8, R148.reuse, R144, R8 ;  /* 0x000000909408723c */ /* 0x040fec0000041808 */
[-C--:B------:R-:W-:Y:S06]  /*4db0*/  HMMA.16816.F32.BF16 R12, R148, R146.reuse, R12 ;  /* 0x00000092940c723c */ /* 0x080fec000004180c */
[C---:B------:R-:W-:Y:S01]  /*4dc0*/  HMMA.16816.F32.BF16 R16, R140.reuse, R146, R16 ;  /* 0x000000928c10723c */ /* 0x040fe20000041810 */
[----:B------:R1:W2:Y:S05]  /*4dd0*/  LDSM.16.M88.4 R144, [R2+0x2800] ;  /* 0x002800000290783b */ /* 0x0002aa0000000200 */
[-C--:B------:R-:W-:Y:S06]  /*4de0*/  HMMA.16816.F32.BF16 R20, R140, R152.reuse, R20 ;  /* 0x000000988c14723c */ /* 0x080fec0000041814 */
[C---:B------:R-:W-:Y:S06]  /*4df0*/  HMMA.16816.F32.BF16 R24, R148.reuse, R152, R24 ;  /* 0x000000989418723c */ /* 0x040fec0000041818 */
[-C--:B------:R-:W-:Y:S01]  /*4e00*/  HMMA.16816.F32.BF16 R28, R148, R154.reuse, R28 ;  /* 0x0000009a941c723c */ /* 0x080fe2000004181c */
[----:B------:R-:W4:Y:S04]  /*4e10*/  LDSM.16.M88.4 R148, [R210+-0x1c00] ;  /* 0xffe40000d294783b */ /* 0x000f280000000200 */
[C---:B------:R-:W-:Y:S01]  /*4e20*/  VIADD R152, R0.reuse, 0xffffffe8 ;  /* 0xffffffe800987836 */ /* 0x040fe20000000000 */
[----:B------:R-:W-:Y:S05]  /*4e30*/  HMMA.16816.F32.BF16 R32, R140, R154, R32 ;  /* 0x0000009a8c20723c */ /* 0x000fea0000041820 */
[----:B-1----:R-:W-:Y:S01]  /*4e40*/  VIADD R2, R0, 0x28 ;  /* 0x0000002800027836 */ /* 0x002fe20000000000 */
[-C--:B---3--:R-:W-:Y:S05]  /*4e50*/  HMMA.16816.F32.BF16 R4, R132, R136.reuse, R4 ;  /* 0x000000888404723c */ /* 0x088fea0000041804 */
[----:B------:R-:W-:Y:S01]  /*4e60*/  ISETP.GE.AND P0, PT, R2, RZ, PT ;  /* 0x000000ff0200720c */ /* 0x000fe20003f06270 */
[C---:B------:R-:W-:Y:S02]  /*4e70*/  VIADD R142, R0.reuse, 0xffffffff ;  /* 0xffffffff008e7836 */ /* 0x040fe40000000000 */
[----:B------:R-:W-:Y:S03]  /*4e80*/  VIADD R141, R0, 0x8 ;  /* 0x00000008008d7836 */ /* 0x000fe60000000000 */
[----:B------:R-:W-:Y:S01]  /*4e90*/  ISETP.GE.AND P1, PT, R142, RZ, PT ;  /* 0x000000ff8e00720c */ /* 0x000fe20003f26270 */
[C---:B--2---:R-:W-:Y:S04]  /*4ea0*/  HMMA.16816.F32.BF16 R8, R144.reuse, R136, R8 ;  /* 0x000000889008723c */ /* 0x044fe80000041808 */
[----:B------:R-:W-:Y:S01]  /*4eb0*/  ISETP.GE.AND P6, PT, R141, RZ, PT ;  /* 0x000000ff8d00720c */ /* 0x000fe20003fc6270 */
[C---:B------:R-:W-:Y:S01]  /*4ec0*/  VIADD R140, R0.reuse, 0x7 ;  /* 0x00000007008c7836 */ /* 0x040fe20000000000 */
[----:B------:R-:W-:Y:S01]  /*4ed0*/  @!P0 IADD3 R2, -R0, -0x28, RZ ;  /* 0xffffffd800028810 */ /* 0x000fe20007ffe1ff */
[-C--:B------:R-:W-:Y:S03]  /*4ee0*/  HMMA.16816.F32.BF16 R12, R144, R138.reuse, R12 ;  /* 0x0000008a900c723c */ /* 0x080fe6000004180c */
[----:B------:R-:W-:Y:S01]  /*4ef0*/  ISETP.GE.AND P5, PT, R140, RZ, PT ;  /* 0x000000ff8c00720c */ /* 0x000fe20003fa6270 */
[C---:B------:R-:W-:Y:S01]  /*4f00*/  VIADD R137, R0.reuse, 0x18 ;  /* 0x0000001800897836 */ /* 0x040fe20000000000 */
[----:B------:R-:W-:Y:S01]  /*4f10*/  I2FP.F32.S32 R2, R2 ;  /* 0x0000000200027245 */ /* 0x000fe20000201400 */
[C---:B------:R-:W-:Y:S04]  /*4f20*/  HMMA.16816.F32.BF16 R16, R132.reuse, R138, R16 ;  /* 0x0000008a8410723c */ /* 0x040fe80000041810 */
[----:B------:R-:W-:Y:S01]  /*4f30*/  ISETP.GE.AND P2, PT, R137, RZ, PT ;  /* 0x000000ff8900720c */ /* 0x000fe20003f46270 */
[C---:B------:R-:W-:Y:S01]  /*4f40*/  VIADD R136, R0.reuse, 0x17 ;  /* 0x0000001700887836 */ /* 0x040fe20000000000 */
[----:B------:R-:W-:Y:S01]  /*4f50*/  @!P1 IADD3 R142, -R0, 0x1, RZ ;  /* 0x00000001008e9810 */ /* 0x000fe20007ffe1ff */
[-C--:B----4-:R-:W-:Y:S03]  /*4f60*/  HMMA.16816.F32.BF16 R20, R132, R148.reuse, R20 ;  /* 0x000000948414723c */ /* 0x090fe60000041814 */
[----:B------:R-:W-:Y:S01]  /*4f70*/  ISETP.GE.AND P1, PT, R136, RZ, PT ;  /* 0x000000ff8800720c */ /* 0x000fe20003f26270 */
[----:B------:R-:W-:Y:S01]  /*4f80*/  FFMA.FTZ R10, R2, -UR5, R10 ;  /* 0x80000005020a7c23 */ /* 0x000fe2000801000a */
[C---:B------:R-:W-:Y:S01]  /*4f90*/  @!P6 IADD3 R141, -R0.reuse, -0x8, RZ ;  /* 0xfffffff8008de810 */ /* 0x040fe20007ffe1ff */
[C---:B------:R-:W-:Y:S05]  /*4fa0*/  HMMA.16816.F32.BF16 R24, R144.reuse, R148, R24 ;  /* 0x000000949018723c */ /* 0x040fea0000041818 */
[C---:B------:R-:W-:Y:S01]  /*4fb0*/  @!P5 IADD3 R140, -R0.reuse, -0x7, RZ ;  /* 0xfffffff9008cd810 */ /* 0x040fe20007ffe1ff */
[-C--:B------:R-:W-:Y:S05]  /*4fc0*/  HMMA.16816.F32.BF16 R28, R144, R150.reuse, R28 ;  /* 0x00000096901c723c */ /* 0x080fea000004181c */
[C---:B------:R-:W-:Y:S01]  /*4fd0*/  @!P2 IADD3 R137, -R0.reuse, -0x18, RZ ;  /* 0xffffffe80089a810 */ /* 0x040fe20007ffe1ff */
[C---:B------:R-:W-:Y:S01]  /*4fe0*/  VIADD R2, R0.reuse, 0x27 ;  /* 0x0000002700027836 */ /* 0x040fe20000000000 */
[C---:B------:R-:W-:Y:S01]  /*4ff0*/  @!P1 IADD3 R136, -R0.reuse, -0x17, RZ ;  /* 0xffffffe900889810 */ /* 0x040fe20007ffe1ff */
[----:B------:R-:W-:Y:S01]  /*5000*/  VIADD R139, R0, 0x20 ;  /* 0x00000020008b7836 */ /* 0x000fe20000000000 */
[----:B------:R-:W-:Y:S01]  /*5010*/  ISETP.GE.AND P1, PT, R152, RZ, PT ;  /* 0x000000ff9800720c */ /* 0x000fe20003f26270 */
[----:B------:R-:W-:Y:S04]  /*5020*/  HMMA.16816.F32.BF16 R32, R132, R150, R32 ;  /* 0x000000968420723c */ /* 0x000fe80000041820 */
[----:B------:R-:W-:Y:S01]  /*5030*/  ISETP.GE.AND P0, PT, R2, RZ, PT ;  /* 0x000000ff0200720c */ /* 0x000fe20003f06270 */
[C---:B------:R-:W-:Y:S01]  /*5040*/  VIADD R138, R0.reuse, 0x1f ;  /* 0x0000001f008a7836 */ /* 0x040fe20000000000 */
[----:B------:R-:W-:Y:S01]  /*5050*/  ISETP.GE.AND P4, PT, R139, RZ, PT ;  /* 0x000000ff8b00720c */ /* 0x000fe20003f86270 */
[----:B------:R-:W-:Y:S01]  /*5060*/  VIADD R144, R0, 0xfffffff8 ;  /* 0xfffffff800907836 */ /* 0x000fe20000000000 */
[----:B------:R-:W-:Y:S02]  /*5070*/  I2FP.F32.S32 R142, R142 ;  /* 0x0000008e008e7245 */ /* 0x000fe40000201400 */
[----:B------:R-:W-:Y:S01]  /*5080*/  ISETP.GE.AND P3, PT, R138, RZ, PT ;  /* 0x000000ff8a00720c */ /* 0x000fe20003f66270 */
[----:B------:R-:W-:Y:S01]  /*5090*/  VIADD R146, R0, 0xfffffff0 ;  /* 0xfffffff000927836 */ /* 0x000fe20000000000 */
[----:B------:R-:W-:Y:S01]  /*50a0*/  ISETP.GE.AND P6, PT, R144, RZ, PT ;  /* 0x000000ff9000720c */ /* 0x000fe20003fc6270 */
[C---:B------:R-:W-:Y:S01]  /*50b0*/  VIADD R143, R0.reuse, 0xfffffff7 ;  /* 0xfffffff7008f7836 */ /* 0x040fe20000000000 */
[C---:B------:R-:W-:Y:S01]  /*50c0*/  @!P1 IADD3 R152, -R0.reuse, 0x18, RZ ;  /* 0x0000001800989810 */ /* 0x040fe20007ffe1ff */
[C---:B------:R-:W-:Y:S01]  /*50d0*/  VIADD R145, R0.reuse, 0xffffffef ;  /* 0xffffffef00917836 */ /* 0x040fe20000000000 */
[----:B------:R-:W-:Y:S01]  /*50e0*/  I2FP.F32.S32 R141, R141 ;  /* 0x0000008d008d7245 */ /* 0x000fe20000201400 */
[C---:B------:R-:W-:Y:S01]  /*50f0*/  VIADD R148, R0.reuse, 0x10 ;  /* 0x0000001000947836 */ /* 0x040fe20000000000 */
[C---:B------:R-:W-:Y:S01]  /*5100*/  @!P0 IADD3 R2, -R0.reuse, -0x27, RZ ;  /* 0xffffffd900028810 */ /* 0x040fe20007ffe1ff */
[----:B------:R-:W-:Y:S01]  /*5110*/  VIADD R147, R0, 0xf ;  /* 0x0000000f00937836 */ /* 0x000fe20000000000 */
[----:B------:R-:W-:Y:S01]  /*5120*/  ISETP.GE.AND P0, PT, R146, RZ, PT ;  /* 0x000000ff9200720c */ /* 0x000fe20003f06270 */
[C---:B------:R-:W-:Y:S01]  /*5130*/  VIADD R149, R0.reuse, 0xffffffe7 ;  /* 0xffffffe700957836 */ /* 0x040fe20000000000 */
[----:B------:R-:W-:Y:S01]  /*5140*/  @!P4 IADD3 R139, -R0, -0x20, RZ ;  /* 0xffffffe0008bc810 */ /* 0x000fe20007ffe1ff */
[----:B------:R-:W-:Y:S01]  /*5150*/  FFMA.FTZ R5, R142, -UR5, R5 ;  /* 0x800000058e057c23 */ /* 0x000fe20008010005 */
[C---:B------:R-:W-:Y:S01]  /*5160*/  @!P3 IADD3 R138, -R0.reuse, -0x1f, RZ ;  /* 0xffffffe1008ab810 */ /* 0x040fe20007ffe1ff */
[----:B------:R-:W-:Y:S01]  /*5170*/  FFMA.FTZ R6, R141, -UR5, R6 ;  /* 0x800000058d067c23 */ /* 0x000fe20008010006 */
[----:B------:R-:W-:Y:S01]  /*5180*/  @!P6 IADD3 R144, -R0, 0x8, RZ ;  /* 0x000000080090e810 */ /* 0x000fe20007ffe1ff */
[----:B------:R-:W-:Y:S01]  /*5190*/  FFMA.FTZ R19, R142, -UR5, R19 ;  /* 0x800000058e137c23 */ /* 0x000fe20008010013 */
[----:B------:R-:W-:Y:S01]  /*51a0*/  ISETP.GE.AND P5, PT, R143, RZ, PT ;  /* 0x000000ff8f00720c */ /* 0x000fe20003fa6270 */
[----:B------:R-:W-:Y:S01]  /*51b0*/  FFMA.FTZ R28, R141, -UR5, R28 ;  /* 0x800000058d1c7c23 */ /* 0x000fe2000801001c */
[----:B------:R-:W-:Y:S02]  /*51c0*/  ISETP.GE.AND P4, PT, R145, RZ, PT ;  /* 0x000000ff9100720c */ /* 0x000fe40003f86270 */
[----:B------:R-:W-:Y:S02]  /*51d0*/  ISETP.GE.AND P3, PT, R148, RZ, PT ;  /* 0x000000ff9400720c */ /* 0x000fe40003f66270 */
[----:B------:R-:W-:Y:S02]  /*51e0*/  ISETP.GE.AND P2, PT, R147, RZ, PT ;  /* 0x000000ff9300720c */ /* 0x000fe40003f46270 */
[----:B------:R-:W-:Y:S02]  /*51f0*/  ISETP.GE.AND P6, PT, R149, RZ, PT ;  /* 0x000000ff9500720c */ /* 0x000fe40003fc6270 */
[C---:B------:R-:W-:Y:S02]  /*5200*/  @!P0 IADD3 R146, -R0.reuse, 0x10, RZ ;  /* 0x0000001000928810 */ /* 0x040fe40007ffe1ff */
[----:B------:R-:W-:Y:S02]  /*5210*/  PLOP3.LUT P0, PT, PT, PT, UP0, 0x80, 0x0 ;  /* 0x000000000000781c */ /* 0x000fe40003f0f008 */
[C---:B------:R-:W-:Y:S02]  /*5220*/  @!P5 IADD3 R143, -R0.reuse, 0x9, RZ ;  /* 0x00000009008fd810 */ /* 0x040fe40007ffe1ff */
[C---:B------:R-:W-:Y:S02]  /*5230*/  @!P4 IADD3 R145, -R0.reuse, 0x11, RZ ;  /* 0x000000110091c810 */ /* 0x040fe40007ffe1ff */
[C---:B------:R-:W-:Y:S02]  /*5240*/  @!P3 IADD3 R148, -R0.reuse, -0x10, RZ ;  /* 0xfffffff00094b810 */ /* 0x040fe40007ffe1ff */
[C---:B------:R-:W-:Y:S02]  /*5250*/  @!P2 IADD3 R147, -R0.reuse, -0xf, RZ ;  /* 0xfffffff10093a810 */ /* 0x040fe40007ffe1ff */
[----:B------:R-:W-:Y:S02]  /*5260*/  @!P6 IADD3 R149, -R0, 0x19, RZ ;  /* 0x000000190095e810 */ /* 0x000fe40007ffe1ff */
[----:B------:R-:W-:Y:S02]  /*5270*/  IABS R0, R0 ;  /* 0x0000000000007213 */ /* 0x000fe40000000000 */
        /* <DEDUP_REMOVED lines=34> */
[C---:B------:R-:W-:Y:S01]  /*54a0*/  FFMA.FTZ R25, R147.reuse, -UR5, R25 ;  /* 0x8000000593197c23 */ /* 0x040fe20008010019 */
[----:B------:R-:W-:Y:S01]  /*54b0*/  FFMA.FTZ R29, R140, -UR5, R29 ;  /* 0x800000058c1d7c23 */ /* 0x000fe2000801001d */
[----:B------:R-:W-:Y:S01]  /*54c0*/  FFMA.FTZ R30, R148, -UR5, R30 ;  /* 0x80000005941e7c23 */ /* 0x000fe2000801001e */
[----:B------:R-:W-:Y:S01]  /*54d0*/  FFMA.FTZ R31, R147, -UR5, R31 ;  /* 0x80000005931f7c23 */ /* 0x000fe2000801001f */
[----:B------:R-:W-:Y:S01]  /*54e0*/  FFMA.FTZ R34, R146, -UR5, R34 ;  /* 0x8000000592227c23 */ /* 0x000fe20008010022 */
[----:B------:R-:W-:Y:S01]  /*54f0*/  FFMA.FTZ R35, R145, -UR5, R35 ;  /* 0x8000000591237c23 */ /* 0x000fe20008010023 */
[----:B------:R-:W-:Y:S01]  /*5500*/  FFMA.FTZ R32, R152, -UR5, R32 ;  /* 0x8000000598207c23 */ /* 0x000fe20008010020 */
[----:B------:R-:W-:Y:S01]  /*5510*/  FFMA.FTZ R33, R149, -UR5, R33 ;  /* 0x8000000595217c23 */ /* 0x000fe20008010021 */
[----:B------:R-:W-:Y:S06]  /*5520*/  @!P0 BRA `(.L_x_687) ;  /* 0x0000000000248947 */ /* 0x000fec0003800000 */
        /* <DEDUP_REMOVED lines=9> */
.L_x_687:
[----:B------:R-:W-:Y:S01]  /*55c0*/  UIADD3 UR17, UR9, 0x1, -UR18 ;  /* 0x0000000109117890 */ /* 0x000fe2000fffe812 */
[----:B------:R-:W-:Y:S01]  /*55d0*/  VIADD R132, R247, UR6 ;  /* 0x00000006f7847c36 */ /* 0x000fe20008000000 */
[----:B------:R-:W-:Y:S01]  /*55e0*/  UIADD3 UR7, -UR8, UR9, -UR18 ;  /* 0x0000000908077290 */ /* 0x000fe2000fffe912 */
[C---:B------:R-:W-:Y:S01]  /*55f0*/  VIADD R140, R233.reuse, 0x1 ;  /* 0x00000001e98c7836 */ /* 0x040fe20000000000 */
[----:B------:R-:W-:Y:S01]  /*5600*/  UIADD3 UR6, UR17, UR50, URZ ;  /* 0x0000003211067290 */ /* 0x000fe2000fffe03f */
[C---:B------:R-:W-:Y:S02]  /*5610*/  VIADD R139, R233.reuse, 0x8 ;  /* 0x00000008e98b7836 */ /* 0x040fe40000000000 */
[C---:B------:R-:W-:Y:S01]  /*5620*/  VIADD R138, R233.reuse, 0x9 ;  /* 0x00000009e98a7836 */ /* 0x040fe20000000000 */
[----:B------:R-:W-:Y:S01]  /*5630*/  VIADDMNMX R2, R132, UR7, RZ, !PT ;  /* 0x0000000784027c46 */ /* 0x000fe2000f8001ff */
[C---:B------:R-:W-:Y:S01]  /*5640*/  VIADD R137, R233.reuse, 0x10 ;  /* 0x00000010e9897836 */ /* 0x040fe20000000000 */
[----:B------:R-:W-:Y:S01]  /*5650*/  UMOV UR17, UR8 ;  /* 0x0000000800117c82 */ /* 0x000fe20008000000 */
[----:B------:R-:W-:Y:S01]  /*5660*/  IMAD.U32 R0, RZ, RZ, UR6 ;  /* 0x00000006ff007e24 */ /* 0x000fe2000f8e00ff */
[CC--:B------:R-:W-:Y:S01]  /*5670*/  ISETP.GE.AND P2, PT, R233.reuse, R2.reuse, PT ;  /* 0x00000002e900720c */ /* 0x0c0fe20003f46270 */
[C---:B------:R-:W-:Y:S01]  /*5680*/  VIADD R136, R233.reuse, 0x11 ;  /* 0x00000011e9887836 */ /* 0x040fe20000000000 */
[----:B------:R-:W-:Y:S01]  /*5690*/  ISETP.GE.AND P1, PT, R140, R2, PT ;  /* 0x000000028c00720c */ /* 0x000fe20003f26270 */
[C---:B------:R-:W-:Y:S01]  /*56a0*/  VIADD R135, R233.reuse, 0x18 ;  /* 0x00000018e9877836 */ /* 0x040fe20000000000 */
[C---:B------:R-:W-:Y:S01]  /*56b0*/  VIADDMNMX R0, R132.reuse, R0, UR9, PT ;  /* 0x0000000984007e46 */ /* 0x040fe2000b800100 */
[----:B------:R-:W-:Y:S01]  /*56c0*/  VIADD R134, R233, 0x19 ;  /* 0x00000019e9867836 */ /* 0x000fe20000000000 */
        /* <DEDUP_REMOVED lines=27> */
[CC--:B------:R-:W-:Y:S02]  /*5880*/  ISETP.GE.AND P0, PT, R140.reuse, R2.reuse, PT ;  /* 0x000000028c00720c */ /* 0x0c0fe40003f06270 */
[----:B------:R-:W-:Y:S02]  /*5890*/  ISETP.GE.AND P6, PT, R139, R2, PT ;  /* 0x000000028b00720c */ /* 0x000fe40003fc6270 */
        /* <DEDUP_REMOVED lines=28> */
[----:B------:R-:W-:Y:S02]  /*5a60*/  ISETP.GE.OR P6, PT, R140, R132, !P6 ;  /* 0x000000848c00720c */ /* 0x000fe400077c6670 */
[----:B------:R-:W-:Y:S02]  /*5a70*/  VIADDMNMX R2, R2, UR7, RZ, !PT ;  /* 0x0000000702027c46 */ /* 0x000fe4000f8001ff */
        /* <DEDUP_REMOVED lines=50> */
.L_x_688:
[----:B------:R-:W2:Y:S01]  /*5da0*/  LDL R133, [R1+0x8] ;  /* 0x0000080001857983 */ /* 0x000ea20000100800 */
[----:B------:R-:W-:Y:S02]  /*5db0*/  UIADD3 UR7, UR14, 0x3c6ef372, URZ ;  /* 0x3c6ef3720e077890 */ /* 0x000fe4000fffe03f */
[----:B------:R-:W-:Y:S01]  /*5dc0*/  UIADD3 UR6, UR14, -0x61c88647, URZ ;  /* 0x9e3779b90e067890 */ /* 0x000fe2000fffe03f */
[----:B------:R-:W3:Y:S01]  /*5dd0*/  LDL R0, [R1+0xc] ;  /* 0x00000c0001007983 */ /* 0x000ee20000100800 */
[----:B------:R-:W-:Y:S02]  /*5de0*/  UIADD3 UR8, UR11, -0x126145ec, URZ ;  /* 0xed9eba140b087890 */ /* 0x000fe4000fffe03f */
[----:B------:R-:W-:Y:S01]  /*5df0*/  UISETP.GT.AND UP3, UPT, UR10, UR35, UPT ;  /* 0x000000230a00728c */ /* 0x000fe2000bf64270 */
[----:B------:R-:W4:Y:S04]  /*5e00*/  LDL R136, [R1+0x38] ;  /* 0x0000380001887983 */ /* 0x000f280000100800 */
[----:B------:R-:W4:Y:S04]  /*5e10*/  LDL R132, [R1+0x2c] ;  /* 0x00002c0001847983 */ /* 0x000f280000100800 */
[----:B------:R-:W4:Y:S01]  /*5e20*/  LDL.64 R134, [R1+0x30] ;  /* 0x0000300001867983 */ /* 0x000f220000100a00 */
[C---:B--2---:R-:W-:Y:S01]  /*5e30*/  FSETP.NEU.FTZ.AND P1, PT, R133.reuse, -INF , PT ;  /* 0xff8000008500780b */ /* 0x044fe20003f3d000 */
[----:B------:R-:W-:Y:S04]  /*5e40*/  FMUL.FTZ R2, R133, 1.4426950216293334961 ;  /* 0x3fb8aa3b85027820 */ /* 0x000fe80000410000 */
[----:B------:R-:W2:Y:S01]  /*5e50*/  LDL R133, [R1+0x18] ;  /* 0x0000180001857983 */ /* 0x000ea20000100800 */
[C---:B---3--:R-:W-:Y:S01]  /*5e60*/  FSETP.NEU.FTZ.AND P0, PT, R0.reuse, -INF , PT ;  /* 0xff8000000000780b */ /* 0x048fe20003f1d000 */
[----:B------:R-:W-:Y:S01]  /*5e70*/  FMUL.FTZ R0, R0, 1.4426950216293334961 ;  /* 0x3fb8aa3b00007820 */ /* 0x000fe20000410000 */
[----:B------:R-:W-:Y:S04]  /*5e80*/  FSEL R2, R2, RZ, P1 ;  /* 0x000000ff02027208 */ /* 0x000fe80000800000 */
[----:B------:R-:W-:Y:S01]  /*5e90*/  FSEL R0, R0, RZ, P0 ;  /* 0x000000ff00007208 */ /* 0x000fe20000000000 */
[--C-:B------:R-:W-:Y:S01]  /*5ea0*/  FFMA.FTZ R20, R20, UR15, -R2.reuse ;  /* 0x0000000f14147c23 */ /* 0x100fe20008010802 */
[----:B------:R-:W-:Y:S01]  /*5eb0*/  FSETP.NEU.FTZ.AND P0, PT, R251, -INF , PT ;  /* 0xff800000fb00780b */ /* 0x000fe20003f1d000 */
[--C-:B------:R-:W-:Y:S01]  /*5ec0*/  FFMA.FTZ R32, R32, UR15, -R2.reuse ;  /* 0x0000000f20207c23 */ /* 0x100fe20008010802 */
[----:B------:R-:W-:Y:S01]  /*5ed0*/  FFMA.FTZ R16, R16, UR15, -R2 ;  /* 0x0000000f10107c23 */ /* 0x000fe20008010802 */
        /* <DEDUP_REMOVED lines=8> */
[----:B------:R3:W-:Y:S01]  /*5f60*/  MUFU.EX2 R236, R32 ;  /* 0x0000002000ec7308 */ /* 0x0007e20000000800 */
[----:B------:R-:W-:Y:S01]  /*5f70*/  FFMA.FTZ R141, R6, UR15, -R0 ;  /* 0x0000000f068d7c23 */ /* 0x000fe20008010800 */
[----:B----4-:R-:W-:Y:S04]  /*5f80*/  IMAD.WIDE.U32 R6, R132, -0x326172a9, RZ ;  /* 0xcd9e8d5784067825 */ /* 0x010fe800078e00ff */
[--C-:B------:R-:W-:Y:S01]  /*5f90*/  FFMA.FTZ R159, R21, UR15, -R2.reuse ;  /* 0x0000000f159f7c23 */ /* 0x100fe20008010802 */
[--C-:B------:R-:W-:Y:S01]  /*5fa0*/  FFMA.FTZ R156, R4, UR15, -R2.reuse ;  /* 0x0000000f049c7c23 */ /* 0x100fe20008010802 */
[--C-:B------:R-:W-:Y:S01]  /*5fb0*/  FFMA.FTZ R33, R33, UR15, -R2.reuse ;  /* 0x0000000f21217c23 */ /* 0x100fe20008010802 */
[--C-:B------:R-:W-:Y:S01]  /*5fc0*/  FFMA.FTZ R154, R17, UR15, -R2.reuse ;  /* 0x0000000f119a7c23 */ /* 0x100fe20008010802 */
[----:B------:R4:W-:Y:S01]  /*5fd0*/  MUFU.EX2 R231, R23 ;  /* 0x0000001700e77308 */ /* 0x0009e20000000800 */
[----:B-1----:R-:W-:Y:S01]  /*5fe0*/  FMUL.FTZ R20, R251, 1.4426950216293334961 ;  /* 0x3fb8aa3bfb147820 */ /* 0x002fe20000410000 */
[----:B------:R-:W-:Y:S04]  /*5ff0*/  FFMA.FTZ R2, R5, UR15, -R2 ;  /* 0x0000000f05027c23 */ /* 0x000fe80008010802 */
[----:B------:R-:W-:Y:S02]  /*6000*/  FSEL R0, R20, RZ, P0 ;  /* 0x000000ff14007208 */ /* 0x000fe40000000000 */
[----:B------:R-:W-:Y:S01]  /*6010*/  FSETP.NEU.FTZ.AND P0, PT, R252, -INF , PT ;  /* 0xff800000fc00780b */ /* 0x000fe20003f1d000 */
[----:B---3--:R-:W-:Y:S01]  /*6020*/  IMAD.U32 R32, RZ, RZ, UR10 ;  /* 0x0000000aff207e24 */ /* 0x008fe2000f8e00ff */
[----:B------:R1:W-:Y:S01]  /*6030*/  MUFU.EX2 R235, R34 ;  /* 0x0000002200eb7308 */ /* 0x0003e20000000800 */
[--C-:B------:R-:W-:Y:S01]  /*6040*/  FFMA.FTZ R28, R28, UR15, -R0.reuse ;  /* 0x0000000f1c1c7c23 */ /* 0x100fe20008010800 */
[----:B------:R-:W-:Y:S01]  /*6050*/  FFMA.FTZ R29, R29, UR15, -R0 ;  /* 0x0000000f1d1d7c23 */ /* 0x000fe20008010800 */
[----:B------:R-:W-:Y:S02]  /*6060*/  IMAD R22, R32, 0x4, R136 ;  /* 0x0000000420167824 */ /* 0x000fe400078e0288 */
[--C-:B------:R-:W-:Y:S01]  /*6070*/  FFMA.FTZ R146, R8, UR15, -R0.reuse ;  /* 0x0000000f08927c23 */ /* 0x100fe20008010800 */
[--C-:B------:R-:W-:Y:S01]  /*6080*/  FFMA.FTZ R142, R9, UR15, -R0.reuse ;  /* 0x0000000f098e7c23 */ /* 0x100fe20008010800 */
[--C-:B------:R-:W-:Y:S01]  /*6090*/  FFMA.FTZ R24, R24, UR15, -R0.reuse ;  /* 0x0000000f18187c23 */ /* 0x100fe20008010800 */
[C---:B------:R-:W-:Y:S02]  /*60a0*/  VIADD R18, R22.reuse, 0x2 ;  /* 0x0000000216127836 */ /* 0x040fe40000000000 */
[----:B------:R3:W-:Y:S01]  /*60b0*/  MUFU.EX2 R234, R28 ;  /* 0x0000001c00ea7308 */ /* 0x0007e20000000800 */
[----:B----4-:R-:W-:Y:S04]  /*60c0*/  IMAD.WIDE.U32 R22, R22, -0x326172a9, RZ ;  /* 0xcd9e8d5716167825 */ /* 0x010fe800078e00ff */
[--C-:B------:R-:W-:Y:S01]  /*60d0*/  FFMA.FTZ R25, R25, UR15, -R0.reuse ;  /* 0x0000000f19197c23 */ /* 0x100fe20008010800 */
[----:B------:R-:W-:Y:S01]  /*60e0*/  FFMA.FTZ R158, R12, UR15, -R0 ;  /* 0x0000000f0c9e7c23 */ /* 0x000fe20008010800 */
[----:B------:R-:W-:Y:S01]  /*60f0*/  IMAD.WIDE.U32 R18, R18, -0x326172a9, RZ ;  /* 0xcd9e8d5712127825 */ /* 0x000fe200078e00ff */
[----:B------:R-:W-:Y:S02]  /*6100*/  LOP3.LUT R132, R7, UR6, R22, 0x96, !PT ;  /* 0x0000000607847c12 */ /* 0x000fe4000f8e9616 */
[----:B------:R4:W-:Y:S01]  /*6110*/  MUFU.EX2 R229, R16 ;  /* 0x0000001000e57308 */ /* 0x0009e20000000800 */
[----:B------:R-:W-:Y:S01]  /*6120*/  FFMA.FTZ R144, R13, UR15, -R0 ;  /* 0x0000000f0d907c23 */ /* 0x000fe20008010800 */
[----:B-1----:R-:W-:Y:S01]  /*6130*/  LOP3.LUT R34, R7, UR6, R18, 0x96, !PT ;  /* 0x0000000607227c12 */ /* 0x002fe2000f8e9612 */
[----:B------:R-:W-:Y:S01]  /*6140*/  UIADD3 UR6, UR11, 0x76cf5d0a, URZ ;  /* 0x76cf5d0a0b067890 */ /* 0x000fe2000fffe03f */
[----:B------:R-:W-:Y:S06]  /*6150*/  FMUL.FTZ R0, R252, 1.4426950216293334961 ;  /* 0x3fb8aa3bfc007820 */ /* 0x000fec0000410000 */
[----:B------:R1:W2:Y:S01]  /*6160*/  MUFU.EX2 R237, R35 ;  /* 0x0000002300ed7308 */ /* 0x0002a20000000800 */
[----:B---3--:R-:W-:Y:S01]  /*6170*/  LOP3.LUT R28, R6, UR7, RZ, 0x3c, !PT ;  /* 0x00000007061c7c12 */ /* 0x008fe2000f8e3cff */
[----:B------:R-:W-:Y:S01]  /*6180*/  UIADD3 UR7, UR11, -0x4498517b, URZ ;  /* 0xbb67ae850b077890 */ /* 0x000fe2000fffe03f */
[----:B------:R-:W-:Y:S07]  /*6190*/  FSEL R0, R0, RZ, P0 ;  /* 0x000000ff00007208 */ /* 0x000fee0000000000 */
[----:B------:R-:W-:Y:S01]  /*61a0*/  MUFU.EX2 R230, R33 ;  /* 0x0000002100e67308 */ /* 0x000fe20000000800 */
[----:B----4-:R-:W-:Y:S01]  /*61b0*/  LOP3.LUT R16, R134, UR7, RZ, 0x3c, !PT ;  /* 0x0000000786107c12 */ /* 0x010fe2000f8e3cff */
[--C-:B------:R-:W-:Y:S01]  /*61c0*/  FFMA.FTZ R31, R31, UR15, -R0.reuse ;  /* 0x0000000f1f1f7c23 */ /* 0x100fe20008010800 */
[----:B------:R-:W-:Y:S01]  /*61d0*/  UIADD3 UR7, UR11, 0x32370b8f, URZ ;  /* 0x32370b8f0b077890 */ /* 0x000fe2000fffe03f */
[--C-:B------:R-:W-:Y:S01]  /*61e0*/  FFMA.FTZ R15, R15, UR15, -R0.reuse ;  /* 0x0000000f0f0f7c23 */ /* 0x100fe20008010800 */
[--C-:B------:R-:W-:Y:S01]  /*61f0*/  FFMA.FTZ R143, R10, UR15, -R0.reuse ;  /* 0x0000000f0a8f7c23 */ /* 0x100fe20008010800 */
[--C-:B------:R-:W-:Y:S01]  /*6200*/  FFMA.FTZ R147, R14, UR15, -R0.reuse ;  /* 0x0000000f0e937c23 */ /* 0x100fe20008010800 */
[--C-:B------:R-:W-:Y:S03]  /*6210*/  FFMA.FTZ R145, R11, UR15, -R0.reuse ;  /* 0x0000000f0b917c23 */ /* 0x100fe60008010800 */
[----:B------:R-:W-:Y:S01]  /*6220*/  MUFU.EX2 R155, R31 ;  /* 0x0000001f009b7308 */ /* 0x000fe20000000800 */
[----:B-1----:R-:W-:Y:S04]  /*6230*/  IMAD.WIDE.U32 R34, R34, -0x2daee0ad, RZ ;  /* 0xd2511f5322227825 */ /* 0x002fe800078e00ff */
[--C-:B------:R-:W-:Y:S01]  /*6240*/  FFMA.FTZ R27, R27, UR15, -R0.reuse ;  /* 0x0000000f1b1b7c23 */ /* 0x100fe20008010800 */
[--C-:B------:R-:W-:Y:S01]  /*6250*/  FFMA.FTZ R26, R26, UR15, -R0.reuse ;  /* 0x0000000f1a1a7c23 */ /* 0x100fe20008010800 */
[----:B------:R-:W-:Y:S03]  /*6260*/  FFMA.FTZ R0, R30, UR15, -R0 ;  /* 0x0000000f1e007c23 */ /* 0x000fe60008010800 */
[----:B------:R-:W-:Y:S10]  /*6270*/  MUFU.EX2 R153, R29 ;  /* 0x0000001d00997308 */ /* 0x000ff40000000800 */
[----:B------:R-:W1:Y:S10]  /*6280*/  MUFU.EX2 R227, R227 ;  /* 0x000000e300e37308 */ /* 0x000e740000000800 */
[----:B------:R-:W-:Y:S10]  /*6290*/  MUFU.EX2 R148, R0 ;  /* 0x0000000000947308 */ /* 0x000ff40000000800 */
[----:B------:R3:W-:Y:S10]  /*62a0*/  MUFU.EX2 R157, R15 ;  /* 0x0000000f009d7308 */ /* 0x0007f40000000800 */
        /* <DEDUP_REMOVED lines=15> */
[----:B------:R-:W1:Y:S10]  /*63a0*/  MUFU.EX2 R152, R24 ;  /* 0x0000001800987308 */ /* 0x000e740000000800 */
[----:B------:R-:W1:Y:S10]  /*63b0*/  MUFU.EX2 R150, R27 ;  /* 0x0000001b00967308 */ /* 0x000e740000000800 */
[----:B------:R-:W-:Y:S10]  /*63c0*/  MUFU.EX2 R151, R25 ;  /* 0x0000001900977308 */ /* 0x000ff40000000800 */
[----:B------:R-:W1:Y:S01]  /*63d0*/  MUFU.EX2 R149, R26 ;  /* 0x0000001a00957308 */ /* 0x000e620000000800 */
[-C--:B--2---:R-:W-:Y:S02]  /*63e0*/  LOP3.LUT R20, R23, R133.reuse, RZ, 0x3c, !PT ;  /* 0x0000008517147212 */ /* 0x084fe400078e3cff */
[----:B------:R-:W-:Y:S01]  /*63f0*/  LOP3.LUT R6, R19, R133, RZ, 0x3c, !PT ;  /* 0x0000008513067212 */ /* 0x000fe200078e3cff */
[----:B------:R-:W-:Y:S04]  /*6400*/  IMAD.WIDE.U32 R132, R132, -0x2daee0ad, RZ ;  /* 0xd2511f5384847825 */ /* 0x000fe800078e00ff */
[----:B------:R-:W-:Y:S04]  /*6410*/  IMAD.WIDE.U32 R18, R20, -0x2daee0ad, RZ ;  /* 0xd2511f5314127825 */ /* 0x000fe800078e00ff */
[----:B------:R-:W-:Y:S01]  /*6420*/  IMAD.WIDE.U32 R6, R6, -0x2daee0ad, RZ ;  /* 0xd2511f5306067825 */ /* 0x000fe200078e00ff */
[C---:B------:R-:W-:Y:S02]  /*6430*/  LOP3.LUT R19, R16.reuse, R19, RZ, 0x3c, !PT ;  /* 0x0000001310137212 */ /* 0x040fe400078e3cff */
[----:B------:R-:W-:Y:S02]  /*6440*/  LOP3.LUT R22, R133, UR6, R18, 0x96, !PT ;  /* 0x0000000685167c12 */ /* 0x000fe4000f8e9612 */
[----:B------:R-:W-:Y:S01]  /*6450*/  LOP3.LUT R134, R35, UR6, R6, 0x96, !PT ;  /* 0x0000000623867c12 */ /* 0x000fe2000f8e9606 */
[----:B------:R-:W-:Y:S01]  /*6460*/  UIADD3 UR6, UR14, -0x255992d5, URZ ;  /* 0xdaa66d2b0e067890 */ /* 0x000fe2000fffe03f */
[----:B------:R-:W-:Y:S01]  /*6470*/  LOP3.LUT R7, R16, R7, RZ, 0x3c, !PT ;  /* 0x0000000710077212 */ /* 0x000fe200078e3cff */
[----:B------:R-:W-:Y:S04]  /*6480*/  IMAD.WIDE.U32 R18, R19, -0x326172a9, RZ ;  /* 0xcd9e8d5713127825 */ /* 0x000fe800078e00ff */
[----:B------:R-:W-:Y:S01]  /*6490*/  IMAD.WIDE.U32 R22, R22, -0x326172a9, RZ ;  /* 0xcd9e8d5716167825 */ /* 0x000fe200078e00ff */
[----:B------:R-:W-:Y:S03]  /*64a0*/  LOP3.LUT R19, R28, R19, RZ, 0x3c, !PT ;  /* 0x000000131c137212 */ /* 0x000fe600078e3cff */
[----:B------:R-:W-:Y:S01]  /*64b0*/  IMAD.WIDE.U32 R134, R134, -0x326172a9, RZ ;  /* 0xcd9e8d5786867825 */ /* 0x000fe200078e00ff */
[----:B------:R-:W-:Y:S03]  /*64c0*/  LOP3.LUT R20, R23, UR6, R18, 0x96, !PT ;  /* 0x0000000617147c12 */ /* 0x000fe6000f8e9612 */
[----:B------:R-:W-:Y:S04]  /*64d0*/  IMAD.WIDE.U32 R6, R7, -0x326172a9, RZ ;  /* 0xcd9e8d5707067825 */ /* 0x000fe800078e00ff */
[----:B------:R-:W-:Y:S01]  /*64e0*/  IMAD.WIDE.U32 R18, R19, -0x2daee0ad, RZ ;  /* 0xd2511f5313127825 */ /* 0x000fe200078e00ff */
[----:B------:R-:W-:Y:S02]  /*64f0*/  LOP3.LUT R7, R28, R7, RZ, 0x3c, !PT ;  /* 0x000000071c077212 */ /* 0x000fe400078e3cff */
[----:B------:R-:W-:Y:S01]  /*6500*/  LOP3.LUT R16, R135, UR6, R6, 0x96, !PT ;  /* 0x0000000687107c12 */ /* 0x000fe2000f8e9606 */
[----:B------:R-:W-:Y:S01]  /*6510*/  IMAD.WIDE.U32 R20, R20, -0x2daee0ad, RZ ;  /* 0xd2511f5314147825 */ /* 0x000fe200078e00ff */
[----:B------:R-:W-:Y:S01]  /*6520*/  LOP3.LUT R132, R19, UR7, R132, 0x96, !PT ;  /* 0x0000000713847c12 */ /* 0x000fe2000f8e9684 */
[----:B------:R-:W-:Y:S02]  /*6530*/  UIADD3 UR6, UR14, 0x78dde6e4, URZ ;  /* 0x78dde6e40e067890 */ /* 0x000fe4000fffe03f */
[----:B------:R-:W-:Y:S01]  /*6540*/  IMAD.WIDE.U32 R6, R7, -0x2daee0ad, RZ ;  /* 0xd2511f5307067825 */ /* 0x000fe200078e00ff */
[----:B------:R-:W-:Y:S03]  /*6550*/  LOP3.LUT R4, R21, UR8, R18, 0x96, !PT ;  /* 0x0000000815047c12 */ /* 0x000fe6000f8e9612 */
[----:B------:R-:W-:Y:S01]  /*6560*/  IMAD.WIDE.U32 R18, R16, -0x2daee0ad, RZ ;  /* 0xd2511f5310127825 */ /* 0x000fe200078e00ff */
[----:B------:R-:W-:Y:S01]  /*6570*/  LOP3.LUT R5, R7, UR7, R34, 0x96, !PT ;  /* 0x0000000707057c12 */ /* 0x000fe2000f8e9622 */
[----:B------:R-:W-:Y:S02]  /*6580*/  UIADD3 UR7, UR14, 0x1715609d, URZ ;  /* 0x1715609d0e077890 */ /* 0x000fe4000fffe03f */
[----:B------:R-:W-:Y:S01]  /*6590*/  IMAD.WIDE.U32 R8, R132, -0x326172a9, RZ ;  /* 0xcd9e8d5784087825 */ /* 0x000fe200078e00ff */
[----:B------:R-:W-:Y:S01]  /*65a0*/  LOP3.LUT R16, R19, UR8, R6, 0x96, !PT ;  /* 0x0000000813107c12 */ /* 0x000fe2000f8e9606 */
[----:B------:R-:W-:Y:S02]  /*65b0*/  UIADD3 UR8, UR11, -0x56f99767, URZ ;  /* 0xa90668990b087890 */ /* 0x000fe4000fffe03f */
[----:B------:R-:W-:Y:S01]  /*65c0*/  IMAD.WIDE.U32 R12, R4, -0x326172a9, RZ ;  /* 0xcd9e8d57040c7825 */ /* 0x000fe200078e00ff */
[----:B------:R-:W-:Y:S03]  /*65d0*/  LOP3.LUT R6, R9, UR6, R22, 0x96, !PT ;  /* 0x0000000609067c12 */ /* 0x000fe6000f8e9616 */
[----:B------:R-:W-:Y:S01]  /*65e0*/  IMAD.WIDE.U32 R4, R5, -0x326172a9, RZ ;  /* 0xcd9e8d5705047825 */ /* 0x000fe200078e00ff */
[----:B------:R-:W-:Y:S03]  /*65f0*/  LOP3.LUT R8, R13, UR7, R8, 0x96, !PT ;  /* 0x000000070d087c12 */ /* 0x000fe6000f8e9608 */
[----:B------:R-:W-:Y:S01]  /*6600*/  IMAD.WIDE.U32 R16, R16, -0x326172a9, RZ ;  /* 0xcd9e8d5710107825 */ /* 0x000fe200078e00ff */
[----:B------:R-:W-:Y:S01]  /*6610*/  LOP3.LUT R134, R5, UR6, R134, 0x96, !PT ;  /* 0x0000000605867c12 */ /* 0x000fe2000f8e9686 */
[----:B------:R-:W-:Y:S02]  /*6620*/  UIADD3 UR6, UR11, 0x646e171e, URZ ;  /* 0x646e171e0b067890 */ /* 0x000fe4000fffe03f */
[----:B------:R-:W-:Y:S01]  /*6630*/  IMAD.WIDE.U32 R6, R6, -0x2daee0ad, RZ ;  /* 0xd2511f5306067825 */ /* 0x000fe200078e00ff */
[----:B------:R-:W-:Y:S03]  /*6640*/  LOP3.LUT R13, R17, UR7, R4, 0x96, !PT ;  /* 0x00000007110d7c12 */ /* 0x000fe6000f8e9604 */
[----:B------:R-:W-:Y:S01]  /*6650*/  IMAD.WIDE.U32 R4, R8, -0x2daee0ad, RZ ;  /* 0xd2511f5308047825 */ /* 0x000fe200078e00ff */
[----:B------:R-:W-:Y:S04]  /*6660*/  LOP3.LUT R20, R7, UR8, R20, 0x96, !PT ;  /* 0x0000000807147c12 */ /* 0x000fe8000f8e9614 */
[----:B------:R-:W-:Y:S01]  /*6670*/  LOP3.LUT R9, R5, UR6, R6, 0x96, !PT ;  /* 0x0000000605097c12 */ /* 0x000fe2000f8e9606 */
[----:B------:R-:W-:Y:S01]  /*6680*/  IMAD.WIDE.U32 R6, R134, -0x2daee0ad, RZ ;  /* 0xd2511f5386067825 */ /* 0x000fe200078e00ff */
[--C-:B------:R-:W-:Y:S02]  /*6690*/  SHF.R.U32.HI R10, RZ, 0x18, R4.reuse ;  /* 0x00000018ff0a7819 */ /* 0x100fe40000011604 */
[----:B------:R-:W-:Y:S02]  /*66a0*/  SHF.R.U32.HI R14, RZ, 0x10, R4 ;  /* 0x00000010ff0e7819 */ /* 0x000fe40000011604 */
[C---:B------:R-:W-:Y:S02]  /*66b0*/  LOP3.LUT R8, R4.reuse, 0xff, RZ, 0xc0, !PT ;  /* 0x000000ff04087812 */ /* 0x040fe400078ec0ff */
[----:B---3--:R-:W-:Y:S01]  /*66c0*/  LOP3.LUT R15, R4, 0xffff, RZ, 0xc0, !PT ;  /* 0x0000ffff040f7812 */ /* 0x008fe200078ec0ff */
[----:B------:R-:W-:Y:S01]  /*66d0*/  IMAD.WIDE.U32 R4, R13, -0x2daee0ad, RZ ;  /* 0xd2511f530d047825 */ /* 0x000fe200078e00ff */
[----:B------:R-:W-:Y:S02]  /*66e0*/  ISETP.LE.U32.AND P2, PT, R10, UR16, PT ;  /* 0x000000100a007c0c */ /* 0x000fe4000bf43070 */
[----:B------:R-:W-:Y:S02]  /*66f0*/  LOP3.LUT R18, R7, UR8, R18, 0x96, !PT ;  /* 0x0000000807127c12 */ /* 0x000fe4000f8e9612 */
[----:B------:R-:W-:Y:S02]  /*6700*/  LOP3.LUT R10, R14, 0xff, RZ, 0xc0, !PT ;  /* 0x000000ff0e0a7812 */ /* 0x000fe400078ec0ff */
[----:B------:R-:W-:Y:S02]  /*6710*/  LOP3.LUT R7, R9, 0xff, RZ, 0xc0, !PT ;  /* 0x000000ff09077812 */ /* 0x000fe400078ec0ff */
[----:B------:R-:W-:Y:S02]  /*6720*/  ISETP.LE.U32.AND P3, PT, R8, UR16, PT ;  /* 0x0000001008007c0c */ /* 0x000fe4000bf63070 */
[----:B------:R-:W-:Y:S01]  /*6730*/  LOP3.LUT R8, R5, UR6, R6, 0x96, !PT ;  /* 0x0000000605087c12 */ /* 0x000fe2000f8e9606 */
[----:B------:R-:W-:Y:S01]  /*6740*/  UIADD3 UR6, UR14, -0x4ab325aa, URZ ;  /* 0xb54cda560e067890 */ /* 0x000fe2000fffe03f */
[C---:B------:R-:W-:Y:S01]  /*6750*/  LOP3.LUT R11, R4.reuse, 0xff, RZ, 0xc0, !PT ;  /* 0x000000ff040b7812 */ /* 0x040fe200078ec0ff */
[----:B------:R-:W-:Y:S01]  /*6760*/  @!P2 FADD.FTZ R237, -R237, -RZ ;  /* 0x800000ffededa221 */ /* 0x000fe20000010100 */
[--C-:B------:R-:W-:Y:S02]  /*6770*/  SHF.R.U32.HI R13, RZ, 0x18, R4.reuse ;  /* 0x00000018ff0d7819 */ /* 0x100fe40000011604 */
[----:B------:R-:W-:Y:S02]  /*6780*/  SHF.R.U32.HI R19, RZ, 0x10, R4 ;  /* 0x00000010ff137819 */ /* 0x000fe40000011604 */
[----:B------:R-:W-:Y:S01]  /*6790*/  LOP3.LUT R21, R4, 0xffff, RZ, 0xc0, !PT ;  /* 0x0000ffff04157812 */ /* 0x000fe200078ec0ff */
[----:B------:R-:W-:Y:S01]  /*67a0*/  IMAD.WIDE.U32 R4, R20, -0x326172a9, RZ ;  /* 0xcd9e8d5714047825 */ /* 0x000fe200078e00ff */
[----:B------:R-:W-:Y:S02]  /*67b0*/  ISETP.LE.U32.AND P5, PT, R10, UR16, PT ;  /* 0x000000100a007c0c */ /* 0x000fe4000bfa3070 */
[--C-:B------:R-:W-:Y:S01]  /*67c0*/  SHF.R.U32.HI R6, RZ, 0x18, R9.reuse ;  /* 0x00000018ff067819 */ /* 0x100fe20000011609 */
[----:B------:R-:W-:Y:S01]  /*67d0*/  @!P3 FADD.FTZ R236, -R236, -RZ ;  /* 0x800000ffececb221 */ /* 0x000fe20000010100 */
[----:B------:R-:W-:Y:S02]  /*67e0*/  ISETP.LE.U32.AND P6, PT, R7, UR16, PT ;  /* 0x0000001007007c0c */ /* 0x000fe4000bfc3070 */
[----:B------:R-:W-:Y:S02]  /*67f0*/  ISETP.LE.U32.AND P1, PT, R6, UR16, PT ;  /* 0x0000001006007c0c */ /* 0x000fe4000bf23070 */
[----:B------:R-:W-:Y:S02]  /*6800*/  ISETP.LE.U32.AND P4, PT, R11, UR16, PT ;  /* 0x000000100b007c0c */ /* 0x000fe4000bf83070 */
[----:B------:R-:W-:Y:S02]  /*6810*/  LOP3.LUT R7, R5, UR6, R12, 0x96, !PT ;  /* 0x0000000605077c12 */ /* 0x000fe4000f8e960c */
[--C-:B------:R-:W-:Y:S01]  /*6820*/  SHF.R.U32.HI R10, RZ, 0x18, R4.reuse ;  /* 0x00000018ff0a7819 */ /* 0x100fe20000011604 */
[----:B------:R-:W-:Y:S01]  /*6830*/  @!P5 FADD.FTZ R235, -R235, -RZ ;  /* 0x800000ffebebd221 */ /* 0x000fe20000010100 */
[----:B------:R-:W-:Y:S02]  /*6840*/  LOP3.LUT R17, R4, 0xffff, RZ, 0xc0, !PT ;  /* 0x0000ffff04117812 */ /* 0x000fe400078ec0ff */
[----:B------:R-:W-:Y:S01]  /*6850*/  SHF.R.U32.HI R5, RZ, 0x10, R9 ;  /* 0x00000010ff057819 */ /* 0x000fe20000011609 */
[----:B------:R-:W-:Y:S01]  /*6860*/  @!P6 FADD.FTZ R232, -R232, -RZ ;  /* 0x800000ffe8e8e221 */ /* 0x000fe20000010100 */
[----:B------:R-:W-:Y:S01]  /*6870*/  LOP3.LUT R6, R4, 0xff, RZ, 0xc0, !PT ;  /* 0x000000ff04067812 */ /* 0x000fe200078ec0ff */
[----:B------:R-:W-:Y:S01]  /*6880*/  @!P1 FADD.FTZ R231, -R231, -RZ ;  /* 0x800000ffe7e79221 */ /* 0x000fe20000010100 */
[----:B------:R-:W-:Y:S01]  /*6890*/  SHF.R.U32.HI R12, RZ, 0x10, R4 ;  /* 0x00000010ff0c7819 */ /* 0x000fe20000011604 */
[----:B------:R-:W-:Y:S01]  /*68a0*/  @!P4 FADD.FTZ R234, -R234, -RZ ;  /* 0x800000ffeaeac221 */ /* 0x000fe20000010100 */
[----:B------:R-:W-:Y:S02]  /*68b0*/  ISETP.LE.U32.AND P2, PT, R10, UR16, PT ;  /* 0x000000100a007c0c */ /* 0x000fe4000bf43070 */
[----:B----4-:R-:W-:Y:S02]  /*68c0*/  LOP3.LUT R2, R8, 0xff, RZ, 0xc0, !PT ;  /* 0x000000ff08027812 */ /* 0x010fe400078ec0ff */
[----:B------:R-:W-:Y:S02]  /*68d0*/  SHF.R.U32.HI R4, RZ, 0x8, R15 ;  /* 0x00000008ff047819 */ /* 0x000fe4000001160f */
[----:B------:R-:W-:Y:S02]  /*68e0*/  LOP3.LUT R10, R5, 0xff, RZ, 0xc0, !PT ;  /* 0x000000ff050a7812 */ /* 0x000fe400078ec0ff */
[----:B------:R-:W-:Y:S02]  /*68f0*/  ISETP.LE.U32.AND P3, PT, R6, UR16, PT ;  /* 0x0000001006007c0c */ /* 0x000fe4000bf63070 */
[----:B------:R-:W-:Y:S02]  /*6900*/  ISETP.LE.U32.AND P5, PT, R2, UR16, PT ;  /* 0x0000001002007c0c */ /* 0x000fe4000bfa3070 */
[----:B------:R-:W-:Y:S01]  /*6910*/  LOP3.LUT R6, R4, 0xffff, RZ, 0xc0, !PT ;  /* 0x0000ffff04067812 */ /* 0x000fe200078ec0ff */
[----:B-1----:R-:W-:Y:S01]  /*6920*/  @!P2 FADD.FTZ R227, -R227, -RZ ;  /* 0x800000ffe3e3a221 */ /* 0x002fe20000010100 */
[----:B------:R-:W-:Y:S01]  /*6930*/  ISETP.LE.U32.AND P6, PT, R10, UR16, PT ;  /* 0x000000100a007c0c */ /* 0x000fe2000bfc3070 */
[----:B------:R-:W-:Y:S01]  /*6940*/  IMAD.WIDE.U32 R4, R18, -0x326172a9, RZ ;  /* 0xcd9e8d5712047825 */ /* 0x000fe200078e00ff */
[----:B------:R-:W-:Y:S02]  /*6950*/  SHF.R.U32.HI R2, RZ, 0x18, R7 ;  /* 0x00000018ff027819 */ /* 0x000fe40000011607 */
[----:B------:R-:W-:Y:S02]  /*6960*/  ISETP.LE.U32.AND P1, PT, R6, UR16, PT ;  /* 0x0000001006007c0c */ /* 0x000fe4000bf23070 */
[----:B------:R-:W-:Y:S01]  /*6970*/  ISETP.LE.U32.AND P4, PT, R2, UR16, PT ;  /* 0x0000001002007c0c */ /* 0x000fe2000bf83070 */
[----:B------:R-:W-:Y:S01]  /*6980*/  @!P3 FADD.FTZ R229, -R229, -RZ ;  /* 0x800000ffe5e5b221 */ /* 0x000fe20000010100 */
[----:B------:R-:W-:Y:S01]  /*6990*/  LOP3.LUT R2, R7, 0xff, RZ, 0xc0, !PT ;  /* 0x000000ff07027812 */ /* 0x000fe200078ec0ff */
[----:B------:R-:W-:Y:S01]  /*69a0*/  @!P5 FADD.FTZ R152, -R152, -RZ ;  /* 0x800000ff9898d221 */ /* 0x000fe20000010100 */
[----:B------:R-:W-:Y:S02]  /*69b0*/  LOP3.LUT R10, R4, 0xff, RZ, 0xc0, !PT ;  /* 0x000000ff040a7812 */ /* 0x000fe400078ec0ff */
[----:B------:R-:W-:Y:S01]  /*69c0*/  ISETP.LE.U32.AND P2, PT, R2, UR16, PT ;  /* 0x0000001002007c0c */ /* 0x000fe2000bf43070 */
[----:B------:R-:W-:Y:S01]  /*69d0*/  @!P6 FADD.FTZ R228, -R228, -RZ ;  /* 0x800000ffe4e4e221 */ /* 0x000fe20000010100 */
[----:B------:R-:W-:Y:S02]  /*69e0*/  LOP3.LUT R2, R12, 0xff, RZ, 0xc0, !PT ;  /* 0x000000ff0c027812 */ /* 0x000fe400078ec0ff */
[----:B------:R-:W-:Y:S01]  /*69f0*/  LOP3.LUT R9, R9, 0xffff, RZ, 0xc0, !PT ;  /* 0x0000ffff09097812 */ /* 0x000fe200078ec0ff */
[----:B------:R-:W-:Y:S01]  /*6a00*/  @!P1 FADD.FTZ R230, -R230, -RZ ;  /* 0x800000ffe6e69221 */ /* 0x000fe20000010100 */
[----:B------:R-:W-:Y:S01]  /*6a10*/  ISETP.LE.U32.AND P6, PT, R2, UR16, PT ;  /* 0x0000001002007c0c */ /* 0x000fe2000bfc3070 */
[----:B------:R-:W-:Y:S01]  /*6a20*/  @!P4 FADD.FTZ R225, -R225, -RZ ;  /* 0x800000ffe1e1c221 */ /* 0x000fe20000010100 */
[----:B------:R-:W-:Y:S02]  /*6a30*/  ISETP.LE.U32.AND P0, PT, R13, UR16, PT ;  /* 0x000000100d007c0c */ /* 0x000fe4000bf03070 */
[--C-:B------:R-:W-:Y:S02]  /*6a40*/  SHF.R.U32.HI R11, RZ, 0x18, R4.reuse ;  /* 0x00000018ff0b7819 */ /* 0x100fe40000011604 */
[----:B------:R-:W-:Y:S01]  /*6a50*/  SHF.R.U32.HI R13, RZ, 0x10, R4 ;  /* 0x00000010ff0d7819 */ /* 0x000fe20000011604 */
[----:B------:R-:W-:Y:S01]  /*6a60*/  @!P2 FADD.FTZ R156, -R156, -RZ ;  /* 0x800000ff9c9ca221 */ /* 0x000fe20000010100 */
[----:B------:R-:W-:Y:S02]  /*6a70*/  LOP3.LUT R14, R4, 0xffff, RZ, 0xc0, !PT ;  /* 0x0000ffff040e7812 */ /* 0x000fe400078ec0ff */
[----:B------:R-:W-:Y:S02]  /*6a80*/  ISETP.LE.U32.AND P1, PT, R10, UR16, PT ;  /* 0x000000100a007c0c */ /* 0x000fe4000bf23070 */
[----:B------:R-:W-:Y:S01]  /*6a90*/  LOP3.LUT R6, R5, UR6, R16, 0x96, !PT ;  /* 0x0000000605067c12 */ /* 0x000fe2000f8e9610 */
[----:B------:R-:W-:Y:S01]  /*6aa0*/  @!P6 FADD.FTZ R226, -R226, -RZ ;  /* 0x800000ffe2e2e221 */ /* 0x000fe20000010100 */
[----:B------:R-:W-:Y:S01]  /*6ab0*/  SHF.R.U32.HI R2, RZ, 0x8, R9 ;  /* 0x00000008ff027819 */ /* 0x000fe20000011609 */
[----:B------:R-:W-:Y:S01]  /*6ac0*/  @!P0 FADD.FTZ R155, -R155, -RZ ;  /* 0x800000ff9b9b8221 */ /* 0x000fe20000010100 */
[----:B------:R-:W-:Y:S02]  /*6ad0*/  SHF.R.U32.HI R4, RZ, 0x18, R8 ;  /* 0x00000018ff047819 */ /* 0x000fe40000011608 */
[----:B------:R-:W-:Y:S02]  /*6ae0*/  SHF.R.U32.HI R5, RZ, 0x10, R7 ;  /* 0x00000010ff057819 */ /* 0x000fe40000011607 */
[----:B------:R-:W-:Y:S02]  /*6af0*/  ISETP.LE.U32.AND P3, PT, R4, UR16, PT ;  /* 0x0000001004007c0c */ /* 0x000fe4000bf63070 */
[----:B------:R-:W-:Y:S01]  /*6b00*/  ISETP.LE.U32.AND P4, PT, R11, UR16, PT ;  /* 0x000000100b007c0c */ /* 0x000fe2000bf83070 */
[----:B------:R-:W-:Y:S01]  /*6b10*/  @!P1 FADD.FTZ R158, -R158, -RZ ;  /* 0x800000ff9e9e9221 */ /* 0x000fe20000010100 */
[----:B------:R-:W-:Y:S02]  /*6b20*/  LOP3.LUT R2, R2, 0xffff, RZ, 0xc0, !PT ;  /* 0x0000ffff02027812 */ /* 0x000fe400078ec0ff */
[----:B------:R-:W-:Y:S02]  /*6b30*/  SHF.R.U32.HI R4, RZ, 0x8, R17 ;  /* 0x00000008ff047819 */ /* 0x000fe40000011611 */
[----:B------:R-:W-:Y:S02]  /*6b40*/  LOP3.LUT R5, R5, 0xff, RZ, 0xc0, !PT ;  /* 0x000000ff05057812 */ /* 0x000fe400078ec0ff */
[----:B------:R-:W-:Y:S02]  /*6b50*/  ISETP.LE.U32.AND P2, PT, R2, UR16, PT ;  /* 0x0000001002007c0c */ /* 0x000fe4000bf43070 */
[----:B------:R-:W-:Y:S01]  /*6b60*/  ISETP.LE.U32.AND P6, PT, R5, UR16, PT ;  /* 0x0000001005007c0c */ /* 0x000fe2000bfc3070 */
[----:B------:R-:W-:Y:S01]  /*6b70*/  @!P3 FADD.FTZ R150, -R150, -RZ ;  /* 0x800000ff9696b221 */ /* 0x000fe20000010100 */
[----:B------:R-:W-:Y:S01]  /*6b80*/  LOP3.LUT R2, R4, 0xffff, RZ, 0xc0, !PT ;  /* 0x0000ffff04027812 */ /* 0x000fe200078ec0ff */
[----:B------:R-:W-:Y:S01]  /*6b90*/  @!P4 FADD.FTZ R157, -R157, -RZ ;  /* 0x800000ff9d9dc221 */ /* 0x000fe20000010100 */
[----:B------:R-:W-:Y:S02]  /*6ba0*/  LOP3.LUT R4, R6, 0xff, RZ, 0xc0, !PT ;  /* 0x000000ff06047812 */ /* 0x000fe400078ec0ff */
[----:B------:R-:W-:Y:S02]  /*6bb0*/  ISETP.LE.U32.AND P1, PT, R2, UR16, PT ;  /* 0x0000001002007c0c */ /* 0x000fe4000bf23070 */
[----:B------:R-:W-:Y:S02]  /*6bc0*/  LOP3.LUT R7, R7, 0xffff, RZ, 0xc0, !PT ;  /* 0x0000ffff07077812 */ /* 0x000fe400078ec0ff */
[--C-:B------:R-:W-:Y:S01]  /*6bd0*/  SHF.R.U32.HI R2, RZ, 0x18, R6.reuse ;  /* 0x00000018ff027819 */ /* 0x100fe20000011606 */
[----:B------:R-:W-:Y:S01]  /*6be0*/  @!P2 FADD.FTZ R159, -R159, -RZ ;  /* 0x800000ff9f9fa221 */ /* 0x000fe20000010100 */
[----:B------:R-:W-:Y:S01]  /*6bf0*/  ISETP.LE.U32.AND P4, PT, R4, UR16, PT ;  /* 0x0000001004007c0c */ /* 0x000fe2000bf83070 */
[----:B------:R-:W-:Y:S01]  /*6c00*/  @!P6 FADD.FTZ R141, -R141, -RZ ;  /* 0x800000ff8d8de221 */ /* 0x000fe20000010100 */
[----:B------:R-:W-:Y:S02]  /*6c10*/  SHF.R.U32.HI R7, RZ, 0x8, R7 ;  /* 0x00000008ff077819 */ /* 0x000fe40000011607 */
[----:B------:R-:W-:Y:S02]  /*6c20*/  LOP3.LUT R4, R13, 0xff, RZ, 0xc0, !PT ;  /* 0x000000ff0d047812 */ /* 0x000fe400078ec0ff */
[----:B------:R-:W-:Y:S01]  /*6c30*/  ISETP.LE.U32.AND P2, PT, R2, UR16, PT ;  /* 0x0000001002007c0c */ /* 0x000fe2000bf43070 */
[----:B------:R-:W-:Y:S01]  /*6c40*/  @!P1 FADD.FTZ R154, -R154, -RZ ;  /* 0x800000ff9a9a9221 */ /* 0x000fe20000010100 */
[----:B------:R-:W-:Y:S02]  /*6c50*/  LOP3.LUT R2, R7, 0xffff, RZ, 0xc0, !PT ;  /* 0x0000ffff07027812 */ /* 0x000fe400078ec0ff */
[----:B------:R-:W-:Y:S02]  /*6c60*/  ISETP.LE.U32.AND P6, PT, R4, UR16, PT ;  /* 0x0000001004007c0c */ /* 0x000fe4000bfc3070 */
[----:B------:R-:W-:Y:S01]  /*6c70*/  SHF.R.U32.HI R4, RZ, 0x10, R6 ;  /* 0x00000010ff047819 */ /* 0x000fe20000011606 */
[----:B------:R-:W-:Y:S01]  /*6c80*/  @!P4 FADD.FTZ R146, -R146, -RZ ;  /* 0x800000ff9292c221 */ /* 0x000fe20000010100 */
[----:B------:R-:W-:Y:S02]  /*6c90*/  LOP3.LUT R6, R6, 0xffff, RZ, 0xc0, !PT ;  /* 0x0000ffff06067812 */ /* 0x000fe400078ec0ff */
[----:B------:R-:W-:Y:S02]  /*6ca0*/  ISETP.LE.U32.AND P1, PT, R2, UR16, PT ;  /* 0x0000001002007c0c */ /* 0x000fe4000bf23070 */
[----:B------:R-:W-:Y:S01]  /*6cb0*/  SHF.R.U32.HI R2, RZ, 0x8, R14 ;  /* 0x00000008ff027819 */ /* 0x000fe2000001160e */
[----:B------:R-:W-:Y:S01]  /*6cc0*/  @!P2 FADD.FTZ R145, -R145, -RZ ;  /* 0x800000ff9191a221 */ /* 0x000fe20000010100 */
[----:B------:R-:W-:Y:S02]  /*6cd0*/  LOP3.LUT R5, R4, 0xff, RZ, 0xc0, !PT ;  /* 0x000000ff04057812 */ /* 0x000fe400078ec0ff */
[----:B------:R-:W-:Y:S01]  /*6ce0*/  SHF.R.U32.HI R4, RZ, 0x8, R6 ;  /* 0x00000008ff047819 */ /* 0x000fe20000011606 */
[----:B------:R-:W-:Y:S01]  /*6cf0*/  @!P6 FADD.FTZ R147, -R147, -RZ ;  /* 0x800000ff9393e221 */ /* 0x000fe20000010100 */
[----:B------:R-:W-:Y:S02]  /*6d00*/  ISETP.LE.U32.AND P4, PT, R5, UR16, PT ;  /* 0x0000001005007c0c */ /* 0x000fe4000bf83070 */
[----:B------:R-:W-:Y:S02]  /*6d10*/  LOP3.LUT R2, R2, 0xffff, RZ, 0xc0, !PT ;  /* 0x0000ffff02027812 */ /* 0x000fe400078ec0ff */
[----:B------:R-:W-:Y:S01]  /*6d20*/  LOP3.LUT R4, R4, 0xffff, RZ, 0xc0, !PT ;  /* 0x0000ffff04047812 */ /* 0x000fe200078ec0ff */
[----:B------:R-:W-:Y:S01]  /*6d30*/  @!P1 FADD.FTZ R140, -R140, -RZ ;  /* 0x800000ff8c8c9221 */ /* 0x000fe20000010100 */
        /* <DEDUP_REMOVED lines=15> */
[----:B------:R-:W-:Y:S01]  /*6e30*/  LOP3.LUT R4, R4, 0xffff, RZ, 0xc0, !PT ;  /* 0x0000ffff04047812 */ /* 0x000fe200078ec0ff */
[----:B------:R-:W-:Y:S01]  /*6e40*/  @!P1 FADD.FTZ R148, -R148, -RZ ;  /* 0x800000ff94949221 */ /* 0x000fe20000010100 */
[----:B------:R-:W-:Y:S02]  /*6e50*/  F2FP.RELU.BF16.F32.PACK_AB R7, R140, R156 ;  /* 0x0000009c8c07723e */ /* 0x000fe400000018ff */
[----:B------:R-:W-:Y:S01]  /*6e60*/  LOP3.LUT R5, R5, 0xffff, RZ, 0xc0, !PT ;  /* 0x0000ffff05057812 */ /* 0x000fe200078ec0ff */
[----:B------:R-:W-:Y:S01]  /*6e70*/  @!P4 FADD.FTZ R149, -R149, -RZ ;  /* 0x800000ff9595c221 */ /* 0x000fe20000010100 */
[----:B------:R-:W-:Y:S01]  /*6e80*/  ISETP.LE.U32.AND P2, PT, R4, UR16, PT ;  /* 0x0000001004007c0c */ /* 0x000fe2000bf43070 */
[----:B------:R-:W-:Y:S01]  /*6e90*/  STS [R239+0x13000], R7 ;  /* 0x01300007ef007388 */ /* 0x000fe20000000800 */
[----:B------:R-:W-:Y:S02]  /*6ea0*/  F2FP.RELU.BF16.F32.PACK_AB R4, R154, R229 ;  /* 0x000000e59a04723e */ /* 0x000fe400000018ff */
[----:B------:R-:W-:Y:S02]  /*6eb0*/  ISETP.LE.U32.AND P6, PT, R5, UR16, PT ;  /* 0x0000001005007c0c */ /* 0x000fe4000bfc3070 */
[----:B------:R-:W-:Y:S01]  /*6ec0*/  F2FP.RELU.BF16.F32.PACK_AB R6, R142, R146 ;  /* 0x000000928e06723e */ /* 0x000fe200000018ff */
[----:B------:R2:W-:Y:S01]  /*6ed0*/  STS [R242+0x13000], R4 ;  /* 0x01300004f2007388 */ /* 0x0005e20000000800 */
[----:B------:R-:W-:Y:S02]  /*6ee0*/  F2FP.RELU.BF16.F32.PACK_AB R5, R145, R143 ;  /* 0x0000008f9105723e */ /* 0x000fe400000018ff */
[----:B------:R-:W-:Y:S02]  /*6ef0*/  F2FP.RELU.BF16.F32.PACK_AB R0, R230, R236 ;  /* 0x000000ece600723e */ /* 0x000fe400000018ff */
[----:B------:R-:W-:Y:S01]  /*6f00*/  FSETP.GE.FTZ.AND P0, PT, R141, RZ, PT ;  /* 0x000000ff8d00720b */ /* 0x000fe20003f16000 */
[----:B------:R-:W-:Y:S01]  /*6f10*/  @!P2 FADD.FTZ R153, -R153, -RZ ;  /* 0x800000ff9999a221 */ /* 0x000fe20000010100 */
[----:B------:R-:W-:Y:S02]  /*6f20*/  FSETP.GE.FTZ.AND P2, PT, R156, RZ, PT ;  /* 0x000000ff9c00720b */ /* 0x000fe40003f56000 */
[----:B------:R-:W-:Y:S01]  /*6f30*/  FSETP.GE.FTZ.AND P1, PT, R140, RZ, PT ;  /* 0x000000ff8c00720b */ /* 0x000fe20003f36000 */
[----:B------:R-:W-:Y:S01]  /*6f40*/  @!P6 FADD.FTZ R151, -R151, -RZ ;  /* 0x800000ff9797e221 */ /* 0x000fe20000010100 */
[----:B-1----:R-:W-:Y:S02]  /*6f50*/  F2FP.RELU.BF16.F32.PACK_AB R2, R227, R226 ;  /* 0x000000e2e302723e */ /* 0x002fe400000018ff */
[----:B------:R-:W-:Y:S03]  /*6f60*/  FSETP.GE.FTZ.AND P3, PT, R146, RZ, PT ;  /* 0x000000ff9200720b */ /* 0x000fe60003f76000 */
[----:B------:R1:W-:Y:S04]  /*6f70*/  STS [R242+0x13400], R2 ;  /* 0x01340002f2007388 */ /* 0x0003e80000000800 */
[----:B------:R3:W-:Y:S04]  /*6f80*/  STS [R239+0x14000], R6 ;  /* 0x01400006ef007388 */ /* 0x0007e80000000800 */
[----:B------:R4:W-:Y:S01]  /*6f90*/  STS [R239+0x14400], R5 ;  /* 0x01440005ef007388 */ /* 0x0009e20000000800 */
[----:B--2---:R-:W-:Y:S02]  /*6fa0*/  F2FP.RELU.BF16.F32.PACK_AB R4, R159, R232 ;  /* 0x000000e89f04723e */ /* 0x004fe400000018ff */
[----:B-1----:R-:W-:Y:S02]  /*6fb0*/  F2FP.RELU.BF16.F32.PACK_AB R2, R231, R228 ;  /* 0x000000e4e702723e */ /* 0x002fe400000018ff */
[----:B---3--:R-:W-:Y:S02]  /*6fc0*/  F2FP.RELU.BF16.F32.PACK_AB R6, R144, R158 ;  /* 0x0000009e9006723e */ /* 0x008fe400000018ff */
        /* <DEDUP_REMOVED lines=77> */
[-C--:B------:R-:W-:Y:S01]  /*74a0*/  FSEL R2, R2, R224.reuse, P1 ;  /* 0x000000e002027208 */ /* 0x080fe20000800000 */
[----:B------:R-:W-:Y:S01]  /*74b0*/  FADD.FTZ R11, -R221, R11 ;  /* 0x0000000bdd0b7221 */ /* 0x000fe20000010100 */
[----:B------:R-:W-:Y:S01]  /*74c0*/  FSETP.GE.FTZ.AND P0, PT, R225, RZ, PT ;  /* 0x000000ffe100720b */ /* 0x000fe20003f16000 */
[----:B------:R-:W-:Y:S01]  /*74d0*/  FADD.FTZ R5, -R222, R8 ;  /* 0x00000008de057221 */ /* 0x000fe20000010100 */
[----:B------:R-:W-:Y:S01]  /*74e0*/  FSETP.GE.FTZ.AND P1, PT, R143, RZ, PT ;  /* 0x000000ff8f00720b */ /* 0x000fe20003f36000 */
[C---:B------:R-:W-:Y:S04]  /*74f0*/  HMMA.16816.F32.BF16 R24, R136.reuse, R204, R24 ;  /* 0x000000cc8818723c */ /* 0x040fe80000041818 */
[----:B------:R-:W-:Y:S01]  /*7500*/  FSEL R4, R4, R224, P2 ;  /* 0x000000e004047208 */ /* 0x000fe20001000000 */
        /* <DEDUP_REMOVED lines=8> */
[----:B------:R-:W-:Y:S01]  /*7590*/  FMUL.FTZ R140, R140, R2 ;  /* 0x000000028c8c7220 */ /* 0x000fe20000410000 */
[----:B------:R-:W-:Y:S01]  /*75a0*/  FSETP.GE.FTZ.AND P3, PT, R158, RZ, PT ;  /* 0x000000ff9e00720b */ /* 0x000fe20003f76000 */
[----:B------:R-:W-:Y:S01]  /*75b0*/  FADD.FTZ R4, -R222, R9 ;  /* 0x00000009de047221 */ /* 0x000fe20000010100 */
[----:B------:R-:W-:Y:S04]  /*75c0*/  HMMA.16816.F32.BF16 R32, R132, R206, R32 ;  /* 0x000000ce8420723c */ /* 0x000fe80000041820 */
[----:B------:R-:W-:Y:S01]  /*75d0*/  FSEL R4, R4, R222, P2 ;  /* 0x000000de04047208 */ /* 0x000fe20001000000 */
[----:B------:R-:W-:Y:S01]  /*75e0*/  FADD.FTZ R2, -R221, R10 ;  /* 0x0000000add027221 */ /* 0x000fe20000010100 */
[----:B------:R-:W-:Y:S01]  /*75f0*/  FSETP.GE.FTZ.AND P2, PT, R144, RZ, PT ;  /* 0x000000ff9000720b */ /* 0x000fe20003f56000 */
[----:B------:R-:W-:Y:S01]  /*7600*/  FMUL.FTZ R225, R225, R0 ;  /* 0x00000000e1e17220 */ /* 0x000fe20000410000 */
[-C--:B------:R-:W-:Y:S02]  /*7610*/  FSEL R0, R11, R221.reuse, P0 ;  /* 0x000000dd0b007208 */ /* 0x080fe40000000000 */
[----:B------:R-:W-:Y:S01]  /*7620*/  FSETP.GE.FTZ.AND P0, PT, R157, RZ, PT ;  /* 0x000000ff9d00720b */ /* 0x000fe20003f16000 */
[C---:B------:R-:W-:Y:S01]  /*7630*/  FADD.FTZ R15, -R221.reuse, R15 ;  /* 0x0000000fdd0f7221 */ /* 0x040fe20000010100 */
[-C--:B------:R-:W-:Y:S01]  /*7640*/  FSEL R2, R2, R221.reuse, P1 ;  /* 0x000000dd02027208 */ /* 0x080fe20000800000 */
[----:B------:R-:W-:Y:S01]  /*7650*/  FADD.FTZ R7, -R221, R14 ;  /* 0x0000000edd077221 */ /* 0x000fe20000010100 */
[----:B------:R-:W-:Y:S01]  /*7660*/  FSETP.GE.FTZ.AND P1, PT, R147, RZ, PT ;  /* 0x000000ff9300720b */ /* 0x000fe20003f36000 */
[----:B------:R-:W-:Y:S01]  /*7670*/  FMUL.FTZ R142, R142, R4 ;  /* 0x000000048e8e7220 */ /* 0x000fe20000410000 */
[----:B------:R-:W-:Y:S01]  /*7680*/  F2FP.BF16.F32.PACK_AB R140, R140, R156 ;  /* 0x0000009c8c8c723e */ /* 0x000fe200000010ff */
[----:B------:R-:W-:Y:S01]  /*7690*/  FMUL.FTZ R14, R145, R0 ;  /* 0x00000000910e7220 */ /* 0x000fe20000410000 */
[-C--:B------:R-:W-:Y:S01]  /*76a0*/  FSEL R4, R7, R221.reuse, P1 ;  /* 0x000000dd07047208 */ /* 0x080fe20000800000 */
[----:B------:R-:W-:Y:S01]  /*76b0*/  FADD.FTZ R19, -R223, R19 ;  /* 0x00000013df137221 */ /* 0x000fe20000010100 */
[----:B------:R-:W-:Y:S01]  /*76c0*/  FSEL R0, R15, R221, P0 ;  /* 0x000000dd0f007208 */ /* 0x000fe20000000000 */
[----:B------:R-:W-:Y:S01]  /*76d0*/  FADD.FTZ R6, -R222, R12 ;  /* 0x0000000cde067221 */ /* 0x000fe20000010100 */
[----:B------:R-:W-:Y:S01]  /*76e0*/  FSETP.GE.FTZ.AND P1, PT, R226, RZ, PT ;  /* 0x000000ffe200720b */ /* 0x000fe20003f36000 */
[----:B------:R-:W-:Y:S01]  /*76f0*/  FADD.FTZ R18, -R223, R18 ;  /* 0x00000012df127221 */ /* 0x000fe20000010100 */
[----:B------:R-:W-:Y:S01]  /*7700*/  FSETP.GE.FTZ.AND P0, PT, R227, RZ, PT ;  /* 0x000000ffe300720b */ /* 0x000fe20003f16000 */
[----:B------:R-:W-:Y:S01]  /*7710*/  FADD.FTZ R13, -R222, R13 ;  /* 0x0000000dde0d7221 */ /* 0x000fe20000010100 */
[----:B------:R-:W-:Y:S01]  /*7720*/  FSEL R6, R6, R222, P3 ;  /* 0x000000de06067208 */ /* 0x000fe20001800000 */
[----:B------:R-:W-:Y:S01]  /*7730*/  FMUL.FTZ R147, R147, R4 ;  /* 0x0000000493937220 */ /* 0x000fe20000410000 */
[----:B------:R-:W-:Y:S01]  /*7740*/  FSEL R4, R18, R223, P1 ;  /* 0x000000df12047208 */ /* 0x000fe20000800000 */
[----:B------:R-:W-:Y:S01]  /*7750*/  FMUL.FTZ R146, R146, R5 ;  /* 0x0000000592927220 */ /* 0x000fe20000410000 */
[----:B------:R-:W-:Y:S01]  /*7760*/  FSEL R5, R13, R222, P2 ;  /* 0x000000de0d057208 */ /* 0x000fe20001000000 */
[----:B------:R-:W-:Y:S01]  /*7770*/  FMUL.FTZ R12, R157, R0 ;  /* 0x000000009d0c7220 */ /* 0x000fe20000410000 */
[-C--:B------:R-:W-:Y:S01]  /*7780*/  FSEL R0, R19, R223.reuse, P0 ;  /* 0x000000df13007208 */ /* 0x080fe20000000000 */
[----:B------:R-:W-:Y:S01]  /*7790*/  FADD.FTZ R16, -R224, R16 ;  /* 0x00000010e0107221 */ /* 0x000fe20000010100 */
[----:B------:R-:W-:Y:S01]  /*77a0*/  FSETP.GE.FTZ.AND P3, PT, R229, RZ, PT ;  /* 0x000000ffe500720b */ /* 0x000fe20003f76000 */
[C---:B------:R-:W-:Y:S01]  /*77b0*/  FADD.FTZ R22, -R223.reuse, R22 ;  /* 0x00000016df167221 */ /* 0x040fe20000010100 */
[----:B------:R-:W-:Y:S01]  /*77c0*/  FSETP.GE.FTZ.AND P2, PT, R154, RZ, PT ;  /* 0x000000ff9a00720b */ /* 0x000fe20003f56000 */
[----:B------:R-:W-:Y:S01]  /*77d0*/  FADD.FTZ R8, -R223, R23 ;  /* 0x00000017df087221 */ /* 0x000fe20000010100 */
[----:B------:R-:W-:Y:S01]  /*77e0*/  FSETP.GE.FTZ.AND P1, PT, R228, RZ, PT ;  /* 0x000000ffe400720b */ /* 0x000fe20003f36000 */
[----:B------:R-:W-:Y:S01]  /*77f0*/  FADD.FTZ R17, -R224, R17 ;  /* 0x00000011e0117221 */ /* 0x000fe20000010100 */
[----:B------:R-:W-:Y:S01]  /*7800*/  FSETP.GE.FTZ.AND P0, PT, R231, RZ, PT ;  /* 0x000000ffe700720b */ /* 0x000fe20003f16000 */
[----:B------:R-:W-:Y:S01]  /*7810*/  FMUL.FTZ R158, R158, R6 ;  /* 0x000000069e9e7220 */ /* 0x000fe20000410000 */
[----:B------:R-:W-:Y:S01]  /*7820*/  FSEL R6, R16, R224, P3 ;  /* 0x000000e010067208 */ /* 0x000fe20001800000 */
[----:B------:R-:W-:Y:S01]  /*7830*/  FMUL.FTZ R226, R226, R4 ;  /* 0x00000004e2e27220 */ /* 0x000fe20000410000 */
[----:B------:R-:W-:Y:S01]  /*7840*/  FSEL R4, R22, R223, P1 ;  /* 0x000000df16047208 */ /* 0x000fe20000800000 */
[----:B------:R-:W-:Y:S01]  /*7850*/  FMUL.FTZ R13, R144, R5 ;  /* 0x00000005900d7220 */ /* 0x000fe20000410000 */
        /* <DEDUP_REMOVED lines=8> */
[----:B------:R-:W-:Y:S01]  /*78e0*/  FSETP.GE.FTZ.AND P2, PT, R159, RZ, PT ;  /* 0x000000ff9f00720b */ /* 0x000fe20003f56000 */
[----:B------:R1:W5:Y:S01]  /*78f0*/  LDL R231, [R1+0x10] ;  /* 0x0000100001e77983 */ /* 0x0003620000100800 */
[----:B------:R-:W-:Y:S01]  /*7900*/  F2FP.BF16.F32.PACK_AB R11, R11, R229 ;  /* 0x000000e50b0b723e */ /* 0x000fe200000010ff */
[----:B------:R-:W-:Y:S01]  /*7910*/  FMUL.FTZ R10, R227, R0 ;  /* 0x00000000e30a7220 */ /* 0x000fe20000410000 */
[----:B------:R-:W-:Y:S01]  /*7920*/  F2FP.BF16.F32.PACK_AB R8, R8, R228 ;  /* 0x000000e40808723e */ /* 0x000fe200000010ff */
[----:B------:R1:W5:Y:S01]  /*7930*/  LDL R227, [R1+0x14] ;  /* 0x0000140001e37983 */ /* 0x0003620000100800 */
[----:B------:R-:W-:Y:S01]  /*7940*/  FSETP.GE.FTZ.AND P1, PT, R149, RZ, PT ;  /* 0x000000ff9500720b */ /* 0x000fe20003f36000 */
[----:B------:R-:W-:Y:S01]  /*7950*/  FADD.FTZ R20, -R224, R20 ;  /* 0x00000014e0147221 */ /* 0x000fe20000010100 */
[----:B------:R-:W-:Y:S01]  /*7960*/  F2FP.BF16.F32.PACK_AB R15, R142, R146 ;  /* 0x000000928e0f723e */ /* 0x000fe200000010ff */
[----:B------:R1:W5:Y:S01]  /*7970*/  LDL.64 R228, [R1] ;  /* 0x0000000001e47983 */ /* 0x0003620000100a00 */
[----:B------:R-:W-:Y:S01]  /*7980*/  F2FP.BF16.F32.PACK_AB R13, R13, R158 ;  /* 0x0000009e0d0d723e */ /* 0x000fe200000010ff */
[----:B------:R-:W-:Y:S01]  /*7990*/  FADD.FTZ R27, -R221, R27 ;  /* 0x0000001bdd1b7221 */ /* 0x000fe20000010100 */
[----:B------:R-:W-:Y:S01]  /*79a0*/  FSEL R0, R20, R224, P3 ;  /* 0x000000e014007208 */ /* 0x000fe20001800000 */
[----:B------:R-:W-:Y:S01]  /*79b0*/  FADD.FTZ R6, -R222, R24 ;  /* 0x00000018de067221 */ /* 0x000fe20000010100 */
[----:B------:R-:W-:Y:S01]  /*79c0*/  FSETP.GE.FTZ.AND P3, PT, R152, RZ, PT ;  /* 0x000000ff9800720b */ /* 0x000fe20003f76000 */
[----:B------:R-:W-:Y:S01]  /*79d0*/  FADD.FTZ R9, -R224, R21 ;  /* 0x00000015e0097221 */ /* 0x000fe20000010100 */
        /* <DEDUP_REMOVED lines=8> */
[----:B------:R-:W-:Y:S01]  /*7a60*/  FSEL R9, R9, R224, P2 ;  /* 0x000000e009097208 */ /* 0x000fe20001000000 */
[----:B------:R-:W-:Y:S01]  /*7a70*/  FMUL.FTZ R7, R152, R6 ;  /* 0x0000000698077220 */ /* 0x000fe20000410000 */
[----:B------:R-:W-:Y:S01]  /*7a80*/  FSETP.GE.FTZ.AND P2, PT, R151, RZ, PT ;  /* 0x000000ff9700720b */ /* 0x000fe20003f56000 */
[----:B------:R-:W-:Y:S01]  /*7a90*/  FMUL.FTZ R6, R150, R0 ;  /* 0x0000000096067220 */ /* 0x000fe20000410000 */
[----:B------:R-:W-:Y:S01]  /*7aa0*/  FSEL R4, R26, R221, P1 ;  /* 0x000000dd1a047208 */ /* 0x000fe20000800000 */
[----:B------:R-:W-:Y:S01]  /*7ab0*/  FADD.FTZ R0, -R221, R30 ;  /* 0x0000001edd007221 */ /* 0x000fe20000010100 */
[----:B------:R-:W-:Y:S01]  /*7ac0*/  FSEL R5, R5, R222, P2 ;  /* 0x000000de05057208 */ /* 0x000fe20001000000 */
[----:B------:R-:W-:Y:S01]  /*7ad0*/  FADD.FTZ R32, -R224, R32 ;  /* 0x00000020e0207221 */ /* 0x000fe20000010100 */
[----:B------:R-:W-:Y:S01]  /*7ae0*/  FSETP.GE.FTZ.AND P2, PT, R153, RZ, PT ;  /* 0x000000ff9900720b */ /* 0x000fe20003f56000 */
[----:B------:R-:W-:Y:S01]  /*7af0*/  FMUL.FTZ R149, R149, R4 ;  /* 0x0000000495957220 */ /* 0x000fe20000410000 */
[----:B------:R-:W-:Y:S01]  /*7b00*/  FSETP.GE.FTZ.AND P1, PT, R148, RZ, PT ;  /* 0x000000ff9400720b */ /* 0x000fe20003f36000 */
[----:B------:R-:W-:Y:S01]  /*7b10*/  FADD.FTZ R4, -R222, R28 ;  /* 0x0000001cde047221 */ /* 0x000fe20000010100 */
[----:B------:R-:W-:Y:S01]  /*7b20*/  FSETP.GE.FTZ.AND P3, PT, R234, RZ, PT ;  /* 0x000000ffea00720b */ /* 0x000fe20003f76000 */
[----:B------:R-:W-:Y:S01]  /*7b30*/  FMUL.FTZ R5, R151, R5 ;  /* 0x0000000597057220 */ /* 0x000fe20000410000 */
[----:B------:R-:W-:Y:S01]  /*7b40*/  FSEL R0, R0, R221, P1 ;  /* 0x000000dd00007208 */ /* 0x000fe20000800000 */
[----:B------:R-:W-:Y:S01]  /*7b50*/  @P0 FADD.FTZ R221, -R221, R31 ;  /* 0x0000001fdddd0221 */ /* 0x000fe20000010100 */
[----:B------:R-:W-:Y:S01]  /*7b60*/  FSETP.GE.FTZ.AND P0, PT, R237, RZ, PT ;  /* 0x000000ffed00720b */ /* 0x000fe20003f16000 */
[----:B------:R-:W-:Y:S01]  /*7b70*/  FMUL.FTZ R143, R143, R2 ;  /* 0x000000028f8f7220 */ /* 0x000fe20000410000 */
        /* <DEDUP_REMOVED lines=26> */
[----:B------:R-:W-:Y:S01]  /*7d20*/  F2FP.BF16.F32.PACK_AB R4, R4, R0 ;  /* 0x000000000404723e */ /* 0x000fe200000010ff */
[----:B-1----:R-:W-:Y:S06]  /*7d30*/  @!P0 BRA `(.L_x_689) ;  /* 0x0000000000c08947 */ /* 0x002fec0003800000 */
[----:B------:R-:W1:Y:S01]  /*7d40*/  LDC R0, c[0x0][0x240] ;  /* 0x00009000ff007b82 */ /* 0x000e620000000800 */
[----:B------:R-:W-:Y:S01]  /*7d50*/  ULOP3.LUT UR6, UR10, 0x1, URZ, 0xc0, !UPT ;  /* 0x000000010a067892 */ /* 0x000fe2000f8ec03f */
[----:B-----5:R-:W-:Y:S02]  /*7d60*/  ISETP.GE.AND P3, PT, R228, UR46, PT ;  /* 0x0000002ee4007c0c */ /* 0x020fe4000bf66270 */
[----:B------:R-:W-:Y:S01]  /*7d70*/  ISETP.GE.AND P2, PT, R231, UR46, PT ;  /* 0x0000002ee7007c0c */ /* 0x000fe2000bf46270 */
        /* <DEDUP_REMOVED lines=44> */
.L_x_689:
        /* <DEDUP_REMOVED lines=94> */
[----:B-----5:R-:W-:Y:S02]  /*8620*/  ISETP.GE.AND P3, PT, R228, UR46, PT ;  /* 0x0000002ee4007c0c */ /* 0x020fe4000bf66270 */
[----:B------:R-:W-:Y:S02]  /*8630*/  ISETP.GE.AND P2, PT, R231, UR46, PT ;  /* 0x0000002ee7007c0c */ /* 0x000fe4000bf46270 */
        /* <DEDUP_REMOVED lines=30> */
.L_x_690:
[----:B------:R-:W-:Y:S01]  /*8820*/  LDSM.16.M88.4 R24, [R213] ;  /* 0x00000000d518783b */ /* 0x000fe20000000200 */
[----:B------:R-:W-:Y:S01]  /*8830*/  IMAD.MOV.U32 R223, RZ, RZ, 0x4 ;  /* 0x00000004ffdf7424 */ /* 0x000fe200078e00ff */
[----:B------:R-:W-:Y:S02]  /*8840*/  ULOP3.LUT UR6, UR10, 0x1, URZ, 0xc0, !UPT ;  /* 0x000000010a067892 */ /* 0x000fe4000f8ec03f */
[----:B--2---:R-:W1:Y:S01]  /*8850*/  LDSM.16.MT88.4 R8, [R0+0x9000] ;  /* 0x009000000008783b */ /* 0x004e620000004200 */
[----:B------:R-:W-:Y:S02]  /*8860*/  UISETP.GT.AND UP2, UPT, UR10, UR35, UPT ;  /* 0x000000230a00728c */ /* 0x000fe4000bf44270 */
[----:B------:R-:W-:Y:S01]  /*8870*/  UISETP.NE.U32.AND UP0, UPT, UR6, 0x1, UPT ;  /* 0x000000010600788c */ /* 0x000fe2000bf05070 */
[----:B------:R-:W2:Y:S01]  /*8880*/  LDL R2, [R1+0xc] ;  /* 0x00000c0001027983 */ /* 0x000ea20000100800 */
[----:B------:R-:W-:Y:S02]  /*8890*/  @UP3 UIADD3 UR8, UP1, UR20, -0x100, URZ ;  /* 0xffffff0014083890 */ /* 0x000fe4000ff3e03f */
[----:B------:R-:W-:Y:S01]  /*88a0*/  UIADD3 UR6, UR10, -0x1, URZ ;  /* 0xffffffff0a067890 */ /* 0x000fe2000fffe03f */
[----:B------:R-:W3:Y:S01]  /*88b0*/  LDSM.16.MT88.4 R16, [R0+0xb000] ;  /* 0x00b000000010783b */ /* 0x000ee20000004200 */
[----:B------:R-:W-:Y:S03]  /*88c0*/  @UP3 UIADD3.X UR7, UR21, -0x1, URZ, UP1, !UPT ;  /* 0xffffffff15073890 */ /* 0x000fe60008ffe43f */
[----:B------:R-:W4:Y:S02]  /*88d0*/  LDSM.16.MT88.4 R28, [R0+0xd000] ;  /* 0x00d00000001c783b */ /* 0x000f240000004200 */
[----:B------:R-:W-:Y:S02]  /*88e0*/  UMOV UR10, UR6 ;  /* 0x00000006000a7c82 */ /* 0x000fe40008000000 */
[----:B------:R-:W2:Y:S04]  /*88f0*/  LDL R222, [R1+0x8] ;  /* 0x0000080001de7983 */ /* 0x000ea80000100800 */
[----:B------:R-:W-:Y:S04]  /*8900*/  LDSM.16.M88.4 R32, [R214] ;  /* 0x00000000d620783b */ /* 0x000fe80000000200 */
[----:B------:R-:W4:Y:S04]  /*8910*/  LDSM.16.MT88.4 R132, [R0+0x9400] ;  /* 0x009400000084783b */ /* 0x000f280000004200 */
[----:B------:R-:W4:Y:S04]  /*8920*/  LDSM.16.MT88.4 R136, [R0+0xb400] ;  /* 0x00b400000088783b */ /* 0x000f280000004200 */
[----:B------:R-:W4:Y:S04]  /*8930*/  LDSM.16.MT88.4 R140, [R0+0xd400] ;  /* 0x00d40000008c783b */ /* 0x000f280000004200 */
[----:B------:R-:W-:Y:S01]  /*8940*/  LDSM.16.M88.4 R144, [R216] ;  /* 0x00000000d890783b */ /* 0x000fe20000000200 */
[C---:B-1----:R-:W-:Y:S03]  /*8950*/  HMMA.16816.F32.BF16 R4, R24.reuse, R8, RZ ;  /* 0x000000081804723c */ /* 0x042fe600000418ff */
[----:B------:R-:W1:Y:S04]  /*8960*/  LDSM.16.MT88.4 R148, [R0+0x9800] ;  /* 0x009800000094783b */ /* 0x000e680000004200 */
[----:B------:R-:W-:Y:S01]  /*8970*/  LDSM.16.MT88.4 R152, [R0+0xd800] ;  /* 0x00d800000098783b */ /* 0x000fe20000004200 */
[C---:B------:R-:W-:Y:S03]  /*8980*/  HMMA.16816.F32.BF16 R8, R24.reuse, R10, RZ ;  /* 0x0000000a1808723c */ /* 0x040fe600000418ff */
[----:B------:R-:W-:Y:S03]  /*8990*/  LDSM.16.MT88.4 R156, [R0+0xc000] ;  /* 0x00c00000009c783b */ /* 0x000fe60000004200 */
[C---:B---3--:R-:W-:Y:S01]  /*89a0*/  HMMA.16816.F32.BF16 R12, R24.reuse, R16, RZ ;  /* 0x00000010180c723c */ /* 0x048fe200000418ff */
[----:B------:R-:W3:Y:S05]  /*89b0*/  LDL R224, [R1+0x1c] ;  /* 0x00001c0001e07983 */ /* 0x000eea0000100800 */
[C---:B------:R-:W-:Y:S06]  /*89c0*/  HMMA.16816.F32.BF16 R16, R24.reuse, R18, RZ ;  /* 0x000000121810723c */ /* 0x040fec00000418ff */
[C---:B----4-:R-:W-:Y:S06]  /*89d0*/  HMMA.16816.F32.BF16 R20, R24.reuse, R28, RZ ;  /* 0x0000001c1814723c */ /* 0x050fec00000418ff */
[----:B------:R-:W-:Y:S01]  /*89e0*/  HMMA.16816.F32.BF16 R24, R24, R30, RZ ;  /* 0x0000001e1818723c */ /* 0x000fe200000418ff */
[----:B------:R-:W4:Y:S05]  /*89f0*/  LDSM.16.MT88.4 R28, [R0+0xb800] ;  /* 0x00b80000001c783b */ /* 0x000f2a0000004200 */
[C---:B------:R-:W-:Y:S06]  /*8a00*/  HMMA.16816.F32.BF16 R4, R32.reuse, R132, R4 ;  /* 0x000000842004723c */ /* 0x040fec0000041804 */
[C---:B------:R-:W-:Y:S01]  /*8a10*/  HMMA.16816.F32.BF16 R8, R32.reuse, R134, R8 ;  /* 0x000000862008723c */ /* 0x040fe20000041808 */
[----:B------:R-:W-:Y:S05]  /*8a20*/  LDSM.16.M88.4 R132, [R215] ;  /* 0x00000000d784783b */ /* 0x000fea0000000200 */
[C---:B------:R-:W-:Y:S06]  /*8a30*/  HMMA.16816.F32.BF16 R12, R32.reuse, R136, R12 ;  /* 0x00000088200c723c */ /* 0x040fec000004180c */
[C---:B------:R-:W-:Y:S01]  /*8a40*/  HMMA.16816.F32.BF16 R16, R32.reuse, R138, R16 ;  /* 0x0000008a2010723c */ /* 0x040fe20000041810 */
[----:B------:R-:W4:Y:S05]  /*8a50*/  LDSM.16.MT88.4 R136, [R0+0x9c00] ;  /* 0x009c00000088783b */ /* 0x000f2a0000004200 */
[C---:B------:R-:W-:Y:S06]  /*8a60*/  HMMA.16816.F32.BF16 R20, R32.reuse, R140, R20 ;  /* 0x0000008c2014723c */ /* 0x040fec0000041814 */
[----:B------:R-:W-:Y:S01]  /*8a70*/  HMMA.16816.F32.BF16 R24, R32, R142, R24 ;  /* 0x0000008e2018723c */ /* 0x000fe20000041818 */
[----:B------:R-:W4:Y:S04]  /*8a80*/  LDSM.16.MT88.4 R32, [R0+0xbc00] ;  /* 0x00bc00000020783b */ /* 0x000f280000004200 */
[----:B------:R-:W4:Y:S01]  /*8a90*/  LDSM.16.MT88.4 R140, [R0+0xdc00] ;  /* 0x00dc0000008c783b */ /* 0x000f220000004200 */
[C---:B-1----:R-:W-:Y:S06]  /*8aa0*/  HMMA.16816.F32.BF16 R4, R144.reuse, R148, R4 ;  /* 0x000000949004723c */ /* 0x042fec0000041804 */
[C---:B------:R-:W-:Y:S01]  /*8ab0*/  HMMA.16816.F32.BF16 R8, R144.reuse, R150, R8 ;  /* 0x000000969008723c */ /* 0x040fe20000041808 */
[----:B------:R-:W-:Y:S05]  /*8ac0*/  LDSM.16.MT88.4 R148, [R0+0xa000] ;  /* 0x00a000000094783b */ /* 0x000fea0000004200 */
[C---:B----4-:R-:W-:Y:S06]  /*8ad0*/  HMMA.16816.F32.BF16 R12, R144.reuse, R28, R12 ;  /* 0x0000001c900c723c */ /* 0x050fec000004180c */
        /* <DEDUP_REMOVED lines=8> */
[----:B------:R-:W4:Y:S05]  /*8b60*/  LDSM.16.MT88.4 R136, [R0+0xe000] ;  /* 0x00e000000088783b */ /* 0x000f2a0000004200 */
[C---:B------:R-:W-:Y:S06]  /*8b70*/  HMMA.16816.F32.BF16 R12, R132.reuse, R32, R12 ;  /* 0x00000020840c723c */ /* 0x040fec000004180c */
[C---:B------:R-:W-:Y:S01]  /*8b80*/  HMMA.16816.F32.BF16 R16, R132.reuse, R34, R16 ;  /* 0x000000228410723c */ /* 0x040fe20000041810 */
[----:B------:R-:W4:Y:S05]  /*8b90*/  LDSM.16.M88.4 R32, [R214+0x2000] ;  /* 0x00200000d620783b */ /* 0x000f2a0000000200 */
[C---:B------:R-:W-:Y:S06]  /*8ba0*/  HMMA.16816.F32.BF16 R20, R132.reuse, R140, R20 ;  /* 0x0000008c8414723c */ /* 0x040fec0000041814 */
[----:B------:R-:W-:Y:S01]  /*8bb0*/  HMMA.16816.F32.BF16 R24, R132, R142, R24 ;  /* 0x0000008e8418723c */ /* 0x000fe20000041818 */
[----:B------:R-:W4:Y:S04]  /*8bc0*/  LDSM.16.MT88.4 R132, [R0+0xe400] ;  /* 0x00e400000084783b */ /* 0x000f280000004200 */
[----:B------:R-:W-:Y:S01]  /*8bd0*/  LDSM.16.M88.4 R140, [R216+0x2000] ;  /* 0x00200000d88c783b */ /* 0x000fe20000000200 */
[C---:B-1----:R-:W-:Y:S06]  /*8be0*/  HMMA.16816.F32.BF16 R4, R28.reuse, R148, R4 ;  /* 0x000000941c04723c */ /* 0x042fec0000041804 */
[C---:B------:R-:W-:Y:S01]  /*8bf0*/  HMMA.16816.F32.BF16 R8, R28.reuse, R150, R8 ;  /* 0x000000961c08723c */ /* 0x040fe20000041808 */
[----:B------:R-:W1:Y:S05]  /*8c00*/  LDSM.16.MT88.4 R148, [R0+0xa800] ;  /* 0x00a800000094783b */ /* 0x000e6a0000004200 */
        /* <DEDUP_REMOVED lines=15> */
[----:B------:R4:W2:Y:S01]  /*8d00*/  LDSM.16.MT88.4 R32, [R0+0xec00] ;  /* 0x00ec00000020783b */ /* 0x0008a20000004200 */
[----:B------:R-:W-:Y:S04]  /*8d10*/  IMAD.U32 R132, RZ, RZ, UR23 ;  /* 0x00000017ff847e24 */ /* 0x000fe8000f8e00ff */
[C---:B-1----:R-:W-:Y:S06]  /*8d20*/  HMMA.16816.F32.BF16 R4, R140.reuse, R148, R4 ;  /* 0x000000948c04723c */ /* 0x042fec0000041804 */
[C---:B------:R-:W-:Y:S06]  /*8d30*/  HMMA.16816.F32.BF16 R8, R140.reuse, R150, R8 ;  /* 0x000000968c08723c */ /* 0x040fec0000041808 */
[C---:B------:R-:W-:Y:S06]  /*8d40*/  HMMA.16816.F32.BF16 R12, R140.reuse, R156, R12 ;  /* 0x0000009c8c0c723c */ /* 0x040fec000004180c */
[C---:B------:R-:W-:Y:S01]  /*8d50*/  HMMA.16816.F32.BF16 R16, R140.reuse, R158, R16 ;  /* 0x0000009e8c10723c */ /* 0x040fe20000041810 */
[----:B----4-:R-:W-:Y:S05]  /*8d60*/  IMAD.U32 R0, RZ, RZ, UR23 ;  /* 0x00000017ff007e24 */ /* 0x010fea000f8e00ff */
[C---:B------:R-:W-:Y:S06]  /*8d70*/  HMMA.16816.F32.BF16 R20, R140.reuse, R28, R20 ;  /* 0x0000001c8c14723c */ /* 0x040fec0000041814 */
[----:B------:R-:W-:Y:S01]  /*8d80*/  HMMA.16816.F32.BF16 R24, R140, R30, R24 ;  /* 0x0000001e8c18723c */ /* 0x000fe20000041818 */
[----:B------:R-:W-:Y:S05]  /*8d90*/  LDSM.16.MT88.4 R140, [R208+0x1800] ;  /* 0x00180000d08c783b */ /* 0x000fea0000004200 */
[C---:B------:R-:W-:Y:S05]  /*8da0*/  HMMA.16816.F32.BF16 R4, R136.reuse, R144, R4 ;  /* 0x000000908804723c */ /* 0x040fea0000041804 */
[----:B------:R-:W-:Y:S01]  /*8db0*/  @P0 VIADD R30, R247, 0xffffffc0 ;  /* 0xffffffc0f71e0836 */ /* 0x000fe20000000000 */
[C---:B------:R-:W-:Y:S01]  /*8dc0*/  HMMA.16816.F32.BF16 R8, R136.reuse, R146, R8 ;  /* 0x000000928808723c */ /* 0x040fe20000041808 */
[----:B------:R-:W-:Y:S04]  /*8dd0*/  LDSM.16.MT88.4 R144, [R208+0x1c00] ;  /* 0x001c0000d090783b */ /* 0x000fe80000004200 */
        /* <DEDUP_REMOVED lines=8> */
[----:B------:R-:W4:Y:S04]  /*8e60*/  @P0 LDG.E R222, desc[UR12][R30.64] ;  /* 0x0000000c1ede0981 */ /* 0x000f28000c1e1900 */
[----:B------:R1:W5:Y:S01]  /*8e70*/  @P0 LDG.E R252, desc[UR12][R30.64+0xa0] ;  /* 0x0000a00c1efc0981 */ /* 0x000362000c1e1900 */
[----:B------:R-:W-:Y:S01]  /*8e80*/  HMMA.16816.F32.BF16 R24, R136, R34, R24 ;  /* 0x000000228818723c */ /* 0x000fe20000041818 */
[----:B------:R-:W-:Y:S02]  /*8e90*/  IMAD.U32 R32, RZ, RZ, UR42 ;  /* 0x0000002aff207e24 */ /* 0x000fe4000f8e00ff */
[----:B------:R-:W-:Y:S02]  /*8ea0*/  LDSM.16.MT88.4 R136, [R208+0x2400] ;  /* 0x00240000d088783b */ /* 0x000fe40000004200 */
[----:B-1----:R-:W-:Y:S01]  /*8eb0*/  IMAD.U32 R30, RZ, RZ, UR41 ;  /* 0x00000029ff1e7e24 */ /* 0x002fe2000f8e00ff */
[C---:B---3--:R-:W-:Y:S05]  /*8ec0*/  LEA R226, P1, R224.reuse, R248, 0x2 ;  /* 0x000000f8e0e27211 */ /* 0x048fea00078210ff */
        /* <DEDUP_REMOVED lines=13> */
[----:B--2---:R1:W-:Y:S04]  /*8fa0*/  @P0 STL [R1+0xc], R2 ;  /* 0x00000c0201000387 */ /* 0x0043e80000100800 */
[----:B----4-:R-:W-:Y:S01]  /*8fb0*/  @P0 STL [R1+0x8], R222 ;  /* 0x000008de01000387 */ /* 0x010fe20000100800 */
        /* <DEDUP_REMOVED lines=381> */
.L_x_692:
        /* <DEDUP_REMOVED lines=19> */
.L_x_693:
        /* <DEDUP_REMOVED lines=53> */
.L_x_695:
[----:B------:R-:W-:Y:S05]  /*ac10*/  BSYNC B0 ;  /* 0x0000000000007941 */ /* 0x000fea0003800000 */
.L_x_694:
        /* <DEDUP_REMOVED lines=19> */
.L_x_697:
[----:B------:R-:W-:Y:S05]  /*ad50*/  BSYNC B0 ;  /* 0x0000000000007941 */ /* 0x000fea0003800000 */
.L_x_696:
        /* <DEDUP_REMOVED lines=35> */
.L_x_699:
[----:B------:R-:W-:Y:S05]  /*af90*/  BSYNC B0 ;  /* 0x0000000000007941 */ /* 0x000fea0003800000 */
.L_x_698:
        /* <DEDUP_REMOVED lines=18> */
.L_x_673:
[----:B------:R-:W-:Y:S05]  /*b0c0*/  BSYNC B1 ;  /* 0x0000000000017941 */ /* 0x000fea0003800000 */
.L_x_659:
        /* <DEDUP_REMOVED lines=8> */
.L_x_700:
[----:B------:R-:W-:Y:S05]  /*b150*/  EXIT ;  /* 0x000000000000794d */ /* 0x000fea0003800000 */
.L_x_702:
        /* <DEDUP_REMOVED lines=10> */
.L_x_1298:


//--------------------- .text._ZN5flash44flash_bwd_dq_dk_dv_loop_seqk_parallel_kernelI23Flash_bwd_kernel_traitsILi96ELi64ELi128ELi8ELi2ELi4ELi4ELb1ELb0EN7cutlass10bfloat16_tE19Flash_kernel_traitsILi96ELi64ELi128ELi8ES3_EELb0ELb0ELb1ELb1ELb0ELb0ELb1EEEvNS_16Flash_bwd_paramsE --------------------------
	.section	.text._ZN5flash44flash_bwd_dq_dk_dv_loop_seqk_parallel_kernelI23Flash_bwd_kernel_traitsILi96ELi64ELi128ELi8ELi2ELi4ELi4ELb1ELb0EN7cutlass10bfloat16_tE19Flash_kernel_traitsILi96ELi64ELi128ELi8ES3_EELb0ELb0ELb1ELb1ELb0ELb0ELb1EEEvNS_16Flash_bwd_paramsE,"ax",@progbits
	.align	128
        .global         _ZN5flash44flash_bwd_dq_dk_dv_loop_seqk_parallel_kernelI23Flash_bwd_kernel_traitsILi96ELi64ELi128ELi8ELi2ELi4ELi4ELb1ELb0EN7cutlass10bfloat16_tE19Flash_kernel_traitsILi96ELi64ELi128ELi8ES3_EELb0ELb0ELb1ELb1ELb0ELb0ELb1EEEvNS_16Flash_bwd_paramsE
        .type           _ZN5flash44flash_bwd_dq_dk_dv_loop_seqk_parallel_kernelI23Flash_bwd_kernel_traitsILi96ELi64ELi128ELi8ELi2ELi4ELi4ELb1ELb0EN7cutlass10bfloat16_tE19Flash_kernel_traitsILi96ELi64ELi128ELi8ES3_EELb0ELb0ELb1ELb1ELb0ELb0ELb1EEEvNS_16Flash_bwd_paramsE,@function
        .size           _ZN5flash44flash_bwd_dq_dk_dv_loop_seqk_parallel_kernelI23Flash_bwd_kernel_traitsILi96ELi64ELi128ELi8ELi2ELi4ELi4ELb1ELb0EN7cutlass10bfloat16_tE19Flash_kernel_traitsILi96ELi64ELi128ELi8ES3_EELb0ELb0ELb1ELb1ELb0ELb0ELb1EEEvNS_16Flash_bwd_paramsE,(.L_x_1299 - _ZN5flash44flash_bwd_dq_dk_dv_loop_seqk_parallel_kernelI23Flash_bwd_kernel_traitsILi96ELi64ELi128ELi8ELi2ELi4ELi4ELb1ELb0EN7cutlass10bfloat16_tE19Flash_kernel_traitsILi96ELi64ELi128ELi8ES3_EELb0ELb0ELb1ELb1ELb0ELb0ELb1EEEvNS_16Flash_bwd_paramsE)
        .other          _ZN5flash44flash_bwd_dq_dk_dv_loop_seqk_parallel_kernelI23Flash_bwd_kernel_traitsILi96ELi64ELi128ELi8ELi2ELi4ELi4ELb1ELb0EN7cutlass10bfloat16_tE19Flash_kernel_traitsILi96ELi64ELi128ELi8ES3_EELb0ELb0ELb1ELb1ELb0ELb0ELb1EEEvNS_16Flash_bwd_paramsE,@"STO_CUDA_ENTRY STV_DEFAULT"
_ZN5flash44flash_bwd_dq_dk_dv_loop_seqk_parallel_kernelI23Flash_bwd_kernel_traitsILi96ELi64ELi128ELi8ELi2ELi4ELi4ELb1ELb0EN7cutlass10bfloat16_tE19Flash_kernel_traitsILi96ELi64ELi128ELi8ES3_EELb0ELb0ELb1ELb1ELb0ELb0ELb1EEEvNS_16Flash_bwd_paramsE:
.text._ZN5flash44flash_bwd_dq_dk_dv_loop_seqk_parallel_kernelI23Flash_bwd_kernel_traitsILi96ELi64ELi128ELi8ELi2ELi4ELi4ELb1ELb0EN7cutlass10bfloat16_tE19Flash_kernel_traitsILi96ELi64ELi128ELi8ES3_EELb0ELb0ELb1ELb1ELb0ELb0ELb1EEEvNS_16Flash_bwd_paramsE:
        /* <DEDUP_REMOVED lines=18> */
[----:B------:R-:W-:Y:S02]  /*0120*/  IMAD.MOV.U32 R234, RZ, RZ, -0x10 ;  /* 0xfffffff0ffea7424 */ /* 0x000fe400078e00ff */
        /* <DEDUP_REMOVED lines=27> */
[-C--:B------:R-:W-:Y:S01]  /*02e0*/  LEA.HI R4, R2, R0.reuse, RZ, 0x1 ;  /* 0x0000000002047211 */ /* 0x080fe200078f08ff */
[----:B------:R-:W-:Y:S01]  /*02f0*/  STL [R1+0x8], R22 ;  /* 0x0000081601007387 */ /* 0x000fe20000100800 */
        /* <DEDUP_REMOVED lines=38> */
[----:B------:R-:W-:Y:S02]  /*0560*/  LOP3.LUT R8, R8, 0xfffffffc, RZ, 0xc0, !PT ;  /* 0xfffffffc08087812 */ /* 0x000fe400078ec0ff */
[----:B------:R-:W-:Y:S01]  /*0570*/  LOP3.LUT R6, R0, 0x1, RZ, 0xc0, !PT ;  /* 0x0000000100067812 */ /* 0x000fe200078ec0ff */
[----:B------:R-:W-:Y:S01]  /*0580*/  IMAD.IADD R9, R9, 0x1, -R7 ;  /* 0x0000000109097824 */ /* 0x000fe200078e0a07 */
[----:B-1----:R-:W-:Y:S01]  /*0590*/  SHF.R.S32.HI R3, RZ, 0x6, R15 ;  /* 0x00000006ff037819 */ /* 0x002fe2000001140f */
[----:B------:R-:W-:Y:S01]  /*05a0*/  IMAD.IADD R16, R5, 0x1, -R8 ;  /* 0x0000000105107824 */ /* 0x000fe200078e0a08 */
[----:B------:R-:W-:Y:S01]  /*05b0*/  ISETP.NE.U32.AND P3, PT, R6, 0x1, PT ;  /* 0x000000010600780c */ /* 0x000fe20003f65070 */
[----:B------:R-:W-:Y:S01]  /*05c0*/  IMAD.SHL.U32 R7, R17, 0x2, RZ ;  /* 0x0000000211077824 */ /* 0x000fe200078e00ff */
[----:B------:R-:W-:Y:S01]  /*05d0*/  LOP3.LUT P2, RZ, R0, 0x2, RZ, 0xc0, !PT ;  /* 0x0000000200ff7812 */ /* 0x000fe2000784c0ff */
[----:B------:R-:W-:Y:S01]  /*05e0*/  IMAD R2, R3, 0x4, R12 ;  /* 0x0000000403027824 */ /* 0x000fe200078e020c */
[----:B------:R-:W-:Y:S01]  /*05f0*/  LOP3.LUT P6, RZ, R9, 0x4, RZ, 0xc0, !PT ;  /* 0x0000000409ff7812 */ /* 0x000fe200078cc0ff */
[----:B------:R-:W-:Y:S01]  /*0600*/  IMAD.SHL.U32 R15, R3, 0x20, RZ ;  /* 0x00000020030f7824 */ /* 0x000fe200078e00ff */
[----:B------:R-:W-:Y:S01]  /*0610*/  LOP3.LUT P5, RZ, R9, 0x2, RZ, 0xc0, !PT ;  /* 0x0000000209ff7812 */ /* 0x000fe200078ac0ff */
[----:B------:R-:W-:Y:S01]  /*0620*/  IMAD R217, R2, 0x8, R11 ;  /* 0x0000000802d97824 */ /* 0x000fe200078e020b */
[----:B------:R-:W-:Y:S01]  /*0630*/  SHF.R.S32.HI R2, RZ, 0x1, R4 ;  /* 0x00000001ff027819 */ /* 0x000fe20000011404 */
[----:B------:R-:W-:Y:S01]  /*0640*/  IMAD.SHL.U32 R3, R13, 0x40, RZ ;  /* 0x000000400d037824 */ /* 0x000fe200078e00ff */
[----:B------:R-:W-:Y:S01]  /*0650*/  LEA.HI R13, R0, R0, RZ, 0x1 ;  /* 0x00000000000d7211 */ /* 0x000fe200078f08ff */
[----:B------:R-:W-:Y:S01]  /*0660*/  IMAD.SHL.U32 R5, R14, 0x10, RZ ;  /* 0x000000100e057824 */ /* 0x000fe200078e00ff */
[C---:B------:R-:W-:Y:S01]  /*0670*/  LOP3.LUT P4, RZ, R2.reuse, 0x2, RZ, 0xc0, !PT ;  /* 0x0000000202ff7812 */ /* 0x040fe2000788c0ff */
        /* <DEDUP_REMOVED lines=9> */
[----:B------:R-:W-:Y:S01]  /*0710*/  SHF.R.S32.HI R11, RZ, 0x7, R20 ;  /* 0x00000007ff0b7819 */ /* 0x000fe20000011414 */
[----:B------:R-:W-:Y:S01]  /*0720*/  IMAD R20, R3, 0x8, R19 ;  /* 0x0000000803147824 */ /* 0x000fe200078e0213 */
[----:B------:R-:W-:Y:S01]  /*0730*/  LOP3.LUT R0, R0, 0x1c0, RZ, 0xc0, !PT ;  /* 0x000001c000007812 */ /* 0x000fe200078ec0ff */
[----:B------:R-:W-:Y:S01]  /*0740*/  IMAD R19, R14, 0x2, R3 ;  /* 0x000000020e137824 */ /* 0x000fe200078e0203 */
[----:B------:R-:W-:Y:S01]  /*0750*/  LOP3.LUT R8, R4, 0x8, R18, 0xf8, !PT ;  /* 0x0000000804087812 */ /* 0x000fe200078ef812 */
[----:B------:R-:W-:Y:S01]  /*0760*/  IMAD R10, R17, 0x20, R10 ;  /* 0x00000020110a7824 */ /* 0x000fe200078e020a */
[----:B------:R-:W-:-:S02]  /*0770*/  LOP3.LUT R5, R2, 0x8, R18, 0xf8, !PT ;  /* 0x0000000802057812 */ /* 0x000fc400078ef812 */
[----:B------:R-:W-:Y:S02]  /*0780*/  SHF.R.U32.HI R4, RZ, 0x3, R2 ;  /* 0x00000003ff047819 */ /* 0x000fe40000011602 */
        /* <DEDUP_REMOVED lines=14> */
[----:B------:R-:W-:Y:S01]  /*0870*/  LEA R237, R237, UR4, 0x1 ;  /* 0x00000004eded7c11 */ /* 0x000fe2000f8e08ff */
[----:B------:R-:W-:Y:S01]  /*0880*/  IMAD.SHL.U32 R5, R12, 0x8, RZ ;  /* 0x000000080c057824 */ /* 0x000fe200078e00ff */
        /* <DEDUP_REMOVED lines=8> */
[----:B------:R-:W-:Y:S01]  /*0910*/  LOP3.LUT R5, R5, 0x8, RZ, 0xc0, !PT ;  /* 0x0000000805057812 */ /* 0x000fe200078ec0ff */
[C---:B------:R-:W-:Y:S01]  /*0920*/  VIADD R235, R237.reuse, 0x20 ;  /* 0x00000020edeb7836 */ /* 0x040fe20000000000 */
[----:B------:R-:W-:Y:S01]  /*0930*/  SHF.R.U32.HI R221, RZ, 0x3, R6 ;  /* 0x00000003ffdd7819 */ /* 0x000fe20000011606 */
[----:B------:R-:W-:Y:S01]  /*0940*/  @P2 VIADD R235, R237, 0xffffffe0 ;  /* 0xffffffe0edeb2836 */ /* 0x000fe20000000000 */
[----:B------:R-:W-:-:S02]  /*0950*/  LOP3.LUT R0, R0, 0xc0, RZ, 0xc0, !PT ;  /* 0x000000c000007812 */ /* 0x000fc400078ec0ff */
[----:B------:R-:W-:Y:S02]  /*0960*/  SHF.R.U32.HI R4, RZ, 0x3, R2 ;  /* 0x00000003ff047819 */ /* 0x000fe40000011602 */
[----:B------:R-:W-:Y:S02]  /*0970*/  LOP3.LUT R9, R7, 0x10, R9, 0xf8, !PT ;  /* 0x0000001007097812 */ /* 0x000fe400078ef809 */
[----:B------:R-:W-:Y:S02]  /*0980*/  SHF.R.U32.HI R8, RZ, 0x3, R0 ;  /* 0x00000003ff087819 */ /* 0x000fe40000011600 */
[--C-:B------:R-:W-:Y:S02]  /*0990*/  LOP3.LUT R221, R221, R6, R5.reuse, 0x1e, !PT ;  /* 0x00000006dddd7212 */ /* 0x100fe400078e1e05 */
[C---:B------:R-:W-:Y:S02]  /*09a0*/  LOP3.LUT R5, R4.reuse, R2, R5, 0x1e, !PT ;  /* 0x0000000204057212 */ /* 0x040fe400078e1e05 */
[----:B------:R-:W-:Y:S01]  /*09b0*/  LOP3.LUT R2, R4, R9, R2, 0x1e, !PT ;  /* 0x0000000904027212 */ /* 0x000fe200078e1e02 */
[----:B------:R-:W-:Y:S01]  /*09c0*/  IMAD.U32 R221, R19, 0x200, R221 ;  /* 0x0000020013dd7824 */ /* 0x000fe200078e00dd */
[----:B------:R-:W-:-:S02]  /*09d0*/  SHF.R.S32.HI R4, RZ, 0x2, R21 ;  /* 0x00000002ff047819 */ /* 0x000fc40000011415 */
[----:B------:R-:W-:Y:S01]  /*09e0*/  LOP3.LUT R8, R8, R0, R7, 0x1e, !PT ;  /* 0x0000000008087212 */ /* 0x000fe200078e1e07 */
[----:B------:R-:W-:Y:S01]  /*09f0*/  IMAD.SHL.U32 R0, R20, 0x20, RZ ;  /* 0x0000002014007824 */ /* 0x000fe200078e00ff */
[C---:B------:R-:W-:Y:S01]  /*0a00*/  SEL R222, R226.reuse, 0xffffffe0, !P5 ;  /* 0xffffffe0e2de7807 */ /* 0x040fe20006800000 */
[C---:B------:R-:W-:Y:S01]  /*0a10*/  IMAD R4, R227.reuse, 0x10, R4 ;  /* 0x00000010e3047824 */ /* 0x040fe200078e0204 */
[----:B------:R-:W-:Y:S01]  /*0a20*/  SEL R218, R226, 0xffffffe0, !P4 ;  /* 0xffffffe0e2da7807 */ /* 0x000fe20006000000 */
        /* <DEDUP_REMOVED lines=9> */
[----:B------:R-:W-:Y:S01]  /*0ac0*/  SEL R223, R223, 0x40, P6 ;  /* 0x00000040dfdf7807 */ /* 0x000fe20003000000 */
[C---:B------:R-:W-:Y:S01]  /*0ad0*/  VIADD R2, R22.reuse, 0x20 ;  /* 0x0000002016027836 */ /* 0x040fe20000000000 */
[----:B------:R-:W-:Y:S01]  /*0ae0*/  LEA R217, R217, UR4, 0x1 ;  /* 0x00000004d9d97c11 */ /* 0x000fe2000f8e08ff */
        /* <DEDUP_REMOVED lines=8> */
[----:B------:R-:W-:Y:S01]  /*0b70*/  IMAD.IADD R236, R237, 0x1, R234 ;  /* 0x00000001edec7824 */ /* 0x000fe200078e02ea */
[----:B------:R3:W-:Y:S01]  /*0b80*/  STL [R1+0x24], R0 ;  /* 0x0000240001007387 */ /* 0x0007e20000100800 */
[----:B------:R-:W-:Y:S01]  /*0b90*/  IMAD.SHL.U32 R219, R227, 0x2, RZ ;  /* 0x00000002e3db7824 */ /* 0x000fe200078e00ff */
[----:B------:R-:W-:Y:S01]  /*0ba0*/  SEL R226, R226, 0xffffffe0, !P0 ;  /* 0xffffffe0e2e27807 */ /* 0x000fe20004000000 */
[----:B------:R-:W-:-:S02]  /*0bb0*/  IMAD.IADD R222, R221, 0x1, R222 ;  /* 0x00000001ddde7824 */ /* 0x000fc400078e02de */
[----:B------:R-:W-:Y:S01]  /*0bc0*/  IMAD.IADD R224, R221, 0x1, R223 ;  /* 0x00000001dde07824 */ /* 0x000fe200078e02df */
[----:B------:R-:W-:Y:S01]  /*0bd0*/  IADD3 R220, R219, 0x6000, R220 ;  /* 0x00006000dbdc7810 */ /* 0x000fe20007ffe0dc */
[----:B------:R-:W-:Y:S01]  /*0be0*/  IMAD.IADD R218, R218, 0x1, R217 ;  /* 0x00000001dada7824 */ /* 0x000fe200078e02d9 */
[----:B-1----:R-:W-:Y:S01]  /*0bf0*/  LEA R4, R8, UR6, 0x1 ;  /* 0x0000000608047c11 */ /* 0x002fe2000f8e08ff */
[----:B------:R-:W-:Y:S02]  /*0c00*/  IMAD.IADD R234, R234, 0x1, R235 ;  /* 0x00000001eaea7824 */ /* 0x000fe400078e02eb */
[----:B------:R-:W-:Y:S02]  /*0c10*/  IMAD.IADD R223, R222, 0x1, R223 ;  /* 0x00000001dedf7824 */ /* 0x000fe400078e02df */
[----:B------:R1:W-:Y:S01]  /*0c20*/  STL [R1+0x34], R4 ;  /* 0x0000340401007387 */ /* 0x0003e20000100800 */
[----:B------:R-:W-:Y:S01]  /*0c30*/  IMAD.IADD R220, R220, 0x1, R226 ;  /* 0x00000001dcdc7824 */ /* 0x000fe200078e02e2 */
[----:B--2---:R-:W-:Y:S01]  /*0c40*/  LEA R2, R3, UR4, 0x1 ;  /* 0x0000000403027c11 */ /* 0x004fe2000f8e08ff */
[----:B---3--:R-:W-:-:S02]  /*0c50*/  VIADD R0, R4, 0x20 ;  /* 0x0000002004007836 */ /* 0x008fc40000000000 */
[----:B------:R-:W-:-:S05]  /*0c60*/  @P1 VIADD R0, R4, 0xffffffe0 ;  /* 0xffffffe004001836 */ /* 0x000fca0000000000 */
[----:B------:R1:W-:Y:S02]  /*0c70*/  STL [R1+0x38], R0 ;  /* 0x0000380001007387 */ /* 0x0003e40000100800 */
.L_x_746:
        /* <DEDUP_REMOVED lines=67> */
.L_x_703:
        /* <DEDUP_REMOVED lines=84> */
[----:B------:R-:W-:Y:S02]  /*15f0*/  @!UP3 UIMAD UR20, UR50, UR38, UR59 ;  /* 0x000000263214b2a4 */ /* 0x000fe4000f8e023b */
[----:B------:R-:W-:Y:S02]  /*1600*/  UIMAD.WIDE.U32 UR16, UR8, UR12, URZ ;  /* 0x0000000c081072a5 */ /* 0x000fe4000f8e003f */
[----:B------:R-:W-:Y:S02]  /*1610*/  USEL UR38, UR7, UR5, UP0 ;  /* 0x0000000507267287 */ /* 0x000fe40008000000 */
[----:B------:R-:W-:Y:S01]  /*1620*/  @!P1 IMAD.IADD R3, R3, 0x1, -R6 ;  /* 0x0000000103039824 */ /* 0x000fe200078e0a06 */
[----:B------:R-:W-:Y:S01]  /*1630*/  @UP3 ULDC UR12, c[0x0][0x2e4] ;  /* 0x0000b900000c3ab9 */ /* 0x000fe20000000800 */
[----:B------:R-:W-:Y:S01]  /*1640*/  UIMAD UR19, UR8, UR13, UR19 ;  /* 0x0000000d081372a4 */ /* 0x000fe2000f8e0213 */
[----:B------:R-:W-:Y:S01]  /*1650*/  @!P1 VIADD R0, R0, 0x1 ;  /* 0x0000000100009836 */ /* 0x000fe20000000000 */
[----:B------:R-:W-:Y:S01]  /*1660*/  @UP3 UIMAD UR37, UR59, UR12, UR18 ;  /* 0x0000000c3b2532a4 */ /* 0x000fe2000f8e0212 */
        /* <DEDUP_REMOVED lines=8> */
[----:B------:R-:W-:Y:S02]  /*16f0*/  USHF.R.S32.HI UR19, URZ, 0x1f, UR18 ;  /* 0x0000001f3f137899 */ /* 0x000fe40008011412 */
[----:B------:R-:W-:Y:S02]  /*1700*/  UIADD3 UR5, UP0, UR18, UR27, URZ ;  /* 0x0000001b12057290 */ /* 0x000fe4000ff1e03f */
[----:B------:R-:W-:Y:S01]  /*1710*/  USEL UR58, UR16, UR12, !UP2 ;  /* 0x0000000c103a7287 */ /* 0x000fe2000d000000 */
[----:B------:R-:W-:Y:S01]  /*1720*/  @P0 IADD3 R0, R0, 0x1, RZ ;  /* 0x0000000100000810 */ /* 0x000fe20007ffe0ff */
[----:B------:R-:W-:Y:S01]  /*1730*/  UIMAD UR7, UR9, UR14, URZ ;  /* 0x0000000e090772a4 */ /* 0x000fe2000f8e023f */
[----:B------:R-:W-:Y:S01]  /*1740*/  PLOP3.LUT P0, PT, PT, PT, UP3, 0x80, 0x0 ;  /* 0x000000000000781c */ /* 0x000fe20003f0f038 */
[----:B------:R-:W-:Y:S02]  /*1750*/  UIADD3.X UR12, UR19, UR22, URZ, UP0, !UPT ;  /* 0x00000016130c7290 */ /* 0x000fe400087fe43f */
[----:B------:R-:W-:Y:S01]  /*1760*/  UIMAD UR9, UR9, UR5, URZ ;  /* 0x00000005090972a4 */ /* 0x000fe2000f8e023f */
[----:B------:R-:W-:Y:S01]  /*1770*/  IMAD.MOV.U32 R14, RZ, RZ, R0 ;  /* 0x000000ffff0e7224 */ /* 0x000fe200078e0000 */
[----:B------:R-:W-:-:S02]  /*1780*/  @UP1 UIADD3 UR29, UR45, UR47, URZ ;  /* 0x0000002f2d1d1290 */ /* 0x000fc4000fffe03f */
[----:B------:R-:W-:Y:S02]  /*1790*/  @!UP3 UIMAD UR37, UR20, UR39, URZ ;  /* 0x000000271425b2a4 */ /* 0x000fe4000f8e023f */
[----:B------:R-:W-:Y:S01]  /*17a0*/  UIMAD.WIDE.U32 UR26, UR8, UR5, URZ ;  /* 0x00000005081a72a5 */ /* 0x000fe2000f8e003f */
[----:B------:R-:W-:Y:S01]  /*17b0*/  @!P2 IADD3 R14, -R14, RZ, RZ ;  /* 0x000000ff0e0ea210 */ /* 0x000fe20007ffe1ff */
[----:B------:R-:W-:Y:S01]  /*17c0*/  @UP1 ULDC.64 UR20, c[0x0][0x250] ;  /* 0x0000940000141ab9 */ /* 0x000fe20000000a00 */
[----:B------:R-:W-:Y:S01]  /*17d0*/  UIMAD UR5, UR8, UR12, UR9 ;  /* 0x0000000c080572a4 */ /* 0x000fe2000f8e0209 */
[----:B------:R-:W-:Y:S01]  /*17e0*/  @!P3 LOP3.LUT R14, RZ, R7, RZ, 0x33, !PT ;  /* 0x00000007ff0eb212 */ /* 0x000fe200078e33ff */
[----:B------:R-:W-:Y:S02]  /*17f0*/  @UP1 UIMAD.WIDE.U32 UR8, UR29, UR20, URZ ;  /* 0x000000141d0812a5 */ /* 0x000fe4000f8e003f */
[----:B------:R-:W-:Y:S02]  /*1800*/  @UP2 UIADD3 UR43, UR13, UR7, URZ ;  /* 0x000000070d2b2290 */ /* 0x000fe4000fffe03f */
[----:B------:R-:W-:-:S02]  /*1810*/  @UP1 UIMAD UR7, UR29, UR21, URZ ;  /* 0x000000151d0712a4 */ /* 0x000fc4000f8e023f */
[----:B------:R-:W-:Y:S02]  /*1820*/  USHF.R.S32.HI UR33, URZ, 0x1f, UR46 ;  /* 0x0000001f3f217899 */ /* 0x000fe4000801142e */
[----:B------:R-:W-:Y:S02]  /*1830*/  @!UP2 UIADD3 UR52, UR31, UR23, URZ ;  /* 0x000000171f34a290 */ /* 0x000fe4000fffe03f */
[----:B------:R-:W-:Y:S02]  /*1840*/  USHF.R.S32.HI UR57, URZ, 0x1f, UR44 ;  /* 0x0000001f3f397899 */ /* 0x000fe4000801142c */
[----:B------:R-:W-:Y:S02]  /*1850*/  USEL UR56, UR28, URZ, UP4 ;  /* 0x0000003f1c387287 */ /* 0x000fe4000a000000 */
[----:B------:R-:W-:Y:S02]  /*1860*/  @UP1 UIADD3 UR42, UR9, UR7, URZ ;  /* 0x00000007092a1290 */ /* 0x000fe4000fffe03f */
[----:B------:R-:W-:-:S02]  /*1870*/  USEL UR55, UR35, URZ, UP4 ;  /* 0x0000003f23377287 */ /* 0x000fc4000a000000 */
        /* <DEDUP_REMOVED lines=15> */
.L_x_705:
        /* <DEDUP_REMOVED lines=13> */
.L_x_706:
[----:B------:R-:W-:Y:S01]  /*1a40*/  @UP2 UMOV UR12, UR40 ;  /* 0x00000028000c2c82 */ /* 0x000fe20008000000 */
[----:B------:R-:W-:Y:S01]  /*1a50*/  @!UP2 UMOV UR12, UR30 ;  /* 0x0000001e000cac82 */ /* 0x000fe20008000000 */
[----:B------:R-:W-:Y:S01]  /*1a60*/  SHF.R.S32.HI R15, RZ, 0x1f, R14 ;  /* 0x0000001fff0f7819 */ /* 0x000fe2000001140e */
[----:B------:R-:W-:Y:S06]  /*1a70*/  @!P0 BRA `(.L_x_707) ;  /* 0x0000000000208947 */ /* 0x000fec0003800000 */
[----:B------:R-:W-:Y:S01]  /*1a80*/  ULDC UR7, c[0x0][0x2d4] ;  /* 0x0000b50000077ab9 */ /* 0x000fe20000000800 */
[----:B------:R-:W-:Y:S01]  /*1a90*/  ULDC UR5, c[0x0][0x2c0] ;  /* 0x0000b00000057ab9 */ /* 0x000fe20000000800 */
[----:B------:R-:W-:-:S03]  /*1aa0*/  @!UP2 UIMAD UR14, UR50, UR7, URZ ;  /* 0x00000007320ea2a4 */ /* 0x000fc6000f8e023f */
[----:B------:R-:W-:Y:S02]  /*1ab0*/  ULDC UR7, c[0x0][0x2e4] ;  /* 0x0000b90000077ab9 */ /* 0x000fe40000000800 */
[----:B------:R-:W-:Y:S02]  /*1ac0*/  ULEA UR7, UR5, UR7, 0x7 ;  /* 0x0000000705077291 */ /* 0x000fe4000f8e383f */
[----:B------:R-:W-:-:S04]  /*1ad0*/  ULEA UR5, UR50, UR14, 0x7 ;  /* 0x0000000e32057291 */ /* 0x000fc8000f8e383f */
[----:B------:R-:W-:Y:S01]  /*1ae0*/  UIMAD UR5, UR7, UR59, UR5 ;  /* 0x0000003b070572a4 */ /* 0x000fe2000f8e0205 */
[----:B------:R-:W-:Y:S11]  /*1af0*/  BRA `(.L_x_708) ;  /* 0x0000000000107947 */ /* 0x000ff60003800000 */
.L_x_707:
[----:B------:R-:W-:Y:S01]  /*1b00*/  ULDC UR5, c[0x0][0x270] ;  /* 0x00009c0000057ab9 */ /* 0x000fe20000000800 */
[----:B------:R-:W-:Y:S01]  /*1b10*/  ULDC UR7, c[0x0][0x2d4] ;  /* 0x0000b50000077ab9 */ /* 0x000fe20000000800 */
[----:B------:R-:W-:-:S04]  /*1b20*/  UIMAD UR5, UR50, UR5, UR59 ;  /* 0x00000005320572a4 */ /* 0x000fc8000f8e023b */
[----:B------:R-:W-:-:S12]  /*1b30*/  UIMAD UR5, UR5, UR7, URZ ;  /* 0x00000007050572a4 */ /* 0x000fd8000f8e023f */
.L_x_708:
        /* <DEDUP_REMOVED lines=21> */
[----:B------:R-:W-:Y:S02]  /*1c90*/  USHF.L.U32 UR22, UR32, 0x6, URZ ;  /* 0x0000000620167899 */ /* 0x000fe4000800063f */
        /* <DEDUP_REMOVED lines=10> */
[----:B------:R-:W-:Y:S02]  /*1d40*/  ULDC.64 UR12, c[0x0][0x258] ;  /* 0x00009600000c7ab9 */ /* 0x000fe40000000a00 */
[----:B------:R-:W-:Y:S01]  /*1d50*/  UIMAD UR7, UR23, UR12, URZ ;  /* 0x0000000c170772a4 */ /* 0x000fe2000f8e023f */
[----:B------:R-:W-:Y:S01]  /*1d60*/  IADD3.X R5, R23, UR52, RZ, P0, !PT ;  /* 0x0000003417057c10 */ /* 0x000fe200087fe4ff */
[----:B------:R1:W-:Y:S02]  /*1d70*/  STL [R1+0xc], R23 ;  /* 0x00000c1701007387 */ /* 0x0003e40000100800 */
[----:B------:R-:W-:Y:S01]  /*1d80*/  IMAD.WIDE.U32 R4, R0, UR18, R4 ;  /* 0x0000001200047c25 */ /* 0x000fe2000f8e0004 */
[----:B------:R-:W-:Y:S01]  /*1d90*/  IADD3 R0, P0, R3, UR18, RZ ;  /* 0x0000001203007c10 */ /* 0x000fe2000ff1e0ff */
[----:B------:R-:W-:-:S02]  /*1da0*/  UIADD3 UR18, UP2, UP0, UR26, UR22, UR44 ;  /* 0x000000161a127290 */ /* 0x000fc4000f85e02c */
[----:B------:R-:W-:Y:S01]  /*1db0*/  VIADD R5, R5, UR5 ;  /* 0x0000000505057c36 */ /* 0x000fe20008000000 */
[----:B------:R-:W-:Y:S01]  /*1dc0*/  IADD3.X R8, R18, UR19, RZ, P0, !PT ;  /* 0x0000001312087c10 */ /* 0x000fe200087fe4ff */
[----:B------:R-:W-:Y:S01]  /*1dd0*/  IMAD.WIDE.U32 R6, R0, UR48, R22 ;  /* 0x0000003000067c25 */ /* 0x000fe2000f8e0016 */
[----:B------:R-:W-:Y:S02]  /*1de0*/  UIADD3 UR5, UR14, -UR40, URZ ;  /* 0x800000280e057290 */ /* 0x000fe4000fffe03f */
[----:B------:R-:W-:Y:S01]  /*1df0*/  UIMAD UR14, UR59, UR13, UR7 ;  /* 0x0000000d3b0e72a4 */ /* 0x000fe2000f8e0207 */
[----:B------:R-:W-:Y:S01]  /*1e00*/  IMAD R8, R8, UR48, RZ ;  /* 0x0000003008087c24 */ /* 0x000fe2000f8e02ff */
[----:B------:R-:W-:Y:S01]  /*1e10*/  USHF.R.S32.HI UR23, URZ, 0x1f, UR5 ;  /* 0x0000001f3f177899 */ /* 0x000fe20008011405 */
[----:B------:R-:W-:Y:S01]  /*1e20*/  IADD3 R6, P0, R6, UR60, RZ ;  /* 0x0000003c06067c10 */ /* 0x000fe2000ff1e0ff */
[----:B------:R-:W-:Y:S01]  /*1e30*/  IMAD.WIDE.U32 R4, R9, UR59, R4 ;  /* 0x0000003b09047c25 */ /* 0x000fe2000f8e0004 */
[----:B------:R-:W-:Y:S01]  /*1e40*/  ULDC.64 UR26, c[0x0][0x400] ;  /* 0x00010000001a7ab9 */ /* 0x000fe20000000a00 */
[----:B------:R-:W-:-:S02]  /*1e50*/  ULEA.HI UR23, UR23, UR5, URZ, 0x6 ;  /* 0x0000000517177291 */ /* 0x000fc4000f8f303f */
[----:B------:R-:W-:Y:S01]  /*1e60*/  IMAD R0, R0, UR49, R8 ;  /* 0x0000003100007c24 */ /* 0x000fe2000f8e0208 */
[----:B------:R-:W-:Y:S01]  /*1e70*/  LEA.HI R8, R20, R19, RZ, 0x5 ;  /* 0x0000001314087211 */ /* 0x000fe200078f28ff */
[----:B------:R-:W-:Y:S01]  /*1e80*/  USHF.R.S32.HI UR5, URZ, 0x1f, UR22 ;  /* 0x0000001f3f057899 */ /* 0x000fe20008011416 */
[----:B------:R-:W-:Y:S01]  /*1e90*/  VIADD R5, R5, UR35 ;  /* 0x0000002305057c36 */ /* 0x000fe20008000000 */
[----:B------:R-:W-:Y:S01]  /*1ea0*/  USHF.R.S32.HI UR23, URZ, 0x6, UR23 ;  /* 0x000000063f177899 */ /* 0x000fe20008011417 */
[----:B------:R-:W-:Y:S01]  /*1eb0*/  IADD3.X R7, R7, UR53, R0, P0, !PT ;  /* 0x0000003507077c10 */ /* 0x000fe200087fe400 */
[----:B------:R-:W-:Y:S01]  /*1ec0*/  UIADD3.X UR5, UR54, UR5, UR57, UP2, UP0 ;  /* 0x0000000536057290 */ /* 0x000fe200097e0439 */
[----:B------:R-:W-:Y:S01]  /*1ed0*/  LOP3.LUT R0, R8, 0xffffffe0, RZ, 0xc0, !PT ;  /* 0xffffffe008007812 */ /* 0x000fe200078ec0ff */
[----:B------:R-:W-:Y:S01]  /*1ee0*/  UISETP.LT.AND UP0, UPT, URZ, UR23, UPT ;  /* 0x000000173f00728c */ /* 0x000fe2000bf01270 */
[----:B------:R-:W-:Y:S01]  /*1ef0*/  SHF.R.S32.HI R8, RZ, 0x5, R8 ;  /* 0x00000005ff087819 */ /* 0x000fe20000011408 */
[----:B------:R-:W-:Y:S01]  /*1f00*/  UIADD3 UR7, UP3, UP2, UR56, UR18, UR58 ;  /* 0x0000001238077290 */ /* 0x000fe2000fa7e03a */
[----:B------:R-:W-:Y:S01]  /*1f10*/  IMAD R9, R18, UR8, RZ ;  /* 0x0000000812097c24 */ /* 0x000fe2000f8e02ff */
[----:B------:R-:W-:Y:S01]  /*1f20*/  USEL UR23, URZ, UR23, !UP0 ;  /* 0x000000173f177287 */ /* 0x000fe2000c000000 */
[----:B------:R-:W-:Y:S01]  /*1f30*/  IMAD.IADD R0, R19, 0x1, -R0 ;  /* 0x0000000113007824 */ /* 0x000fe200078e0a00 */
[----:B------:R-:W-:Y:S01]  /*1f40*/  UIADD3.X UR5, UR55, UR5, UR43, UP3, UP2 ;  /* 0x0000000537057290 */ /* 0x000fe20009fe442b */
[C---:B------:R-:W-:Y:S01]  /*1f50*/  IMAD R9, R3.reuse, UR9, R9 ;  /* 0x0000000903097c24 */ /* 0x040fe2000f8e0209 */
[----:B------:R-:W-:Y:S01]  /*1f60*/  UISETP.GT.AND UP0, UPT, UR38, UR23, UPT ;  /* 0x000000172600728c */ /* 0x000fe2000bf04270 */
[----:B------:R-:W-:Y:S01]  /*1f70*/  IMAD R8, R8, UR32, R0 ;  /* 0x0000002008087c24 */ /* 0x000fe2000f8e0200 */
[----:B------:R-:W-:Y:S01]  /*1f80*/  ULDC.64 UR48, c[0x0][0x2b0] ;  /* 0x0000ac0000307ab9 */ /* 0x000fe20000000a00 */
[----:B------:R-:W-:Y:S01]  /*1f90*/  IMAD.U32 R0, RZ, RZ, UR12 ;  /* 0x0000000cff007e24 */ /* 0x000fe2000f8e00ff */
[----:B------:R-:W-:Y:S01]  /*1fa0*/  UIMAD.WIDE UR12, UR37, 0x4, UR48 ;  /* 0x00000004250c78a5 */ /* 0x000fe2000f8e0230 */
[----:B------:R-:W-:Y:S01]  /*1fb0*/  IMAD.WIDE.U32 R4, R3, UR8, R4 ;  /* 0x0000000803047c25 */ /* 0x000fe2000f8e0004 */
[----:B------:R-:W-:Y:S01]  /*1fc0*/  UMOV UR19, UR16 ;  /* 0x0000001000137c82 */ /* 0x000fe20008000000 */
[----:B------:R-:W-:Y:S01]  /*1fd0*/  UMOV UR18, UR17 ;  /* 0x0000001100127c82 */ /* 0x000fe20008000000 */
[----:B------:R-:W-:Y:S01]  /*1fe0*/  UIADD3 UR8, UR38, -0x1, URZ ;  /* 0xffffffff26087890 */ /* 0x000fe2000fffe03f */
[----:B------:R-:W-:Y:S01]  /*1ff0*/  IMAD.WIDE.U32 R6, R0, UR59, R6 ;  /* 0x0000003b00067c25 */ /* 0x000fe2000f8e0006 */
[----:B------:R-:W-:Y:S01]  /*2000*/  IADD3 R0, P0, R8, UR7, RZ ;  /* 0x0000000708007c10 */ /* 0x000fe2000ff1e0ff */
[----:B------:R-:W-:Y:S01]  /*2010*/  UMOV UR17, UR12 ;  /* 0x0000000c00117c82 */ /* 0x000fe20008000000 */
[----:B------:R-:W-:Y:S01]  /*2020*/  LEA R251, P3, R4, UR28, 0x1 ;  /* 0x0000001c04fb7c11 */ /* 0x000fe2000f8608ff */
[----:B------:R-:W-:Y:S01]  /*2030*/  IMAD.IADD R5, R5, 0x1, R9 ;  /* 0x0000000105057824 */ /* 0x000fe200078e0209 */
[----:B------:R-:W-:Y:S01]  /*2040*/  LEA.HI.X.SX32 R8, R8, UR5, 0x1, P0 ;  /* 0x0000000508087c11 */ /* 0x000fe200080f0eff */
[----:B------:R-:W-:Y:S01]  /*2050*/  VIADD R7, R7, UR14 ;  /* 0x0000000e07077c36 */ /* 0x000fe20008000000 */
[----:B------:R-:W-:Y:S01]  /*2060*/  PLOP3.LUT P0, PT, PT, PT, UP0, 0x80, 0x0 ;  /* 0x000000000000781c */ /* 0x000fe20003f0f008 */
[----:B------:R-:W-:Y:S01]  /*2070*/  UMOV UR16, UR13 ;  /* 0x0000000d00107c82 */ /* 0x000fe20008000000 */
[----:B------:R-:W-:-:S02]  /*2080*/  LEA R233, P2, R0, UR26, 0x2 ;  /* 0x0000001a00e97c11 */ /* 0x000fc4000f8410ff */
[----:B------:R-:W-:Y:S02]  /*2090*/  LEA R250, P4, R6, UR30, 0x1 ;  /* 0x0000001e06fa7c11 */ /* 0x000fe4000f8808ff */
[----:B------:R-:W-:Y:S02]  /*20a0*/  LEA.HI.X R231, R0, UR27, R8, 0x2, P2 ;  /* 0x0000001b00e77c11 */ /* 0x000fe400090f1408 */
[----:B------:R-:W-:Y:S02]  /*20b0*/  LEA.HI.X R249, R4, UR29, R5, 0x1, P3 ;  /* 0x0000001d04f97c11 */ /* 0x000fe400098f0c05 */
[----:B------:R-:W-:-:S03]  /*20c0*/  LEA.HI.X R248, R6, UR31, R7, 0x1, P4 ;  /* 0x0000001f06f87c11 */ /* 0x000fc6000a0f0c07 */
        /* <DEDUP_REMOVED lines=20> */
.L_x_710:
        /* <DEDUP_REMOVED lines=19> */
.L_x_711:
        /* <DEDUP_REMOVED lines=38> */
.L_x_713:
[----:B------:R-:W-:Y:S05]  /*25a0*/  BSYNC B0 ;  /* 0x0000000000007941 */ /* 0x000fea0003800000 */
.L_x_712:
        /* <DEDUP_REMOVED lines=19> */
.L_x_715:
[----:B------:R-:W-:Y:S05]  /*26e0*/  BSYNC B0 ;  /* 0x0000000000007941 */ /* 0x000fea0003800000 */
.L_x_714:
        /* <DEDUP_REMOVED lines=32> */
.L_x_717:
[----:B------:R-:W-:Y:S05]  /*28f0*/  BSYNC B0 ;  /* 0x0000000000007941 */ /* 0x000fea0003800000 */
.L_x_716:
        /* <DEDUP_REMOVED lines=20> */
.L_x_709:
        /* <DEDUP_REMOVED lines=72> */
.L_x_720:
[----:B------:R-:W-:Y:S05]  /*2ec0*/  BSYNC B0 ;  /* 0x0000000000007941 */ /* 0x000fea0003800000 */
.L_x_719:
        /* <DEDUP_REMOVED lines=44> */
.L_x_722:
[----:B------:R-:W-:Y:S05]  /*3190*/  BSYNC B0 ;  /* 0x0000000000007941 */ /* 0x000fea0003800000 */
.L_x_721:
        /* <DEDUP_REMOVED lines=41> */
.L_x_724:
[----:B------:R-:W-:Y:S05]  /*3430*/  BSYNC B0 ;  /* 0x0000000000007941 */ /* 0x000fea0003800000 */
.L_x_723:
        /* <DEDUP_REMOVED lines=16> */
.L_x_726:
        /* <DEDUP_REMOVED lines=37> */
.L_x_727:
[----:B------:R-:W-:Y:S05]  /*3790*/  BSYNC B0 ;  /* 0x0000000000007941 */ /* 0x000fea0003800000 */
.L_x_725:
        /* <DEDUP_REMOVED lines=9> */
[----:B----4-:R-:W-:-:S02]  /*3830*/  IADD3 R6, P2, R4, UR34, RZ ;  /* 0x0000002204067c10 */ /* 0x010fc4000ff5e0ff */
        /* <DEDUP_REMOVED lines=58> */
.L_x_729:
[----:B------:R-:W-:Y:S05]  /*3be0*/  BSYNC B0 ;  /* 0x0000000000007941 */ /* 0x000fea0003800000 */
.L_x_728:
        /* <DEDUP_REMOVED lines=43> */
.L_x_731:
[----:B------:R-:W-:Y:S05]  /*3ea0*/  BSYNC B0 ;  /* 0x0000000000007941 */ /* 0x000fea0003800000 */
.L_x_730:
[----:B------:R-:W0:Y:S01]  /*3eb0*/  LDGDEPBAR ;  /* 0x00000000000079af */ /* 0x000e220000000000 */
[----:B------:R-:W-:Y:S01]  /*3ec0*/  ULDC.64 UR20, c[0x0][0x3c8] ;  /* 0x0000f20000147ab9 */ /* 0x000fe20000000a00 */
[----:B-12---:R-:W-:Y:S01]  /*3ed0*/  IMAD.SHL.U32 R4, R17, 0x4, RZ ;  /* 0x0000000411047824 */ /* 0x006fe200078e00ff */
[----:B------:R-:W-:Y:S01]  /*3ee0*/  UISETP.NE.U32.AND UP1, UPT, UR20, URZ, UPT ;  /* 0x0000003f1400728c */ /* 0x000fe2000bf25070 */
[----:B------:R-:W-:Y:S01]  /*3ef0*/  ISETP.NE.AND P4, PT, R15, RZ, PT ;  /* 0x000000ff0f00720c */ /* 0x000fe20003f85270 */
[----:B----4-:R-:W-:Y:S01]  /*3f00*/  IMAD.MOV.U32 R10, RZ, RZ, 0x7f800000 ;  /* 0x7f800000ff0a7424 */ /* 0x010fe200078e00ff */
[----:B------:R-:W-:Y:S01]  /*3f10*/  ISETP.NE.AND P3, PT, R16, RZ, PT ;  /* 0x000000ff1000720c */ /* 0x000fe20003f65270 */
[----:B------:R-:W-:Y:S01]  /*3f20*/  UISETP.NE.AND.EX UP1, UPT, UR21, URZ, UPT, UP1 ;  /* 0x0000003f1500728c */ /* 0x000fe2000bf25310 */
[----:B------:R-:W-:Y:S01]  /*3f30*/  SHF.R.S32.HI R8, RZ, 0x1f, R17 ;  /* 0x0000001fff087819 */ /* 0x000fe20000011411 */
[----:B------:R-:W-:Y:S01]  /*3f40*/  IMAD.MOV.U32 R13, RZ, RZ, 0x7f800000 ;  /* 0x7f800000ff0d7424 */ /* 0x000fe200078e00ff */
        /* <DEDUP_REMOVED lines=13> */
[----:B------:R1:W2:Y:S01]  /*4020*/  @!P5 LDG.E R10, desc[UR10][R6.64] ;  /* 0x0000000a060ad981 */ /* 0x0002a2000c1e1900 */
[----:B------:R-:W-:-:S04]  /*4030*/  DEPBAR.LE SB0, 0x1 ;  /* 0x000080400000791a */ /* 0x000fc80000000000 */
[----:B------:R-:W3:Y:S01]  /*4040*/  @!P4 LDG.E R13, desc[UR10][R4.64] ;  /* 0x0000000a040dc981 */ /* 0x000ee2000c1e1900 */
[----:B------:R-:W-:Y:S01]  /*4050*/  @UP1 UMOV UR12, UR59 ;  /* 0x0000003b000c1c82 */ /* 0x000fe20008000000 */
[----:B------:R-:W-:Y:S01]  /*4060*/  @UP1 UMOV UR13, UR7 ;  /* 0x00000007000d1c82 */ /* 0x000fe20008000000 */
[----:B------:R-:W-:Y:S01]  /*4070*/  @UP1 UIMAD UR5, UR50, UR25, UR5 ;  /* 0x00000019320512a4 */ /* 0x000fe2000f8e0205 */
[----:B------:R-:W4:Y:S01]  /*4080*/  @!P3 LDG.E R12, desc[UR10][R4.64+0x20] ;  /* 0x0000200a040cb981 */ /* 0x000f22000c1e1900 */
[----:B------:R-:W-:Y:S01]  /*4090*/  @UP1 UIMAD.WIDE.U32 UR12, UR50, UR24, UR12 ;  /* 0x00000018320c12a5 */ /* 0x000fe2000f8e000c */
[----:B------:R-:W-:Y:S02]  /*40a0*/  ULDC UR44, c[0x0][0x2d0] ;  /* 0x0000b400002c7ab9 */ /* 0x000fe40000000800 */
[----:B------:R5:W2:Y:S01]  /*40b0*/  @!P6 LDG.E R11, desc[UR10][R4.64+0x80] ;  /* 0x0000800a040be981 */ /* 0x000aa2000c1e1900 */
[----:B------:R-:W-:Y:S02]  /*40c0*/  @UP1 ULEA UR20, UP0, UR12, UR20, 0x2 ;  /* 0x000000140c141291 */ /* 0x000fe4000f80103f */
[----:B------:R-:W-:Y:S01]  /*40d0*/  @UP1 UIADD3 UR5, UR13, UR5, URZ ;  /* 0x000000050d051290 */ /* 0x000fe2000fffe03f */
[----:B------:R-:W-:Y:S03]  /*40e0*/  BAR.SYNC.DEFER_BLOCKING 0x0 ;  /* 0x0000000000007b1d */ /* 0x000fe60000010000 */
[----:B------:R-:W-:-:S03]  /*40f0*/  @UP1 ULEA.HI.X UR21, UR12, UR21, UR5, 0x2, UP0 ;  /* 0x000000150c151291 */ /* 0x000fc600080f1405 */
[----:B------:R-:W-:Y:S01]  /*4100*/  @UP1 ULDC UR5, c[0x0][0x2e8] ;  /* 0x0000ba0000051ab9 */ /* 0x000fe20000000800 */
[----:B------:R-:W-:Y:S01]  /*4110*/  LEA.HI R0, R20, R19, RZ, 0x6 ;  /* 0x0000001314007211 */ /* 0x000fe200078f30ff */
[----:B-1----:R-:W-:Y:S01]  /*4120*/  IMAD R6, RZ, RZ, -UR22 ;  /* 0x80000016ff067e24 */ /* 0x002fe2000f8e02ff */
[----:B------:R-:W-:Y:S01]  /*4130*/  STL [R1], R229 ;  /* 0x000000e501007387 */ /* 0x000fe20000100800 */
        /* <DEDUP_REMOVED lines=11> */
[----:B-----5:R-:W-:Y:S01]  /*41f0*/  IMAD.U32 R4, RZ, RZ, UR20 ;  /* 0x00000014ff047e24 */ /* 0x020fe2000f8e00ff */
[----:B------:R-:W-:Y:S01]  /*4200*/  CS2R R114, SRZ ;  /* 0x0000000000727805 */ /* 0x000fe2000001ff00 */
[----:B------:R-:W-:Y:S01]  /*4210*/  IMAD.U32 R5, RZ, RZ, UR21 ;  /* 0x00000015ff057e24 */ /* 0x000fe2000f8e00ff */
[----:B------:R-:W1:Y:S01]  /*4220*/  LDSM.16.M88.4 R168, [R217+0xf000] ;  /* 0x00f00000d9a8783b */ /* 0x000e620000000200 */
[----:B------:R-:W-:-:S02]  /*4230*/  CS2R R112, SRZ ;  /* 0x0000000000707805 */ /* 0x000fc4000001ff00 */
[----:B------:R-:W-:Y:S02]  /*4240*/  CS2R R106, SRZ ;  /* 0x00000000006a7805 */ /* 0x000fe4000001ff00 */
[----:B------:R-:W-:Y:S01]  /*4250*/  CS2R R104, SRZ ;  /* 0x0000000000687805 */ /* 0x000fe2000001ff00 */
[----:B------:R5:W2:Y:S01]  /*4260*/  @P1 LDG.E R4, desc[UR10][R4.64] ;  /* 0x0000000a04041981 */ /* 0x000aa2000c1e1900 */
        /* <DEDUP_REMOVED lines=13> */
[----:B------:R-:W-:Y:S02]  /*4340*/  CS2R R96, SRZ ;  /* 0x0000000000607805 */ /* 0x000fe4000001ff00 */
        /* <DEDUP_REMOVED lines=9> */
[----:B------:R-:W-:Y:S01]  /*43e0*/  CS2R R76, SRZ ;  /* 0x00000000004c7805 */ /* 0x000fe2000001ff00 */
[----:B-----5:R-:W-:Y:S01]  /*43f0*/  IMAD.SHL.U32 R5, R17, 0x4, RZ ;  /* 0x0000000411057824 */ /* 0x020fe200078e00ff */
        /* <DEDUP_REMOVED lines=24> */
[----:B------:R5:W-:Y:S01]  /*4580*/  STL [R1+0x2c], R6 ;  /* 0x00002c0601007387 */ /* 0x000be20000100800 */
[----:B------:R-:W-:Y:S02]  /*4590*/  USHF.L.U32 UR22, UR32, 0x4, URZ ;  /* 0x0000000420167899 */ /* 0x000fe4000800063f */
[----:B------:R-:W-:Y:S02]  /*45a0*/  USHF.L.U32 UR21, UR32, 0x3, URZ ;  /* 0x0000000320157899 */ /* 0x000fe4000800063f */
[----:B------:R-:W-:Y:S02]  /*45b0*/  UIADD3 UR29, UR22, 0x40, URZ ;  /* 0x00000040161d7890 */ /* 0x000fe4000fffe03f */
[----:B------:R-:W-:-:S02]  /*45c0*/  UIADD3 UR28, UR22, 0x20, URZ ;  /* 0x00000020161c7890 */ /* 0x000fc4000fffe03f */
[----:B------:R-:W-:Y:S02]  /*45d0*/  UIADD3 UR42, -UR6, 0x80, UR37 ;  /* 0x00000080062a7890 */ /* 0x000fe4000fffe125 */
[----:B------:R-:W-:Y:S01]  /*45e0*/  UIADD3 UR27, UR21, UR28, URZ ;  /* 0x0000001c151b7290 */ /* 0x000fe2000fffe03f */
[----:B------:R-:W-:Y:S02]  /*45f0*/  CS2R R42, SRZ ;  /* 0x00000000002a7805 */ /* 0x000fe4000001ff00 */
[----:B------:R-:W-:Y:S02]  /*4600*/  CS2R R40, SRZ ;  /* 0x0000000000287805 */ /* 0x000fe4000001ff00 */
[----:B------:R-:W-:Y:S02]  /*4610*/  CS2R R38, SRZ ;  /* 0x0000000000267805 */ /* 0x000fe4000001ff00 */
[----:B------:R-:W-:Y:S01]  /*4620*/  CS2R R36, SRZ ;  /* 0x0000000000247805 */ /* 0x000fe2000001ff00 */
[----:B------:R-:W-:Y:S01]  /*4630*/  ULDC UR9, c[0x0][0x394] ;  /* 0x0000e50000097ab9 */ /* 0x000fe20000000800 */
[----:B------:R-:W-:-:S02]  /*4640*/  UIMAD UR36, UR32, 0x18, URZ ;  /* 0x00000018202478a4 */ /* 0x000fc4000f8e023f */
[----:B------:R-:W-:Y:S02]  /*4650*/  USHF.L.U32 UR35, UR32, 0x5, URZ ;  /* 0x0000000520237899 */ /* 0x000fe4000800063f */
[----:B------:R-:W-:Y:S02]  /*4660*/  UIMAD UR34, UR32, 0x28, URZ ;  /* 0x00000028202278a4 */ /* 0x000fe4000f8e023f */
[----:B------:R-:W-:Y:S01]  /*4670*/  UIMAD UR33, UR32, 0x30, URZ ;  /* 0x00000030202178a4 */ /* 0x000fe2000f8e023f */
[----:B-----5:R-:W-:Y:S01]  /*4680*/  SHF.L.U64.HI R6, R17, 0x2, R8 ;  /* 0x0000000211067819 */ /* 0x020fe20000010208 */
[----:B------:R-:W-:Y:S02]  /*4690*/  UIADD3 UR29, UR21, UR29, URZ ;  /* 0x0000001d151d7290 */ /* 0x000fe4000fffe03f */
[----:B------:R-:W-:Y:S02]  /*46a0*/  UIADD3 UR42, UR42, -UR40, URZ ;  /* 0x800000282a2a7290 */ /* 0x000fe4000fffe03f */
[----:B------:R-:W-:-:S02]  /*46b0*/  UIADD3 UR26, UR21, UR27, URZ ;  /* 0x0000001b151a7290 */ /* 0x000fc4000fffe03f */
[----:B------:R-:W-:Y:S02]  /*46c0*/  UIADD3 UR40, UR21, UR29, URZ ;  /* 0x0000001d15287290 */ /* 0x000fe4000fffe03f */
[----:B------:R-:W-:Y:S02]  /*46d0*/  UIADD3 UR25, UR21, UR26, URZ ;  /* 0x0000001a15197290 */ /* 0x000fe4000fffe03f */
[----:B------:R-:W-:Y:S02]  /*46e0*/  UIADD3 UR39, UR21, UR40, URZ ;  /* 0x0000002815277290 */ /* 0x000fe4000fffe03f */
[----:B------:R-:W-:Y:S02]  /*46f0*/  UIADD3 UR24, UR21, UR25, URZ ;  /* 0x0000001915187290 */ /* 0x000fe4000fffe03f */
[----:B------:R-:W-:Y:S01]  /*4700*/  UIADD3 UR38, UR21, UR39, URZ ;  /* 0x0000002715267290 */ /* 0x000fe2000fffe03f */
[----:B------:R-:W-:Y:S01]  /*4710*/  UMOV UR5, URZ ;  /* 0x0000003f00057c82 */ /* 0x000fe20008000000 */
[----:B------:R-:W-:Y:S01]  /*4720*/  ULDC UR48, c[0x0][0x398] ;  /* 0x0000e60000307ab9 */ /* 0x000fe20000000800 */
[----:B------:R-:W-:-:S02]  /*4730*/  UIADD3 UR43, UR46, 0x80, URZ ;  /* 0x000000802e2b7890 */ /* 0x000fc4000fffe03f */
[----:B------:R-:W-:Y:S02]  /*4740*/  UIMAD UR32, UR32, 0x38, URZ ;  /* 0x00000038202078a4 */ /* 0x000fe4000f8e023f */
[----:B------:R-:W-:Y:S02]  /*4750*/  UIADD3 UR30, UR22, 0x40, URZ ;  /* 0x00000040161e7890 */ /* 0x000fe4000fffe03f */
[----:B------:R-:W-:Y:S02]  /*4760*/  UIADD3 UR31, UR21, UR24, URZ ;  /* 0x00000018151f7290 */ /* 0x000fe4000fffe03f */
[----:B------:R-:W-:Y:S01]  /*4770*/  UIADD3 UR41, UR21, UR38, URZ ;  /* 0x0000002615297290 */ /* 0x000fe2000fffe03f */
[----:B------:R-:W-:Y:S01]  /*4780*/  UMOV UR12, UR9 ;  /* 0x00000009000c7c82 */ /* 0x000fe20008000000 */
[----:B------:R-:W-:Y:S01]  /*4790*/  ULDC UR13, c[0x0][0x2ec] ;  /* 0x0000bb00000d7ab9 */ /* 0x000fe20000000800 */
[----:B---3--:R-:W-:Y:S04]  /*47a0*/  STL [R1+0x18], R13 ;  /* 0x0000180d01007387 */ /* 0x008fe80000100800 */
[----:B------:R3:W-:Y:S04]  /*47b0*/  STL [R1+0x48], R5 ;  /* 0x0000480501007387 */ /* 0x0007e80000100800 */
[----:B----4-:R-:W-:Y:S04]  /*47c0*/  STL [R1+0x1c], R12 ;  /* 0x00001c0c01007387 */ /* 0x010fe80000100800 */
[----:B--2---:R-:W-:Y:S04]  /*47d0*/  STL [R1+0x10], R11 ;  /* 0x0000100b01007387 */ /* 0x004fe80000100800 */
[----:B------:R-:W-:Y:S04]  /*47e0*/  STL [R1+0x14], R10 ;  /* 0x0000140a01007387 */ /* 0x000fe80000100800 */
[----:B------:R-:W-:Y:S01]  /*47f0*/  STL [R1+0x44], R6 ;  /* 0x0000440601007387 */ /* 0x000fe20000100800 */
[----:B-1----:R-:W-:-:S05]  /*4800*/  @P1 FMUL.FTZ R3, R4, R3 ;  /* 0x0000000304031220 */ /* 0x002fca0000410000 */
[----:B------:R-:W-:Y:S01]  /*4810*/  @P1 R2UR UR7, R3 ;  /* 0x00000000030712ca */ /* 0x000fe200000e0000 */
[----:B------:R-:W-:-:S05]  /*4820*/  VIADD R3, R225, 0x1800 ;  /* 0x00001800e1037836 */ /* 0x000fca0000000000 */
[----:B---3--:R-:W-:Y:S02]  /*4830*/  SEL R5, R3, R225, !P0 ;  /* 0x000000e103057207 */ /* 0x008fe40004000000 */
[----:B------:R-:W-:-:S04]  /*4840*/  SHF.R.S32.HI R3, RZ, 0x1f, R0 ;  /* 0x0000001fff037819 */ /* 0x000fc80000011400 */
[C---:B------:R-:W-:Y:S01]  /*4850*/  SHF.L.U64.HI R3, R0.reuse, 0x2, R3 ;  /* 0x0000000200037819 */ /* 0x040fe20000010203 */
[----:B------:R-:W-:-:S04]  /*4860*/  IMAD.SHL.U32 R0, R0, 0x4, RZ ;  /* 0x0000000400007824 */ /* 0x000fc800078e00ff */
[----:B------:R1:W-:Y:S04]  /*4870*/  STL [R1+0x40], R3 ;  /* 0x0000400301007387 */ /* 0x0003e80000100800 */
[----:B------:R2:W-:Y:S01]  /*4880*/  STL [R1+0x3c], R0 ;  /* 0x00003c0001007387 */ /* 0x0005e20000100800 */
[----:B------:R-:W-:-:S05]  /*4890*/  VIADD R4, R227, 0x1800 ;  /* 0x00001800e3047836 */ /* 0x000fca0000000000 */
[----:B------:R-:W-:Y:S01]  /*48a0*/  SEL R4, R4, R227, !P0 ;  /* 0x000000e304047207 */ /* 0x000fe20004000000 */
[----:B------:R-:W-:Y:S01]  /*48b0*/  @UP1 UMOV UR5, UR7 ;  /* 0x0000000700051c82 */ /* 0x000fe20008000000 */
[----:B------:R-:W-:Y:S02]  /*48c0*/  ULDC UR7, c[0x0][0x39c] ;  /* 0x0000e70000077ab9 */ /* 0x000fe40000000800 */
[----:B------:R-:W-:Y:S02]  /*48d0*/  LEA R216, R4, UR4, 0x1 ;  /* 0x0000000404d87c11 */ /* 0x000fe4000f8e08ff */
[----:B-1----:R-:W-:-:S07]  /*48e0*/  LEA R3, R5, UR4, 0x1 ;  /* 0x0000000405037c11 */ /* 0x002fce000f8e08ff */
.L_x_736:
[----:B------:R-:W3:Y:S01]  /*48f0*/  LDL R232, [R1+0x48] ;  /* 0x0000480001e87983 */ /* 0x000ee20000100800 */
[----:B--2---:R-:W-:Y:S01]  /*4900*/  IADD3 R0, R226, R216, RZ ;  /* 0x000000d8e2007210 */ /* 0x004fe20007ffe0ff */
[----:B------:R-:W-:Y:S02]  /*4910*/  USHF.L.U32 UR9, UR8, 0x6, URZ ;  /* 0x0000000608097899 */ /* 0x000fe4000800063f */
[----:B------:R-:W2:Y:S01]  /*4920*/  LDL R230, [R1+0x44] ;  /* 0x0000440001e67983 */ /* 0x000ea20000100800 */
[----:B------:R-:W-:Y:S01]  /*4930*/  ULDC UR14, c[0x0][0x394] ;  /* 0x0000e500000e7ab9 */ /* 0x000fe20000000800 */
[----:B------:R-:W-:Y:S02]  /*4940*/  UISETP.GE.AND UP0, UPT, UR9, UR42, UPT ;  /* 0x0000002a0900728c */ /* 0x000fe4000bf06270 */
[----:B------:R-:W0:Y:S08]  /*4950*/  LDGDEPBAR ;  /* 0x00000000000079af */ /* 0x000e300000000000 */
[----:B------:R-:W4:Y:S01]  /*4960*/  LDL R252, [R1+0x28] ;  /* 0x0000280001fc7983 */ /* 0x000f220000100800 */
        /* <DEDUP_REMOVED lines=24> */
[C---:B-1----:R-:W-:Y:S06]  /*4af0*/  HMMA.16816.F32.BF16 R8, R144.reuse, R140, R8 ;  /* 0x0000008c9008723c */ /* 0x042fec0000041808 */
[-C--:B------:R-:W-:Y:S06]  /*4b00*/  HMMA.16816.F32.BF16 R12, R144, R142.reuse, R12 ;  /* 0x0000008e900c723c */ /* 0x080fec000004180c */
[C---:B------:R-:W-:Y:S01]  /*4b10*/  HMMA.16816.F32.BF16 R16, R136.reuse, R142, R16 ;  /* 0x0000008e8810723c */ /* 0x040fe20000041810 */
[----:B------:R-:W-:Y:S05]  /*4b20*/  LDSM.16.M88.4 R140, [R0+0x1000] ;  /* 0x00100000008c783b */ /* 0x000fea0000000200 */
[-C--:B------:R-:W-:Y:S06]  /*4b30*/  HMMA.16816.F32.BF16 R20, R136, R148.reuse, R20 ;  /* 0x000000948814723c */ /* 0x080fec0000041814 */
[C---:B------:R-:W-:Y:S06]  /*4b40*/  HMMA.16816.F32.BF16 R24, R144.reuse, R148, R24 ;  /* 0x000000949018723c */ /* 0x040fec0000041818 */
[-C--:B------:R-:W-:Y:S01]  /*4b50*/  HMMA.16816.F32.BF16 R28, R144, R150.reuse, R28 ;  /* 0x00000096901c723c */ /* 0x080fe2000004181c */
[----:B------:R-:W1:Y:S05]  /*4b60*/  LDSM.16.M88.4 R144, [R218+0xb000] ;  /* 0x00b00000da90783b */ /* 0x000e6a0000000200 */
[----:B------:R-:W-:Y:S03]  /*4b70*/  HMMA.16816.F32.BF16 R32, R136, R150, R32 ;  /* 0x000000968820723c */ /* 0x000fe60000041820 */
[----:B------:R-:W1:Y:S03]  /*4b80*/  LDSM.16.M88.4 R136, [R218+0xb400] ;  /* 0x00b40000da88783b */ /* 0x000e660000000200 */
[-C--:B------:R-:W-:Y:S05]  /*4b90*/  HMMA.16816.F32.BF16 R4, R152, R156.reuse, R4 ;  /* 0x0000009c9804723c */ /* 0x080fea0000041804 */
[----:B------:R-:W-:Y:S01]  /*4ba0*/  LDSM.16.M88.4 R148, [R216+0x2000] ;  /* 0x00200000d894783b */ /* 0x000fe20000000200 */
[C---:B------:R-:W-:Y:S06]  /*4bb0*/  HMMA.16816.F32.BF16 R8, R160.reuse, R156, R8 ;  /* 0x0000009ca008723c */ /* 0x040fec0000041808 */
[-C--:B------:R-:W-:Y:S06]  /*4bc0*/  HMMA.16816.F32.BF16 R12, R160, R158.reuse, R12 ;  /* 0x0000009ea00c723c */ /* 0x080fec000004180c */
[C---:B------:R-:W-:Y:S01]  /*4bd0*/  HMMA.16816.F32.BF16 R16, R152.reuse, R158, R16 ;  /* 0x0000009e9810723c */ /* 0x040fe20000041810 */
[----:B------:R-:W1:Y:S05]  /*4be0*/  LDSM.16.M88.4 R156, [R217+0xd000] ;  /* 0x00d00000d99c783b */ /* 0x000e6a0000000200 */
[-C--:B------:R-:W-:Y:S06]  /*4bf0*/  HMMA.16816.F32.BF16 R20, R152, R132.reuse, R20 ;  /* 0x000000849814723c */ /* 0x080fec0000041814 */
[C---:B------:R-:W-:Y:S06]  /*4c00*/  HMMA.16816.F32.BF16 R24, R160.reuse, R132, R24 ;  /* 0x00000084a018723c */ /* 0x040fec0000041818 */
[-C--:B------:R-:W-:Y:S01]  /*4c10*/  HMMA.16816.F32.BF16 R28, R160, R134.reuse, R28 ;  /* 0x00000086a01c723c */ /* 0x080fe2000004181c */
[----:B------:R-:W3:Y:S05]  /*4c20*/  LDSM.16.M88.4 R160, [R216+0x2800] ;  /* 0x00280000d8a0783b */ /* 0x000eea0000000200 */
[----:B------:R-:W-:Y:S03]  /*4c30*/  HMMA.16816.F32.BF16 R32, R152, R134, R32 ;  /* 0x000000869820723c */ /* 0x000fe60000041820 */
[----:B------:R-:W4:Y:S03]  /*4c40*/  LDSM.16.M88.4 R132, [R217+0xd400] ;  /* 0x00d40000d984783b */ /* 0x000f260000000200 */
[-C--:B-1----:R-:W-:Y:S05]  /*4c50*/  HMMA.16816.F32.BF16 R4, R140, R144.reuse, R4 ;  /* 0x000000908c04723c */ /* 0x082fea0000041804 */
[----:B------:R-:W-:Y:S01]  /*4c60*/  LDSM.16.M88.4 R152, [R218+0xd000] ;  /* 0x00d00000da98783b */ /* 0x000fe20000000200 */
        /* <DEDUP_REMOVED lines=8> */
[----:B------:R4:W1:Y:S05]  /*4cf0*/  LDSM.16.M88.4 R136, [R0+0x2800] ;  /* 0x002800000088783b */ /* 0x00086a0000000200 */
[-C--:B------:R-:W-:Y:S05]  /*4d00*/  HMMA.16816.F32.BF16 R4, R148, R156.reuse, R4 ;  /* 0x0000009c9404723c */ /* 0x080fea0000041804 */
[----:B---3--:R-:W-:Y:S01]  /*4d10*/  IADD3 R140, P0, R232, UR19, RZ ;  /* 0x00000013e88c7c10 */ /* 0x008fe2000ff1e0ff */
[C---:B------:R-:W-:Y:S05]  /*4d20*/  HMMA.16816.F32.BF16 R8, R160.reuse, R156, R8 ;  /* 0x0000009ca008723c */ /* 0x040fea0000041808 */
[----:B--2---:R-:W-:Y:S01]  /*4d30*/  IADD3.X R141, R230, UR18, RZ, P0, !PT ;  /* 0x00000012e68d7c10 */ /* 0x004fe200087fe4ff */
[-C--:B------:R-:W-:Y:S04]  /*4d40*/  HMMA.16816.F32.BF16 R12, R160, R158.reuse, R12 ;  /* 0x0000009ea00c723c */ /* 0x080fe8000004180c */
[----:B------:R-:W5:Y:S02]  /*4d50*/  LDG.E R156, desc[UR10][R140.64] ;  /* 0x0000000a8c9c7981 */ /* 0x000f64000c1e1900 */
[C---:B------:R-:W-:Y:S02]  /*4d60*/  HMMA.16816.F32.BF16 R16, R148.reuse, R158, R16 ;  /* 0x0000009e9410723c */ /* 0x040fe40000041810 */
[----:B------:R-:W5:Y:S03]  /*4d70*/  LDG.E R143, desc[UR10][R140.64+0x20] ;  /* 0x0000200a8c8f7981 */ /* 0x000f66000c1e1900 */
[----:B----4-:R-:W-:Y:S01]  /*4d80*/  IADD3 R0, R252, -UR15, -R228 ;  /* 0x8000000ffc007c10 */ /* 0x010fe2000fffe8e4 */
[----:B------:R-:W5:Y:S01]  /*4d90*/  LDG.E R142, desc[UR10][R140.64+0x80] ;  /* 0x0000800a8c8e7981 */ /* 0x000f62000c1e1900 */
[-C--:B------:R-:W-:Y:S04]  /*4da0*/  HMMA.16816.F32.BF16 R20, R148, R132.reuse, R20 ;  /* 0x000000849414723c */ /* 0x080fe80000041814 */
[----:B------:R-:W-:Y:S02]  /*4db0*/  IADD3 R0, R0, UR6, RZ ;  /* 0x0000000600007c10 */ /* 0x000fe4000fffe0ff */
[C---:B------:R-:W-:Y:S05]  /*4dc0*/  HMMA.16816.F32.BF16 R24, R160.reuse, R132, R24 ;  /* 0x00000084a018723c */ /* 0x040fea0000041818 */
[----:B------:R-:W-:Y:S01]  /*4dd0*/  IADD3 R0, R0, UR9, RZ ;  /* 0x0000000900007c10 */ /* 0x000fe2000fffe0ff */
[-C--:B------:R-:W-:Y:S06]  /*4de0*/  HMMA.16816.F32.BF16 R28, R160, R134.reuse, R28 ;  /* 0x00000086a01c723c */ /* 0x080fec000004181c */
[----:B------:R-:W-:Y:S01]  /*4df0*/  HMMA.16816.F32.BF16 R32, R148, R134, R32 ;  /* 0x000000869420723c */ /* 0x000fe20000041820 */
[----:B------:R-:W2:Y:S05]  /*4e00*/  LDSM.16.M88.4 R132, [R218+0xd400] ;  /* 0x00d40000da84783b */ /* 0x000eaa0000000200 */
[-C--:B-1----:R-:W-:Y:S03]  /*4e10*/  HMMA.16816.F32.BF16 R4, R144, R152.reuse, R4 ;  /* 0x000000989004723c */ /* 0x082fe60000041804 */
[----:B------:R1:W5:Y:S03]  /*4e20*/  LDG.E R140, desc[UR10][R140.64+0xa0] ;  /* 0x0000a00a8c8c7981 */ /* 0x000366000c1e1900 */
[C---:B------:R-:W-:Y:S06]  /*4e30*/  HMMA.16816.F32.BF16 R8, R136.reuse, R152, R8 ;  /* 0x000000988808723c */ /* 0x040fec0000041808 */
[-C--:B------:R-:W-:Y:S06]  /*4e40*/  HMMA.16816.F32.BF16 R12, R136, R154.reuse, R12 ;  /* 0x0000009a880c723c */ /* 0x080fec000004180c */
[C---:B------:R-:W-:Y:S06]  /*4e50*/  HMMA.16816.F32.BF16 R16, R144.reuse, R154, R16 ;  /* 0x0000009a9010723c */ /* 0x040fec0000041810 */
[----:B------:R-:W-:Y:S01]  /*4e60*/  FMUL.FTZ R4, R4, UR7 ;  /* 0x0000000704047c20 */ /* 0x000fe20008410000 */
[----:B------:R-:W-:Y:S01]  /*4e70*/  FMUL.FTZ R6, R6, UR7 ;  /* 0x0000000706067c20 */ /* 0x000fe20008410000 */
[----:B------:R-:W-:Y:S02]  /*4e80*/  FMUL.FTZ R5, R5, UR7 ;  /* 0x0000000705057c20 */ /* 0x000fe40008410000 */
[----:B------:R3:W-:Y:S01]  /*4e90*/  MUFU.TANH R159, R4 ;  /* 0x00000004009f7308 */ /* 0x0007e20000002400 */
[----:B------:R-:W-:Y:S01]  /*4ea0*/  FMUL.FTZ R7, R7, UR7 ;  /* 0x0000000707077c20 */ /* 0x000fe20008410000 */
[----:B------:R-:W-:Y:S01]  /*4eb0*/  FMUL.FTZ R8, R8, UR7 ;  /* 0x0000000708087c20 */ /* 0x000fe20008410000 */
[----:B------:R-:W-:Y:S01]  /*4ec0*/  FMUL.FTZ R10, R10, UR7 ;  /* 0x000000070a0a7c20 */ /* 0x000fe20008410000 */
[----:B------:R-:W-:Y:S01]  /*4ed0*/  FMUL.FTZ R11, R11, UR7 ;  /* 0x000000070b0b7c20 */ /* 0x000fe20008410000 */
[----:B------:R-:W-:Y:S01]  /*4ee0*/  FMUL.FTZ R9, R9, UR7 ;  /* 0x0000000709097c20 */ /* 0x000fe20008410000 */
[-C--:B--2---:R-:W-:Y:S04]  /*4ef0*/  HMMA.16816.F32.BF16 R20, R144, R132.reuse, R20 ;  /* 0x000000849014723c */ /* 0x084fe80000041814 */
[----:B------:R2:W-:Y:S01]  /*4f00*/  MUFU.TANH R161, R6 ;  /* 0x0000000600a17308 */ /* 0x0005e20000002400 */
[----:B------:R-:W-:Y:S01]  /*4f10*/  FMUL.FTZ R14, R14, UR7 ;  /* 0x000000070e0e7c20 */ /* 0x000fe20008410000 */
[----:B------:R-:W-:Y:S01]  /*4f20*/  FMUL.FTZ R148, R13, UR7 ;  /* 0x000000070d947c20 */ /* 0x000fe20008410000 */
[C---:B------:R-:W-:Y:S07]  /*4f30*/  HMMA.16816.F32.BF16 R24, R136.reuse, R132, R24 ;  /* 0x000000848818723c */ /* 0x040fee0000041818 */
[----:B------:R4:W-:Y:S01]  /*4f40*/  MUFU.TANH R152, R8 ;  /* 0x0000000800987308 */ /* 0x0009e20000002400 */
[----:B---3--:R-:W-:Y:S01]  /*4f50*/  FMUL.FTZ R4, R15, UR7 ;  /* 0x000000070f047c20 */ /* 0x008fe20008410000 */
[-C--:B------:R-:W-:Y:S08]  /*4f60*/  HMMA.16816.F32.BF16 R28, R136, R134.reuse, R28 ;  /* 0x00000086881c723c */ /* 0x080ff0000004181c */
[----:B------:R3:W-:Y:S03]  /*4f70*/  MUFU.TANH R136, R4 ;  /* 0x0000000400887308 */ /* 0x0007e60000002400 */
[----:B------:R-:W-:Y:S01]  /*4f80*/  IADD3 R15, R0, 0x8, RZ ;  /* 0x00000008000f7810 */ /* 0x000fe20007ffe0ff */
[----:B--2---:R-:W-:Y:S01]  /*4f90*/  FMUL.FTZ R6, R12, UR7 ;  /* 0x000000070c067c20 */ /* 0x004fe20008410000 */
[----:B------:R-:W-:Y:S01]  /*4fa0*/  FMUL.FTZ R12, R18, UR7 ;  /* 0x00000007120c7c20 */ /* 0x000fe20008410000 */
[----:B------:R-:W-:Y:S04]  /*4fb0*/  HMMA.16816.F32.BF16 R32, R144, R134, R32 ;  /* 0x000000869020723c */ /* 0x000fe80000041820 */
[----:B------:R2:W2:Y:S01]  /*4fc0*/  MUFU.TANH R157, R10 ;  /* 0x0000000a009d7308 */ /* 0x0004a20000002400 */
[----:B------:R-:W-:Y:S01]  /*4fd0*/  ISETP.GE.AND P2, PT, R15, RZ, PT ;  /* 0x000000ff0f00720c */ /* 0x000fe20003f46270 */
[----:B------:R-:W-:Y:S01]  /*4fe0*/  FMUL.FTZ R22, R22, UR7 ;  /* 0x0000000716167c20 */ /* 0x000fe20008410000 */
[----:B----4-:R-:W-:Y:S01]  /*4ff0*/  IADD3 R8, R0, 0x17, RZ ;  /* 0x0000001700087810 */ /* 0x010fe20007ffe0ff */
[----:B------:R-:W-:Y:S03]  /*5000*/  FMUL.FTZ R20, R20, UR7 ;  /* 0x0000000714147c20 */ /* 0x000fe60008410000 */
[----:B------:R-:W-:Y:S03]  /*5010*/  FMUL.FTZ R139, R17, UR7 ;  /* 0x00000007118b7c20 */ /* 0x000fe60008410000 */
[----:B-1----:R1:W-:Y:S01]  /*5020*/  MUFU.TANH R141, R14 ;  /* 0x0000000e008d7308 */ /* 0x0023e20000002400 */
[----:B---3--:R-:W-:Y:S01]  /*5030*/  IADD3 R4, R0, 0x27, RZ ;  /* 0x0000002700047810 */ /* 0x008fe20007ffe0ff */
[----:B------:R-:W-:Y:S01]  /*5040*/  FMUL.FTZ R26, R26, UR7 ;  /* 0x000000071a1a7c20 */ /* 0x000fe20008410000 */
[----:B------:R-:W-:Y:S01]  /*5050*/  FMUL.FTZ R155, R25, UR7 ;  /* 0x00000007199b7c20 */ /* 0x000fe20008410000 */
[----:B------:R-:W-:Y:S01]  /*5060*/  FMUL.FTZ R21, R21, UR7 ;  /* 0x0000000715157c20 */ /* 0x000fe20008410000 */
[----:B------:R-:W-:Y:S01]  /*5070*/  ISETP.GE.AND P0, PT, R4, RZ, PT ;  /* 0x000000ff0400720c */ /* 0x000fe20003f06270 */
[----:B------:R-:W-:Y:S01]  /*5080*/  FMUL.FTZ R149, R19, UR7 ;  /* 0x0000000713957c20 */ /* 0x000fe20008410000 */
[C---:B------:R-:W-:Y:S03]  /*5090*/  @!P2 IADD3 R15, -R0.reuse, -0x8, RZ ;  /* 0xfffffff8000fa810 */ /* 0x040fe60007ffe1ff */
[----:B------:R3:W4:Y:S01]  /*50a0*/  MUFU.TANH R153, R11 ;  /* 0x0000000b00997308 */ /* 0x0007220000002400 */
[----:B--2---:R-:W-:Y:S01]  /*50b0*/  IADD3 R10, R0, 0x1f, RZ ;  /* 0x0000001f000a7810 */ /* 0x004fe20007ffe0ff */
[----:B------:R-:W-:Y:S01]  /*50c0*/  FMUL.FTZ R23, R23, UR7 ;  /* 0x0000000717177c20 */ /* 0x000fe20008410000 */
[----:B------:R-:W-:Y:S01]  /*50d0*/  ISETP.GE.AND P2, PT, R8, RZ, PT ;  /* 0x000000ff0800720c */ /* 0x000fe20003f46270 */
[----:B------:R-:W-:Y:S01]  /*50e0*/  FMUL.FTZ R162, R28, UR7 ;  /* 0x000000071ca27c20 */ /* 0x000fe20008410000 */
[----:B------:R-:W-:Y:S01]  /*50f0*/  ISETP.GE.AND P4, PT, R10, RZ, PT ;  /* 0x000000ff0a00720c */ /* 0x000fe20003f86270 */
[----:B------:R-:W-:Y:S01]  /*5100*/  FMUL.FTZ R163, R30, UR7 ;  /* 0x000000071ea37c20 */ /* 0x000fe20008410000 */
[C---:B------:R-:W-:Y:S03]  /*5110*/  IADD3 R133, R0.reuse, -0x8, RZ ;  /* 0xfffffff800857810 */ /* 0x040fe60007ffe0ff */
[----:B------:R2:W-:Y:S01]  /*5120*/  MUFU.TANH R158, R5 ;  /* 0x00000005009e7308 */ /* 0x0005e20000002400 */
[----:B-1----:R-:W-:Y:S01]  /*5130*/  IADD3 R14, R0, 0x7, RZ ;  /* 0x00000007000e7810 */ /* 0x002fe20007ffe0ff */
[----:B------:R-:W-:Y:S01]  /*5140*/  FMUL.FTZ R13, R16, UR7 ;  /* 0x00000007100d7c20 */ /* 0x000fe20008410000 */
[----:B------:R-:W-:Y:S01]  /*5150*/  @!P0 IADD3 R4, -R0, -0x27, RZ ;  /* 0xffffffd900048810 */ /* 0x000fe20007ffe1ff */
[----:B------:R-:W-:Y:S01]  /*5160*/  FMUL.FTZ R167, R34, UR7 ;  /* 0x0000000722a77c20 */ /* 0x000fe20008410000 */
[----:B------:R-:W-:Y:S01]  /*5170*/  ISETP.GE.AND P6, PT, R14, RZ, PT ;  /* 0x000000ff0e00720c */ /* 0x000fe20003fc6270 */
[----:B------:R-:W-:Y:S01]  /*5180*/  FMUL.FTZ R27, R27, UR7 ;  /* 0x000000071b1b7c20 */ /* 0x000fe20008410000 */
[C---:B------:R-:W-:Y:S03]  /*5190*/  IADD3 R134, R0.reuse, -0x1, RZ ;  /* 0xffffffff00867810 */ /* 0x040fe60007ffe0ff */
[----:B------:R-:W1:Y:S01]  /*51a0*/  MUFU.TANH R138, R148 ;  /* 0x00000094008a7308 */ /* 0x000e620000002400 */
[C---:B---3--:R-:W-:Y:S01]  /*51b0*/  IADD3 R11, R0.reuse, 0x20, RZ ;  /* 0x00000020000b7810 */ /* 0x048fe20007ffe0ff */
[----:B------:R-:W-:Y:S01]  /*51c0*/  FMUL.FTZ R165, R31, UR7 ;  /* 0x000000071fa57c20 */ /* 0x000fe20008410000 */
[----:B------:R-:W-:Y:S01]  /*51d0*/  @!P2 IADD3 R8, -R0, -0x17, RZ ;  /* 0xffffffe90008a810 */ /* 0x000fe20007ffe1ff */
[----:B------:R-:W-:Y:S01]  /*51e0*/  FMUL.FTZ R166, R32, UR7 ;  /* 0x0000000720a67c20 */ /* 0x000fe20008410000 */
[----:B------:R-:W-:Y:S01]  /*51f0*/  ISETP.GE.AND P5, PT, R11, RZ, PT ;  /* 0x000000ff0b00720c */ /* 0x000fe20003fa6270 */
[----:B------:R-:W-:Y:S01]  /*5200*/  FMUL.FTZ R154, R24, UR7 ;  /* 0x00000007189a7c20 */ /* 0x000fe20008410000 */
[C---:B------:R-:W-:Y:S03]  /*5210*/  @!P4 IADD3 R10, -R0.reuse, -0x1f, RZ ;  /* 0xffffffe1000ac810 */ /* 0x040fe60007ffe1ff */
[----:B------:R3:W-:Y:S01]  /*5220*/  MUFU.TANH R148, R22 ;  /* 0x0000001600947308 */ /* 0x0007e20000002400 */
[C---:B--2---:R-:W-:Y:S01]  /*5230*/  IADD3 R5, R0.reuse, 0x28, RZ ;  /* 0x0000002800057810 */ /* 0x044fe20007ffe0ff */
[----:B------:R-:W-:Y:S01]  /*5240*/  FFMA.FTZ R28, -R157, R157, 1 ;  /* 0x3f8000009d1c7423 */ /* 0x000fe2000001019d */
[C---:B------:R-:W-:Y:S01]  /*5250*/  @!P6 IADD3 R14, -R0.reuse, -0x7, RZ ;  /* 0xfffffff9000ee810 */ /* 0x040fe20007ffe1ff */
[----:B------:R-:W-:Y:S01]  /*5260*/  FMUL.FTZ R164, R29, UR7 ;  /* 0x000000071da47c20 */ /* 0x000fe20008410000 */
[----:B------:R-:W-:Y:S01]  /*5270*/  ISETP.GE.AND P1, PT, R5, RZ, PT ;  /* 0x000000ff0500720c */ /* 0x000fe20003f26270 */
[----:B------:R-:W-:Y:S01]  /*5280*/  FMUL.FTZ R230, R33, UR7 ;  /* 0x0000000721e67c20 */ /* 0x000fe20008410000 */
[C---:B------:R-:W-:Y:S03]  /*5290*/  IADD3 R18, R0.reuse, -0x11, RZ ;  /* 0xffffffef00127810 */ /* 0x040fe60007ffe0ff */
[----:B------:R2:W-:Y:S01]  /*52a0*/  MUFU.TANH R146, R20 ;  /* 0x0000001400927308 */ /* 0x0005e20000002400 */
[----:B------:R-:W-:Y:S01]  /*52b0*/  ISETP.GE.AND P6, PT, R133, RZ, PT ;  /* 0x000000ff8500720c */ /* 0x000fe20003fc6270 */
[----:B------:R-:W-:Y:S01]  /*52c0*/  FMUL.FTZ R232, R35, UR7 ;  /* 0x0000000723e87c20 */ /* 0x000fe20008410000 */
[----:B------:R-:W-:Y:S02]  /*52d0*/  IADD3 R19, R0, -0x10, RZ ;  /* 0xfffffff000137810 */ /* 0x000fe40007ffe0ff */
[----:B------:R-:W-:Y:S02]  /*52e0*/  ISETP.GE.AND P3, PT, R134, RZ, PT ;  /* 0x000000ff8600720c */ /* 0x000fe40003f66270 */
[----:B------:R-:W-:Y:S03]  /*52f0*/  @!P5 IADD3 R11, -R0, -0x20, RZ ;  /* 0xffffffe0000bd810 */ /* 0x000fe60007ffe1ff */
[----:B------:R-:W-:Y:S01]  /*5300*/  MUFU.TANH R147, R12 ;  /* 0x0000000c00937308 */ /* 0x000fe20000002400 */
[----:B---3--:R-:W-:Y:S02]  /*5310*/  I2FP.F32.S32 R22, R4 ;  /* 0x0000000400167245 */ /* 0x008fe40000201400 */
[----:B------:R-:W-:Y:S01]  /*5320*/  I2FP.F32.S32 R4, R8 ;  /* 0x0000000800047245 */ /* 0x000fe20000201400 */
[----:B------:R-:W-:Y:S01]  /*5330*/  FFMA.FTZ R8, -R159, R159, 1 ;  /* 0x3f8000009f087423 */ /* 0x000fe2000001019f */
[----:B------:R-:W-:Y:S01]  /*5340*/  ISETP.GE.AND P5, PT, R18, RZ, PT ;  /* 0x000000ff1200720c */ /* 0x000fe20003fa6270 */
[----:B----4-:R-:W-:Y:S01]  /*5350*/  FFMA.FTZ R22, R22, -UR5, R153 ;  /* 0x8000000516167c23 */ /* 0x010fe20008010099 */
[----:B------:R-:W-:Y:S03]  /*5360*/  ISETP.GE.AND P0, PT, R19, RZ, PT ;  /* 0x000000ff1300720c */ /* 0x000fe60003f06270 */
[----:B------:R-:W-:Y:S01]  /*5370*/  MUFU.TANH R12, R139 ;  /* 0x0000008b000c7308 */ /* 0x000fe20000002400 */
[----:B--2---:R-:W-:Y:S02]  /*5380*/  I2FP.F32.S32 R20, R10 ;  /* 0x0000000a00147245 */ /* 0x004fe40000201400 */
[C---:B------:R-:W-:Y:S02]  /*5390*/  IADD3 R132, R0.reuse, -0x9, RZ ;  /* 0xfffffff700847810 */ /* 0x040fe40007ffe0ff */
[C---:B------:R-:W-:Y:S02]  /*53a0*/  IADD3 R17, R0.reuse, -0x18, RZ ;  /* 0xffffffe800117810 */ /* 0x040fe40007ffe0ff */
[C---:B------:R-:W-:Y:S03]  /*53b0*/  @!P1 IADD3 R5, -R0.reuse, -0x28, RZ ;  /* 0xffffffd800059810 */ /* 0x040fe60007ffe1ff */
[----:B------:R-:W-:Y:S01]  /*53c0*/  MUFU.TANH R139, R26 ;  /* 0x0000001a008b7308 */ /* 0x000fe20000002400 */
[----:B------:R-:W-:Y:S02]  /*53d0*/  IADD3 R16, R0, -0x19, RZ ;  /* 0xffffffe700107810 */ /* 0x000fe40007ffe0ff */
[----:B------:R-:W-:Y:S02]  /*53e0*/  ISETP.GE.AND P1, PT, R132, RZ, PT ;  /* 0x000000ff8400720c */ /* 0x000fe40003f26270 */
[----:B------:R-:W-:Y:S02]  /*53f0*/  ISETP.GE.AND P2, PT, R17, RZ, PT ;  /* 0x000000ff1100720c */ /* 0x000fe40003f46270 */
[C---:B------:R-:W-:Y:S03]  /*5400*/  @!P6 IADD3 R133, -R0.reuse, 0x8, RZ ;  /* 0x000000080085e810 */ /* 0x040fe60007ffe1ff */
[----:B------:R2:W-:Y:S01]  /*5410*/  MUFU.TANH R26, R155 ;  /* 0x0000009b001a7308 */ /* 0x0005e20000002400 */
[----:B------:R-:W-:Y:S02]  /*5420*/  @!P3 IADD3 R134, -R0, 0x1, RZ ;  /* 0x000000010086b810 */ /* 0x000fe40007ffe1ff */
[----:B------:R-:W-:Y:S02]  /*5430*/  ISETP.GE.AND P6, PT, R16, RZ, PT ;  /* 0x000000ff1000720c */ /* 0x000fe40003fc6270 */
[C---:B------:R-:W-:Y:S02]  /*5440*/  @!P5 IADD3 R18, -R0.reuse, 0x11, RZ ;  /* 0x000000110012d810 */ /* 0x040fe40007ffe1ff */
[----:B------:R-:W-:Y:S03]  /*5450*/  I2FP.F32.S32 R25, R15 ;  /* 0x0000000f00197245 */ /* 0x000fe60000201400 */
[----:B------:R-:W3:Y:S01]  /*5460*/  MUFU.TANH R150, R9 ;  /* 0x0000000900967308 */ /* 0x000ee20000002400 */
[----:B------:R-:W-:Y:S02]  /*5470*/  @!P0 IADD3 R19, -R0, 0x10, RZ ;  /* 0x0000001000138810 */ /* 0x000fe40007ffe1ff */
[----:B------:R-:W-:Y:S01]  /*5480*/  I2FP.F32.S32 R34, R133 ;  /* 0x0000008500227245 */ /* 0x000fe20000201400 */
[----:B------:R-:W-:Y:S01]  /*5490*/  FFMA.FTZ R133, -R141, R141, 1 ;  /* 0x3f8000008d857423 */ /* 0x000fe2000001018d */
[----:B------:R-:W-:Y:S01]  /*54a0*/  I2FP.F32.S32 R31, R18 ;  /* 0x00000012001f7245 */ /* 0x000fe20000201400 */
[----:B------:R-:W-:Y:S01]  /*54b0*/  FFMA.FTZ R18, -R161, R161, 1 ;  /* 0x3f800000a1127423 */ /* 0x000fe200000101a1 */
[----:B------:R-:W-:Y:S03]  /*54c0*/  I2FP.F32.S32 R32, R19 ;  /* 0x0000001300207245 */ /* 0x000fe60000201400 */
[----:B------:R4:W-:Y:S01]  /*54d0*/  MUFU.TANH R145, R21 ;  /* 0x0000001500917308 */ /* 0x0009e20000002400 */
[----:B--2---:R-:W-:Y:S01]  /*54e0*/  FMUL.FTZ R155, R8, UR7 ;  /* 0x00000007089b7c20 */ /* 0x004fe20008410000 */
[----:B------:R-:W-:Y:S01]  /*54f0*/  @!P1 IADD3 R132, -R0, 0x9, RZ ;  /* 0x0000000900849810 */ /* 0x000fe20007ffe1ff */
[----:B------:R-:W-:Y:S01]  /*5500*/  FFMA.FTZ R19, -R153, R153, 1 ;  /* 0x3f80000099137423 */ /* 0x000fe20000010199 */
[----:B------:R-:W-:Y:S01]  /*5510*/  I2FP.F32.S32 R134, R134 ;  /* 0x0000008600867245 */ /* 0x000fe20000201400 */
[----:B------:R-:W-:Y:S01]  /*5520*/  FMUL.FTZ R153, R18, UR7 ;  /* 0x0000000712997c20 */ /* 0x000fe20008410000 */
[----:B------:R-:W-:Y:S01]  /*5530*/  @!P2 IADD3 R17, -R0, 0x18, RZ ;  /* 0x000000180011a810 */ /* 0x000fe20007ffe1ff */
[----:B-1----:R-:W-:Y:S03]  /*5540*/  FFMA.FTZ R18, -R138, R138, 1 ;  /* 0x3f8000008a127423 */ /* 0x002fe6000001018a */
[----:B------:R1:W-:Y:S01]  /*5550*/  MUFU.TANH R151, R23 ;  /* 0x0000001700977308 */ /* 0x0003e20000002400 */
[----:B---3--:R-:W-:Y:S01]  /*5560*/  FFMA.FTZ R8, -R150, R150, 1 ;  /* 0x3f80000096087423 */ /* 0x008fe20000010196 */
[----:B------:R-:W-:Y:S01]  /*5570*/  FFMA.FTZ R30, R20, -UR5, R150 ;  /* 0x80000005141e7c23 */ /* 0x000fe20008010096 */
[----:B------:R-:W-:Y:S01]  /*5580*/  IADD3 R9, R0, 0x18, RZ ;  /* 0x0000001800097810 */ /* 0x000fe20007ffe0ff */
[----:B------:R-:W-:Y:S01]  /*5590*/  FFMA.FTZ R20, R20, -UR5, R136 ;  /* 0x8000000514147c23 */ /* 0x000fe20008010088 */
[----:B------:R-:W-:Y:S02]  /*55a0*/  @!P6 IADD3 R16, -R0, 0x19, RZ ;  /* 0x000000190010e810 */ /* 0x000fe40007ffe1ff */
[----:B------:R-:W-:Y:S03]  /*55b0*/  ISETP.GE.AND P3, PT, R9, RZ, PT ;  /* 0x000000ff0900720c */ /* 0x000fe60003f66270 */
[----:B------:R2:W3:Y:S01]  /*55c0*/  MUFU.TANH R160, R7 ;  /* 0x0000000700a07308 */ /* 0x0004e20000002400 */
[----:B----4-:R-:W-:Y:S01]  /*55d0*/  I2FP.F32.S32 R21, R11 ;  /* 0x0000000b00157245 */ /* 0x010fe20000201400 */
[----:B------:R-:W-:Y:S01]  /*55e0*/  FFMA.FTZ R11, R25, -UR5, R161 ;  /* 0x80000005190b7c23 */ /* 0x000fe200080100a1 */
[----:B------:R-:W-:Y:S01]  /*55f0*/  I2FP.F32.S32 R33, R132 ;  /* 0x0000008400217245 */ /* 0x000fe20000201400 */
[----:B------:R-:W-:Y:S01]  /*5600*/  FMUL.FTZ R161, R19, UR7 ;  /* 0x0000000713a17c20 */ /* 0x000fe20008410000 */
[----:B------:R-:W-:Y:S01]  /*5610*/  I2FP.F32.S32 R132, R17 ;  /* 0x0000001100847245 */ /* 0x000fe20000201400 */
[C---:B------:R-:W-:Y:S01]  /*5620*/  FFMA.FTZ R15, R21.reuse, -UR5, R152 ;  /* 0x80000005150f7c23 */ /* 0x040fe20008010098 */
[----:B------:R-:W-:Y:S03]  /*5630*/  FFMA.FTZ R21, R21, -UR5, R141 ;  /* 0x8000000515157c23 */ /* 0x000fe6000801008d */
[----:B------:R4:W4:Y:S01]  /*5640*/  MUFU.TANH R137, R6 ;  /* 0x0000000600897308 */ /* 0x0009220000002400 */
[----:B-1----:R-:W-:Y:S02]  /*5650*/  I2FP.F32.S32 R23, R5 ;  /* 0x0000000500177245 */ /* 0x002fe40000201400 */
[----:B------:R-:W-:Y:S01]  /*5660*/  I2FP.F32.S32 R135, R16 ;  /* 0x0000001000877245 */ /* 0x000fe20000201400 */
[----:B------:R-:W-:Y:S01]  /*5670*/  FFMA.FTZ R16, -R152, R152, 1 ;  /* 0x3f80000098107423 */ /* 0x000fe20000010198 */
[----:B------:R-:W-:Y:S01]  /*5680*/  @!P3 IADD3 R9, -R0, -0x18, RZ ;  /* 0xffffffe80009b810 */ /* 0x000fe20007ffe1ff */
[----:B------:R-:W-:Y:S01]  /*5690*/  FFMA.FTZ R23, R23, -UR5, R157 ;  /* 0x8000000517177c23 */ /* 0x000fe2000801009d */
[----:B------:R-:W-:Y:S03]  /*56a0*/  FMUL.FTZ R157, R8, UR7 ;  /* 0x00000007089d7c20 */ /* 0x000fe60008410000 */
[----:B------:R1:W-:Y:S01]  /*56b0*/  MUFU.TANH R150, R162 ;  /* 0x000000a200967308 */ /* 0x0003e20000002400 */
[----:B--2---:R-:W-:Y:S01]  /*56c0*/  IADD3 R7, R0, 0x10, RZ ;  /* 0x0000001000077810 */ /* 0x004fe20007ffe0ff */
[----:B---3--:R-:W-:Y:S01]  /*56d0*/  FFMA.FTZ R17, -R160, R160, 1 ;  /* 0x3f800000a0117423 */ /* 0x008fe200000101a0 */
[----:B------:R-:W-:Y:S02]  /*56e0*/  IABS R24, R0 ;  /* 0x0000000000187213 */ /* 0x000fe40000000000 */
[----:B------:R-:W-:Y:S01]  /*56f0*/  ISETP.GE.AND P4, PT, R7, RZ, PT ;  /* 0x000000ff0700720c */ /* 0x000fe20003f86270 */
[----:B------:R-:W-:Y:S01]  /*5700*/  FMUL.FTZ R152, R17, UR7 ;  /* 0x0000000711987c20 */ /* 0x000fe20008410000 */
[----:B------:R-:W-:Y:S03]  /*5710*/  FFMA.FTZ R17, -R136, R136, 1 ;  /* 0x3f80000088117423 */ /* 0x000fe60000010188 */
[----:B------:R-:W2:Y:S01]  /*5720*/  MUFU.TANH R149, R149 ;  /* 0x0000009500957308 */ /* 0x000ea20000002400 */
[----:B----4-:R-:W-:Y:S01]  /*5730*/  IADD3 R6, R0, 0xf, RZ ;  /* 0x0000000f00067810 */ /* 0x010fe20007ffe0ff */
[----:B------:R-:W-:Y:S01]  /*5740*/  FFMA.FTZ R136, -R148, R148, 1 ;  /* 0x3f80000094887423 */ /* 0x000fe20000010194 */
[----:B------:R-:W-:Y:S01]  /*5750*/  I2FP.F32.S32 R35, R14 ;  /* 0x0000000e00237245 */ /* 0x000fe20000201400 */
[----:B------:R-:W-:Y:S01]  /*5760*/  FFMA.FTZ R14, R134, -UR5, R158 ;  /* 0x80000005860e7c23 */ /* 0x000fe2000801009e */
[----:B------:R-:W-:Y:S01]  /*5770*/  ISETP.GE.AND P3, PT, R6, RZ, PT ;  /* 0x000000ff0600720c */ /* 0x000fe20003f66270 */
[----:B------:R-:W-:Y:S01]  /*5780*/  FMUL.FTZ R247, R136, UR7 ;  /* 0x0000000788f77c20 */ /* 0x000fe20008410000 */
[----:B------:R-:W-:Y:S03]  /*5790*/  I2FP.F32.S32 R5, R9 ;  /* 0x0000000900057245 */ /* 0x000fe60000201400 */
[----:B------:R3:W-:Y:S01]  /*57a0*/  MUFU.TANH R141, R163 ;  /* 0x000000a3008d7308 */ /* 0x0007e20000002400 */
[----:B-1----:R-:W-:Y:S01]  /*57b0*/  FMUL.FTZ R162, R28, UR7 ;  /* 0x000000071ca27c20 */ /* 0x002fe20008410000 */
[----:B------:R-:W-:Y:S01]  /*57c0*/  FFMA.FTZ R28, R4, -UR5, R138 ;  /* 0x80000005041c7c23 */ /* 0x000fe2000801008a */
[----:B------:R-:W-:Y:S01]  /*57d0*/  FFMA.FTZ R9, -R158, R158, 1 ;  /* 0x3f8000009e097423 */ /* 0x000fe2000001019e */
[----:B------:R-:W-:Y:S01]  /*57e0*/  FMUL.FTZ R158, R16, UR7 ;  /* 0x00000007109e7c20 */ /* 0x000fe20008410000 */
[----:B------:R-:W-:Y:S01]  /*57f0*/  FFMA.FTZ R16, -R137, R137, 1 ;  /* 0x3f80000089107423 */ /* 0x000fe20000010189 */
[----:B------:R-:W-:Y:S01]  /*5800*/  @!P4 IADD3 R7, -R0, -0x10, RZ ;  /* 0xfffffff00007c810 */ /* 0x000fe20007ffe1ff */
[----:B------:R-:W-:Y:S03]  /*5810*/  FFMA.FTZ R10, R35, -UR5, R160 ;  /* 0x80000005230a7c23 */ /* 0x000fe600080100a0 */
[----:B------:R-:W1:Y:S01]  /*5820*/  MUFU.TANH R13, R13 ;  /* 0x0000000d000d7308 */ /* 0x000e620000002400 */
[----:B--2---:R-:W-:Y:S01]  /*5830*/  FFMA.FTZ R8, R134, -UR5, R149 ;  /* 0x8000000586087c23 */ /* 0x004fe20008010095 */
[----:B------:R-:W-:Y:S01]  /*5840*/  FFMA.FTZ R19, -R149, R149, 1 ;  /* 0x3f80000095137423 */ /* 0x000fe20000010195 */
[----:B------:R-:W-:Y:S01]  /*5850*/  I2FP.F32.S32 R24, R24 ;  /* 0x0000001800187245 */ /* 0x000fe20000201400 */
[----:B------:R-:W-:Y:S01]  /*5860*/  FMUL.FTZ R160, R16, UR7 ;  /* 0x0000000710a07c20 */ /* 0x000fe20008410000 */
[----:B------:R-:W-:Y:S01]  /*5870*/  @!P3 IADD3 R6, -R0, -0xf, RZ ;  /* 0xfffffff10006b810 */ /* 0x000fe20007ffe1ff */
[----:B------:R-:W-:Y:S01]  /*5880*/  FFMA.FTZ R16, -R12, R12, 1 ;  /* 0x3f8000000c107423 */ /* 0x000fe2000001010c */
[----:B------:R-:W-:Y:S03]  /*5890*/  I2FP.F32.S32 R0, R7 ;  /* 0x0000000700007245 */ /* 0x000fe60000201400 */
[----:B------:R-:W2:Y:S01]  /*58a0*/  MUFU.TANH R144, R27 ;  /* 0x0000001b00907308 */ /* 0x000ea20000002400 */
[----:B---3--:R-:W-:Y:S01]  /*58b0*/  FMUL.FTZ R163, R17, UR7 ;  /* 0x0000000711a37c20 */ /* 0x008fe20008410000 */
[----:B------:R-:W-:Y:S01]  /*58c0*/  FFMA.FTZ R7, R24, -UR5, R159 ;  /* 0x8000000518077c23 */ /* 0x000fe2000801009f */
[----:B------:R-:W-:Y:S01]  /*58d0*/  FFMA.FTZ R12, R33, -UR5, R12 ;  /* 0x80000005210c7c23 */ /* 0x000fe2000801000c */
[----:B------:R-:W-:Y:S01]  /*58e0*/  FFMA.FTZ R29, R5, -UR5, R137 ;  /* 0x80000005051d7c23 */ /* 0x000fe20008010089 */
[----:B------:R-:W-:Y:S01]  /*58f0*/  FFMA.FTZ R33, R33, -UR5, R151 ;  /* 0x8000000521217c23 */ /* 0x000fe20008010097 */
[----:B------:R-:W-:Y:S01]  /*5900*/  FFMA.FTZ R137, -R147, R147, 1 ;  /* 0x3f80000093897423 */ /* 0x000fe20000010193 */
[----:B------:R-:W-:Y:S03]  /*5910*/  FFMA.FTZ R134, R32, -UR5, R146 ;  /* 0x8000000520867c23 */ /* 0x000fe60008010092 */
[----:B------:R3:W-:Y:S01]  /*5920*/  MUFU.TANH R27, R154 ;  /* 0x0000009a001b7308 */ /* 0x0007e20000002400 */
[----:B-1----:R-:W-:Y:S01]  /*5930*/  FFMA.FTZ R17, -R13, R13, 1 ;  /* 0x3f8000000d117423 */ /* 0x002fe2000001010d */
[C---:B------:R-:W-:Y:S01]  /*5940*/  FFMA.FTZ R13, R34.reuse, -UR5, R13 ;  /* 0x80000005220d7c23 */ /* 0x040fe2000801000d */
[----:B------:R-:W-:Y:S01]  /*5950*/  FFMA.FTZ R34, R34, -UR5, R148 ;  /* 0x8000000522227c23 */ /* 0x000fe20008010094 */
[----:B------:R-:W-:Y:S01]  /*5960*/  PLOP3.LUT P0, PT, PT, PT, UP0, 0x80, 0x0 ;  /* 0x000000000000781c */ /* 0x000fe20003f0f008 */
[----:B------:R-:W-:Y:S01]  /*5970*/  FMUL.FTZ R159, R18, UR7 ;  /* 0x00000007129f7c20 */ /* 0x000fe20008410000 */
[----:B------:R-:W-:Y:S01]  /*5980*/  I2FP.F32.S32 R6, R6 ;  /* 0x0000000600067245 */ /* 0x000fe20000201400 */
[----:B------:R-:W-:Y:S03]  /*5990*/  FMUL.FTZ R238, R137, UR7 ;  /* 0x0000000789ee7c20 */ /* 0x000fe60008410000 */
[----:B------:R1:W4:Y:S01]  /*59a0*/  MUFU.TANH R138, R164 ;  /* 0x000000a4008a7308 */ /* 0x0003220000002400 */
[----:B--2---:R-:W-:Y:S01]  /*59b0*/  FFMA.FTZ R18, R4, -UR5, R144 ;  /* 0x8000000504127c23 */ /* 0x004fe20008010090 */
[----:B------:R-:W-:Y:S01]  /*59c0*/  FFMA.FTZ R4, -R26, R26, 1 ;  /* 0x3f8000001a047423 */ /* 0x000fe2000001011a */
[----:B------:R-:W-:Y:S01]  /*59d0*/  FFMA.FTZ R137, -R144, R144, 1 ;  /* 0x3f80000090897423 */ /* 0x000fe20000010190 */
[----:B------:R-:W-:Y:S01]  /*59e0*/  FFMA.FTZ R25, R25, -UR5, R150 ;  /* 0x8000000519197c23 */ /* 0x000fe20008010096 */
[----:B------:R-:W-:Y:S01]  /*59f0*/  FFMA.FTZ R144, -R150, R150, 1 ;  /* 0x3f80000096907423 */ /* 0x000fe20000010196 */
[----:B------:R-:W-:Y:S01]  /*5a00*/  FFMA.FTZ R26, R6, -UR5, R26 ;  /* 0x80000005061a7c23 */ /* 0x000fe2000801001a */
[----:B------:R-:W-:Y:S03]  /*5a10*/  FMUL.FTZ R150, R4, UR7 ;  /* 0x0000000704967c20 */ /* 0x000fe60008410000 */
[----:B------:R2:W2:Y:S01]  /*5a20*/  MUFU.TANH R149, R165 ;  /* 0x000000a500957308 */ /* 0x0004a20000002400 */
[----:B---3--:R-:W-:Y:S01]  /*5a30*/  FMUL.FTZ R154, R9, UR7 ;  /* 0x00000007099a7c20 */ /* 0x008fe20008410000 */
[----:B------:R-:W-:Y:S01]  /*5a40*/  FFMA.FTZ R9, R24, -UR5, R147 ;  /* 0x8000000518097c23 */ /* 0x000fe20008010093 */
[----:B------:R-:W-:Y:S01]  /*5a50*/  FFMA.FTZ R24, -R151, R151, 1 ;  /* 0x3f80000097187423 */ /* 0x000fe20000010197 */
[----:B------:R-:W-:Y:S01]  /*5a60*/  FMUL.FTZ R151, R17, UR7 ;  /* 0x0000000711977c20 */ /* 0x000fe20008410000 */
[----:B------:R-:W-:Y:S01]  /*5a70*/  FFMA.FTZ R17, -R145, R145, 1 ;  /* 0x3f80000091117423 */ /* 0x000fe20000010191 */
[----:B------:R-:W-:Y:S01]  /*5a80*/  FMUL.FTZ R244, R137, UR7 ;  /* 0x0000000789f47c20 */ /* 0x000fe20008410000 */
[----:B------:R-:W-:Y:S03]  /*5a90*/  FMUL.FTZ R246, R24, UR7 ;  /* 0x0000000718f67c20 */ /* 0x000fe60008410000 */
[----:B------:R3:W3:Y:S01]  /*5aa0*/  MUFU.TANH R148, R166 ;  /* 0x000000a600947308 */ /* 0x0006e20000002400 */
[----:B-1----:R-:W-:Y:S01]  /*5ab0*/  FMUL.FTZ R164, R133, UR7 ;  /* 0x0000000785a47c20 */ /* 0x002fe20008410000 */
[----:B------:R-:W-:Y:S01]  /*5ac0*/  FFMA.FTZ R133, R31, -UR5, R145 ;  /* 0x800000051f857c23 */ /* 0x000fe20008010091 */
[----:B----4-:R-:W-:Y:S01]  /*5ad0*/  FFMA.FTZ R24, R35, -UR5, R138 ;  /* 0x8000000523187c23 */ /* 0x010fe2000801008a */
[----:B------:R-:W-:Y:S06]  /*5ae0*/  FFMA.FTZ R138, -R138, R138, 1 ;  /* 0x3f8000008a8a7423 */ /* 0x000fec000001018a */
[----:B------:R1:W4:Y:S01]  /*5af0*/  MUFU.TANH R147, R167 ;  /* 0x000000a700937308 */ /* 0x0003220000002400 */
[----:B--2---:R-:W-:Y:S01]  /*5b00*/  FMUL.FTZ R165, R16, UR7 ;  /* 0x0000000710a57c20 */ /* 0x004fe20008410000 */
[----:B------:R-:W-:Y:S01]  /*5b10*/  FFMA.FTZ R16, -R146, R146, 1 ;  /* 0x3f80000092107423 */ /* 0x000fe20000010192 */
[----:B------:R-:W-:Y:S03]  /*5b20*/  FFMA.FTZ R136, -R149, R149, 1 ;  /* 0x3f80000095887423 */ /* 0x000fe60000010195 */
[----:B------:R-:W-:Y:S01]  /*5b30*/  FMUL.FTZ R242, R16, UR7 ;  /* 0x0000000710f27c20 */ /* 0x000fe20008410000 */
[----:B------:R-:W-:Y:S03]  /*5b40*/  FFMA.FTZ R16, R6, -UR5, R149 ;  /* 0x8000000506107c23 */ /* 0x000fe60008010095 */
[----:B------:R2:W2:Y:S01]  /*5b50*/  MUFU.TANH R145, R232 ;  /* 0x000000e800917308 */ /* 0x0004a20000002400 */
[----:B---3--:R-:W-:Y:S01]  /*5b60*/  FMUL.FTZ R166, R19, UR7 ;  /* 0x0000000713a67c20 */ /* 0x008fe20008410000 */
[----:B------:R-:W-:Y:S01]  /*5b70*/  FFMA.FTZ R19, R5, -UR5, R139 ;  /* 0x8000000505137c23 */ /* 0x000fe2000801008b */
[----:B------:R-:W-:Y:S01]  /*5b80*/  FFMA.FTZ R5, -R27, R27, 1 ;  /* 0x3f8000001b057423 */ /* 0x000fe2000001011b */
[----:B------:R-:W-:Y:S01]  /*5b90*/  FFMA.FTZ R27, R0, -UR5, R27 ;  /* 0x80000005001b7c23 */ /* 0x000fe2000801001b */
[----:B------:R-:W-:Y:S01]  /*5ba0*/  FFMA.FTZ R139, -R139, R139, 1 ;  /* 0x3f8000008b8b7423 */ /* 0x000fe2000001018b */
[----:B------:R-:W-:Y:S01]  /*5bb0*/  FFMA.FTZ R6, -R148, R148, 1 ;  /* 0x3f80000094067423 */ /* 0x000fe20000010194 */
[----:B------:R-:W-:Y:S03]  /*5bc0*/  FFMA.FTZ R132, R132, -UR5, R148 ;  /* 0x8000000584847c23 */ /* 0x000fe60008010094 */
[----:B------:R-:W3:Y:S01]  /*5bd0*/  MUFU.TANH R146, R230 ;  /* 0x000000e600927308 */ /* 0x000ee20000002400 */
[----:B-1----:R-:W-:Y:S01]  /*5be0*/  FMUL.FTZ R167, R17, UR7 ;  /* 0x0000000711a77c20 */ /* 0x002fe20008410000 */
[----:B------:R-:W-:Y:S01]  /*5bf0*/  FFMA.FTZ R17, R0, -UR5, R141 ;  /* 0x8000000500117c23 */ /* 0x000fe2000801008d */
[----:B------:R-:W-:Y:S01]  /*5c00*/  FFMA.FTZ R141, -R141, R141, 1 ;  /* 0x3f8000008d8d7423 */ /* 0x000fe2000001018d */
[----:B----4-:R-:W-:Y:S01]  /*5c10*/  FFMA.FTZ R32, R32, -UR5, R147 ;  /* 0x8000000520207c23 */ /* 0x010fe20008010093 */
[----:B------:R-:W-:Y:S01]  /*5c20*/  FMUL.FTZ R245, R139, UR7 ;  /* 0x000000078bf57c20 */ /* 0x000fe20008410000 */
[----:B------:R-:W-:Y:S01]  /*5c30*/  FMUL.FTZ R149, R144, UR7 ;  /* 0x0000000790957c20 */ /* 0x000fe20008410000 */
[----:B------:R-:W-:Y:S01]  /*5c40*/  FMUL.FTZ R240, R141, UR7 ;  /* 0x000000078df07c20 */ /* 0x000fe20008410000 */
[----:B------:R-:W-:Y:S01]  /*5c50*/  FMUL.FTZ R241, R6, UR7 ;  /* 0x0000000706f17c20 */ /* 0x000fe20008410000 */
[----:B--2---:R-:W-:Y:S01]  /*5c60*/  FMUL.FTZ R232, R5, UR7 ;  /* 0x0000000705e87c20 */ /* 0x004fe20008410000 */
[----:B------:R-:W-:Y:S01]  /*5c70*/  FFMA.FTZ R5, -R147, R147, 1 ;  /* 0x3f80000093057423 */ /* 0x000fe20000010193 */
[----:B------:R-:W-:Y:S01]  /*5c80*/  FFMA.FTZ R0, -R145, R145, 1 ;  /* 0x3f80000091007423 */ /* 0x000fe20000010191 */
[----:B------:R-:W-:Y:S01]  /*5c90*/  FFMA.FTZ R31, R31, -UR5, R145 ;  /* 0x800000051f1f7c23 */ /* 0x000fe20008010091 */
[----:B------:R-:W-:Y:S01]  /*5ca0*/  FMUL.FTZ R147, R136, UR7 ;  /* 0x0000000788937c20 */ /* 0x000fe20008410000 */
[----:B------:R-:W-:Y:S01]  /*5cb0*/  FMUL.FTZ R243, R5, UR7 ;  /* 0x0000000705f37c20 */ /* 0x000fe20008410000 */
[----:B------:R-:W-:Y:S01]  /*5cc0*/  FMUL.FTZ R239, R0, UR7 ;  /* 0x0000000700ef7c20 */ /* 0x000fe20008410000 */
[----:B---3--:R-:W-:Y:S01]  /*5cd0*/  FFMA.FTZ R4, -R146, R146, 1 ;  /* 0x3f80000092047423 */ /* 0x008fe20000010192 */
[----:B------:R-:W-:Y:S01]  /*5ce0*/  FFMA.FTZ R35, R135, -UR5, R146 ;  /* 0x8000000587237c23 */ /* 0x000fe20008010092 */
[----:B------:R-:W-:Y:S01]  /*5cf0*/  FMUL.FTZ R146, R138, UR7 ;  /* 0x000000078a927c20 */ /* 0x000fe20008410000 */
[----:B------:R-:W-:Y:S01]  /*5d00*/  MOV R230, R233 ;  /* 0x000000e900e67202 */ /* 0x000fe20000000f00 */
[----:B------:R-:W-:Y:S01]  /*5d10*/  FMUL.FTZ R148, R4, UR7 ;  /* 0x0000000704947c20 */ /* 0x000fe20008410000 */
        /* <DEDUP_REMOVED lines=10> */
.L_x_732:
        /* <DEDUP_REMOVED lines=8> */
[C---:B------:R-:W-:Y:S02]  /*5e40*/  VIADD R137, R228.reuse, 0x10 ;  /* 0x00000010e4897836 */ /* 0x040fe40000000000 */
[----:B------:R-:W-:Y:S01]  /*5e50*/  IMAD.U32 R0, RZ, RZ, UR9 ;  /* 0x00000009ff007e24 */ /* 0x000fe2000f8e00ff */
[CC--:B------:R-:W-:Y:S01]  /*5e60*/  ISETP.GE.AND P2, PT, R228.reuse, R4.reuse, PT ;  /* 0x00000004e400720c */ /* 0x0c0fe20003f46270 */
[C---:B------:R-:W-:Y:S01]  /*5e70*/  VIADD R136, R228.reuse, 0x11 ;  /* 0x00000011e4887836 */ /* 0x040fe20000000000 */
[----:B------:R-:W-:Y:S01]  /*5e80*/  ISETP.GE.AND P1, PT, R141, R4, PT ;  /* 0x000000048d00720c */ /* 0x000fe20003f26270 */
[C---:B------:R-:W-:Y:S01]  /*5e90*/  VIADD R135, R228.reuse, 0x18 ;  /* 0x00000018e4877836 */ /* 0x040fe20000000000 */
[----:B------:R-:W-:Y:S01]  /*5ea0*/  VIADDMNMX R0, R5, R0, UR6, PT ;  /* 0x0000000605007e46 */ /* 0x000fe2000b800100 */
[C---:B------:R-:W-:Y:S01]  /*5eb0*/  VIADD R6, R228.reuse, 0x19 ;  /* 0x00000019e4067836 */ /* 0x040fe20000000000 */
[----:B------:R-:W-:Y:S02]  /*5ec0*/  ISETP.GE.AND P0, PT, R139, R4, PT ;  /* 0x000000048b00720c */ /* 0x000fe40003f06270 */
[----:B------:R-:W-:Y:S02]  /*5ed0*/  ISETP.GE.OR P2, PT, R228, R0, !P2 ;  /* 0x00000000e400720c */ /* 0x000fe40005746670 */
[-C--:B------:R-:W-:Y:S02]  /*5ee0*/  ISETP.GE.AND P6, PT, R138, R4.reuse, PT ;  /* 0x000000048a00720c */ /* 0x080fe40003fc6270 */
        /* <DEDUP_REMOVED lines=17> */
[----:B------:R-:W-:Y:S02]  /*6000*/  ISETP.GE.AND P1, PT, R228, R4, PT ;  /* 0x00000004e400720c */ /* 0x000fe40003f26270 */
[----:B------:R-:W-:Y:S02]  /*6010*/  VIMNMX R0, R0, UR6, PT ;  /* 0x0000000600007c48 */ /* 0x000fe4000bfe0100 */
[----:B------:R-:W-:Y:S02]  /*6020*/  FSEL R13, R13, -INF , !P0 ;  /* 0xff8000000d0d7808 */ /* 0x000fe40004000000 */
[----:B------:R-:W-:Y:S02]  /*6030*/  ISETP.GE.OR P1, PT, R228, R0, !P1 ;  /* 0x00000000e400720c */ /* 0x000fe40004f26670 */
        /* <DEDUP_REMOVED lines=51> */
[----:B------:R-:W-:Y:S01]  /*6370*/  VIADDMNMX R4, R4, UR12, RZ, !PT ;  /* 0x0000000c04047c46 */ /* 0x000fe2000f8001ff */
[----:B------:R-:W-:Y:S01]  /*6380*/  UMOV UR12, UR14 ;  /* 0x0000000e000c7c82 */ /* 0x000fe20008000000 */
[----:B------:R-:W-:Y:S02]  /*6390*/  FSEL R30, R30, -INF , !P6 ;  /* 0xff8000001e1e7808 */ /* 0x000fe40007000000 */
[----:B------:R-:W-:Y:S02]  /*63a0*/  IADD3 R0, R0, 0x28, R5 ;  /* 0x0000002800007810 */ /* 0x000fe40007ffe005 */
        /* <DEDUP_REMOVED lines=31> */
.L_x_733:
        /* <DEDUP_REMOVED lines=39> */
[----:B------:R-:W-:Y:S01]  /*6810*/  FSEL R5, R5, RZ, P0 ;  /* 0x000000ff05057208 */ /* 0x000fe20000000000 */
[----:B------:R-:W-:Y:S01]  /*6820*/  FFMA.FTZ R14, R14, UR13, -R6 ;  /* 0x0000000d0e0e7c23 */ /* 0x000fe20008010806 */
[----:B------:R-:W-:Y:S01]  /*6830*/  FSETP.NEU.FTZ.AND P0, PT, R0, -INF , PT ;  /* 0xff8000000000780b */ /* 0x000fe20003f1d000 */
[----:B------:R-:W-:Y:S01]  /*6840*/  MUFU.EX2 R145, R7 ;  /* 0x0000000700917308 */ /* 0x000fe20000000800 */
[----:B------:R-:W-:Y:S01]  /*6850*/  FMUL.FTZ R0, R135, 1.4426950216293334961 ;  /* 0x3fb8aa3b87007820 */ /* 0x000fe20000410000 */
[--C-:B------:R-:W-:Y:S01]  /*6860*/  FFMA.FTZ R34, R34, UR13, -R5.reuse ;  /* 0x0000000d22227c23 */ /* 0x100fe20008010805 */
[----:B------:R-:W-:Y:S01]  /*6870*/  FSEL R4, R4, RZ, P0 ;  /* 0x000000ff04047208 */ /* 0x000fe20000000000 */
[--C-:B------:R-:W-:Y:S01]  /*6880*/  FFMA.FTZ R33, R33, UR13, -R5.reuse ;  /* 0x0000000d21217c23 */ /* 0x100fe20008010805 */
[--C-:B------:R-:W-:Y:S01]  /*6890*/  FFMA.FTZ R32, R32, UR13, -R5.reuse ;  /* 0x0000000d20207c23 */ /* 0x100fe20008010805 */
[--C-:B------:R-:W-:Y:S01]  /*68a0*/  FFMA.FTZ R11, R11, UR13, -R5.reuse ;  /* 0x0000000d0b0b7c23 */ /* 0x100fe20008010805 */
[--C-:B------:R-:W-:Y:S01]  /*68b0*/  FFMA.FTZ R10, R10, UR13, -R5.reuse ;  /* 0x0000000d0a0a7c23 */ /* 0x100fe20008010805 */
[--C-:B------:R-:W-:Y:S01]  /*68c0*/  FFMA.FTZ R9, R9, UR13, -R5.reuse ;  /* 0x0000000d09097c23 */ /* 0x100fe20008010805 */
[--C-:B------:R-:W-:Y:S01]  /*68d0*/  FFMA.FTZ R8, R8, UR13, -R5.reuse ;  /* 0x0000000d08087c23 */ /* 0x100fe20008010805 */
        /* <DEDUP_REMOVED lines=8> */
[----:B-1----:R-:W-:Y:S01]  /*6960*/  MUFU.EX2 R2, R5 ;  /* 0x0000000500027308 */ /* 0x002fe20000000800 */
[----:B------:R-:W-:Y:S01]  /*6970*/  FFMA.FTZ R4, R24, UR13, -R4 ;  /* 0x0000000d18047c23 */ /* 0x000fe20008010804 */
[----:B------:R-:W-:Y:S01]  /*6980*/  FSETP.NEU.FTZ.AND P0, PT, R135, -INF , PT ;  /* 0xff8000008700780b */ /* 0x000fe20003f1d000 */
[--C-:B------:R-:W-:Y:S01]  /*6990*/  FFMA.FTZ R134, R134, UR13, -R6.reuse ;  /* 0x0000000d86867c23 */ /* 0x100fe20008010806 */
[--C-:B------:R-:W-:Y:S01]  /*69a0*/  FFMA.FTZ R133, R133, UR13, -R6.reuse ;  /* 0x0000000d85857c23 */ /* 0x100fe20008010806 */
[--C-:B------:R-:W-:Y:S01]  /*69b0*/  FFMA.FTZ R132, R132, UR13, -R6.reuse ;  /* 0x0000000d84847c23 */ /* 0x100fe20008010806 */
[--C-:B------:R-:W-:Y:S01]  /*69c0*/  FFMA.FTZ R13, R13, UR13, -R6.reuse ;  /* 0x0000000d0d0d7c23 */ /* 0x100fe20008010806 */
[--C-:B------:R-:W-:Y:S03]  /*69d0*/  FFMA.FTZ R12, R12, UR13, -R6.reuse ;  /* 0x0000000d0c0c7c23 */ /* 0x100fe60008010806 */
[----:B------:R-:W1:Y:S01]  /*69e0*/  MUFU.EX2 R144, R14 ;  /* 0x0000000e00907308 */ /* 0x000e620000000800 */
[----:B------:R-:W-:Y:S01]  /*69f0*/  FFMA.FTZ R6, R35, UR13, -R6 ;  /* 0x0000000d23067c23 */ /* 0x000fe20008010806 */
[----:B------:R-:W-:Y:S02]  /*6a00*/  FSEL R0, R0, RZ, P0 ;  /* 0x000000ff00007208 */ /* 0x000fe40000000000 */
[----:B------:R-:W-:Y:S03]  /*6a10*/  PLOP3.LUT P0, PT, PT, PT, UP0, 0x80, 0x0 ;  /* 0x000000000000781c */ /* 0x000fe60003f0f008 */
[--C-:B------:R-:W-:Y:S03]  /*6a20*/  FFMA.FTZ R23, R23, UR13, -R0.reuse ;  /* 0x0000000d17177c23 */ /* 0x100fe60008010800 */
[----:B------:R-:W-:Y:S01]  /*6a30*/  MUFU.EX2 R60, R10 ;  /* 0x0000000a003c7308 */ /* 0x000fe20000000800 */
        /* <DEDUP_REMOVED lines=8> */
[----:B-1----:R-:W-:Y:S05]  /*6ac0*/  F2FP.BF16.F32.PACK_AB R5, R144, R145 ;  /* 0x000000919005723e */ /* 0x002fea00000010ff */
[----:B------:R1:W-:Y:S04]  /*6ad0*/  STS [R237+0x13000], R5 ;  /* 0x01300005ed007388 */ /* 0x0003e80000000800 */
[----:B------:R-:W2:Y:S10]  /*6ae0*/  MUFU.EX2 R141, R11 ;  /* 0x0000000b008d7308 */ /* 0x000eb40000000800 */
[----:B------:R-:W-:Y:S10]  /*6af0*/  MUFU.EX2 R53, R13 ;  /* 0x0000000d00357308 */ /* 0x000ff40000000800 */
[----:B------:R-:W3:Y:S01]  /*6b00*/  MUFU.EX2 R52, R12 ;  /* 0x0000000c00347308 */ /* 0x000ee20000000800 */
[----:B--2---:R-:W-:Y:S05]  /*6b10*/  F2FP.BF16.F32.PACK_AB R4, R60, R141 ;  /* 0x0000008d3c04723e */ /* 0x004fea00000010ff */
[----:B------:R2:W-:Y:S04]  /*6b20*/  STS [R237+0x13400], R4 ;  /* 0x01340004ed007388 */ /* 0x0005e80000000800 */
[----:B------:R-:W-:Y:S10]  /*6b30*/  MUFU.EX2 R51, R9 ;  /* 0x0000000900337308 */ /* 0x000ff40000000800 */
[----:B------:R-:W4:Y:S01]  /*6b40*/  MUFU.EX2 R50, R8 ;  /* 0x0000000800327308 */ /* 0x000f220000000800 */
[----:B---3--:R-:W-:Y:S05]  /*6b50*/  F2FP.BF16.F32.PACK_AB R7, R52, R53 ;  /* 0x000000353407723e */ /* 0x008fea00000010ff */
[----:B------:R3:W-:Y:S04]  /*6b60*/  STS [R236+0x13000], R7 ;  /* 0x01300007ec007388 */ /* 0x0007e80000000800 */
[----:B------:R4:W-:Y:S10]  /*6b70*/  MUFU.EX2 R36, R6 ;  /* 0x0000000600247308 */ /* 0x0009f40000000800 */
[----:B------:R-:W-:Y:S10]  /*6b80*/  MUFU.EX2 R59, R15 ;  /* 0x0000000f003b7308 */ /* 0x000ff40000000800 */
[----:B------:R-:W1:Y:S01]  /*6b90*/  MUFU.EX2 R58, R30 ;  /* 0x0000001e003a7308 */ /* 0x000e620000000800 */
[----:B----4-:R-:W-:Y:S05]  /*6ba0*/  F2FP.BF16.F32.PACK_AB R6, R50, R51 ;  /* 0x000000333206723e */ /* 0x010fea00000010ff */
[----:B------:R4:W-:Y:S04]  /*6bb0*/  STS [R236+0x13400], R6 ;  /* 0x01340006ec007388 */ /* 0x0009e80000000800 */
[----:B------:R-:W-:Y:S10]  /*6bc0*/  MUFU.EX2 R252, R23 ;  /* 0x0000001700fc7308 */ /* 0x000ff40000000800 */
[----:B------:R-:W2:Y:S01]  /*6bd0*/  MUFU.EX2 R233, R22 ;  /* 0x0000001600e97308 */ /* 0x000ea20000000800 */
[----:B-1----:R-:W-:Y:S05]  /*6be0*/  F2FP.BF16.F32.PACK_AB R5, R58, R59 ;  /* 0x0000003b3a05723e */ /* 0x002fea00000010ff */
[----:B------:R1:W-:Y:S04]  /*6bf0*/  STS [R237+0x14000], R5 ;  /* 0x01400005ed007388 */ /* 0x0003e80000000800 */
[----:B------:R-:W-:Y:S10]  /*6c00*/  MUFU.EX2 R57, R29 ;  /* 0x0000001d00397308 */ /* 0x000ff40000000800 */
[----:B------:R-:W3:Y:S01]  /*6c10*/  MUFU.EX2 R56, R28 ;  /* 0x0000001c00387308 */ /* 0x000ee20000000800 */
[----:B--2---:R-:W-:Y:S05]  /*6c20*/  F2FP.BF16.F32.PACK_AB R4, R233, R252 ;  /* 0x000000fce904723e */ /* 0x004fea00000010ff */
[----:B------:R2:W-:Y:S04]  /*6c30*/  STS [R237+0x14400], R4 ;  /* 0x01440004ed007388 */ /* 0x0005e80000000800 */
[----:B------:R-:W-:Y:S10]  /*6c40*/  MUFU.EX2 R55, R21 ;  /* 0x0000001500377308 */ /* 0x000ff40000000800 */
[----:B------:R-:W4:Y:S01]  /*6c50*/  MUFU.EX2 R54, R20 ;  /* 0x0000001400367308 */ /* 0x000f220000000800 */
[----:B---3--:R-:W-:Y:S05]  /*6c60*/  F2FP.BF16.F32.PACK_AB R7, R56, R57 ;  /* 0x000000393807723e */ /* 0x008fea00000010ff */
[----:B------:R-:W-:Y:S04]  /*6c70*/  STS [R236+0x14000], R7 ;  /* 0x01400007ec007388 */ /* 0x000fe80000000800 */
[----:B------:R-:W-:Y:S10]  /*6c80*/  MUFU.EX2 R49, R134 ;  /* 0x0000008600317308 */ /* 0x000ff40000000800 */
[----:B------:R-:W1:Y:S01]  /*6c90*/  MUFU.EX2 R48, R133 ;  /* 0x0000008500307308 */ /* 0x000e620000000800 */
[----:B----4-:R-:W-:Y:S05]  /*6ca0*/  F2FP.BF16.F32.PACK_AB R6, R54, R55 ;  /* 0x000000373606723e */ /* 0x010fea00000010ff */
[----:B------:R-:W-:Y:S04]  /*6cb0*/  STS [R236+0x14400], R6 ;  /* 0x01440006ec007388 */ /* 0x000fe80000000800 */
[----:B------:R-:W-:Y:S10]  /*6cc0*/  MUFU.EX2 R47, R34 ;  /* 0x00000022002f7308 */ /* 0x000ff40000000800 */
[----:B------:R-:W2:Y:S01]  /*6cd0*/  MUFU.EX2 R46, R33 ;  /* 0x00000021002e7308 */ /* 0x000ea20000000800 */
[----:B-1----:R-:W-:Y:S05]  /*6ce0*/  F2FP.BF16.F32.PACK_AB R5, R48, R49 ;  /* 0x000000313005723e */ /* 0x002fea00000010ff */
[----:B------:R1:W-:Y:S04]  /*6cf0*/  STS [R235+0x13000], R5 ;  /* 0x01300005eb007388 */ /* 0x0003e80000000800 */
[----:B------:R-:W3:Y:S10]  /*6d00*/  MUFU.EX2 R37, R132 ;  /* 0x0000008400257308 */ /* 0x000ef40000000800 */
[----:B------:R3:W-:Y:S01]  /*6d10*/  MUFU.EX2 R38, R0 ;  /* 0x0000000000267308 */ /* 0x0007e20000000800 */
[----:B--2---:R-:W-:Y:S05]  /*6d20*/  F2FP.BF16.F32.PACK_AB R4, R46, R47 ;  /* 0x0000002f2e04723e */ /* 0x004fea00000010ff */
[----:B------:R2:W-:Y:S04]  /*6d30*/  STS [R235+0x13400], R4 ;  /* 0x01340004eb007388 */ /* 0x0005e80000000800 */
[----:B------:R-:W1:Y:S10]  /*6d40*/  MUFU.EX2 R3, R32 ;  /* 0x0000002000037308 */ /* 0x000e740000000800 */
[----:B------:R-:W-:Y:S01]  /*6d50*/  MUFU.EX2 R45, R27 ;  /* 0x0000001b002d7308 */ /* 0x000fe20000000800 */
[----:B---3--:R-:W-:Y:S05]  /*6d60*/  F2FP.BF16.F32.PACK_AB R0, R36, R37 ;  /* 0x000000252400723e */ /* 0x008fea00000010ff */
[----:B------:R3:W-:Y:S04]  /*6d70*/  STS [R234+0x13000], R0 ;  /* 0x01300000ea007388 */ /* 0x0007e80000000800 */
[----:B------:R-:W4:Y:S01]  /*6d80*/  MUFU.EX2 R44, R26 ;  /* 0x0000001a002c7308 */ /* 0x000f220000000800 */
[----:B-1----:R-:W-:Y:S05]  /*6d90*/  F2FP.BF16.F32.PACK_AB R5, R2, R3 ;  /* 0x000000030205723e */ /* 0x002fea00000010ff */
[----:B------:R-:W-:Y:S04]  /*6da0*/  STS [R234+0x13400], R5 ;  /* 0x01340005ea007388 */ /* 0x000fe80000000800 */
[----:B------:R-:W-:Y:S10]  /*6db0*/  MUFU.EX2 R43, R19 ;  /* 0x00000013002b7308 */ /* 0x000ff40000000800 */
[----:B------:R-:W1:Y:S01]  /*6dc0*/  MUFU.EX2 R42, R18 ;  /* 0x00000012002a7308 */ /* 0x000e620000000800 */
[----:B----4-:R-:W-:Y:S05]  /*6dd0*/  F2FP.BF16.F32.PACK_AB R7, R44, R45 ;  /* 0x0000002d2c07723e */ /* 0x010fea00000010ff */
[----:B------:R-:W-:Y:S04]  /*6de0*/  STS [R235+0x14000], R7 ;  /* 0x01400007eb007388 */ /* 0x000fe80000000800 */
[----:B------:R-:W2:Y:S10]  /*6df0*/  MUFU.EX2 R41, R25 ;  /* 0x0000001900297308 */ /* 0x000eb40000000800 */
[----:B------:R-:W3:Y:S01]  /*6e00*/  MUFU.EX2 R39, R17 ;  /* 0x0000001100277308 */ /* 0x000ee20000000800 */
[----:B-1----:R-:W-:Y:S05]  /*6e10*/  F2FP.BF16.F32.PACK_AB R6, R42, R43 ;  /* 0x0000002b2a06723e */ /* 0x002fea00000010ff */
[----:B------:R-:W-:Y:S01]  /*6e20*/  STS [R235+0x14400], R6 ;  /* 0x01440006eb007388 */ /* 0x000fe20000000800 */
[----:B--2---:R-:W-:Y:S05]  /*6e30*/  F2FP.BF16.F32.PACK_AB R4, R40, R41 ;  /* 0x000000292804723e */ /* 0x004fea00000010ff */
[----:B------:R-:W-:Y:S01]  /*6e40*/  STS [R234+0x14000], R4 ;  /* 0x01400004ea007388 */ /* 0x000fe20000000800 */
[----:B---3--:R-:W-:Y:S05]  /*6e50*/  F2FP.BF16.F32.PACK_AB R0, R38, R39 ;  /* 0x000000272600723e */ /* 0x008fea00000010ff */
[----:B------:R-:W-:Y:S04]  /*6e60*/  STS [R234+0x14400], R0 ;  /* 0x01440000ea007388 */ /* 0x000fe80000000800 */
[----:B------:R-:W1:Y:S04]  /*6e70*/  LDSM.16.M88.4 R32, [R219+UR4+0x6000] ;  /* 0x00600004db20783b */ /* 0x000e680008000200 */
[----:B------:R-:W2:Y:S04]  /*6e80*/  LDSM.16.M88.4 R28, [R219+UR4+0x6800] ;  /* 0x00680004db1c783b */ /* 0x000ea80008000200 */
[----:B------:R-:W3:Y:S04]  /*6e90*/  LDSM.16.M88.4 R132, [R220] ;  /* 0x00000000dc84783b */ /* 0x000ee80000000200 */
        /* <DEDUP_REMOVED lines=53> */
[----:B-----5:R-:W-:Y:S01]  /*71f0*/  FADD.FTZ R4, -R156, R4 ;  /* 0x000000049c047221 */ /* 0x020fe20000010100 */
[C---:B------:R-:W-:Y:S01]  /*7200*/  FADD.FTZ R6, -R143.reuse, R6 ;  /* 0x000000068f067221 */ /* 0x040fe20000010100 */
[----:B------:R-:W-:Y:S01]  /*7210*/  FADD.FTZ R7, -R143, R7 ;  /* 0x000000078f077221 */ /* 0x000fe20000010100 */
[-C--:B------:R-:W-:Y:S03]  /*7220*/  HMMA.16816.F32.BF16 R20, R132, R212.reuse, R20 ;  /* 0x000000d48414723c */ /* 0x080fe60000041814 */
[----:B------:R-:W-:Y:S01]  /*7230*/  FMUL.FTZ R0, R145, R4 ;  /* 0x0000000491007220 */ /* 0x000fe20000410000 */
[----:B------:R-:W-:Y:S01]  /*7240*/  FMUL.FTZ R4, R141, R6 ;  /* 0x000000068d047220 */ /* 0x000fe20000410000 */
[----:B------:R-:W-:Y:S01]  /*7250*/  FMUL.FTZ R141, R60, R7 ;  /* 0x000000073c8d7220 */ /* 0x000fe20000410000 */
[----:B------:R-:W-:Y:S01]  /*7260*/  FADD.FTZ R8, -R142, R8 ;  /* 0x000000088e087221 */ /* 0x000fe20000010100 */
[----:B------:R1:W5:Y:S01]  /*7270*/  LDL.LU R60, [R1+0xb8] ;  /* 0x0000b800013c7983 */ /* 0x0003620000300800 */
[----:B------:R-:W-:Y:S01]  /*7280*/  FADD.FTZ R5, -R156, R5 ;  /* 0x000000059c057221 */ /* 0x000fe20000010100 */
[C---:B------:R-:W-:Y:S04]  /*7290*/  HMMA.16816.F32.BF16 R24, R136.reuse, R212, R24 ;  /* 0x000000d48818723c */ /* 0x040fe80000041818 */
[----:B------:R-:W-:Y:S01]  /*72a0*/  FMUL.FTZ R7, R59, R8 ;  /* 0x000000083b077220 */ /* 0x000fe20000410000 */
[----:B------:R-:W-:Y:S01]  /*72b0*/  FADD.FTZ R9, -R142, R9 ;  /* 0x000000098e097221 */ /* 0x000fe20000010100 */
[----:B------:R1:W5:Y:S01]  /*72c0*/  LDL.LU R59, [R1+0xb4] ;  /* 0x0000b400013b7983 */ /* 0x0003620000300800 */
[----:B------:R-:W-:Y:S01]  /*72d0*/  FMUL.FTZ R5, R144, R5 ;  /* 0x0000000590057220 */ /* 0x000fe20000410000 */
[----:B------:R-:W-:Y:S01]  /*72e0*/  FADD.FTZ R12, -R142, R12 ;  /* 0x0000000c8e0c7221 */ /* 0x000fe20000010100 */
[-C--:B------:R-:W-:Y:S03]  /*72f0*/  HMMA.16816.F32.BF16 R28, R136, R214.reuse, R28 ;  /* 0x000000d6881c723c */ /* 0x080fe6000004181c */
[----:B------:R-:W-:Y:S01]  /*7300*/  FMUL.FTZ R6, R58, R9 ;  /* 0x000000093a067220 */ /* 0x000fe20000410000 */
[----:B------:R-:W-:Y:S01]  /*7310*/  FADD.FTZ R11, -R140, R11 ;  /* 0x0000000b8c0b7221 */ /* 0x000fe20000010100 */
[----:B------:R1:W5:Y:S01]  /*7320*/  LDL.LU R58, [R1+0xb0] ;  /* 0x0000b000013a7983 */ /* 0x0003620000300800 */
[----:B------:R-:W-:Y:S01]  /*7330*/  FMUL.FTZ R144, R154, R5 ;  /* 0x000000059a907220 */ /* 0x000fe20000410000 */
[----:B------:R-:W-:Y:S01]  /*7340*/  FMUL.FTZ R5, R57, R12 ;  /* 0x0000000c39057220 */ /* 0x000fe20000410000 */
[----:B------:R-:W-:Y:S01]  /*7350*/  FADD.FTZ R13, -R142, R13 ;  /* 0x0000000d8e0d7221 */ /* 0x000fe20000010100 */
[----:B------:R1:W5:Y:S01]  /*7360*/  LDL.LU R57, [R1+0xac] ;  /* 0x0000ac0001397983 */ /* 0x0003620000300800 */
[----:B------:R-:W-:Y:S04]  /*7370*/  HMMA.16816.F32.BF16 R32, R132, R214, R32 ;  /* 0x000000d68420723c */ /* 0x000fe80000041820 */
[----:B------:R-:W-:Y:S01]  /*7380*/  FMUL.FTZ R8, R233, R11 ;  /* 0x0000000be9087220 */ /* 0x000fe20000410000 */
[----:B------:R-:W-:Y:S01]  /*7390*/  FMUL.FTZ R11, R56, R13 ;  /* 0x0000000d380b7220 */ /* 0x000fe20000410000 */
[C---:B------:R-:W-:Y:S01]  /*73a0*/  FADD.FTZ R14, -R140.reuse, R14 ;  /* 0x0000000e8c0e7221 */ /* 0x040fe20000010100 */
[----:B------:R1:W5:Y:S01]  /*73b0*/  LDL.LU R56, [R1+0xa8] ;  /* 0x0000a80001387983 */ /* 0x0003620000300800 */
[----:B------:R-:W-:Y:S03]  /*73c0*/  FADD.FTZ R15, -R140, R15 ;  /* 0x0000000f8c0f7221 */ /* 0x000fe60000010100 */
[----:B------:R-:W-:Y:S01]  /*73d0*/  FMUL.FTZ R145, R55, R14 ;  /* 0x0000000e37917220 */ /* 0x000fe20000410000 */
[----:B------:R-:W-:Y:S01]  /*73e0*/  FMUL.FTZ R14, R54, R15 ;  /* 0x0000000f360e7220 */ /* 0x000fe20000410000 */
[----:B------:R1:W5:Y:S01]  /*73f0*/  LDL.LU R55, [R1+0xa4] ;  /* 0x0000a40001377983 */ /* 0x0003620000300800 */
[----:B------:R-:W-:Y:S01]  /*7400*/  FADD.FTZ R10, -R140, R10 ;  /* 0x0000000a8c0a7221 */ /* 0x000fe20000010100 */
[----:B------:R-:W-:Y:S01]  /*7410*/  FADD.FTZ R16, -R156, R16 ;  /* 0x000000109c107221 */ /* 0x000fe20000010100 */
[----:B------:R-:W-:Y:S01]  /*7420*/  FMUL.FTZ R8, R161, R8 ;  /* 0x00000008a1087220 */ /* 0x000fe20000410000 */
[----:B------:R1:W5:Y:S01]  /*7430*/  LDL.LU R54, [R1+0xa0] ;  /* 0x0000a00001367983 */ /* 0x0003620000300800 */
[----:B------:R-:W-:Y:S01]  /*7440*/  FMUL.FTZ R9, R252, R10 ;  /* 0x0000000afc097220 */ /* 0x000fe20000410000 */
[----:B------:R-:W-:Y:S01]  /*7450*/  FMUL.FTZ R10, R53, R16 ;  /* 0x00000010350a7220 */ /* 0x000fe20000410000 */
[----:B------:R-:W-:Y:S01]  /*7460*/  FADD.FTZ R17, -R156, R17 ;  /* 0x000000119c117221 */ /* 0x000fe20000010100 */
[----:B------:R1:W5:Y:S01]  /*7470*/  LDL.LU R53, [R1+0x9c] ;  /* 0x00009c0001357983 */ /* 0x0003620000300800 */
[----:B------:R-:W-:Y:S01]  /*7480*/  FMUL.FTZ R0, R155, R0 ;  /* 0x000000009b007220 */ /* 0x000fe20000410000 */
[----:B------:R-:W-:Y:S01]  /*7490*/  FADD.FTZ R18, -R143, R18 ;  /* 0x000000128f127221 */ /* 0x000fe20000010100 */
[----:B------:R-:W-:Y:S01]  /*74a0*/  FMUL.FTZ R13, R52, R17 ;  /* 0x00000011340d7220 */ /* 0x000fe20000410000 */
[----:B------:R-:W-:Y:S01]  /*74b0*/  FMUL.FTZ R9, R162, R9 ;  /* 0x00000009a2097220 */ /* 0x000fe20000410000 */
[----:B------:R1:W5:Y:S01]  /*74c0*/  LDL.LU R52, [R1+0x98] ;  /* 0x0000980001347983 */ /* 0x0003620000300800 */
[----:B------:R-:W-:Y:S01]  /*74d0*/  F2FP.BF16.F32.PACK_AB R144, R144, R0 ;  /* 0x000000009090723e */ /* 0x000fe200000010ff */
[----:B------:R-:W-:Y:S01]  /*74e0*/  FMUL.FTZ R0, R51, R18 ;  /* 0x0000001233007220 */ /* 0x000fe20000410000 */
[----:B------:R-:W-:Y:S01]  /*74f0*/  FADD.FTZ R19, -R143, R19 ;  /* 0x000000138f137221 */ /* 0x000fe20000010100 */
[----:B------:R1:W5:Y:S01]  /*7500*/  LDL.LU R51, [R1+0x94] ;  /* 0x0000940001337983 */ /* 0x0003620000300800 */
[C---:B------:R-:W-:Y:S01]  /*7510*/  FADD.FTZ R20, -R156.reuse, R20 ;  /* 0x000000149c147221 */ /* 0x040fe20000010100 */
[----:B------:R-:W-:Y:S01]  /*7520*/  FADD.FTZ R21, -R156, R21 ;  /* 0x000000159c157221 */ /* 0x000fe20000010100 */
[----:B------:R-:W-:Y:S01]  /*7530*/  FMUL.FTZ R12, R50, R19 ;  /* 0x00000013320c7220 */ /* 0x000fe20000410000 */
[----:B------:R-:W-:Y:S01]  /*7540*/  FMUL.FTZ R5, R160, R5 ;  /* 0x00000005a0057220 */ /* 0x000fe20000410000 */
[----:B------:R1:W5:Y:S01]  /*7550*/  LDL.LU R50, [R1+0x90] ;  /* 0x0000900001327983 */ /* 0x0003620000300800 */
[----:B------:R-:W-:Y:S01]  /*7560*/  FMUL.FTZ R20, R49, R20 ;  /* 0x0000001431147220 */ /* 0x000fe20000410000 */
[----:B------:R-:W-:Y:S01]  /*7570*/  FMUL.FTZ R14, R163, R14 ;  /* 0x0000000ea30e7220 */ /* 0x000fe20000410000 */
[----:B------:R-:W-:Y:S01]  /*7580*/  F2FP.BF16.F32.PACK_AB R16, R8, R9 ;  /* 0x000000090810723e */ /* 0x000fe200000010ff */
[----:B------:R1:W5:Y:S01]  /*7590*/  LDL.LU R49, [R1+0x8c] ;  /* 0x00008c0001317983 */ /* 0x0003620000300800 */
[----:B------:R-:W-:Y:S01]  /*75a0*/  FMUL.FTZ R8, R48, R21 ;  /* 0x0000001530087220 */ /* 0x000fe20000410000 */
[----:B------:R-:W-:Y:S01]  /*75b0*/  FADD.FTZ R22, -R143, R22 ;  /* 0x000000168f167221 */ /* 0x000fe20000010100 */
[----:B------:R-:W-:Y:S01]  /*75c0*/  FMUL.FTZ R7, R158, R7 ;  /* 0x000000079e077220 */ /* 0x000fe20000410000 */
[----:B------:R1:W5:Y:S01]  /*75d0*/  LDL.LU R48, [R1+0x88] ;  /* 0x0000880001307983 */ /* 0x0003620000300800 */
[----:B------:R-:W-:Y:S01]  /*75e0*/  FMUL.FTZ R6, R157, R6 ;  /* 0x000000069d067220 */ /* 0x000fe20000410000 */
[----:B------:R-:W-:Y:S01]  /*75f0*/  FMUL.FTZ R9, R47, R22 ;  /* 0x000000162f097220 */ /* 0x000fe20000410000 */
[----:B------:R-:W-:Y:S01]  /*7600*/  FADD.FTZ R23, -R143, R23 ;  /* 0x000000178f177221 */ /* 0x000fe20000010100 */
[----:B------:R1:W5:Y:S01]  /*7610*/  LDL.LU R47, [R1+0x84] ;  /* 0x00008400012f7983 */ /* 0x0003620000300800 */
[----:B------:R-:W-:Y:S01]  /*7620*/  FADD.FTZ R24, -R142, R24 ;  /* 0x000000188e187221 */ /* 0x000fe20000010100 */
[----:B------:R-:W-:Y:S01]  /*7630*/  F2FP.BF16.F32.PACK_AB R17, R6, R7 ;  /* 0x000000070611723e */ /* 0x000fe200000010ff */
[----:B------:R-:W-:Y:S01]  /*7640*/  FMUL.FTZ R7, R46, R23 ;  /* 0x000000172e077220 */ /* 0x000fe20000410000 */
[----:B------:R-:W-:Y:S01]  /*7650*/  FADD.FTZ R25, -R142, R25 ;  /* 0x000000198e197221 */ /* 0x000fe20000010100 */
[----:B------:R1:W5:Y:S01]  /*7660*/  LDL.LU R46, [R1+0x80] ;  /* 0x00008000012e7983 */ /* 0x0003620000300800 */
[----:B------:R-:W-:Y:S01]  /*7670*/  FMUL.FTZ R24, R45, R24 ;  /* 0x000000182d187220 */ /* 0x000fe20000410000 */
[----:B------:R-:W-:Y:S01]  /*7680*/  FADD.FTZ R26, -R140, R26 ;  /* 0x0000001a8c1a7221 */ /* 0x000fe20000010100 */
[----:B------:R-:W-:Y:S01]  /*7690*/  FMUL.FTZ R25, R44, R25 ;  /* 0x000000192c197220 */ /* 0x000fe20000410000 */
[----:B------:R1:W5:Y:S01]  /*76a0*/  LDL.LU R45, [R1+0x7c] ;  /* 0x00007c00012d7983 */ /* 0x0003620000300800 */
[----:B------:R-:W-:Y:S01]  /*76b0*/  FADD.FTZ R27, -R140, R27 ;  /* 0x0000001b8c1b7221 */ /* 0x000fe20000010100 */
[----:B------:R-:W-:Y:S01]  /*76c0*/  FMUL.FTZ R22, R43, R26 ;  /* 0x0000001a2b167220 */ /* 0x000fe20000410000 */
[----:B------:R-:W-:Y:S01]  /*76d0*/  FADD.FTZ R28, -R142, R28 ;  /* 0x0000001c8e1c7221 */ /* 0x000fe20000010100 */
[----:B------:R1:W5:Y:S01]  /*76e0*/  LDL.LU R44, [R1+0x78] ;  /* 0x00007800012c7983 */ /* 0x0003620000300800 */
[----:B------:R-:W-:Y:S01]  /*76f0*/  FMUL.FTZ R21, R42, R27 ;  /* 0x0000001b2a157220 */ /* 0x000fe20000410000 */
[----:B------:R-:W-:Y:S01]  /*7700*/  FADD.FTZ R29, -R142, R29 ;  /* 0x0000001d8e1d7221 */ /* 0x000fe20000010100 */
[----:B------:R-:W-:Y:S01]  /*7710*/  FMUL.FTZ R28, R41, R28 ;  /* 0x0000001c291c7220 */ /* 0x000fe20000410000 */
[----:B------:R1:W5:Y:S01]  /*7720*/  LDL.LU R43, [R1+0x74] ;  /* 0x00007400012b7983 */ /* 0x0003620000300800 */
[----:B------:R-:W-:Y:S01]  /*7730*/  FMUL.FTZ R15, R159, R11 ;  /* 0x0000000b9f0f7220 */ /* 0x000fe20000410000 */
[----:B------:R-:W-:Y:S01]  /*7740*/  FMUL.FTZ R11, R40, R29 ;  /* 0x0000001d280b7220 */ /* 0x000fe20000410000 */
[C---:B------:R-:W-:Y:S01]  /*7750*/  FADD.FTZ R30, -R140.reuse, R30 ;  /* 0x0000001e8c1e7221 */ /* 0x040fe20000010100 */
[----:B------:R1:W5:Y:S01]  /*7760*/  LDL.LU R42, [R1+0x70] ;  /* 0x00007000012a7983 */ /* 0x0003620000300800 */
[----:B------:R-:W-:Y:S01]  /*7770*/  FADD.FTZ R31, -R140, R31 ;  /* 0x0000001f8c1f7221 */ /* 0x000fe20000010100 */
[----:B------:R-:W-:Y:S01]  /*7780*/  FMUL.FTZ R6, R151, R10 ;  /* 0x0000000a97067220 */ /* 0x000fe20000410000 */
[----:B------:R-:W-:Y:S01]  /*7790*/  FMUL.FTZ R18, R39, R30 ;  /* 0x0000001e27127220 */ /* 0x000fe20000410000 */
[----:B------:R1:W5:Y:S01]  /*77a0*/  LDL.LU R41, [R1+0x6c] ;  /* 0x00006c0001297983 */ /* 0x0003620000300800 */
[----:B------:R-:W-:Y:S01]  /*77b0*/  FMUL.FTZ R10, R38, R31 ;  /* 0x0000001f260a7220 */ /* 0x000fe20000410000 */
[C---:B------:R-:W-:Y:S01]  /*77c0*/  FADD.FTZ R32, -R156.reuse, R32 ;  /* 0x000000209c207221 */ /* 0x040fe20000010100 */
[----:B------:R-:W-:Y:S01]  /*77d0*/  FADD.FTZ R33, -R156, R33 ;  /* 0x000000219c217221 */ /* 0x000fe20000010100 */
[----:B------:R1:W5:Y:S01]  /*77e0*/  LDL.LU R40, [R1+0x68] ;  /* 0x0000680001287983 */ /* 0x0003620000300800 */
[C---:B------:R-:W-:Y:S01]  /*77f0*/  FADD.FTZ R34, -R143.reuse, R34 ;  /* 0x000000228f227221 */ /* 0x040fe20000010100 */
[----:B------:R-:W-:Y:S01]  /*7800*/  FADD.FTZ R35, -R143, R35 ;  /* 0x000000238f237221 */ /* 0x000fe20000010100 */
[----:B------:R-:W-:Y:S01]  /*7810*/  FMUL.FTZ R33, R36, R33 ;  /* 0x0000002124217220 */ /* 0x000fe20000410000 */
[----:B------:R1:W5:Y:S01]  /*7820*/  LDL.LU R39, [R1+0x64] ;  /* 0x0000640001277983 */ /* 0x0003620000300800 */
[----:B------:R-:W-:Y:S01]  /*7830*/  F2FP.BF16.F32.PACK_AB R15, R15, R5 ;  /* 0x000000050f0f723e */ /* 0x000fe200000010ff */
[----:B------:R-:W-:Y:S01]  /*7840*/  FMUL.FTZ R19, R2, R35 ;  /* 0x0000002302137220 */ /* 0x000fe20000410000 */
[----:B------:R-:W-:Y:S01]  /*7850*/  FMUL.FTZ R5, R247, R9 ;  /* 0x00000009f7057220 */ /* 0x000fe20000410000 */
[----:B------:R1:W5:Y:S01]  /*7860*/  LDL.LU R38, [R1+0x60] ;  /* 0x0000600001267983 */ /* 0x0003620000300800 */
[----:B------:R-:W-:Y:S01]  /*7870*/  FMUL.FTZ R4, R153, R4 ;  /* 0x0000000499047220 */ /* 0x000fe20000410000 */
[----:B------:R-:W-:Y:S01]  /*7880*/  FMUL.FTZ R141, R152, R141 ;  /* 0x0000008d988d7220 */ /* 0x000fe20000410000 */
[----:B------:R-:W-:Y:S01]  /*7890*/  FMUL.FTZ R9, R37, R32 ;  /* 0x0000002025097220 */ /* 0x000fe20000410000 */
[----:B------:R-:W-:Y:S01]  /*78a0*/  FMUL.FTZ R13, R165, R13 ;  /* 0x0000000da50d7220 */ /* 0x000fe20000410000 */
[----:B------:R1:W5:Y:S01]  /*78b0*/  LDL.LU R37, [R1+0x5c] ;  /* 0x00005c0001257983 */ /* 0x0003620000300800 */
[----:B------:R-:W-:Y:S01]  /*78c0*/  FMUL.FTZ R0, R238, R0 ;  /* 0x00000000ee007220 */ /* 0x000fe20000410000 */
[----:B------:R-:W-:Y:S01]  /*78d0*/  F2FP.BF16.F32.PACK_AB R141, R141, R4 ;  /* 0x000000048d8d723e */ /* 0x000fe200000010ff */
[----:B------:R-:W-:Y:S01]  /*78e0*/  FMUL.FTZ R4, R164, R145 ;  /* 0x00000091a4047220 */ /* 0x000fe20000410000 */
[----:B------:R1:W5:Y:S01]  /*78f0*/  LDL.64 R162, [R1+0x8] ;  /* 0x0000080001a27983 */ /* 0x0003620000100a00 */
[----:B------:R-:W-:Y:S01]  /*7900*/  F2FP.BF16.F32.PACK_AB R13, R13, R6 ;  /* 0x000000060d0d723e */ /* 0x000fe200000010ff */
[----:B------:R-:W-:Y:S01]  /*7910*/  FMUL.FTZ R12, R166, R12 ;  /* 0x0000000ca60c7220 */ /* 0x000fe20000410000 */
[----:B------:R-:W-:Y:S01]  /*7920*/  FMUL.FTZ R8, R167, R8 ;  /* 0x00000008a7087220 */ /* 0x000fe20000410000 */
[----:B------:R1:W5:Y:S01]  /*7930*/  LDL.LU R36, [R1+0x58] ;  /* 0x0000580001247983 */ /* 0x0003620000300800 */
[----:B------:R-:W-:Y:S01]  /*7940*/  F2FP.BF16.F32.PACK_AB R14, R14, R4 ;  /* 0x000000040e0e723e */ /* 0x000fe200000010ff */
[----:B------:R-:W-:Y:S01]  /*7950*/  FMUL.FTZ R4, R242, R20 ;  /* 0x00000014f2047220 */ /* 0x000fe20000410000 */
[----:B------:R-:W-:Y:S01]  /*7960*/  F2FP.BF16.F32.PACK_AB R12, R12, R0 ;  /* 0x000000000c0c723e */ /* 0x000fe200000010ff */
[----:B------:R-:W-:Y:S01]  /*7970*/  FMUL.FTZ R20, R3, R34 ;  /* 0x0000002203147220 */ /* 0x000fe20000410000 */
[----:B------:R-:W-:Y:S01]  /*7980*/  FMUL.FTZ R0, R232, R24 ;  /* 0x00000018e8007220 */ /* 0x000fe20000410000 */
[----:B------:R1:W5:Y:S01]  /*7990*/  LDL.LU R3, [R1+0x54] ;  /* 0x0000540001037983 */ /* 0x0003620000300800 */
[----:B------:R-:W-:Y:S01]  /*79a0*/  F2FP.BF16.F32.PACK_AB R8, R8, R4 ;  /* 0x000000040808723e */ /* 0x000fe200000010ff */
[----:B------:R-:W-:Y:S01]  /*79b0*/  FMUL.FTZ R6, R150, R25 ;  /* 0x0000001996067220 */ /* 0x000fe20000410000 */
[----:B------:R-:W-:Y:S01]  /*79c0*/  FMUL.FTZ R4, R149, R28 ;  /* 0x0000001c95047220 */ /* 0x000fe20000410000 */
[----:B------:R1:W5:Y:S01]  /*79d0*/  LDL R161, [R1+0x20] ;  /* 0x0000200001a17983 */ /* 0x0003620000100800 */
[----:B------:R-:W-:Y:S01]  /*79e0*/  FMUL.FTZ R11, R146, R11 ;  /* 0x0000000b920b7220 */ /* 0x000fe20000410000 */
[----:B------:R-:W-:Y:S01]  /*79f0*/  FMUL.FTZ R7, R246, R7 ;  /* 0x00000007f6077220 */ /* 0x000fe20000410000 */
[----:B------:R-:W-:Y:S01]  /*7a00*/  F2FP.BF16.F32.PACK_AB R6, R6, R0 ;  /* 0x000000000606723e */ /* 0x000fe200000010ff */
[----:B------:R1:W5:Y:S01]  /*7a10*/  LDL R160, [R1+0x24] ;  /* 0x0000240001a07983 */ /* 0x0003620000100800 */
[----:B------:R-:W-:Y:S01]  /*7a20*/  FMUL.FTZ R9, R241, R9 ;  /* 0x00000009f1097220 */ /* 0x000fe20000410000 */
[----:B------:R-:W-:Y:S01]  /*7a30*/  F2FP.BF16.F32.PACK_AB R11, R11, R4 ;  /* 0x000000040b0b723e */ /* 0x000fe200000010ff */
[----:B------:R-:W-:Y:S01]  /*7a40*/  FMUL.FTZ R0, R148, R33 ;  /* 0x0000002194007220 */ /* 0x000fe20000410000 */
[----:B------:R-:W-:Y:S01]  /*7a50*/  F2FP.BF16.F32.PACK_AB R7, R7, R5 ;  /* 0x000000050707723e */ /* 0x000fe200000010ff */
[----:B------:R1:W5:Y:S01]  /*7a60*/  LDL.LU R2, [R1+0x50] ;  /* 0x0000500001027983 */ /* 0x0003620000300800 */
[----:B------:R-:W-:Y:S01]  /*7a70*/  FMUL.FTZ R22, R245, R22 ;  /* 0x00000016f5167220 */ /* 0x000fe20000410000 */
[----:B------:R-:W-:Y:S01]  /*7a80*/  FMUL.FTZ R21, R244, R21 ;  /* 0x00000015f4157220 */ /* 0x000fe20000410000 */
[----:B------:R-:W-:Y:S01]  /*7a90*/  F2FP.BF16.F32.PACK_AB R4, R0, R9 ;  /* 0x000000090004723e */ /* 0x000fe200000010ff */
[----:B------:R-:W-:Y:S01]  /*7aa0*/  FMUL.FTZ R18, R240, R18 ;  /* 0x00000012f0127220 */ /* 0x000fe20000410000 */
[----:B------:R-:W-:Y:S01]  /*7ab0*/  FMUL.FTZ R10, R147, R10 ;  /* 0x0000000a930a7220 */ /* 0x000fe20000410000 */
[----:B------:R-:W-:Y:S01]  /*7ac0*/  FMUL.FTZ R20, R243, R20 ;  /* 0x00000014f3147220 */ /* 0x000fe20000410000 */
[----:B------:R-:W-:Y:S01]  /*7ad0*/  F2FP.BF16.F32.PACK_AB R5, R21, R22 ;  /* 0x000000161505723e */ /* 0x000fe200000010ff */
[----:B------:R-:W-:Y:S02]  /*7ae0*/  FMUL.FTZ R19, R239, R19 ;  /* 0x00000013ef137220 */ /* 0x000fe40000410000 */
[----:B------:R-:W-:Y:S03]  /*7af0*/  F2FP.BF16.F32.PACK_AB R10, R10, R18 ;  /* 0x000000120a0a723e */ /* 0x000fe600000010ff */
[----:B------:R-:W-:Y:S01]  /*7b00*/  F2FP.BF16.F32.PACK_AB R0, R19, R20 ;  /* 0x000000141300723e */ /* 0x000fe200000010ff */
[----:B------:R-:W-:Y:S06]  /*7b10*/  @!P0 BRA `(.L_x_734) ;  /* 0x0000000000c88947 */ /* 0x000fec0003800000 */
[----:B------:R-:W2:Y:S01]  /*7b20*/  LDL.LU R24, [R1] ;  /* 0x0000000001187983 */ /* 0x000ea20000300800 */
[----:B------:R-:W3:Y:S01]  /*7b30*/  LDC R9, c[0x0][0x240] ;  /* 0x00009000ff097b82 */ /* 0x000ee20000000800 */
        /* <DEDUP_REMOVED lines=14> */
[----:B---3--:R-:W-:Y:S02]  /*7c20*/  IMAD.U32 R9, R9, -0x40, RZ ;  /* 0xffffffc009097824 */ /* 0x008fe400078e00ff */
[C---:B------:R-:W-:Y:S03]  /*7c30*/  @!P1 VIADD R22, R24.reuse, UR9 ;  /* 0x0000000918169c36 */ /* 0x040fe60008000000 */
[C---:B------:R-:W-:Y:S02]  /*7c40*/  LEA R250, P4, R9.reuse, R250, 0x1 ;  /* 0x000000fa09fa7211 */ /* 0x040fe400078808ff */
[----:B------:R-:W-:Y:S03]  /*7c50*/  SHF.R.S32.HI R18, RZ, 0x1f, R9 ;  /* 0x0000001fff127819 */ /* 0x000fe60000011409 */
[----:B------:R-:W-:Y:S01]  /*7c60*/  @!P2 IMAD.MOV.U32 R20, RZ, RZ, R250 ;  /* 0x000000ffff14a224 */ /* 0x000fe200078e00fa */
[----:B------:R-:W-:Y:S01]  /*7c70*/  LEA.HI.X R248, R9, R248, R18, 0x1, P4 ;  /* 0x000000f809f87211 */ /* 0x000fe200020f0c12 */
[----:B------:R-:W-:Y:S02]  /*7c80*/  VIADD R9, R24, UR9 ;  /* 0x0000000918097c36 */ /* 0x000fe40008000000 */
[----:B------:R-:W-:Y:S01]  /*7c90*/  @!P3 IMAD.MOV.U32 R18, RZ, RZ, R250 ;  /* 0x000000ffff12b224 */ /* 0x000fe200078e00fa */
[----:B------:R-:W-:Y:S01]  /*7ca0*/  @!P3 MOV R19, R248 ;  /* 0x000000f80013b202 */ /* 0x000fe20000000f00 */
[--C-:B------:R-:W-:Y:S01]  /*7cb0*/  @!P2 IMAD.MOV.U32 R21, RZ, RZ, R248.reuse ;  /* 0x000000ffff15a224 */ /* 0x100fe200078e00f8 */
[----:B------:R4:W-:Y:S04]  /*7cc0*/  STL [R1], R9 ;  /* 0x0000000901007387 */ /* 0x0009e80000100800 */
        /* <DEDUP_REMOVED lines=13> */
[----:B--2---:R-:W-:Y:S03]  /*7da0*/  @!P1 MOV R18, R250 ;  /* 0x000000fa00129202 */ /* 0x004fe60000000f00 */
        /* <DEDUP_REMOVED lines=9> */
.L_x_734:
        /* <DEDUP_REMOVED lines=19> */
[----:B----4-:R-:W2:Y:S04]  /*7f70*/  LDSM.16.MT88.4 R8, [R0+0x6000] ;  /* 0x006000000008783b */ /* 0x010ea80000004200 */
        /* <DEDUP_REMOVED lines=104> */
.L_x_735:
        /* <DEDUP_REMOVED lines=187> */
[-C--:B------:R-:W-:Y:S03]  /*91b0*/  LEA.HI.X.SX32 R13, R11, R29.reuse, 0x2, P4 ;  /* 0x0000001d0b0d7211 */ /* 0x080fe600020f16ff */
        /* <DEDUP_REMOVED lines=264> */
.L_x_737:
        /* <DEDUP_REMOVED lines=19> */
.L_x_738:
        /* <DEDUP_REMOVED lines=53> */
.L_x_740:
[----:B------:R-:W-:Y:S05]  /*a6c0*/  BSYNC B0 ;  /* 0x0000000000007941 */ /* 0x000fea0003800000 */
.L_x_739:
        /* <DEDUP_REMOVED lines=19> */
.L_x_742:
[----:B------:R-:W-:Y:S05]  /*a800*/  BSYNC B0 ;  /* 0x0000000000007941 */ /* 0x000fea0003800000 */
.L_x_741:
        /* <DEDUP_REMOVED lines=35> */
.L_x_744:
[----:B------:R-:W-:Y:S05]  /*aa40*/  BSYNC B0 ;  /* 0x0000000000007941 */ /* 0x000fea0003800000 */
.L_x_743:
        /* <DEDUP_REMOVED lines=18> */
.L_x_718:
[----:B------:R-:W-:Y:S05]  /*ab70*/  BSYNC B1 ;  /* 0x0000000000017941 */ /* 0x000fea0003800000 */
.L_x_704:
        /* <DEDUP_REMOVED lines=8> */
.L_x_745:
[----:B------:R-:W-:Y:S05]  /*ac00*/  EXIT ;  /* 0x000000000000794d */ /* 0x000fea0003800000 */
.L_x_747:
        /* <DEDUP_REMOVED lines=15> */
.L_x_1299:


//--------------------- .text._ZN5flash25flash_bwd_dot_do_o_kernelILb0E23Flash_bwd_kernel_traitsILi96ELi64ELi128ELi8ELi2ELi4ELi4ELb1ELb0EN7cutlass10bfloat16_tE19Flash_kernel_traitsILi96ELi64ELi128ELi8ES3_EEEEvNS_16Flash_bwd_paramsE --------------------------
	.section	.text._ZN5flash25flash_bwd_dot_do_o_kernelILb0E23Flash_bwd_kernel_traitsILi96ELi64ELi128ELi8ELi2ELi4ELi4ELb1ELb0EN7cutlass10bfloat16_tE19Flash_kernel_traitsILi96ELi64ELi128ELi8ES3_EEEEvNS_16Flash_bwd_paramsE,"ax",@progbits
	.align	128
        .global         _ZN5flash25flash_bwd_dot_do_o_kernelILb0E23Flash_bwd_kernel_traitsILi96ELi64ELi128ELi8ELi2ELi4ELi4ELb1ELb0EN7cutlass10bfloat16_tE19Flash_kernel_traitsILi96ELi64ELi128ELi8ES3_EEEEvNS_16Flash_bwd_paramsE
        .type           _ZN5flash25flash_bwd_dot_do_o_kernelILb0E23Flash_bwd_kernel_traitsILi96ELi64ELi128ELi8ELi2ELi4ELi4ELb1ELb0EN7cutlass10bfloat16_tE19Flash_kernel_traitsILi96ELi64ELi128ELi8ES3_EEEEvNS_16Flash_bwd_paramsE,@function
        .size           _ZN5flash25flash_bwd_dot_do_o_kernelILb0E23Flash_bwd_kernel_traitsILi96ELi64ELi128ELi8ELi2ELi4ELi4ELb1ELb0EN7cutlass10bfloat16_tE19Flash_kernel_traitsILi96ELi64ELi128ELi8ES3_EEEEvNS_16Flash_bwd_paramsE,(.L_x_1300 - _ZN5flash25flash_bwd_dot_do_o_kernelILb0E23Flash_bwd_kernel_traitsILi96ELi64ELi128ELi8ELi2ELi4ELi4ELb1ELb0EN7cutlass10bfloat16_tE19Flash_kernel_traitsILi96ELi64ELi128ELi8ES3_EEEEvNS_16Flash_bwd_paramsE)
        .other          _ZN5flash25flash_bwd_dot_do_o_kernelILb0E23Flash_bwd_kernel_traitsILi96ELi64ELi128ELi8ELi2ELi4ELi4ELb1ELb0EN7cutlass10bfloat16_tE19Flash_kernel_traitsILi96ELi64ELi128ELi8ES3_EEEEvNS_16Flash_bwd_paramsE,@"STO_CUDA_ENTRY STV_DEFAULT"
_ZN5flash25flash_bwd_dot_do_o_kernelILb0E23Flash_bwd_kernel_traitsILi96ELi64ELi128ELi8ELi2ELi4ELi4ELb1ELb0EN7cutlass10bfloat16_tE19Flash_kernel_traitsILi96ELi64ELi128ELi8ES3_EEEEvNS_16Flash_bwd_paramsE:
.text._ZN5flash25flash_bwd_dot_do_o_kernelILb0E23Flash_bwd_kernel_traitsILi96ELi64ELi128ELi8ELi2ELi4ELi4ELb1ELb0EN7cutlass10bfloat16_tE19Flash_kernel_traitsILi96ELi64ELi128ELi8ES3_EEEEvNS_16Flash_bwd_paramsE:
[----:B------:R-:W-:Y:S08]  /*0000*/  LDC R1, c[0x0][0x28] ;  /* 0x00000a00ff017b82 */ /* 0x000ff00000000800 */
[----:B------:R-:W0:Y:S01]  /*0010*/  LDC.64 R2, c[0x0][0x2f0] ;  /* 0x0000bc00ff027b82 */ /* 0x000e220000000a00 */
[----:B------:R-:W-:Y:S01]  /*0020*/  IMAD.MOV.U32 R9, RZ, RZ, -0x1 ;  /* 0xffffffffff097424 */ /* 0x000fe200078e00ff */
[----:B------:R-:W-:Y:S01]  /*0030*/  ULDC.64 UR6, c[0x0][0x208] ;  /* 0x0000820000067ab9 */ /* 0x000fe20000000a00 */
[----:B0-----:R-:W-:-:S02]  /*0040*/  ISETP.NE.U32.AND P0, PT, R2, RZ, PT ;  /* 0x000000ff0200720c */ /* 0x001fc40003f05070 */
[----:B------:R-:W0:Y:S02]  /*0050*/  S2R R2, SR_CTAID.Y ;  /* 0x0000000000027919 */ /* 0x000e240000002600 */
[----:B------:R-:W-:-:S13]  /*0060*/  ISETP.NE.AND.EX P0, PT, R3, RZ, PT, P0 ;  /* 0x000000ff0300720c */ /* 0x000fda0003f05300 */
[----:B------:R-:W1:Y:S08]  /*0070*/  @P0 LDC.64 R6, c[0x0][0x2f0] ;  /* 0x0000bc00ff060b82 */ /* 0x000e700000000a00 */
[----:B------:R-:W2:Y:S01]  /*0080*/  @P0 LDC.64 R4, c[0x0][0x2f0] ;  /* 0x0000bc00ff040b82 */ /* 0x000ea20000000a00 */
[----:B0-----:R-:W-:-:S04]  /*0090*/  @P0 VIADD R3, R2, 0x1 ;  /* 0x0000000102030836 */ /* 0x001fc80000000000 */
[----:B-1----:R-:W-:-:S06]  /*00a0*/  @P0 IMAD.WIDE R6, R3, 0x4, R6 ;  /* 0x0000000403060825 */ /* 0x002fcc00078e0206 */
[----:B------:R-:W3:Y:S01]  /*00b0*/  @P0 LDG.E R6, desc[UR6][R6.64] ;  /* 0x0000000606060981 */ /* 0x000ee2000c1e1900 */
[----:B--2---:R-:W-:-:S05]  /*00c0*/  @P0 IMAD.WIDE R4, R2, 0x4, R4 ;  /* 0x0000000402040825 */ /* 0x004fca00078e0204 */
[----:B------:R-:W3:Y:S01]  /*00d0*/  @P0 LDG.E R9, desc[UR6][R4.64] ;  /* 0x0000000604090981 */ /* 0x000ee2000c1e1900 */
[----:B------:R-:W0:Y:S02]  /*00e0*/  S2UR UR4, SR_CTAID.X ;  /* 0x00000000000479c3 */ /* 0x000e240000002500 */
[----:B0-----:R-:W-:Y:S01]  /*00f0*/  USHF.L.U32 UR4, UR4, 0x6, URZ ;  /* 0x0000000604047899 */ /* 0x001fe2000800063f */
[----:B---3--:R-:W-:-:S06]  /*0100*/  @P0 IADD3 R3, R6, -R9, RZ ;  /* 0x8000000906030210 */ /* 0x008fcc0007ffe0ff */
[----:B------:R-:W0:Y:S02]  /*0110*/  @!P0 LDC R3, c[0x0][0x2c4] ;  /* 0x0000b100ff038b82 */ /* 0x000e240000000800 */
[----:B0-----:R-:W-:-:S13]  /*0120*/  ISETP.GT.AND P0, PT, R3, UR4, PT ;  /* 0x0000000403007c0c */ /* 0x001fda000bf04270 */
[----:B------:R-:W-:Y:S05]  /*0130*/  @!P0 EXIT ;  /* 0x000000000000894d */ /* 0x000fea0003800000 */
[----:B------:R-:W-:Y:S01]  /*0140*/  ISETP.NE.AND P1, PT, R9, -0x1, PT ;  /* 0xffffffff0900780c */ /* 0x000fe20003f25270 */
[----:B------:R-:W0:Y:S01]  /*0150*/  S2R R0, SR_TID.X ;  /* 0x0000000000007919 */ /* 0x000e220000002100 */
[----:B------:R-:W-:Y:S01]  /*0160*/  ULDC.U8 UR8, c[0x0][0x3d8] ;  /* 0x0000f60000087ab9 */ /* 0x000fe20000000000 */
[----:B------:R-:W1:Y:S01]  /*0170*/  S2UR UR5, SR_CTAID.Z ;  /* 0x00000000000579c3 */ /* 0x000e620000002700 */
[----:B------:R-:W-:-:S09]  /*0180*/  ISETP.NE.AND P0, PT, RZ, UR8, PT ;  /* 0x00000008ff007c0c */ /* 0x000fd2000bf05270 */
[----:B------:R-:W2:Y:S01]  /*0190*/  @P1 LDC.64 R6, c[0x0][0x420] ;  /* 0x00010800ff061b82 */ /* 0x000ea20000000a00 */
[--C-:B------:R-:W-:Y:S02]  /*01a0*/  @!P1 SHF.R.S32.HI R5, RZ, 0x1f, R2.reuse ;  /* 0x0000001fff059819 */ /* 0x100fe40000011402 */
[----:B------:R-:W-:-:S05]  /*01b0*/  @!P1 SHF.R.S32.HI R17, RZ, 0x1f, R2 ;  /* 0x0000001fff119819 */ /* 0x000fca0000011402 */
[----:B------:R-:W3:Y:S08]  /*01c0*/  @!P1 LDC.64 R10, c[0x0][0x418] ;  /* 0x00010600ff0a9b82 */ /* 0x000ef00000000a00 */
[----:B------:R-:W4:Y:S08]  /*01d0*/  @!P1 LDC.64 R12, c[0x0][0x290] ;  /* 0x0000a400ff0c9b82 */ /* 0x000f300000000a00 */
[----:B------:R-:W5:Y:S01]  /*01e0*/  @P1 LDC.64 R14, c[0x0][0x298] ;  /* 0x0000a600ff0e1b82 */ /* 0x000f620000000a00 */
[----:B--2---:R-:W-:-:S04]  /*01f0*/  @P1 IMAD.WIDE.U32 R22, R9, R6, RZ ;  /* 0x0000000609161225 */ /* 0x004fc800078e00ff */
[----:B------:R-:W-:Y:S02]  /*0200*/  @P1 IMAD R20, R9, R7, R23 ;  /* 0x0000000709141224 */ /* 0x000fe400078e0217 */
[----:B---3--:R-:W-:-:S04]  /*0210*/  @!P1 IMAD R5, R5, R10, RZ ;  /* 0x0000000a05059224 */ /* 0x008fc800078e02ff */
[C---:B------:R-:W-:Y:S02]  /*0220*/  @!P1 IMAD R11, R2.reuse, R11, R5 ;  /* 0x0000000b020b9224 */ /* 0x040fe400078e0205 */
[-C--:B----4-:R-:W-:Y:S02]  /*0230*/  @!P1 IMAD R4, R17, R12.reuse, RZ ;  /* 0x0000000c11049224 */ /* 0x090fe400078e02ff */
[----:B------:R-:W-:-:S04]  /*0240*/  @!P1 IMAD.WIDE.U32 R6, R2, R12, RZ ;  /* 0x0000000c02069225 */ /* 0x000fc800078e00ff */
[----:B------:R-:W-:Y:S02]  /*0250*/  @!P1 IMAD R13, R2, R13, R4 ;  /* 0x0000000d020d9224 */ /* 0x000fe400078e0204 */
[----:B-----5:R-:W-:-:S04]  /*0260*/  @P1 IMAD.WIDE.U32 R34, R9, R14, RZ ;  /* 0x0000000e09221225 */ /* 0x020fc800078e00ff */
[----:B------:R-:W-:-:S04]  /*0270*/  @!P1 IMAD.WIDE.U32 R4, R2, R10, RZ ;  /* 0x0000000a02049225 */ /* 0x000fc800078e00ff */
[----:B------:R-:W-:Y:S01]  /*0280*/  @P1 IMAD R35, R9, R15, R35 ;  /* 0x0000000f09231224 */ /* 0x000fe200078e0223 */
[----:B------:R-:W-:Y:S01]  /*0290*/  @!P1 IADD3 R35, R7, R13, RZ ;  /* 0x0000000d07239210 */ /* 0x000fe20007ffe0ff */
[----:B------:R-:W-:Y:S02]  /*02a0*/  @!P1 IMAD.IADD R20, R5, 0x1, R11 ;  /* 0x0000000105149824 */ /* 0x000fe400078e020b */
[----:B------:R-:W-:Y:S02]  /*02b0*/  @!P1 IMAD.MOV.U32 R22, RZ, RZ, R4 ;  /* 0x000000ffff169224 */ /* 0x000fe400078e0004 */
[----:B------:R-:W-:Y:S01]  /*02c0*/  @!P1 IMAD.MOV.U32 R34, RZ, RZ, R6 ;  /* 0x000000ffff229224 */ /* 0x000fe200078e0006 */
[----:B01----:R-:W-:Y:S06]  /*02d0*/  @!P0 BRA `(.L_x_748) ;  /* 0x0000000000208947 */ /* 0x003fec0003800000 */
[----:B------:R-:W0:Y:S08]  /*02e0*/  LDC R7, c[0x0][0x2d4] ;  /* 0x0000b500ff077b82 */ /* 0x000e300000000800 */
[----:B------:R-:W1:Y:S08]  /*02f0*/  LDC R4, c[0x0][0x2c0] ;  /* 0x0000b000ff047b82 */ /* 0x000e700000000800 */
[----:B------:R-:W1:Y:S01]  /*0300*/  LDC R5, c[0x0][0x2e4] ;  /* 0x0000b900ff057b82 */ /* 0x000e620000000800 */
[----:B0-----:R-:W-:-:S02]  /*0310*/  @!P1 IMAD R9, R2, R7, RZ ;  /* 0x0000000702099224 */ /* 0x001fc400078e02ff */
[----:B-1----:R-:W-:-:S03]  /*0320*/  IMAD R4, R4, 0x80, R5 ;  /* 0x0000008004047824 */ /* 0x002fc600078e0205 */
[----:B------:R-:W-:-:S05]  /*0330*/  LEA R5, R2, R9, 0x7 ;  /* 0x0000000902057211 */ /* 0x000fca00078e38ff */
[----:B------:R-:W-:Y:S01]  /*0340*/  IMAD R37, R4, UR5, R5 ;  /* 0x0000000504257c24 */ /* 0x000fe2000f8e0205 */
[----:B------:R-:W-:Y:S06]  /*0350*/  BRA `(.L_x_749) ;  /* 0x0000000000107947 */ /* 0x000fec0003800000 */
.L_x_748:
[----:B------:R-:W0:Y:S08]  /*0360*/  LDC R5, c[0x0][0x270] ;  /* 0x00009c00ff057b82 */ /* 0x000e300000000800 */
[----:B------:R-:W1:Y:S01]  /*0370*/  LDC R37, c[0x0][0x2d4] ;  /* 0x0000b500ff257b82 */ /* 0x000e620000000800 */
[----:B0-----:R-:W-:-:S04]  /*0380*/  IMAD R2, R2, R5, UR5 ;  /* 0x0000000502027e24 */ /* 0x001fc8000f8e0205 */
[----:B-1----:R-:W-:-:S07]  /*0390*/  IMAD R37, R2, R37, RZ ;  /* 0x0000002502257224 */ /* 0x002fce00078e02ff */
.L_x_749:
[----:B------:R-:W-:Y:S01]  /*03a0*/  SHF.R.S32.HI R5, RZ, 0x1f, R0 ;  /* 0x0000001fff057819 */ /* 0x000fe20000011400 */
[----:B------:R-:W-:Y:S01]  /*03b0*/  VIADD R3, R3, -UR4 ;  /* 0x8000000403037c36 */ /* 0x000fe20008000000 */
[----:B------:R-:W-:Y:S01]  /*03c0*/  USHF.R.S32.HI UR8, URZ, 0x1f, UR4 ;  /* 0x0000001f3f087899 */ /* 0x000fe20008011404 */
[----:B------:R-:W-:Y:S01]  /*03d0*/  BSSY B0, `(.L_x_750) ;  /* 0x000002f000007945 */ /* 0x000fe20003800000 */
[----:B------:R-:W-:Y:S01]  /*03e0*/  LEA.HI R5, R5, R0, RZ, 0x2 ;  /* 0x0000000005057211 */ /* 0x000fe200078f10ff */
[----:B------:R-:W-:Y:S01]  /*03f0*/  USHF.R.S32.HI UR9, URZ, 0x1f, UR5 ;  /* 0x0000001f3f097899 */ /* 0x000fe20008011405 */
[----:B------:R-:W-:Y:S01]  /*0400*/  VIADD R37, R37, UR4 ;  /* 0x0000000425257c36 */ /* 0x000fe20008000000 */
[----:B------:R-:W-:Y:S02]  /*0410*/  CS2R R18, SRZ ;  /* 0x0000000000127805 */ /* 0x000fe4000001ff00 */
[----:B------:R-:W-:Y:S02]  /*0420*/  SHF.R.S32.HI R36, RZ, 0x2, R5 ;  /* 0x00000002ff247819 */ /* 0x000fe40000011405 */
[----:B------:R-:W-:-:S02]  /*0430*/  CS2R R6, SRZ ;  /* 0x0000000000067805 */ /* 0x000fc4000001ff00 */
[----:B------:R-:W-:Y:S02]  /*0440*/  CS2R R10, SRZ ;  /* 0x00000000000a7805 */ /* 0x000fe4000001ff00 */
[----:B------:R-:W-:Y:S02]  /*0450*/  CS2R R8, SRZ ;  /* 0x0000000000087805 */ /* 0x000fe4000001ff00 */
[----:B------:R-:W-:Y:S01]  /*0460*/  ISETP.GE.AND P0, PT, R36, R3, PT ;  /* 0x000000032400720c */ /* 0x000fe20003f06270 */
[----:B------:R-:W-:Y:S01]  /*0470*/  IMAD.MOV.U32 R26, RZ, RZ, RZ ;  /* 0x000000ffff1a7224 */ /* 0x000fe200078e00ff */
[----:B------:R-:W-:Y:S02]  /*0480*/  LOP3.LUT R3, R5, 0x1ffffffc, RZ, 0xc0, !PT ;  /* 0x1ffffffc05037812 */ /* 0x000fe400078ec0ff */
[----:B------:R-:W-:Y:S02]  /*0490*/  CS2R R4, SRZ ;  /* 0x0000000000047805 */ /* 0x000fe4000001ff00 */
[----:B------:R-:W-:-:S02]  /*04a0*/  CS2R R14, SRZ ;  /* 0x00000000000e7805 */ /* 0x000fc4000001ff00 */
[----:B------:R-:W-:Y:S02]  /*04b0*/  CS2R R12, SRZ ;  /* 0x00000000000c7805 */ /* 0x000fe4000001ff00 */
[----:B------:R-:W-:Y:S02]  /*04c0*/  IADD3 R3, -R3, R0, RZ ;  /* 0x0000000003037210 */ /* 0x000fe40007ffe1ff */
[----:B------:R-:W-:-:S03]  /*04d0*/  SHF.R.S32.HI R39, RZ, 0x1f, R36 ;  /* 0x0000001fff277819 */ /* 0x000fc60000011424 */
[----:B------:R-:W-:-:S05]  /*04e0*/  IMAD.SHL.U32 R2, R3, 0x8, RZ ;  /* 0x0000000803027824 */ /* 0x000fca00078e00ff */
[----:B------:R-:W-:Y:S02]  /*04f0*/  IADD3 R38, R2, 0x20, RZ ;  /* 0x0000002002267810 */ /* 0x000fe40007ffe0ff */
[----:B------:R-:W-:Y:S01]  /*0500*/  SHF.R.S32.HI R3, RZ, 0x1f, R2 ;  /* 0x0000001fff037819 */ /* 0x000fe20000011402 */
[----:B------:R-:W-:Y:S06]  /*0510*/  @P0 BRA `(.L_x_751) ;  /* 0x0000000000680947 */ /* 0x000fec0003800000 */
[----:B------:R-:W0:Y:S01]  /*0520*/  LDC.64 R16, c[0x0][0x420] ;  /* 0x00010800ff107b82 */ /* 0x000e220000000a00 */
[----:B------:R-:W-:Y:S01]  /*0530*/  ULDC UR10, c[0x0][0x2d0] ;  /* 0x0000b400000a7ab9 */ /* 0x000fe20000000800 */
[----:B------:R-:W-:Y:S01]  /*0540*/  ULDC.64 UR12, c[0x0][0x3e0] ;  /* 0x0000f800000c7ab9 */ /* 0x000fe20000000a00 */
[----:B------:R-:W-:-:S05]  /*0550*/  ISETP.GE.AND P2, PT, R38, UR10, PT ;  /* 0x0000000a26007c0c */ /* 0x000fca000bf46270 */
[----:B------:R-:W1:Y:S01]  /*0560*/  LDC.64 R24, c[0x0][0x428] ;  /* 0x00010a00ff187b82 */ /* 0x000e620000000a00 */
[----:B0-----:R-:W-:-:S04]  /*0570*/  IMAD.WIDE.U32 R28, R16, UR4, R2 ;  /* 0x00000004101c7c25 */ /* 0x001fc8000f8e0002 */
[----:B------:R-:W-:Y:S01]  /*0580*/  IMAD R30, R16, UR8, RZ ;  /* 0x00000008101e7c24 */ /* 0x000fe2000f8e02ff */
[----:B------:R-:W-:-:S03]  /*0590*/  IADD3 R22, P1, R22, R28, RZ ;  /* 0x0000001c16167210 */ /* 0x000fc60007f3e0ff */
[----:B------:R-:W-:Y:S02]  /*05a0*/  IMAD R21, R17, UR4, R30 ;  /* 0x0000000411157c24 */ /* 0x000fe4000f8e021e */
[----:B-1----:R-:W-:-:S03]  /*05b0*/  IMAD R28, R24, UR9, RZ ;  /* 0x00000009181c7c24 */ /* 0x002fc6000f8e02ff */
[----:B------:R-:W-:Y:S01]  /*05c0*/  IADD3.X R23, R20, R29, R21, P1, !PT ;  /* 0x0000001d14177210 */ /* 0x000fe20000ffe415 */
[----:B------:R-:W-:Y:S01]  /*05d0*/  IMAD R25, R25, UR5, R28 ;  /* 0x0000000519197c24 */ /* 0x000fe2000f8e021c */
[----:B------:R-:W-:Y:S01]  /*05e0*/  ISETP.GE.AND P1, PT, R2, UR10, PT ;  /* 0x0000000a02007c0c */ /* 0x000fe2000bf26270 */
[----:B------:R-:W-:Y:S02]  /*05f0*/  IMAD R20, R39, R16, RZ ;  /* 0x0000001027147224 */ /* 0x000fe400078e02ff */
[----:B------:R-:W-:Y:S01]  /*0600*/  IMAD.WIDE.U32 R22, R24, UR5, R22 ;  /* 0x0000000518167c25 */ /* 0x000fe2000f8e0016 */
[----:B------:R-:W-:-:S03]  /*0610*/  IADD3 R24, R2, 0x40, RZ ;  /* 0x0000004002187810 */ /* 0x000fc60007ffe0ff */
[----:B------:R-:W-:Y:S01]  /*0620*/  IMAD.IADD R23, R23, 0x1, R25 ;  /* 0x0000000117177824 */ /* 0x000fe200078e0219 */
[----:B------:R-:W-:Y:S01]  /*0630*/  ISETP.GE.AND P3, PT, R24, UR10, PT ;  /* 0x0000000a18007c0c */ /* 0x000fe2000bf66270 */
[C---:B------:R-:W-:Y:S02]  /*0640*/  IMAD R21, R36.reuse, R17, R20 ;  /* 0x0000001124157224 */ /* 0x040fe400078e0214 */
[----:B------:R-:W-:-:S04]  /*0650*/  IMAD.WIDE.U32 R16, R36, R16, R22 ;  /* 0x0000001024107225 */ /* 0x000fc800078e0016 */
[----:B------:R-:W-:Y:S01]  /*0660*/  IMAD.IADD R17, R17, 0x1, R21 ;  /* 0x0000000111117824 */ /* 0x000fe200078e0215 */
[----:B------:R-:W-:-:S04]  /*0670*/  LEA R20, P4, R16, UR12, 0x1 ;  /* 0x0000000c10147c11 */ /* 0x000fc8000f8808ff */
[----:B------:R-:W-:-:S05]  /*0680*/  LEA.HI.X R21, R16, UR13, R17, 0x1, P4 ;  /* 0x0000000d10157c11 */ /* 0x000fca000a0f0c11 */
[----:B------:R0:W5:Y:S04]  /*0690*/  @!P1 LDG.E.128 R8, desc[UR6][R20.64] ;  /* 0x0000000614089981 */ /* 0x000168000c1e1d00 */
[----:B------:R0:W5:Y:S04]  /*06a0*/  @!P2 LDG.E.128 R4, desc[UR6][R20.64+0x40] ;  /* 0x000040061404a981 */ /* 0x000168000c1e1d00 */
[----:B------:R0:W5:Y:S02]  /*06b0*/  @!P3 LDG.E.128 R12, desc[UR6][R20.64+0x80] ;  /* 0x00008006140cb981 */ /* 0x000164000c1e1d00 */
.L_x_751:
[----:B------:R-:W-:Y:S05]  /*06c0*/  BSYNC B0 ;  /* 0x0000000000007941 */ /* 0x000fea0003800000 */
.L_x_750:
[----:B------:R-:W-:Y:S01]  /*06d0*/  BSSY B0, `(.L_x_752) ;  /* 0x0000023000007945 */ /* 0x000fe20003800000 */
[----:B------:R-:W-:Y:S01]  /*06e0*/  HFMA2.MMA R27, -RZ, RZ, 0, 0 ;  /* 0x00000000ff1b7435 */ /* 0x000fe200000001ff */
[----:B------:R-:W-:Y:S02]  /*06f0*/  CS2R R16, SRZ ;  /* 0x0000000000107805 */ /* 0x000fe4000001ff00 */
[----:B------:R-:W-:Y:S02]  /*0700*/  CS2R R22, SRZ ;  /* 0x0000000000167805 */ /* 0x000fe4000001ff00 */
[----:B0-----:R-:W-:Y:S02]  /*0710*/  CS2R R20, SRZ ;  /* 0x0000000000147805 */ /* 0x001fe4000001ff00 */
[----:B------:R-:W-:Y:S01]  /*0720*/  CS2R R24, SRZ ;  /* 0x0000000000187805 */ /* 0x000fe2000001ff00 */
[----:B------:R-:W-:Y:S06]  /*0730*/  @P0 BRA `(.L_x_753) ;  /* 0x0000000000700947 */ /* 0x000fec0003800000 */
[----:B------:R-:W0:Y:S01]  /*0740*/  LDC.64 R28, c[0x0][0x298] ;  /* 0x0000a600ff1c7b82 */ /* 0x000e220000000a00 */
[----:B------:R-:W-:Y:S01]  /*0750*/  MOV R33, R3 ;  /* 0x0000000300217202 */ /* 0x000fe20000000f00 */
[----:B------:R-:W-:Y:S01]  /*0760*/  IMAD.MOV.U32 R32, RZ, RZ, R2 ;  /* 0x000000ffff207224 */ /* 0x000fe200078e0002 */
[----:B------:R-:W-:Y:S02]  /*0770*/  ULDC UR10, c[0x0][0x2d0] ;  /* 0x0000b400000a7ab9 */ /* 0x000fe40000000800 */
[----:B------:R-:W-:Y:S02]  /*0780*/  ISETP.GE.AND P1, PT, R2, UR10, PT ;  /* 0x0000000a02007c0c */ /* 0x000fe4000bf26270 */
[----:B------:R-:W-:Y:S01]  /*0790*/  ISETP.GE.AND P2, PT, R38, UR10, PT ;  /* 0x0000000a26007c0c */ /* 0x000fe2000bf46270 */
[----:B------:R-:W1:Y:S01]  /*07a0*/  LDC.64 R30, c[0x0][0x2a0] ;  /* 0x0000a800ff1e7b82 */ /* 0x000e620000000a00 */
[----:B0-----:R-:W-:-:S04]  /*07b0*/  IMAD.WIDE.U32 R32, R28, UR4, R32 ;  /* 0x000000041c207c25 */ /* 0x001fc8000f8e0020 */
[----:B------:R-:W-:Y:S01]  /*07c0*/  IMAD R40, R28, UR8, RZ ;  /* 0x000000081c287c24 */ /* 0x000fe2000f8e02ff */
[----:B------:R-:W-:Y:S01]  /*07d0*/  IADD3 R34, P0, R34, R32, RZ ;  /* 0x0000002022227210 */ /* 0x000fe20007f1e0ff */
[----:B------:R-:W-:Y:S02]  /*07e0*/  IMAD R39, R39, R28, RZ ;  /* 0x0000001c27277224 */ /* 0x000fe400078e02ff */
[----:B------:R-:W-:Y:S02]  /*07f0*/  IMAD R40, R29, UR4, R40 ;  /* 0x000000041d287c24 */ /* 0x000fe4000f8e0228 */
[----:B-1----:R-:W-:Y:S02]  /*0800*/  IMAD R32, R30, UR9, RZ ;  /* 0x000000091e207c24 */ /* 0x002fe4000f8e02ff */
[----:B------:R-:W-:Y:S01]  /*0810*/  IMAD R3, R36, R29, R39 ;  /* 0x0000001d24037224 */ /* 0x000fe200078e0227 */
[----:B------:R-:W-:Y:S01]  /*0820*/  IADD3.X R35, R35, R33, R40, P0, !PT ;  /* 0x0000002123237210 */ /* 0x000fe200007fe428 */
[----:B------:R-:W-:-:S02]  /*0830*/  IMAD R31, R31, UR5, R32 ;  /* 0x000000051f1f7c24 */ /* 0x000fc4000f8e0220 */
[----:B------:R-:W-:Y:S01]  /*0840*/  IMAD.WIDE.U32 R34, R30, UR5, R34 ;  /* 0x000000051e227c25 */ /* 0x000fe2000f8e0022 */
[----:B------:R-:W-:-:S03]  /*0850*/  IADD3 R30, R2, 0x40, RZ ;  /* 0x00000040021e7810 */ /* 0x000fc60007ffe0ff */
[----:B------:R-:W-:Y:S01]  /*0860*/  IMAD.IADD R35, R35, 0x1, R31 ;  /* 0x0000000123237824 */ /* 0x000fe200078e021f */
[----:B------:R-:W-:Y:S01]  /*0870*/  ISETP.GE.AND P3, PT, R30, UR10, PT ;  /* 0x0000000a1e007c0c */ /* 0x000fe2000bf66270 */
[----:B------:R-:W-:Y:S01]  /*0880*/  ULDC.64 UR10, c[0x0][0x280] ;  /* 0x0000a000000a7ab9 */ /* 0x000fe20000000a00 */
[----:B------:R-:W-:-:S04]  /*0890*/  IMAD.WIDE.U32 R28, R36, R28, R34 ;  /* 0x0000001c241c7225 */ /* 0x000fc800078e0022 */
[----:B------:R-:W-:Y:S01]  /*08a0*/  IMAD.IADD R3, R29, 0x1, R3 ;  /* 0x000000011d037824 */ /* 0x000fe200078e0203 */
[----:B------:R-:W-:-:S04]  /*08b0*/  LEA R2, P0, R28, UR10, 0x1 ;  /* 0x0000000a1c027c11 */ /* 0x000fc8000f8008ff */
[----:B------:R-:W-:-:S05]  /*08c0*/  LEA.HI.X R3, R28, UR11, R3, 0x1, P0 ;  /* 0x0000000b1c037c11 */ /* 0x000fca00080f0c03 */
[----:B------:R0:W5:Y:S04]  /*08d0*/  @!P1 LDG.E.128 R20, desc[UR6][R2.64] ;  /* 0x0000000602149981 */ /* 0x000168000c1e1d00 */
[----:B------:R0:W5:Y:S04]  /*08e0*/  @!P2 LDG.E.128 R16, desc[UR6][R2.64+0x40] ;  /* 0x000040060210a981 */ /* 0x000168000c1e1d00 */
[----:B------:R0:W5:Y:S02]  /*08f0*/  @!P3 LDG.E.128 R24, desc[UR6][R2.64+0x80] ;  /* 0x000080060218b981 */ /* 0x000164000c1e1d00 */
.L_x_753:
[----:B------:R-:W-:Y:S05]  /*0900*/  BSYNC B0 ;  /* 0x0000000000007941 */ /* 0x000fea0003800000 */
.L_x_752:
[----:B0----5:R-:W-:Y:S01]  /*0910*/  LOP3.LUT R3, R8, 0xffff0000, RZ, 0xc0, !PT ;  /* 0xffff000008037812 */ /* 0x021fe200078ec0ff */
[C---:B------:R-:W-:Y:S01]  /*0920*/  IMAD.U32 R29, R20.reuse, 0x10000, RZ ;  /* 0x00010000141d7824 */ /* 0x040fe200078e00ff */
[----:B------:R-:W-:Y:S01]  /*0930*/  LOP3.LUT R28, R20, 0xffff0000, RZ, 0xc0, !PT ;  /* 0xffff0000141c7812 */ /* 0x000fe200078ec0ff */
[----:B------:R-:W-:Y:S01]  /*0940*/  IMAD.U32 R20, R21, 0x10000, RZ ;  /* 0x0001000015147824 */ /* 0x000fe200078e00ff */
[----:B------:R-:W-:Y:S01]  /*0950*/  SHF.L.U32 R2, R8, 0x10, RZ ;  /* 0x0000001008027819 */ /* 0x000fe200000006ff */
[----:B------:R-:W-:Y:S01]  /*0960*/  ULDC UR10, c[0x0][0x384] ;  /* 0x0000e100000a7ab9 */ /* 0x000fe20000000800 */
[----:B------:R-:W-:Y:S01]  /*0970*/  LOP3.LUT R8, R9, 0xffff0000, RZ, 0xc0, !PT ;  /* 0xffff000009087812 */ /* 0x000fe200078ec0ff */
[----:B------:R-:W-:Y:S01]  /*0980*/  FMUL.FTZ R31, R3, R28 ;  /* 0x0000001c031f7220 */ /* 0x000fe20000410000 */
[----:B------:R-:W-:Y:S01]  /*0990*/  SHF.L.U32 R3, R9, 0x10, RZ ;  /* 0x0000001009037819 */ /* 0x000fe200000006ff */
[----:B------:R-:W-:Y:S01]  /*09a0*/  IMAD.U32 R9, R22, 0x10000, RZ ;  /* 0x0001000016097824 */ /* 0x000fe200078e00ff */
[----:B------:R-:W-:Y:S01]  /*09b0*/  LOP3.LUT R21, R21, 0xffff0000, RZ, 0xc0, !PT ;  /* 0xffff000015157812 */ /* 0x000fe200078ec0ff */
[----:B------:R-:W-:Y:S01]  /*09c0*/  FFMA.FTZ R2, R2, R29, R31 ;  /* 0x0000001d02027223 */ /* 0x000fe2000001001f */
[----:B------:R-:W-:-:S03]  /*09d0*/  LOP3.LUT P0, RZ, R0, 0x3, RZ, 0xc0, !PT ;  /* 0x0000000300ff7812 */ /* 0x000fc6000780c0ff */
[----:B------:R-:W-:Y:S01]  /*09e0*/  FFMA.FTZ R3, R3, R20, R2 ;  /* 0x0000001403037223 */ /* 0x000fe20000010002 */
[----:B------:R-:W-:-:S03]  /*09f0*/  SHF.L.U32 R2, R10, 0x10, RZ ;  /* 0x000000100a027819 */ /* 0x000fc600000006ff */
[----:B------:R-:W-:Y:S01]  /*0a00*/  FFMA.FTZ R21, R8, R21, R3 ;  /* 0x0000001508157223 */ /* 0x000fe20000010003 */
[----:B------:R-:W-:Y:S02]  /*0a10*/  LOP3.LUT R3, R10, 0xffff0000, RZ, 0xc0, !PT ;  /* 0xffff00000a037812 */ /* 0x000fe400078ec0ff */
[----:B------:R-:W-:Y:S01]  /*0a20*/  LOP3.LUT R8, R22, 0xffff0000, RZ, 0xc0, !PT ;  /* 0xffff000016087812 */ /* 0x000fe200078ec0ff */
[----:B------:R-:W-:Y:S01]  /*0a30*/  FFMA.FTZ R10, R2, R9, R21 ;  /* 0x00000009020a7223 */ /* 0x000fe20000010015 */
[----:B------:R-:W-:Y:S01]  /*0a40*/  SHF.L.U32 R2, R11, 0x10, RZ ;  /* 0x000000100b027819 */ /* 0x000fe200000006ff */
[C---:B------:R-:W-:Y:S01]  /*0a50*/  IMAD.U32 R9, R23.reuse, 0x10000, RZ ;  /* 0x0001000017097824 */ /* 0x040fe200078e00ff */
[----:B------:R-:W-:Y:S01]  /*0a60*/  LOP3.LUT R23, R23, 0xffff0000, RZ, 0xc0, !PT ;  /* 0xffff000017177812 */ /* 0x000fe200078ec0ff */
[----:B------:R-:W-:Y:S01]  /*0a70*/  FFMA.FTZ R3, R3, R8, R10 ;  /* 0x0000000803037223 */ /* 0x000fe2000001000a */
[----:B------:R-:W-:-:S03]  /*0a80*/  LOP3.LUT R10, R11, 0xffff0000, RZ, 0xc0, !PT ;  /* 0xffff00000b0a7812 */ /* 0x000fc600078ec0ff */
[----:B------:R-:W-:Y:S01]  /*0a90*/  FFMA.FTZ R3, R2, R9, R3 ;  /* 0x0000000902037223 */ /* 0x000fe20000010003 */
[----:B------:R-:W-:Y:S01]  /*0aa0*/  SHF.L.U32 R2, R4, 0x10, RZ ;  /* 0x0000001004027819 */ /* 0x000fe200000006ff */
[----:B------:R-:W-:Y:S02]  /*0ab0*/  IMAD.U32 R9, R16, 0x10000, RZ ;  /* 0x0001000010097824 */ /* 0x000fe400078e00ff */
        /* <DEDUP_REMOVED lines=8> */
[----:B------:R-:W-:Y:S01]  /*0b40*/  LOP3.LUT R4, R5, 0xffff0000, RZ, 0xc0, !PT ;  /* 0xffff000005047812 */ /* 0x000fe200078ec0ff */
[----:B------:R-:W-:-:S02]  /*0b50*/  IMAD.U32 R5, R18, 0x10000, RZ ;  /* 0x0001000012057824 */ /* 0x000fc400078e00ff */
        /* <DEDUP_REMOVED lines=10> */
[----:B------:R-:W-:Y:S02]  /*0c00*/  LOP3.LUT R6, R7, 0xffff0000, RZ, 0xc0, !PT ;  /* 0xffff000007067812 */ /* 0x000fe400078ec0ff */
[----:B------:R-:W-:Y:S01]  /*0c10*/  LOP3.LUT R4, R25, 0xffff0000, RZ, 0xc0, !PT ;  /* 0xffff000019047812 */ /* 0x000fe200078ec0ff */
[----:B------:R-:W-:Y:S01]  /*0c20*/  FFMA.FTZ R5, R2, R5, R3 ;  /* 0x0000000502057223 */ /* 0x000fe20000010003 */
[----:B------:R-:W-:Y:S01]  /*0c30*/  SHF.L.U32 R2, R12, 0x10, RZ ;  /* 0x000000100c027819 */ /* 0x000fe200000006ff */
[----:B------:R-:W-:Y:S01]  /*0c40*/  IMAD.U32 R3, R24, 0x10000, RZ ;  /* 0x0001000018037824 */ /* 0x000fe200078e00ff */
[----:B------:R-:W-:Y:S01]  /*0c50*/  LOP3.LUT R12, R12, 0xffff0000, RZ, 0xc0, !PT ;  /* 0xffff00000c0c7812 */ /* 0x000fe200078ec0ff */
[----:B------:R-:W-:Y:S01]  /*0c60*/  FFMA.FTZ R19, R6, R19, R5 ;  /* 0x0000001306137223 */ /* 0x000fe20000010005 */
[----:B------:R-:W-:-:S03]  /*0c70*/  LOP3.LUT R5, R24, 0xffff0000, RZ, 0xc0, !PT ;  /* 0xffff000018057812 */ /* 0x000fc600078ec0ff */
[----:B------:R-:W-:Y:S01]  /*0c80*/  FFMA.FTZ R19, R2, R3, R19 ;  /* 0x0000000302137223 */ /* 0x000fe20000010013 */
[----:B------:R-:W-:Y:S01]  /*0c90*/  SHF.L.U32 R2, R13, 0x10, RZ ;  /* 0x000000100d027819 */ /* 0x000fe200000006ff */
[----:B------:R-:W-:Y:S01]  /*0ca0*/  IMAD.U32 R3, R25, 0x10000, RZ ;  /* 0x0001000019037824 */ /* 0x000fe200078e00ff */
[----:B------:R-:W-:Y:S01]  /*0cb0*/  LOP3.LUT R13, R13, 0xffff0000, RZ, 0xc0, !PT ;  /* 0xffff00000d0d7812 */ /* 0x000fe200078ec0ff */
[----:B------:R-:W-:-:S04]  /*0cc0*/  FFMA.FTZ R5, R12, R5, R19 ;  /* 0x000000050c057223 */ /* 0x000fc80000010013 */
[----:B------:R-:W-:Y:S01]  /*0cd0*/  FFMA.FTZ R6, R2, R3, R5 ;  /* 0x0000000302067223 */ /* 0x000fe20000010005 */
[----:B------:R-:W-:Y:S01]  /*0ce0*/  SHF.L.U32 R2, R14, 0x10, RZ ;  /* 0x000000100e027819 */ /* 0x000fe200000006ff */
[----:B------:R-:W-:Y:S01]  /*0cf0*/  IMAD.U32 R3, R26, 0x10000, RZ ;  /* 0x000100001a037824 */ /* 0x000fe200078e00ff */
        /* <DEDUP_REMOVED lines=8> */
[----:B------:R-:W-:-:S04]  /*0d80*/  FFMA.FTZ R5, R14, R5, R13 ;  /* 0x000000050e057223 */ /* 0x000fc8000001000d */
[----:B------:R-:W-:Y:S01]  /*0d90*/  FFMA.FTZ R2, R2, R3, R5 ;  /* 0x0000000302027223 */ /* 0x000fe20000010005 */
[----:B------:R-:W-:-:S03]  /*0da0*/  SHF.R.S32.HI R5, RZ, 0x1f, R37 ;  /* 0x0000001fff057819 */ /* 0x000fc60000011425 */
[----:B------:R-:W-:-:S05]  /*0db0*/  FFMA.FTZ R2, R15, R4, R2 ;  /* 0x000000040f027223 */ /* 0x000fca0000010002 */
[----:B------:R-:W0:Y:S02]  /*0dc0*/  SHFL.BFLY PT, R3, R2, 0x2, 0x1f ;  /* 0x0c401f0002037f89 */ /* 0x000e2400000e0000 */
[----:B0-----:R-:W-:-:S05]  /*0dd0*/  FADD.FTZ R3, R2, R3 ;  /* 0x0000000302037221 */ /* 0x001fca0000010000 */
[----:B------:R-:W0:Y:S02]  /*0de0*/  SHFL.BFLY PT, R4, R3, 0x1, 0x1f ;  /* 0x0c201f0003047f89 */ /* 0x000e2400000e0000 */
[----:B0-----:R-:W-:-:S04]  /*0df0*/  FADD.FTZ R4, R3, R4 ;  /* 0x0000000403047221 */ /* 0x001fc80000010000 */
[----:B------:R-:W-:Y:S01]  /*0e00*/  FMUL.FTZ R7, R4, UR10 ;  /* 0x0000000a04077c20 */ /* 0x000fe20008410000 */
[----:B------:R-:W-:Y:S06]  /*0e10*/  @P0 EXIT ;  /* 0x000000000000094d */ /* 0x000fec0003800000 */
[----:B------:R-:W-:Y:S01]  /*0e20*/  LEA.HI R0, P0, R0, R37, RZ, 0x1e ;  /* 0x0000002500007211 */ /* 0x000fe2000781f0ff */
[----:B------:R-:W-:-:S03]  /*0e30*/  ULDC.64 UR4, c[0x0][0x478] ;  /* 0x00011e0000047ab9 */ /* 0x000fc60000000a00 */
[----:B------:R-:W-:Y:S02]  /*0e40*/  IADD3.X R3, RZ, R5, RZ, P0, !PT ;  /* 0x00000005ff037210 */ /* 0x000fe400007fe4ff */
[----:B------:R-:W-:-:S04]  /*0e50*/  LEA R2, P0, R0, UR4, 0x2 ;  /* 0x0000000400027c11 */ /* 0x000fc8000f8010ff */
[----:B------:R-:W-:-:S05]  /*0e60*/  LEA.HI.X R3, R0, UR5, R3, 0x2, P0 ;  /* 0x0000000500037c11 */ /* 0x000fca00080f1403 */
[----:B------:R-:W-:Y:S01]  /*0e70*/  STG.E desc[UR6][R2.64], R7 ;  /* 0x0000000702007986 */ /* 0x000fe2000c101906 */
[----:B------:R-:W-:Y:S05]  /*0e80*/  EXIT ;  /* 0x000000000000794d */ /* 0x000fea0003800000 */
.L_x_754:
        /* <DEDUP_REMOVED lines=15> */
.L_x_1300:


//--------------------- .text._ZN5flash25flash_bwd_dot_do_o_kernelILb1E23Flash_bwd_kernel_traitsILi96ELi64ELi128ELi8ELi2ELi4ELi4ELb1ELb0EN7cutlass10bfloat16_tE19Flash_kernel_traitsILi96ELi64ELi128ELi8ES3_EEEEvNS_16Flash_bwd_paramsE --------------------------
	.section	.text._ZN5flash25flash_bwd_dot_do_o_kernelILb1E23Flash_bwd_kernel_traitsILi96ELi64ELi128ELi8ELi2ELi4ELi4ELb1ELb0EN7cutlass10bfloat16_tE19Flash_kernel_traitsILi96ELi64ELi128ELi8ES3_EEEEvNS_16Flash_bwd_paramsE,"ax",@progbits
	.align	128
        .global         _ZN5flash25flash_bwd_dot_do_o_kernelILb1E23Flash_bwd_kernel_traitsILi96ELi64ELi128ELi8ELi2ELi4ELi4ELb1ELb0EN7cutlass10bfloat16_tE19Flash_kernel_traitsILi96ELi64ELi128ELi8ES3_EEEEvNS_16Flash_bwd_paramsE
        .type           _ZN5flash25flash_bwd_dot_do_o_kernelILb1E23Flash_bwd_kernel_traitsILi96ELi64ELi128ELi8ELi2ELi4ELi4ELb1ELb0EN7cutlass10bfloat16_tE19Flash_kernel_traitsILi96ELi64ELi128ELi8ES3_EEEEvNS_16Flash_bwd_paramsE,@function
        .size           _ZN5flash25flash_bwd_dot_do_o_kernelILb1E23Flash_bwd_kernel_traitsILi96ELi64ELi128ELi8ELi2ELi4ELi4ELb1ELb0EN7cutlass10bfloat16_tE19Flash_kernel_traitsILi96ELi64ELi128ELi8ES3_EEEEvNS_16Flash_bwd_paramsE,(.L_x_1301 - _ZN5flash25flash_bwd_dot_do_o_kernelILb1E23Flash_bwd_kernel_traitsILi96ELi64ELi128ELi8ELi2ELi4ELi4ELb1ELb0EN7cutlass10bfloat16_tE19Flash_kernel_traitsILi96ELi64ELi128ELi8ES3_EEEEvNS_16Flash_bwd_paramsE)
        .other          _ZN5flash25flash_bwd_dot_do_o_kernelILb1E23Flash_bwd_kernel_traitsILi96ELi64ELi128ELi8ELi2ELi4ELi4ELb1ELb0EN7cutlass10bfloat16_tE19Flash_kernel_traitsILi96ELi64ELi128ELi8ES3_EEEEvNS_16Flash_bwd_paramsE,@"STO_CUDA_ENTRY STV_DEFAULT"
_ZN5flash25flash_bwd_dot_do_o_kernelILb1E23Flash_bwd_kernel_traitsILi96ELi64ELi128ELi8ELi2ELi4ELi4ELb1ELb0EN7cutlass10bfloat16_tE19Flash_kernel_traitsILi96ELi64ELi128ELi8ES3_EEEEvNS_16Flash_bwd_paramsE:
.text._ZN5flash25flash_bwd_dot_do_o_kernelILb1E23Flash_bwd_kernel_traitsILi96ELi64ELi128ELi8ELi2ELi4ELi4ELb1ELb0EN7cutlass10bfloat16_tE19Flash_kernel_traitsILi96ELi64ELi128ELi8ES3_EEEEvNS_16Flash_bwd_paramsE:
[----:B------:R-:W-:Y:S08]  /*0000*/  LDC R1, c[0x0][0x28] ;  /* 0x00000a00ff017b82 */ /* 0x000ff00000000800 */
[----:B------:R-:W0:Y:S01]  /*0010*/  LDC.64 R2, c[0x0][0x2f0] ;  /* 0x0000bc00ff027b82 */ /* 0x000e220000000a00 */
[----:B------:R-:W1:Y:S01]  /*0020*/  S2R R10, SR_CTAID.Y ;  /* 0x00000000000a7919 */ /* 0x000e620000002600 */
[----:B------:R-:W-:Y:S01]  /*0030*/  IMAD.MOV.U32 R9, RZ, RZ, -0x1 ;  /* 0xffffffffff097424 */ /* 0x000fe200078e00ff */
[----:B------:R-:W-:Y:S01]  /*0040*/  ULDC.64 UR4, c[0x0][0x208] ;  /* 0x0000820000047ab9 */ /* 0x000fe20000000a00 */
[----:B0-----:R-:W-:-:S04]  /*0050*/  ISETP.NE.U32.AND P0, PT, R2, RZ, PT ;  /* 0x000000ff0200720c */ /* 0x001fc80003f05070 */
[----:B------:R-:W-:-:S13]  /*0060*/  ISETP.NE.AND.EX P0, PT, R3, RZ, PT, P0 ;  /* 0x000000ff0300720c */ /* 0x000fda0003f05300 */
[----:B------:R-:W0:Y:S01]  /*0070*/  @P0 LDC.64 R4, c[0x0][0x2f0] ;  /* 0x0000bc00ff040b82 */ /* 0x000e220000000a00 */
[----:B-1----:R-:W-:-:S07]  /*0080*/  @P0 VIADD R7, R10, 0x1 ;  /* 0x000000010a070836 */ /* 0x002fce0000000000 */
[----:B------:R-:W1:Y:S01]  /*0090*/  @P0 LDC.64 R2, c[0x0][0x2f0] ;  /* 0x0000bc00ff020b82 */ /* 0x000e620000000a00 */
[----:B0-----:R-:W-:-:S06]  /*00a0*/  @P0 IMAD.WIDE R4, R7, 0x4, R4 ;  /* 0x0000000407040825 */ /* 0x001fcc00078e0204 */
[----:B------:R-:W2:Y:S01]  /*00b0*/  @P0 LDG.E R4, desc[UR4][R4.64] ;  /* 0x0000000404040981 */ /* 0x000ea2000c1e1900 */
[----:B-1----:R-:W-:-:S05]  /*00c0*/  @P0 IMAD.WIDE R2, R10, 0x4, R2 ;  /* 0x000000040a020825 */ /* 0x002fca00078e0202 */
[----:B------:R-:W2:Y:S01]  /*00d0*/  @P0 LDG.E R9, desc[UR4][R2.64] ;  /* 0x0000000402090981 */ /* 0x000ea2000c1e1900 */
[----:B------:R-:W0:Y:S02]  /*00e0*/  S2R R39, SR_CTAID.X ;  /* 0x0000000000277919 */ /* 0x000e240000002500 */
[----:B0-----:R-:W-:Y:S01]  /*00f0*/  IMAD.SHL.U32 R39, R39, 0x40, RZ ;  /* 0x0000004027277824 */ /* 0x001fe200078e00ff */
[----:B--2---:R-:W-:-:S06]  /*0100*/  @P0 IADD3 R12, R4, -R9, RZ ;  /* 0x80000009040c0210 */ /* 0x004fcc0007ffe0ff */
[----:B------:R-:W0:Y:S02]  /*0110*/  @!P0 LDC R12, c[0x0][0x2c4] ;  /* 0x0000b100ff0c8b82 */ /* 0x000e240000000800 */
[----:B0-----:R-:W-:-:S13]  /*0120*/  ISETP.GT.AND P1, PT, R12, R39, PT ;  /* 0x000000270c00720c */ /* 0x001fda0003f24270 */
[----:B------:R-:W-:Y:S05]  /*0130*/  @!P1 EXIT ;  /* 0x000000000000994d */ /* 0x000fea0003800000 */
[----:B------:R-:W-:Y:S01]  /*0140*/  ISETP.NE.AND P1, PT, R9, -0x1, PT ;  /* 0xffffffff0900780c */ /* 0x000fe20003f25270 */
[----:B------:R-:W0:Y:S01]  /*0150*/  LDC R13, c[0x0][0x2d4] ;  /* 0x0000b500ff0d7b82 */ /* 0x000e220000000800 */
[----:B------:R-:W-:Y:S01]  /*0160*/  IMAD.WIDE R2, R10, 0x80, RZ ;  /* 0x000000800a027825 */ /* 0x000fe200078e02ff */
[----:B------:R-:W1:Y:S01]  /*0170*/  S2R R8, SR_TID.X ;  /* 0x0000000000087919 */ /* 0x000e620000002100 */
[----:B------:R-:W-:Y:S02]  /*0180*/  SHF.R.S32.HI R30, RZ, 0x1f, R39 ;  /* 0x0000001fff1e7819 */ /* 0x000fe40000011427 */
[----:B------:R-:W-:Y:S01]  /*0190*/  IMAD.MOV.U32 R27, RZ, RZ, RZ ;  /* 0x000000ffff1b7224 */ /* 0x000fe200078e00ff */
[----:B------:R-:W2:Y:S01]  /*01a0*/  S2R R33, SR_CTAID.Z ;  /* 0x0000000000217919 */ /* 0x000ea20000002700 */
[----:B------:R-:W-:Y:S01]  /*01b0*/  SEL R0, R2, RZ, P0 ;  /* 0x000000ff02007207 */ /* 0x000fe20000000000 */
[----:B------:R-:W3:Y:S01]  /*01c0*/  LDC R32, c[0x0][0x270] ;  /* 0x00009c00ff207b82 */ /* 0x000ee20000000800 */
[----:B------:R-:W-:-:S02]  /*01d0*/  SEL R17, R3, RZ, P0 ;  /* 0x000000ff03117207 */ /* 0x000fc40000000000 */
[----:B------:R-:W-:Y:S02]  /*01e0*/  IADD3 R23, P0, R39, R0, RZ ;  /* 0x0000000027177210 */ /* 0x000fe40007f1e0ff */
[----:B------:R-:W-:-:S03]  /*01f0*/  @!P1 SHF.R.S32.HI R5, RZ, 0x1f, R10 ;  /* 0x0000001fff059819 */ /* 0x000fc6000001140a */
[----:B------:R-:W4:Y:S08]  /*0200*/  @P1 LDC.64 R6, c[0x0][0x420] ;  /* 0x00010800ff061b82 */ /* 0x000f300000000a00 */
[----:B------:R-:W5:Y:S01]  /*0210*/  @!P1 LDC.64 R18, c[0x0][0x418] ;  /* 0x00010600ff129b82 */ /* 0x000f620000000a00 */
[----:B0-----:R-:W-:-:S07]  /*0220*/  IMAD.WIDE R2, R10, R13, RZ ;  /* 0x0000000d0a027225 */ /* 0x001fce00078e02ff */
[----:B------:R-:W0:Y:S01]  /*0230*/  @P1 LDC.64 R34, c[0x0][0x298] ;  /* 0x0000a600ff221b82 */ /* 0x000e220000000a00 */
[----:B---3--:R-:W-:Y:S01]  /*0240*/  SHF.R.S32.HI R15, RZ, 0x1f, R32 ;  /* 0x0000001fff0f7819 */ /* 0x008fe20000011420 */
[----:B------:R-:W-:-:S04]  /*0250*/  IMAD R3, R3, R32, RZ ;  /* 0x0000002003037224 */ /* 0x000fc800078e02ff */
[----:B------:R-:W-:Y:S02]  /*0260*/  IMAD R15, R2, R15, R3 ;  /* 0x0000000f020f7224 */ /* 0x000fe400078e0203 */
[----:B------:R-:W3:Y:S01]  /*0270*/  LDC R11, c[0x0][0x2dc] ;  /* 0x0000b700ff0b7b82 */ /* 0x000ee20000000800 */
[----:B----4-:R-:W-:-:S04]  /*0280*/  @P1 IMAD.WIDE.U32 R20, R9, R6, RZ ;  /* 0x0000000609141225 */ /* 0x010fc800078e00ff */
[----:B------:R-:W-:-:S04]  /*0290*/  IMAD.WIDE.U32 R2, R2, R32, RZ ;  /* 0x0000002002027225 */ /* 0x000fc800078e00ff */
[-C--:B-----5:R-:W-:Y:S02]  /*02a0*/  @!P1 IMAD R5, R5, R18.reuse, RZ ;  /* 0x0000001205059224 */ /* 0x0a0fe400078e02ff */
[----:B------:R-:W-:Y:S02]  /*02b0*/  @P1 IMAD R21, R9, R7, R21 ;  /* 0x0000000709151224 */ /* 0x000fe400078e0215 */
[C---:B------:R-:W-:Y:S02]  /*02c0*/  @!P1 IMAD R19, R10.reuse, R19, R5 ;  /* 0x000000130a139224 */ /* 0x040fe400078e0205 */
[----:B------:R-:W-:-:S04]  /*02d0*/  @!P1 IMAD.WIDE.U32 R4, R10, R18, RZ ;  /* 0x000000120a049225 */ /* 0x000fc800078e00ff */
[----:B0-----:R-:W-:-:S04]  /*02e0*/  @P1 IMAD.WIDE.U32 R6, R9, R34, RZ ;  /* 0x0000002209061225 */ /* 0x001fc800078e00ff */
[----:B------:R-:W-:Y:S01]  /*02f0*/  IMAD.IADD R0, R3, 0x1, R15 ;  /* 0x0000000103007824 */ /* 0x000fe200078e020f */
[----:B------:R-:W-:Y:S01]  /*0300*/  @P1 MOV R38, R6 ;  /* 0x0000000600261202 */ /* 0x000fe20000000f00 */
[----:B------:R-:W-:Y:S01]  /*0310*/  @!P1 IMAD.IADD R21, R5, 0x1, R19 ;  /* 0x0000000105159824 */ /* 0x000fe200078e0213 */
[----:B---3--:R-:W-:Y:S01]  /*0320*/  SHF.R.S32.HI R25, RZ, 0x1f, R11 ;  /* 0x0000001fff197819 */ /* 0x008fe2000001140b */
[----:B------:R-:W-:Y:S01]  /*0330*/  @P1 IMAD R35, R9, R35, R7 ;  /* 0x0000002309231224 */ /* 0x000fe200078e0207 */
[----:B------:R-:W-:Y:S01]  /*0340*/  @P1 MOV R19, R9 ;  /* 0x0000000900131202 */ /* 0x000fe20000000f00 */
[----:B------:R-:W-:-:S04]  /*0350*/  IMAD.WIDE R6, R32, R11, RZ ;  /* 0x0000000b20067225 */ /* 0x000fc800078e02ff */
[----:B------:R-:W-:Y:S01]  /*0360*/  IMAD R16, R0, R11, RZ ;  /* 0x0000000b00107224 */ /* 0x000fe200078e02ff */
[----:B-12---:R-:W-:Y:S06]  /*0370*/  @P1 BRA `(.L_x_755) ;  /* 0x0000000000201947 */ /* 0x006fec0003800000 */
[----:B------:R-:W0:Y:S01]  /*0380*/  LDC.64 R18, c[0x0][0x290] ;  /* 0x0000a400ff127b82 */ /* 0x000e220000000a00 */
[----:B------:R-:W-:-:S05]  /*0390*/  SHF.R.S32.HI R15, RZ, 0x1f, R10 ;  /* 0x0000001fff0f7819 */ /* 0x000fca000001140a */
[-C--:B0-----:R-:W-:Y:S02]  /*03a0*/  IMAD R0, R15, R18.reuse, RZ ;  /* 0x000000120f007224 */ /* 0x081fe400078e02ff */
[----:B------:R-:W-:-:S04]  /*03b0*/  IMAD.WIDE.U32 R14, R10, R18, RZ ;  /* 0x000000120a0e7225 */ /* 0x000fc800078e00ff */
[----:B------:R-:W-:Y:S01]  /*03c0*/  IMAD R35, R10, R19, R0 ;  /* 0x000000130a237224 */ /* 0x000fe200078e0200 */
[----:B------:R-:W-:Y:S01]  /*03d0*/  MOV R38, R14 ;  /* 0x0000000e00267202 */ /* 0x000fe20000000f00 */
[----:B------:R-:W-:Y:S02]  /*03e0*/  IMAD.MOV.U32 R19, RZ, RZ, -0x1 ;  /* 0xffffffffff137424 */ /* 0x000fe400078e00ff */
[----:B------:R-:W-:-:S07]  /*03f0*/  IMAD.IADD R35, R15, 0x1, R35 ;  /* 0x000000010f237824 */ /* 0x000fce00078e0223 */
.L_x_755:
[----:B------:R-:W-:Y:S01]  /*0400*/  ULDC.U8 UR6, c[0x0][0x3d8] ;  /* 0x0000f60000067ab9 */ /* 0x000fe20000000000 */
[----:B------:R-:W-:Y:S01]  /*0410*/  IMAD.X R17, R30, 0x1, R17, P0 ;  /* 0x000000011e117824 */ /* 0x000fe200000e0611 */
[----:B------:R-:W-:Y:S01]  /*0420*/  ISETP.NE.AND P0, PT, RZ, UR6, PT ;  /* 0x00000006ff007c0c */ /* 0x000fe2000bf05270 */
[----:B------:R-:W-:Y:S01]  /*0430*/  IMAD R0, R7, R19, RZ ;  /* 0x0000001307007224 */ /* 0x000fe200078e02ff */
[----:B------:R-:W-:Y:S01]  /*0440*/  @!P1 MOV R20, R4 ;  /* 0x0000000400149202 */ /* 0x000fe20000000f00 */
[----:B------:R-:W-:Y:S02]  /*0450*/  IMAD R25, R25, R2, R16 ;  /* 0x0000000219197224 */ /* 0x000fe400078e0210 */
[----:B------:R-:W-:Y:S02]  /*0460*/  IMAD R27, R6, R27, R0 ;  /* 0x0000001b061b7224 */ /* 0x000fe400078e0200 */
[----:B------:R-:W-:Y:S02]  /*0470*/  IMAD R0, R17, R6, RZ ;  /* 0x0000000611007224 */ /* 0x000fe400078e02ff */
[----:B------:R-:W-:-:S04]  /*0480*/  IMAD.WIDE.U32 R4, R2, R11, RZ ;  /* 0x0000000b02047225 */ /* 0x000fc800078e00ff */
[----:B------:R-:W-:Y:S01]  /*0490*/  IMAD.WIDE.U32 R14, R6, R19, RZ ;  /* 0x00000013060e7225 */ /* 0x000fe200078e00ff */
[----:B------:R-:W-:-:S03]  /*04a0*/  IADD3 R5, R5, R25, RZ ;  /* 0x0000001905057210 */ /* 0x000fc60007ffe0ff */
[----:B------:R-:W-:Y:S01]  /*04b0*/  IMAD R17, R33, R11, RZ ;  /* 0x0000000b21117224 */ /* 0x000fe200078e02ff */
[----:B------:R-:W-:Y:S01]  /*04c0*/  SEL R16, R4, R14, !P1 ;  /* 0x0000000e04107207 */ /* 0x000fe20004800000 */
[----:B------:R-:W-:-:S03]  /*04d0*/  IMAD.WIDE.U32 R2, R23, R6, RZ ;  /* 0x0000000617027225 */ /* 0x000fc600078e00ff */
[----:B------:R-:W-:Y:S01]  /*04e0*/  SHF.R.S32.HI R6, RZ, 0x1f, R17 ;  /* 0x0000001fff067819 */ /* 0x000fe20000011411 */
[----:B------:R-:W-:Y:S01]  /*04f0*/  IMAD R7, R7, R23, R0 ;  /* 0x0000001707077224 */ /* 0x000fe200078e0200 */
[----:B------:R-:W-:Y:S01]  /*0500*/  SHF.R.S32.HI R0, RZ, 0x1f, R33 ;  /* 0x0000001fff007819 */ /* 0x000fe20000011421 */
[----:B------:R-:W-:-:S03]  /*0510*/  @P1 IMAD.IADD R5, R15, 0x1, R27 ;  /* 0x000000010f051824 */ /* 0x000fc600078e021b */
[----:B------:R-:W-:Y:S01]  /*0520*/  IADD3 R14, R3, R7, RZ ;  /* 0x00000007030e7210 */ /* 0x000fe20007ffe0ff */
[----:B------:R-:W-:Y:S06]  /*0530*/  @!P0 BRA `(.L_x_756) ;  /* 0x00000000001c8947 */ /* 0x000fec0003800000 */
[----:B------:R-:W0:Y:S01]  /*0540*/  LDC R4, c[0x0][0x2c0] ;  /* 0x0000b000ff047b82 */ /* 0x000e220000000800 */
[----:B------:R-:W-:-:S04]  /*0550*/  @!P1 IMAD R9, R10, R13, RZ ;  /* 0x0000000d0a099224 */ /* 0x000fc800078e02ff */
[----:B------:R-:W-:-:S03]  /*0560*/  IMAD R9, R10, 0x80, R9 ;  /* 0x000000800a097824 */ /* 0x000fc600078e0209 */
[----:B------:R-:W0:Y:S02]  /*0570*/  LDC R7, c[0x0][0x2e4] ;  /* 0x0000b900ff077b82 */ /* 0x000e240000000800 */
[----:B0-----:R-:W-:-:S05]  /*0580*/  LEA R4, R4, R7, 0x7 ;  /* 0x0000000704047211 */ /* 0x001fca00078e38ff */
[----:B------:R-:W-:Y:S01]  /*0590*/  IMAD R36, R4, R33, R9 ;  /* 0x0000002104247224 */ /* 0x000fe200078e0209 */
[----:B------:R-:W-:Y:S06]  /*05a0*/  BRA `(.L_x_757) ;  /* 0x0000000000087947 */ /* 0x000fec0003800000 */
.L_x_756:
[----:B------:R-:W-:-:S04]  /*05b0*/  IMAD R10, R10, R32, R33 ;  /* 0x000000200a0a7224 */ /* 0x000fc800078e0221 */
[----:B------:R-:W-:-:S07]  /*05c0*/  IMAD R36, R10, R13, RZ ;  /* 0x0000000d0a247224 */ /* 0x000fce00078e02ff */
.L_x_757:
[----:B------:R-:W-:Y:S01]  /*05d0*/  SHF.R.S32.HI R3, RZ, 0x1f, R8 ;  /* 0x0000001fff037819 */ /* 0x000fe20000011408 */
[----:B------:R-:W-:Y:S01]  /*05e0*/  IMAD R32, R32, R11, RZ ;  /* 0x0000000b20207224 */ /* 0x000fe200078e02ff */
[----:B------:R-:W-:Y:S01]  /*05f0*/  IADD3 R17, P0, P1, R2, R16, R17 ;  /* 0x0000001002117210 */ /* 0x000fe2000791e011 */
[----:B------:R-:W-:Y:S01]  /*0600*/  ULDC.64 UR6, c[0x0][0x400] ;  /* 0x0001000000067ab9 */ /* 0x000fe20000000a00 */
[CC--:B------:R-:W-:Y:S01]  /*0610*/  LEA.HI R4, R3.reuse, R8.reuse, RZ, 0x3 ;  /* 0x0000000803047211 */ /* 0x0c0fe200078f18ff */
[----:B------:R-:W-:Y:S01]  /*0620*/  BSSY B0, `(.L_x_758) ;  /* 0x0000039000007945 */ /* 0x000fe20003800000 */
[----:B------:R-:W-:Y:S01]  /*0630*/  LEA.HI R3, R3, R8, RZ, 0x2 ;  /* 0x0000000803037211 */ /* 0x000fe200078f10ff */
[----:B------:R-:W-:Y:S01]  /*0640*/  HFMA2.MMA R24, -RZ, RZ, 0, 0 ;  /* 0x00000000ff187435 */ /* 0x000fe200000001ff */
[----:B------:R-:W-:Y:S01]  /*0650*/  LOP3.LUT R7, R4, 0x3ffffff8, RZ, 0xc0, !PT ;  /* 0x3ffffff804077812 */ /* 0x000fe200078ec0ff */
[----:B------:R-:W-:Y:S01]  /*0660*/  IMAD.IADD R36, R39, 0x1, R36 ;  /* 0x0000000127247824 */ /* 0x000fe200078e0224 */
[----:B------:R-:W-:-:S02]  /*0670*/  SHF.R.S32.HI R4, RZ, 0x3, R4 ;  /* 0x00000003ff047819 */ /* 0x000fc40000011404 */
[----:B------:R-:W-:Y:S02]  /*0680*/  CS2R R10, SRZ ;  /* 0x00000000000a7805 */ /* 0x000fe4000001ff00 */
[----:B------:R-:W-:Y:S01]  /*0690*/  IADD3.X R5, R14, R5, R6, P0, P1 ;  /* 0x000000050e057210 */ /* 0x000fe200007e2406 */
[----:B------:R-:W-:Y:S01]  /*06a0*/  IMAD.IADD R7, R8, 0x1, -R7 ;  /* 0x0000000108077824 */ /* 0x000fe200078e0a07 */
[----:B------:R-:W-:Y:S02]  /*06b0*/  SHF.R.S32.HI R34, RZ, 0x2, R3 ;  /* 0x00000002ff227819 */ /* 0x000fe40000011403 */
[----:B------:R-:W-:Y:S02]  /*06c0*/  CS2R R14, SRZ ;  /* 0x00000000000e7805 */ /* 0x000fe4000001ff00 */
[----:B------:R-:W-:Y:S02]  /*06d0*/  SHF.L.U32 R7, R7, 0x2, RZ ;  /* 0x0000000207077819 */ /* 0x000fe400000006ff */
[----:B------:R-:W-:-:S03]  /*06e0*/  SHF.R.S32.HI R37, RZ, 0x1f, R34 ;  /* 0x0000001fff257819 */ /* 0x000fc60000011422 */
[----:B------:R-:W-:Y:S02]  /*06f0*/  IMAD R4, R4, R32, R7 ;  /* 0x0000002004047224 */ /* 0x000fe400078e0207 */
[----:B------:R-:W-:Y:S01]  /*0700*/  IMAD.IADD R7, R12, 0x1, -R39 ;  /* 0x000000010c077824 */ /* 0x000fe200078e0a27 */
[----:B------:R-:W-:Y:S02]  /*0710*/  CS2R R12, SRZ ;  /* 0x00000000000c7805 */ /* 0x000fe4000001ff00 */
[C---:B------:R-:W-:Y:S02]  /*0720*/  IADD3 R6, P0, R4.reuse, R17, RZ ;  /* 0x0000001104067210 */ /* 0x040fe40007f1e0ff */
[----:B------:R-:W-:Y:S02]  /*0730*/  CS2R R16, SRZ ;  /* 0x0000000000107805 */ /* 0x000fe4000001ff00 */
[----:B------:R-:W-:Y:S02]  /*0740*/  LEA.HI.X.SX32 R9, R4, R5, 0x1, P0 ;  /* 0x0000000504097211 */ /* 0x000fe400000f0eff */
[----:B------:R-:W-:-:S02]  /*0750*/  ISETP.GE.AND P0, PT, R34, R7, PT ;  /* 0x000000072200720c */ /* 0x000fc40003f06270 */
[----:B------:R-:W-:Y:S02]  /*0760*/  LOP3.LUT R5, R3, 0x1ffffffc, RZ, 0xc0, !PT ;  /* 0x1ffffffc03057812 */ /* 0x000fe400078ec0ff */
[C---:B------:R-:W-:Y:S02]  /*0770*/  LEA R2, P1, R6.reuse, UR6, 0x2 ;  /* 0x0000000606027c11 */ /* 0x040fe4000f8210ff */
[----:B------:R-:W-:Y:S02]  /*0780*/  IADD3 R28, -R5, R8, RZ ;  /* 0x00000008051c7210 */ /* 0x000fe40007ffe1ff */
[----:B------:R-:W-:Y:S02]  /*0790*/  CS2R R4, SRZ ;  /* 0x0000000000047805 */ /* 0x000fe4000001ff00 */
[----:B------:R-:W-:Y:S02]  /*07a0*/  LEA.HI.X R3, R6, UR7, R9, 0x2, P1 ;  /* 0x0000000706037c11 */ /* 0x000fe400088f1409 */
[----:B------:R-:W-:-:S02]  /*07b0*/  CS2R R6, SRZ ;  /* 0x0000000000067805 */ /* 0x000fc4000001ff00 */
[----:B------:R-:W-:Y:S01]  /*07c0*/  CS2R R8, SRZ ;  /* 0x0000000000087805 */ /* 0x000fe2000001ff00 */
[----:B------:R-:W-:-:S05]  /*07d0*/  IMAD.SHL.U32 R28, R28, 0x8, RZ ;  /* 0x000000081c1c7824 */ /* 0x000fca00078e00ff */
[----:B------:R-:W-:Y:S02]  /*07e0*/  IADD3 R40, R28, 0x20, RZ ;  /* 0x000000201c287810 */ /* 0x000fe40007ffe0ff */
[----:B------:R-:W-:Y:S01]  /*07f0*/  SHF.R.S32.HI R29, RZ, 0x1f, R28 ;  /* 0x0000001fff1d7819 */ /* 0x000fe2000001141c */
[----:B------:R-:W-:Y:S06]  /*0800*/  @P0 BRA `(.L_x_759) ;  /* 0x0000000000680947 */ /* 0x000fec0003800000 */
[----:B------:R-:W-:Y:S01]  /*0810*/  ULDC.64 UR8, c[0x0][0x420] ;  /* 0x0001080000087ab9 */ /* 0x000fe20000000a00 */
[----:B------:R-:W-:Y:S01]  /*0820*/  ULDC.64 UR6, c[0x0][0x428] ;  /* 0x00010a0000067ab9 */ /* 0x000fe20000000a00 */
[----:B------:R-:W-:-:S04]  /*0830*/  IMAD.WIDE.U32 R18, R39, UR8, R28 ;  /* 0x0000000827127c25 */ /* 0x000fc8000f8e001c */
[----:B------:R-:W-:Y:S01]  /*0840*/  IMAD R22, R30, UR8, RZ ;  /* 0x000000081e167c24 */ /* 0x000fe2000f8e02ff */
[----:B------:R-:W-:Y:S01]  /*0850*/  IADD3 R18, P1, R20, R18, RZ ;  /* 0x0000001214127210 */ /* 0x000fe20007f3e0ff */
[----:B------:R-:W-:Y:S02]  /*0860*/  IMAD R20, R0, UR6, RZ ;  /* 0x0000000600147c24 */ /* 0x000fe4000f8e02ff */
[----:B------:R-:W-:-:S05]  /*0870*/  IMAD R22, R39, UR9, R22 ;  /* 0x0000000927167c24 */ /* 0x000fca000f8e0216 */
[----:B------:R-:W-:Y:S01]  /*0880*/  IADD3.X R19, R21, R19, R22, P1, !PT ;  /* 0x0000001315137210 */ /* 0x000fe20000ffe416 */
[C---:B------:R-:W-:Y:S01]  /*0890*/  IMAD R21, R33.reuse, UR7, R20 ;  /* 0x0000000721157c24 */ /* 0x040fe2000f8e0214 */
[----:B------:R-:W-:Y:S01]  /*08a0*/  IADD3 R20, R28, 0x40, RZ ;  /* 0x000000401c147810 */ /* 0x000fe20007ffe0ff */
[----:B------:R-:W-:Y:S01]  /*08b0*/  IMAD.WIDE.U32 R18, R33, UR6, R18 ;  /* 0x0000000621127c25 */ /* 0x000fe2000f8e0012 */
[----:B------:R-:W-:Y:S02]  /*08c0*/  ULDC UR6, c[0x0][0x2d0] ;  /* 0x0000b40000067ab9 */ /* 0x000fe40000000800 */
[----:B------:R-:W-:Y:S01]  /*08d0*/  ISETP.GE.AND P3, PT, R20, UR6, PT ;  /* 0x0000000614007c0c */ /* 0x000fe2000bf66270 */
[----:B------:R-:W-:Y:S01]  /*08e0*/  IMAD.IADD R19, R19, 0x1, R21 ;  /* 0x0000000113137824 */ /* 0x000fe200078e0215 */
[----:B------:R-:W-:Y:S01]  /*08f0*/  ISETP.GE.AND P1, PT, R28, UR6, PT ;  /* 0x000000061c007c0c */ /* 0x000fe2000bf26270 */
[----:B------:R-:W-:Y:S01]  /*0900*/  IMAD R21, R37, UR8, RZ ;  /* 0x0000000825157c24 */ /* 0x000fe2000f8e02ff */
[----:B------:R-:W-:Y:S01]  /*0910*/  ISETP.GE.AND P2, PT, R40, UR6, PT ;  /* 0x0000000628007c0c */ /* 0x000fe2000bf46270 */
[----:B------:R-:W-:-:S04]  /*0920*/  IMAD.WIDE.U32 R18, R34, UR8, R18 ;  /* 0x0000000822127c25 */ /* 0x000fc8000f8e0012 */
[----:B------:R-:W-:Y:S01]  /*0930*/  IMAD R21, R34, UR9, R21 ;  /* 0x0000000922157c24 */ /* 0x000fe2000f8e0215 */
[----:B------:R-:W-:Y:S02]  /*0940*/  ULDC.64 UR8, c[0x0][0x3e0] ;  /* 0x0000f80000087ab9 */ /* 0x000fe40000000a00 */
[----:B------:R-:W-:Y:S01]  /*0950*/  LEA R20, P4, R18, UR8, 0x1 ;  /* 0x0000000812147c11 */ /* 0x000fe2000f8808ff */
[----:B------:R-:W-:-:S05]  /*0960*/  IMAD.IADD R19, R19, 0x1, R21 ;  /* 0x0000000113137824 */ /* 0x000fca00078e0215 */
[----:B------:R-:W-:-:S05]  /*0970*/  LEA.HI.X R21, R18, UR9, R19, 0x1, P4 ;  /* 0x0000000912157c11 */ /* 0x000fca000a0f0c13 */
[----:B------:R0:W5:Y:S04]  /*0980*/  @!P1 LDG.E.128 R4, desc[UR4][R20.64] ;  /* 0x0000000414049981 */ /* 0x000168000c1e1d00 */
[----:B------:R0:W5:Y:S04]  /*0990*/  @!P2 LDG.E.128 R8, desc[UR4][R20.64+0x40] ;  /* 0x000040041408a981 */ /* 0x000168000c1e1d00 */
[----:B------:R0:W5:Y:S02]  /*09a0*/  @!P3 LDG.E.128 R12, desc[UR4][R20.64+0x80] ;  /* 0x00008004140cb981 */ /* 0x000164000c1e1d00 */
.L_x_759:
[----:B------:R-:W-:Y:S05]  /*09b0*/  BSYNC B0 ;  /* 0x0000000000007941 */ /* 0x000fea0003800000 */
.L_x_758:
[----:B------:R-:W-:Y:S01]  /*09c0*/  BSSY B0, `(.L_x_760) ;  /* 0x0000023000007945 */ /* 0x000fe20003800000 */
[----:B------:R-:W-:Y:S02]  /*09d0*/  CS2R R18, SRZ ;  /* 0x0000000000127805 */ /* 0x000fe4000001ff00 */
[----:B0-----:R-:W-:Y:S02]  /*09e0*/  CS2R R20, SRZ ;  /* 0x0000000000147805 */ /* 0x001fe4000001ff00 */
[----:B------:R-:W-:Y:S02]  /*09f0*/  CS2R R22, SRZ ;  /* 0x0000000000167805 */ /* 0x000fe4000001ff00 */
[----:B------:R-:W-:Y:S02]  /*0a00*/  MOV R25, RZ ;  /* 0x000000ff00197202 */ /* 0x000fe40000000f00 */
[----:B------:R-:W-:Y:S01]  /*0a10*/  CS2R R26, SRZ ;  /* 0x00000000001a7805 */ /* 0x000fe2000001ff00 */
[----:B------:R-:W-:Y:S06]  /*0a20*/  @P0 BRA `(.L_x_761) ;  /* 0x0000000000700947 */ /* 0x000fec0003800000 */
[----:B------:R-:W-:Y:S01]  /*0a30*/  ULDC.64 UR8, c[0x0][0x298] ;  /* 0x0000a60000087ab9 */ /* 0x000fe20000000a00 */
[----:B------:R-:W-:Y:S01]  /*0a40*/  MOV R31, R29 ;  /* 0x0000001d001f7202 */ /* 0x000fe20000000f00 */
[----:B------:R-:W-:Y:S01]  /*0a50*/  IMAD R42, R30, UR8, RZ ;  /* 0x000000081e2a7c24 */ /* 0x000fe2000f8e02ff */
[----:B------:R-:W-:Y:S01]  /*0a60*/  ULDC.64 UR6, c[0x0][0x2a0] ;  /* 0x0000a80000067ab9 */ /* 0x000fe20000000a00 */
[----:B------:R-:W-:Y:S02]  /*0a70*/  IMAD.MOV.U32 R30, RZ, RZ, R28 ;  /* 0x000000ffff1e7224 */ /* 0x000fe400078e001c */
[C---:B------:R-:W-:Y:S02]  /*0a80*/  IMAD R42, R39.reuse, UR9, R42 ;  /* 0x00000009272a7c24 */ /* 0x040fe4000f8e022a */
[----:B------:R-:W-:-:S04]  /*0a90*/  IMAD.WIDE.U32 R30, R39, UR8, R30 ;  /* 0x00000008271e7c25 */ /* 0x000fc8000f8e001e */
[----:B------:R-:W-:Y:S01]  /*0aa0*/  IMAD R0, R0, UR6, RZ ;  /* 0x0000000600007c24 */ /* 0x000fe2000f8e02ff */
[----:B------:R-:W-:Y:S01]  /*0ab0*/  IADD3 R30, P0, R38, R30, RZ ;  /* 0x0000001e261e7210 */ /* 0x000fe20007f1e0ff */
[----:B------:R-:W-:Y:S02]  /*0ac0*/  IMAD R37, R37, UR8, RZ ;  /* 0x0000000825257c24 */ /* 0x000fe4000f8e02ff */
[----:B------:R-:W-:Y:S01]  /*0ad0*/  IMAD R29, R33, UR7, R0 ;  /* 0x00000007211d7c24 */ /* 0x000fe2000f8e0200 */
[----:B------:R-:W-:Y:S02]  /*0ae0*/  IADD3.X R31, R35, R31, R42, P0, !PT ;  /* 0x0000001f231f7210 */ /* 0x000fe400007fe42a */
[C---:B------:R-:W-:Y:S01]  /*0af0*/  IADD3 R0, R28.reuse, 0x40, RZ ;  /* 0x000000401c007810 */ /* 0x040fe20007ffe0ff */
[----:B------:R-:W-:Y:S01]  /*0b00*/  IMAD.WIDE.U32 R30, R33, UR6, R30 ;  /* 0x00000006211e7c25 */ /* 0x000fe2000f8e001e */
[----:B------:R-:W-:Y:S02]  /*0b10*/  ULDC UR6, c[0x0][0x2d0] ;  /* 0x0000b40000067ab9 */ /* 0x000fe40000000800 */
[----:B------:R-:W-:Y:S01]  /*0b20*/  ISETP.GE.AND P1, PT, R28, UR6, PT ;  /* 0x000000061c007c0c */ /* 0x000fe2000bf26270 */
[----:B------:R-:W-:Y:S01]  /*0b30*/  IMAD.IADD R31, R31, 0x1, R29 ;  /* 0x000000011f1f7824 */ /* 0x000fe200078e021d */
[----:B------:R-:W-:Y:S01]  /*0b40*/  ISETP.GE.AND P2, PT, R40, UR6, PT ;  /* 0x0000000628007c0c */ /* 0x000fe2000bf46270 */
[----:B------:R-:W-:Y:S01]  /*0b50*/  IMAD R29, R34, UR9, R37 ;  /* 0x00000009221d7c24 */ /* 0x000fe2000f8e0225 */
[----:B------:R-:W-:Y:S01]  /*0b60*/  ISETP.GE.AND P3, PT, R0, UR6, PT ;  /* 0x0000000600007c0c */ /* 0x000fe2000bf66270 */
[----:B------:R-:W-:Y:S01]  /*0b70*/  IMAD.WIDE.U32 R30, R34, UR8, R30 ;  /* 0x00000008221e7c25 */ /* 0x000fe2000f8e001e */
[----:B------:R-:W-:-:S03]  /*0b80*/  ULDC.64 UR6, c[0x0][0x280] ;  /* 0x0000a00000067ab9 */ /* 0x000fc60000000a00 */
[----:B------:R-:W-:Y:S01]  /*0b90*/  IMAD.IADD R29, R31, 0x1, R29 ;  /* 0x000000011f1d7824 */ /* 0x000fe200078e021d */
[----:B------:R-:W-:-:S04]  /*0ba0*/  LEA R28, P0, R30, UR6, 0x1 ;  /* 0x000000061e1c7c11 */ /* 0x000fc8000f8008ff */
[----:B------:R-:W-:-:S05]  /*0bb0*/  LEA.HI.X R29, R30, UR7, R29, 0x1, P0 ;  /* 0x000000071e1d7c11 */ /* 0x000fca00080f0c1d */
[----:B------:R0:W5:Y:S04]  /*0bc0*/  @!P1 LDG.E.128 R16, desc[UR4][R28.64] ;  /* 0x000000041c109981 */ /* 0x000168000c1e1d00 */
[----:B------:R0:W5:Y:S04]  /*0bd0*/  @!P2 LDG.E.128 R20, desc[UR4][R28.64+0x40] ;  /* 0x000040041c14a981 */ /* 0x000168000c1e1d00 */
[----:B------:R0:W5:Y:S02]  /*0be0*/  @!P3 LDG.E.128 R24, desc[UR4][R28.64+0x80] ;  /* 0x000080041c18b981 */ /* 0x000164000c1e1d00 */
.L_x_761:
[----:B------:R-:W-:Y:S05]  /*0bf0*/  BSYNC B0 ;  /* 0x0000000000007941 */ /* 0x000fea0003800000 */
.L_x_760:
[----:B0----5:R-:W-:Y:S01]  /*0c00*/  LOP3.LUT R28, R4, 0xffff0000, RZ, 0xc0, !PT ;  /* 0xffff0000041c7812 */ /* 0x021fe200078ec0ff */
[C---:B------:R-:W-:Y:S01]  /*0c10*/  IMAD.U32 R29, R16.reuse, 0x10000, RZ ;  /* 0x00010000101d7824 */ /* 0x040fe200078e00ff */
[----:B------:R-:W-:Y:S01]  /*0c20*/  LOP3.LUT R31, R16, 0xffff0000, RZ, 0xc0, !PT ;  /* 0xffff0000101f7812 */ /* 0x000fe200078ec0ff */
[----:B------:R-:W-:Y:S01]  /*0c30*/  ULDC UR6, c[0x0][0x384] ;  /* 0x0000e10000067ab9 */ /* 0x000fe20000000800 */
[----:B------:R-:W-:Y:S02]  /*0c40*/  SHF.L.U32 R0, R4, 0x10, RZ ;  /* 0x0000001004007819 */ /* 0x000fe400000006ff */
[----:B------:R-:W-:Y:S01]  /*0c50*/  SHF.L.U32 R4, R5, 0x10, RZ ;  /* 0x0000001005047819 */ /* 0x000fe200000006ff */
[----:B------:R-:W-:Y:S01]  /*0c60*/  FMUL.FTZ R33, R28, R31 ;  /* 0x0000001f1c217220 */ /* 0x000fe20000410000 */
[----:B------:R-:W-:Y:S01]  /*0c70*/  IMAD.U32 R31, R17, 0x10000, RZ ;  /* 0x00010000111f7824 */ /* 0x000fe200078e00ff */
[----:B------:R-:W-:Y:S02]  /*0c80*/  LOP3.LUT R5, R5, 0xffff0000, RZ, 0xc0, !PT ;  /* 0xffff000005057812 */ /* 0x000fe400078ec0ff */
[----:B------:R-:W-:Y:S01]  /*0c90*/  FFMA.FTZ R29, R0, R29, R33 ;  /* 0x0000001d001d7223 */ /* 0x000fe20000010021 */
[----:B------:R-:W-:Y:S01]  /*0ca0*/  LOP3.LUT R16, R17, 0xffff0000, RZ, 0xc0, !PT ;  /* 0xffff000011107812 */ /* 0x000fe200078ec0ff */
[----:B------:R-:W-:Y:S01]  /*0cb0*/  IMAD.U32 R17, R18, 0x10000, RZ ;  /* 0x0001000012117824 */ /* 0x000fe200078e00ff */
[----:B------:R-:W-:Y:S01]  /*0cc0*/  SHF.L.U32 R0, R6, 0x10, RZ ;  /* 0x0000001006007819 */ /* 0x000fe200000006ff */
[----:B------:R-:W-:-:S04]  /*0cd0*/  FFMA.FTZ R4, R4, R31, R29 ;  /* 0x0000001f04047223 */ /* 0x000fc8000001001d */
        /* <DEDUP_REMOVED lines=18> */
[C---:B------:R-:W-:Y:S01]  /*0e00*/  IMAD.U32 R5, R21.reuse, 0x10000, RZ ;  /* 0x0001000015057824 */ /* 0x040fe200078e00ff */
[----:B------:R-:W-:Y:S01]  /*0e10*/  LOP3.LUT R21, R21, 0xffff0000, RZ, 0xc0, !PT ;  /* 0xffff000015157812 */ /* 0x000fe200078ec0ff */
[----:B------:R-:W-:Y:S01]  /*0e20*/  FFMA.FTZ R7, R4, R7, R17 ;  /* 0x0000000704077223 */ /* 0x000fe20000010011 */
[----:B------:R-:W-:Y:S01]  /*0e30*/  LOP3.LUT R4, R10, 0xffff0000, RZ, 0xc0, !PT ;  /* 0xffff00000a047812 */ /* 0x000fe200078ec0ff */
[----:B------:R-:W0:Y:S02]  /*0e40*/  S2R R9, SR_TID.X ;  /* 0x0000000000097919 */ /* 0x000e240000002100 */
        /* <DEDUP_REMOVED lines=23> */
[----:B0-----:R-:W-:-:S03]  /*0fc0*/  LOP3.LUT P0, RZ, R9, 0x3, RZ, 0xc0, !PT ;  /* 0x0000000309ff7812 */ /* 0x001fc6000780c0ff */
[----:B------:R-:W-:Y:S01]  /*0fd0*/  FFMA.FTZ R6, R0, R5, R7 ;  /* 0x0000000500067223 */ /* 0x000fe20000010007 */
[----:B------:R-:W-:Y:S01]  /*0fe0*/  SHF.L.U32 R0, R14, 0x10, RZ ;  /* 0x000000100e007819 */ /* 0x000fe200000006ff */
[----:B------:R-:W-:Y:S01]  /*0ff0*/  IMAD.U32 R5, R26, 0x10000, RZ ;  /* 0x000100001a057824 */ /* 0x000fe200078e00ff */
[----:B------:R-:W-:Y:S01]  /*1000*/  LOP3.LUT R14, R14, 0xffff0000, RZ, 0xc0, !PT ;  /* 0xffff00000e0e7812 */ /* 0x000fe200078ec0ff */
[----:B------:R-:W-:Y:S01]  /*1010*/  FFMA.FTZ R13, R13, R4, R6 ;  /* 0x000000040d0d7223 */ /* 0x000fe20000010006 */
[C---:B------:R-:W-:Y:S01]  /*1020*/  IMAD.U32 R7, R27.reuse, 0x10000, RZ ;  /* 0x000100001b077824 */ /* 0x040fe200078e00ff */
[----:B------:R-:W-:Y:S02]  /*1030*/  LOP3.LUT R4, R27, 0xffff0000, RZ, 0xc0, !PT ;  /* 0xffff00001b047812 */ /* 0x000fe400078ec0ff */
[----:B------:R-:W-:Y:S01]  /*1040*/  FFMA.FTZ R13, R0, R5, R13 ;  /* 0x00000005000d7223 */ /* 0x000fe2000001000d */
[----:B------:R-:W-:Y:S02]  /*1050*/  LOP3.LUT R5, R26, 0xffff0000, RZ, 0xc0, !PT ;  /* 0xffff00001a057812 */ /* 0x000fe400078ec0ff */
[----:B------:R-:W-:-:S02]  /*1060*/  SHF.L.U32 R0, R15, 0x10, RZ ;  /* 0x000000100f007819 */ /* 0x000fc400000006ff */
[----:B------:R-:W-:Y:S01]  /*1070*/  LOP3.LUT R15, R15, 0xffff0000, RZ, 0xc0, !PT ;  /* 0xffff00000f0f7812 */ /* 0x000fe200078ec0ff */
[----:B------:R-:W-:-:S04]  /*1080*/  FFMA.FTZ R5, R14, R5, R13 ;  /* 0x000000050e057223 */ /* 0x000fc8000001000d */
[----:B------:R-:W-:Y:S02]  /*1090*/  FFMA.FTZ R0, R0, R7, R5 ;  /* 0x0000000700007223 */ /* 0x000fe40000010005 */
[----:B------:R-:W0:Y:S02]  /*10a0*/  @!P0 LDC.64 R6, c[0x0][0x478] ;  /* 0x00011e00ff068b82 */ /* 0x000e240000000a00 */
[----:B------:R-:W-:Y:S01]  /*10b0*/  FFMA.FTZ R0, R15, R4, R0 ;  /* 0x000000040f007223 */ /* 0x000fe20000010000 */
[----:B------:R-:W-:Y:S02]  /*10c0*/  @!P0 LEA.HI R4, P1, R9, R36, RZ, 0x1e ;  /* 0x0000002409048211 */ /* 0x000fe4000783f0ff */
[----:B------:R-:W-:Y:S02]  /*10d0*/  SHF.L.U32 R9, R32, 0x3, RZ ;  /* 0x0000000320097819 */ /* 0x000fe400000006ff */
[----:B------:R-:W1:Y:S01]  /*10e0*/  SHFL.BFLY PT, R5, R0, 0x2, 0x1f ;  /* 0x0c401f0000057f89 */ /* 0x000e6200000e0000 */
[----:B------:R-:W-:-:S02]  /*10f0*/  @!P0 LEA.HI.X.SX32 R36, R36, RZ, 0x1, P1 ;  /* 0x000000ff24248211 */ /* 0x000fc400008f0eff */
[----:B0-----:R-:W-:-:S04]  /*1100*/  @!P0 LEA R6, P1, R4, R6, 0x2 ;  /* 0x0000000604068211 */ /* 0x001fc800078210ff */
[----:B------:R-:W-:Y:S01]  /*1110*/  @!P0 LEA.HI.X R7, R4, R7, R36, 0x2, P1 ;  /* 0x0000000704078211 */ /* 0x000fe200008f1424 */
[----:B-1----:R-:W-:-:S05]  /*1120*/  FADD.FTZ R8, R0, R5 ;  /* 0x0000000500087221 */ /* 0x002fca0000010000 */
[----:B------:R-:W0:Y:S02]  /*1130*/  SHFL.BFLY PT, R5, R8, 0x1, 0x1f ;  /* 0x0c201f0008057f89 */ /* 0x000e2400000e0000 */
[----:B0-----:R-:W-:-:S04]  /*1140*/  FADD.FTZ R5, R8, R5 ;  /* 0x0000000508057221 */ /* 0x001fc80000010000 */
[----:B------:R-:W-:Y:S01]  /*1150*/  FMUL.FTZ R11, R5, UR6 ;  /* 0x00000006050b7c20 */ /* 0x000fe20008410000 */
[----:B------:R-:W-:-:S04]  /*1160*/  IMAD.WIDE R4, R9, 0x10, R2 ;  /* 0x0000001009047825 */ /* 0x000fc800078e0202 */
[----:B------:R-:W-:Y:S04]  /*1170*/  @!P0 STG.E desc[UR4][R6.64], R11 ;  /* 0x0000000b06008986 */ /* 0x000fe8000c101904 */
[----:B------:R-:W-:Y:S04]  /*1180*/  STG.E.128 desc[UR4][R2.64], RZ ;  /* 0x000000ff02007986 */ /* 0x000fe8000c101d04 */
[----:B------:R-:W-:Y:S04]  /*1190*/  STG.E.128 desc[UR4][R4.64], RZ ;  /* 0x000000ff04007986 */ /* 0x000fe8000c101d04 */
[----:B------:R-:W-:Y:S04]  /*11a0*/  STG.E.128 desc[UR4][R2.64+0x80], RZ ;  /* 0x000080ff02007986 */ /* 0x000fe8000c101d04 */
[----:B------:R-:W-:Y:S04]  /*11b0*/  STG.E.128 desc[UR4][R4.64+0x80], RZ ;  /* 0x000080ff04007986 */ /* 0x000fe8000c101d04 */
[----:B------:R-:W-:Y:S04]  /*11c0*/  STG.E.128 desc[UR4][R2.64+0x100], RZ ;  /* 0x000100ff02007986 */ /* 0x000fe8000c101d04 */
[----:B------:R-:W-:Y:S01]  /*11d0*/  STG.E.128 desc[UR4][R4.64+0x100], RZ ;  /* 0x000100ff04007986 */ /* 0x000fe2000c101d04 */
[----:B------:R-:W-:Y:S05]  /*11e0*/  EXIT ;  /* 0x000000000000794d */ /* 0x000fea0003800000 */
.L_x_762:
        /* <DEDUP_REMOVED lines=9> */
.L_x_1301:


//--------------------- .text._ZN5flash27flash_bwd_convert_dq_kernelI23Flash_bwd_kernel_traitsILi96ELi64ELi128ELi8ELi2ELi4ELi4ELb0ELb0EN7cutlass10bfloat16_tE19Flash_kernel_traitsILi96ELi64ELi128ELi8ES3_EEEEvNS_16Flash_bwd_paramsEi --------------------------
	.section	.text._ZN5flash27flash_bwd_convert_dq_kernelI23Flash_bwd_kernel_traitsILi96ELi64ELi128ELi8ELi2ELi4ELi4ELb0ELb0EN7cutlass10bfloat16_tE19Flash_kernel_traitsILi96ELi64ELi128ELi8ES3_EEEEvNS_16Flash_bwd_paramsEi,"ax",@progbits
	.align	128
        .global         _ZN5flash27flash_bwd_convert_dq_kernelI23Flash_bwd_kernel_traitsILi96ELi64ELi128ELi8ELi2ELi4ELi4ELb0ELb0EN7cutlass10bfloat16_tE19Flash_kernel_traitsILi96ELi64ELi128ELi8ES3_EEEEvNS_16Flash_bwd_paramsEi
        .type           _ZN5flash27flash_bwd_convert_dq_kernelI23Flash_bwd_kernel_traitsILi96ELi64ELi128ELi8ELi2ELi4ELi4ELb0ELb0EN7cutlass10bfloat16_tE19Flash_kernel_traitsILi96ELi64ELi128ELi8ES3_EEEEvNS_16Flash_bwd_paramsEi,@function
        .size           _ZN5flash27flash_bwd_convert_dq_kernelI23Flash_bwd_kernel_traitsILi96ELi64ELi128ELi8ELi2ELi4ELi4ELb0ELb0EN7cutlass10bfloat16_tE19Flash_kernel_traitsILi96ELi64ELi128ELi8ES3_EEEEvNS_16Flash_bwd_paramsEi,(.L_x_1302 - _ZN5flash27flash_bwd_convert_dq_kernelI23Flash_bwd_kernel_traitsILi96ELi64ELi128ELi8ELi2ELi4ELi4ELb0ELb0EN7cutlass10bfloat16_tE19Flash_kernel_traitsILi96ELi64ELi128ELi8ES3_EEEEvNS_16Flash_bwd_paramsEi)
        .other          _ZN5flash27flash_bwd_convert_dq_kernelI23Flash_bwd_kernel_traitsILi96ELi64ELi128ELi8ELi2ELi4ELi4ELb0ELb0EN7cutlass10bfloat16_tE19Flash_kernel_traitsILi96ELi64ELi128ELi8ES3_EEEEvNS_16Flash_bwd_paramsEi,@"STO_CUDA_ENTRY STV_DEFAULT"
_ZN5flash27flash_bwd_convert_dq_kernelI23Flash_bwd_kernel_traitsILi96ELi64ELi128ELi8ELi2ELi4ELi4ELb0ELb0EN7cutlass10bfloat16_tE19Flash_kernel_traitsILi96ELi64ELi128ELi8ES3_EEEEvNS_16Flash_bwd_paramsEi:
.text._ZN5flash27flash_bwd_convert_dq_kernelI23Flash_bwd_kernel_traitsILi96ELi64ELi128ELi8ELi2ELi4ELi4ELb0ELb0EN7cutlass10bfloat16_tE19Flash_kernel_traitsILi96ELi64ELi128ELi8ES3_EEEEvNS_16Flash_bwd_paramsEi:
        /* <DEDUP_REMOVED lines=49> */
.L_x_763:
        /* <DEDUP_REMOVED lines=110> */
.L_x_765:
        /* <DEDUP_REMOVED lines=81> */
.L_x_764:
        /* <DEDUP_REMOVED lines=143> */
.L_x_766:
        /* <DEDUP_REMOVED lines=9> */
.L_x_1302:


//--------------------- .text._ZN5flash44flash_bwd_dq_dk_dv_loop_seqk_parallel_kernelI23Flash_bwd_kernel_traitsILi96ELi64ELi128ELi8ELi2ELi4ELi4ELb0ELb0EN7cutlass10bfloat16_tE19Flash_kernel_traitsILi96ELi64ELi128ELi8ES3_EELb1ELb0ELb0ELb0ELb0ELb1ELb0EEEvNS_16Flash_bwd_paramsE --------------------------
	.section	.text._ZN5flash44flash_bwd_dq_dk_dv_loop_seqk_parallel_kernelI23Flash_bwd_kernel_traitsILi96ELi64ELi128ELi8ELi2ELi4ELi4ELb0ELb0EN7cutlass10bfloat16_tE19Flash_kernel_traitsILi96ELi64ELi128ELi8ES3_EELb1ELb0ELb0ELb0ELb0ELb1ELb0EEEvNS_16Flash_bwd_paramsE,"ax",@progbits
	.align	128
        .global         _ZN5flash44flash_bwd_dq_dk_dv_loop_seqk_parallel_kernelI23Flash_bwd_kernel_traitsILi96ELi64ELi128ELi8ELi2ELi4ELi4ELb0ELb0EN7cutlass10bfloat16_tE19Flash_kernel_traitsILi96ELi64ELi128ELi8ES3_EELb1ELb0ELb0ELb0ELb0ELb1ELb0EEEvNS_16Flash_bwd_paramsE
        .type           _ZN5flash44flash_bwd_dq_dk_dv_loop_seqk_parallel_kernelI23Flash_bwd_kernel_traitsILi96ELi64ELi128ELi8ELi2ELi4ELi4ELb0ELb0EN7cutlass10bfloat16_tE19Flash_kernel_traitsILi96ELi64ELi128ELi8ES3_EELb1ELb0ELb0ELb0ELb0ELb1ELb0EEEvNS_16Flash_bwd_paramsE,@function
        .size           _ZN5flash44flash_bwd_dq_dk_dv_loop_seqk_parallel_kernelI23Flash_bwd_kernel_traitsILi96ELi64ELi128ELi8ELi2ELi4ELi4ELb0ELb0EN7cutlass10bfloat16_tE19Flash_kernel_traitsILi96ELi64ELi128ELi8ES3_EELb1ELb0ELb0ELb0ELb0ELb1ELb0EEEvNS_16Flash_bwd_paramsE,(.L_x_1303 - _ZN5flash44flash_bwd_dq_dk_dv_loop_seqk_parallel_kernelI23Flash_bwd_kernel_traitsILi96ELi64ELi128ELi8ELi2ELi4ELi4ELb0ELb0EN7cutlass10bfloat16_tE19Flash_kernel_traitsILi96ELi64ELi128ELi8ES3_EELb1ELb0ELb0ELb0ELb0ELb1ELb0EEEvNS_16Flash_bwd_paramsE)
        .other          _ZN5flash44flash_bwd_dq_dk_dv_loop_seqk_parallel_kernelI23Flash_bwd_kernel_traitsILi96ELi64ELi128ELi8ELi2ELi4ELi4ELb0ELb0EN7cutlass10bfloat16_tE19Flash_kernel_traitsILi96ELi64ELi128ELi8ES3_EELb1ELb0ELb0ELb0ELb0ELb1ELb0EEEvNS_16Flash_bwd_paramsE,@"STO_CUDA_ENTRY STV_DEFAULT"
_ZN5flash44flash_bwd_dq_dk_dv_loop_seqk_parallel_kernelI23Flash_bwd_kernel_traitsILi96ELi64ELi128ELi8ELi2ELi4ELi4ELb0ELb0EN7cutlass10bfloat16_tE19Flash_kernel_traitsILi96ELi64ELi128ELi8ES3_EELb1ELb0ELb0ELb0ELb0ELb1ELb0EEEvNS_16Flash_bwd_paramsE:
.text._ZN5flash44flash_bwd_dq_dk_dv_loop_seqk_parallel_kernelI23Flash_bwd_kernel_traitsILi96ELi64ELi128ELi8ELi2ELi4ELi4ELb0ELb0EN7cutlass10bfloat16_tE19Flash_kernel_traitsILi96ELi64ELi128ELi8ES3_EELb1ELb0ELb0ELb0ELb0ELb1ELb0EEEvNS_16Flash_bwd_paramsE:
[----:B------:R-:W-:Y:S01]  /*0000*/  LDC R1, c[0x0][0x28] ;  /* 0x00000a00ff017b82 */ /* 0x000fe20000000800 */
[----:B------:R-:W1:Y:S01]  /*0010*/  S2R R191, SR_CTAID.X ;  /* 0x0000000000bf7919 */ /* 0x000e620000002500 */
[----:B------:R-:W-:Y:S02]  /*0020*/  ULDC UR5, c[0x0][0x2c8] ;  /* 0x0000b20000057ab9 */ /* 0x000fe40000000800 */
[----:B------:R-:W-:-:S04]  /*0030*/  UIADD3 UR5, UR5, 0x7f, URZ ;  /* 0x0000007f05057890 */ /* 0x000fc8000fffe03f */
[----:B------:R-:W-:-:S04]  /*0040*/  USHF.R.S32.HI UR4, URZ, 0x1f, UR5 ;  /* 0x0000001f3f047899 */ /* 0x000fc80008011405 */
[----:B------:R-:W-:-:S04]  /*0050*/  ULEA.HI UR4, UR4, UR5, URZ, 0x7 ;  /* 0x0000000504047291 */ /* 0x000fc8000f8f383f */
[----:B------:R-:W-:-:S06]  /*0060*/  USHF.R.S32.HI UR7, URZ, 0x7, UR4 ;  /* 0x000000073f077899 */ /* 0x000fcc0008011404 */
[----:B-1----:R-:W-:-:S13]  /*0070*/  ISETP.GE.AND P0, PT, R191, UR7, PT ;  /* 0x00000007bf007c0c */ /* 0x002fda000bf06270 */
[----:B------:R-:W-:Y:S05]  /*0080*/  @P0 EXIT ;  /* 0x000000000000094d */ /* 0x000fea0003800000 */
[----:B------:R-:W1:Y:S01]  /*0090*/  S2R R10, SR_TID.X ;  /* 0x00000000000a7919 */ /* 0x000e620000002100 */
[----:B------:R-:W2:Y:S01]  /*00a0*/  S2UR UR6, SR_CgaCtaId ;  /* 0x00000000000679c3 */ /* 0x000ea20000008800 */
[----:B------:R-:W-:Y:S01]  /*00b0*/  UMOV UR4, 0x400 ;  /* 0x0000040000047882 */ /* 0x000fe20000000000 */
[----:B------:R-:W-:Y:S01]  /*00c0*/  IMAD.MOV.U32 R175, RZ, RZ, 0x20 ;  /* 0x00000020ffaf7424 */ /* 0x000fe200078e00ff */
[----:B------:R-:W3:Y:S01]  /*00d0*/  S2R R189, SR_CTAID.Y ;  /* 0x0000000000bd7919 */ /* 0x000ee20000002600 */
[----:B------:R-:W-:Y:S01]  /*00e0*/  IMAD.MOV.U32 R196, RZ, RZ, -0x10 ;  /* 0xfffffff0ffc47424 */ /* 0x000fe200078e00ff */
[----:B------:R-:W-:Y:S01]  /*00f0*/  ULDC.64 UR36, c[0x0][0x208] ;  /* 0x0000820000247ab9 */ /* 0x000fe20000000a00 */
[----:B------:R-:W4:Y:S01]  /*0100*/  S2R R188, SR_CTAID.Z ;  /* 0x0000000000bc7919 */ /* 0x000f220000002700 */
[----:B--2---:R-:W-:-:S04]  /*0110*/  ULEA UR6, UR6, UR4, 0x18 ;  /* 0x0000000406067291 */ /* 0x004fc8000f8ec03f */
[----:B------:R-:W-:Y:S02]  /*0120*/  UIADD3 UR4, UR6, 0x15000, URZ ;  /* 0x0001500006047890 */ /* 0x000fe4000fffe03f */
[----:B------:R-:W-:Y:S01]  /*0130*/  UIADD3 UR5, UR6, 0x9000, URZ ;  /* 0x0000900006057890 */ /* 0x000fe2000fffe03f */
[----:B-1----:R-:W-:-:S04]  /*0140*/  SHF.R.S32.HI R7, RZ, 0x1f, R10 ;  /* 0x0000001fff077819 */ /* 0x002fc8000001140a */
[CC--:B------:R-:W-:Y:S02]  /*0150*/  LEA.HI R5, R7.reuse, R10.reuse, RZ, 0x4 ;  /* 0x0000000a07057211 */ /* 0x0c0fe400078f20ff */
[CC--:B------:R-:W-:Y:S02]  /*0160*/  LEA.HI R15, R7.reuse, R10.reuse, RZ, 0x3 ;  /* 0x0000000a070f7211 */ /* 0x0c0fe400078f18ff */
[CC--:B------:R-:W-:Y:S02]  /*0170*/  LEA.HI R183, R7.reuse, R10.reuse, RZ, 0x5 ;  /* 0x0000000a07b77211 */ /* 0x0c0fe400078f28ff */
[----:B------:R-:W-:Y:S02]  /*0180*/  SHF.R.S32.HI R2, RZ, 0x4, R5 ;  /* 0x00000004ff027819 */ /* 0x000fe40000011405 */
[----:B------:R-:W-:Y:S02]  /*0190*/  LEA.HI R0, R7, R10, RZ, 0x2 ;  /* 0x0000000a07007211 */ /* 0x000fe400078f10ff */
[----:B------:R-:W-:-:S02]  /*01a0*/  LOP3.LUT R11, R5, 0xfffffff0, RZ, 0xc0, !PT ;  /* 0xfffffff0050b7812 */ /* 0x000fc400078ec0ff */
[----:B------:R-:W-:Y:S02]  /*01b0*/  LOP3.LUT R13, R15, 0xfffffff8, RZ, 0xc0, !PT ;  /* 0xfffffff80f0d7812 */ /* 0x000fe400078ec0ff */
[----:B------:R-:W-:Y:S01]  /*01c0*/  LOP3.LUT R3, R183, 0xffffffe0, RZ, 0xc0, !PT ;  /* 0xffffffe0b7037812 */ /* 0x000fe200078ec0ff */
[C---:B------:R-:W-:Y:S01]  /*01d0*/  IMAD.IADD R6, R10.reuse, 0x1, -R11 ;  /* 0x000000010a067824 */ /* 0x040fe200078e0a0b */
[----:B------:R-:W-:Y:S01]  /*01e0*/  LEA.HI R5, R5, R2, RZ, 0x1 ;  /* 0x0000000205057211 */ /* 0x000fe200078f08ff */
[C---:B------:R-:W-:Y:S01]  /*01f0*/  IMAD.IADD R174, R10.reuse, 0x1, -R13 ;  /* 0x000000010aae7824 */ /* 0x040fe200078e0a0d */
[----:B------:R-:W-:Y:S01]  /*0200*/  SHF.R.S32.HI R185, RZ, 0x2, R0 ;  /* 0x00000002ffb97819 */ /* 0x000fe20000011400 */
[----:B------:R-:W-:Y:S01]  /*0210*/  IMAD.IADD R3, R10, 0x1, -R3 ;  /* 0x000000010a037824 */ /* 0x000fe200078e0a03 */
[----:B------:R-:W-:Y:S02]  /*0220*/  LOP3.LUT R5, R5, 0xfffffffe, RZ, 0xc0, !PT ;  /* 0xfffffffe05057812 */ /* 0x000fe400078ec0ff */
[----:B------:R-:W-:-:S02]  /*0230*/  LOP3.LUT R9, R0, 0xfffffffc, RZ, 0xc0, !PT ;  /* 0xfffffffc00097812 */ /* 0x000fc400078ec0ff */
[----:B------:R-:W-:Y:S01]  /*0240*/  SHF.R.S32.HI R184, RZ, 0x5, R183 ;  /* 0x00000005ffb87819 */ /* 0x000fe200000114b7 */
[----:B------:R-:W-:Y:S01]  /*0250*/  IMAD.IADD R5, R2, 0x1, -R5 ;  /* 0x0000000102057824 */ /* 0x000fe200078e0a05 */
[----:B------:R-:W-:Y:S02]  /*0260*/  SHF.R.S32.HI R13, RZ, 0x1f, R183 ;  /* 0x0000001fff0d7819 */ /* 0x000fe400000114b7 */
[----:B------:R-:W-:Y:S01]  /*0270*/  LEA.HI R4, R0, R185, RZ, 0x1 ;  /* 0x000000b900047211 */ /* 0x000fe200078f08ff */
[----:B------:R-:W-:Y:S01]  /*0280*/  IMAD.SHL.U32 R180, R5, 0x8, RZ ;  /* 0x0000000805b47824 */ /* 0x000fe200078e00ff */
[CC--:B------:R-:W-:Y:S02]  /*0290*/  LEA.HI R182, R7.reuse, R10.reuse, RZ, 0x6 ;  /* 0x0000000a07b67211 */ /* 0x0c0fe400078f30ff */
[----:B------:R-:W-:Y:S01]  /*02a0*/  LEA.HI R7, R7, R10, RZ, 0x7 ;  /* 0x0000000a07077211 */ /* 0x000fe200078f38ff */
[----:B------:R-:W-:Y:S01]  /*02b0*/  IMAD.IADD R10, R10, 0x1, -R9 ;  /* 0x000000010a0a7824 */ /* 0x000fe200078e0a09 */
[----:B------:R-:W-:-:S02]  /*02c0*/  LEA.HI R183, R183, R184, RZ, 0x1 ;  /* 0x000000b8b7b77211 */ /* 0x000fc400078f08ff */
[----:B------:R-:W-:Y:S01]  /*02d0*/  LEA.HI R13, R13, R184, RZ, 0x2 ;  /* 0x000000b80d0d7211 */ /* 0x000fe200078f10ff */
[C---:B------:R-:W-:Y:S01]  /*02e0*/  IMAD.SHL.U32 R186, R10.reuse, 0x8, RZ ;  /* 0x000000080aba7824 */ /* 0x040fe200078e00ff */
[----:B------:R-:W-:Y:S01]  /*02f0*/  SHF.R.S32.HI R2, RZ, 0x1f, R3 ;  /* 0x0000001fff027819 */ /* 0x000fe20000011403 */
[----:B------:R-:W-:Y:S01]  /*0300*/  IMAD.SHL.U32 R10, R10, 0x2, RZ ;  /* 0x000000020a0a7824 */ /* 0x000fe200078e00ff */
[----:B------:R-:W-:Y:S02]  /*0310*/  LOP3.LUT R4, R4, 0x7fffffe, RZ, 0xc0, !PT ;  /* 0x07fffffe04047812 */ /* 0x000fe400078ec0ff */
[----:B------:R-:W-:Y:S02]  /*0320*/  SHF.R.S32.HI R9, RZ, 0x3, R15 ;  /* 0x00000003ff097819 */ /* 0x000fe4000001140f */
[----:B------:R-:W-:Y:S02]  /*0330*/  LOP3.LUT R183, R183, 0xfffffffe, RZ, 0xc0, !PT ;  /* 0xfffffffeb7b77812 */ /* 0x000fe400078ec0ff */
[----:B------:R-:W-:Y:S01]  /*0340*/  LOP3.LUT R13, R13, 0xfffffffc, RZ, 0xc0, !PT ;  /* 0xfffffffc0d0d7812 */ /* 0x000fe200078ec0ff */
[----:B------:R-:W-:Y:S01]  /*0350*/  IMAD.SHL.U32 R9, R9, 0x40, RZ ;  /* 0x0000004009097824 */ /* 0x000fe200078e00ff */
[----:B------:R-:W-:Y:S01]  /*0360*/  LEA.HI R2, R2, R3, RZ, 0x2 ;  /* 0x0000000302027211 */ /* 0x000fe200078f10ff */
[----:B------:R-:W-:Y:S01]  /*0370*/  IMAD.IADD R3, R185, 0x1, -R4 ;  /* 0x00000001b9037824 */ /* 0x000fe200078e0a04 */
[----:B------:R-:W-:Y:S01]  /*0380*/  LEA.HI R8, R174, R174, RZ, 0x1 ;  /* 0x000000aeae087211 */ /* 0x000fe200078f08ff */
[C---:B------:R-:W-:Y:S01]  /*0390*/  IMAD.IADD R183, R184.reuse, 0x1, -R183 ;  /* 0x00000001b8b77824 */ /* 0x040fe200078e0ab7 */
[----:B------:R-:W-:Y:S01]  /*03a0*/  SHF.R.S32.HI R182, RZ, 0x6, R182 ;  /* 0x00000006ffb67819 */ /* 0x000fe200000114b6 */
[C---:B------:R-:W-:Y:S01]  /*03b0*/  IMAD.IADD R13, R184.reuse, 0x1, -R13 ;  /* 0x00000001b80d7824 */ /* 0x040fe200078e0a0d */
[----:B------:R-:W-:Y:S01]  /*03c0*/  LOP3.LUT R9, R9, 0xc0, RZ, 0xc0, !PT ;  /* 0x000000c009097812 */ /* 0x000fe200078ec0ff */
[----:B------:R-:W-:Y:S01]  /*03d0*/  IMAD R184, R184, 0x8, R3 ;  /* 0x00000008b8b87824 */ /* 0x000fe200078e0203 */
[----:B------:R-:W-:Y:S01]  /*03e0*/  LOP3.LUT R3, R8, 0x7fffffe, RZ, 0xc0, !PT ;  /* 0x07fffffe08037812 */ /* 0x000fe200078ec0ff */
[----:B------:R-:W-:Y:S01]  /*03f0*/  IMAD R177, R182, 0x4, R5 ;  /* 0x00000004b6b17824 */ /* 0x000fe200078e0205 */
[----:B------:R-:W-:Y:S01]  /*0400*/  SHF.R.S32.HI R0, RZ, 0x1f, R0 ;  /* 0x0000001fff007819 */ /* 0x000fe20000011400 */
[----:B------:R-:W-:Y:S01]  /*0410*/  IMAD R194, R13, 0x200, R10 ;  /* 0x000002000dc27824 */ /* 0x000fe200078e020a */
[----:B------:R-:W-:Y:S01]  /*0420*/  SHF.R.U32.HI R11, RZ, 0x3, R9 ;  /* 0x00000003ff0b7819 */ /* 0x000fe20000011609 */
[C---:B------:R-:W-:Y:S01]  /*0430*/  IMAD.IADD R4, R174.reuse, 0x1, -R3 ;  /* 0x00000001ae047824 */ /* 0x040fe200078e0a03 */
[----:B------:R-:W-:Y:S01]  /*0440*/  LOP3.LUT R12, R9, 0x18, R186, 0xf8, !PT ;  /* 0x00000018090c7812 */ /* 0x000fe200078ef8ba */
[----:B------:R-:W-:Y:S01]  /*0450*/  IMAD.SHL.U32 R174, R174, 0x40, RZ ;  /* 0x00000040aeae7824 */ /* 0x000fe200078e00ff */
[----:B------:R-:W-:Y:S01]  /*0460*/  LEA.HI R0, R0, R185, RZ, 0x3 ;  /* 0x000000b900007211 */ /* 0x000fe200078f18ff */
[----:B------:R-:W-:Y:S01]  /*0470*/  IMAD R177, R177, 0x8, R4 ;  /* 0x00000008b1b17824 */ /* 0x000fe200078e0204 */
[----:B------:R-:W-:-:S02]  /*0480*/  LEA.HI R17, R6, R6, RZ, 0x1 ;  /* 0x0000000606117211 */ /* 0x000fc400078f08ff */
[----:B------:R-:W-:Y:S02]  /*0490*/  SHF.R.S32.HI R3, RZ, 0x1f, R6 ;  /* 0x0000001fff037819 */ /* 0x000fe40000011406 */
[----:B------:R-:W-:Y:S01]  /*04a0*/  LOP3.LUT R11, R12, R11, RZ, 0x3c, !PT ;  /* 0x0000000b0c0b7212 */ /* 0x000fe200078e3cff */
[----:B------:R-:W-:Y:S01]  /*04b0*/  IMAD.SHL.U32 R12, R182, 0x20, RZ ;  /* 0x00000020b60c7824 */ /* 0x000fe200078e00ff */
[----:B------:R-:W-:Y:S02]  /*04c0*/  LOP3.LUT R0, R0, 0xfffffff8, RZ, 0xc0, !PT ;  /* 0xfffffff800007812 */ /* 0x000fe400078ec0ff */
[----:B------:R-:W-:Y:S01]  /*04d0*/  SHF.R.S32.HI R9, RZ, 0x1, R17 ;  /* 0x00000001ff097819 */ /* 0x000fe20000011411 */
[----:B------:R-:W-:Y:S01]  /*04e0*/  IMAD.U32 R184, R184, 0x20, R11 ;  /* 0x00000020b8b87824 */ /* 0x000fe200078e000b */
[----:B------:R-:W-:Y:S01]  /*04f0*/  SHF.R.S32.HI R4, RZ, 0x1f, R17 ;  /* 0x0000001fff047819 */ /* 0x000fe20000011411 */
[----:B------:R-:W-:Y:S01]  /*0500*/  IMAD.IADD R11, R185, 0x1, -R0 ;  /* 0x00000001b90b7824 */ /* 0x000fe200078e0a00 */
[----:B------:R-:W-:-:S02]  /*0510*/  LEA.HI R178, R3, R6, RZ, 0x3 ;  /* 0x0000000603b27211 */ /* 0x000fc400078f18ff */
[----:B------:R-:W-:Y:S02]  /*0520*/  LEA.HI R4, R4, R9, RZ, 0x2 ;  /* 0x0000000904047211 */ /* 0x000fe400078f10ff */
[----:B------:R-:W-:Y:S02]  /*0530*/  LOP3.LUT R17, R17, 0x7fffffe, RZ, 0xc0, !PT ;  /* 0x07fffffe11117812 */ /* 0x000fe400078ec0ff */
[----:B------:R-:W-:Y:S02]  /*0540*/  LOP3.LUT R3, R178, 0xfffffff8, RZ, 0xc0, !PT ;  /* 0xfffffff8b2037812 */ /* 0x000fe400078ec0ff */
[----:B------:R-:W-:Y:S01]  /*0550*/  LOP3.LUT R4, R4, 0xfffffffc, RZ, 0xc0, !PT ;  /* 0xfffffffc04047812 */ /* 0x000fe200078ec0ff */
[C---:B------:R-:W-:Y:S01]  /*0560*/  IMAD.IADD R17, R6.reuse, 0x1, -R17 ;  /* 0x0000000106117824 */ /* 0x040fe200078e0a11 */
[----:B------:R-:W-:Y:S01]  /*0570*/  LOP3.LUT R0, R11, 0x1, RZ, 0xc0, !PT ;  /* 0x000000010b007812 */ /* 0x000fe200078ec0ff */
[----:B------:R-:W-:Y:S01]  /*0580*/  IMAD.IADD R3, R6, 0x1, -R3 ;  /* 0x0000000106037824 */ /* 0x000fe200078e0a03 */
[----:B------:R-:W-:Y:S01]  /*0590*/  SHF.R.S32.HI R8, RZ, 0x1, R8 ;  /* 0x00000001ff087819 */ /* 0x000fe20000011408 */
[----:B------:R-:W-:Y:S01]  /*05a0*/  IMAD.IADD R4, R9, 0x1, -R4 ;  /* 0x0000000109047824 */ /* 0x000fe200078e0a04 */
[----:B------:R-:W-:Y:S01]  /*05b0*/  LEA.HI R6, R11, R11, RZ, 0x1 ;  /* 0x0000000b0b067211 */ /* 0x000fe200078f08ff */
[----:B------:R-:W-:Y:S01]  /*05c0*/  IMAD.SHL.U32 R9, R13, 0x10, RZ ;  /* 0x000000100d097824 */ /* 0x000fe200078e00ff */
[----:B------:R-:W-:-:S02]  /*05d0*/  ISETP.NE.U32.AND P5, PT, R0, 0x1, PT ;  /* 0x000000010000780c */ /* 0x000fc40003fa5070 */
[C---:B------:R-:W-:Y:S01]  /*05e0*/  LOP3.LUT P6, RZ, R8.reuse, 0x2, RZ, 0xc0, !PT ;  /* 0x0000000208ff7812 */ /* 0x040fe200078cc0ff */
[----:B------:R-:W-:Y:S01]  /*05f0*/  IMAD.SHL.U32 R8, R8, 0x40, RZ ;  /* 0x0000004008087824 */ /* 0x000fe200078e00ff */
[----:B------:R-:W-:Y:S02]  /*0600*/  LOP3.LUT R174, R174, 0x1c0, RZ, 0xc0, !PT ;  /* 0x000001c0aeae7812 */ /* 0x000fe400078ec0ff */
[----:B------:R-:W-:Y:S02]  /*0610*/  LOP3.LUT R0, R6, 0x3fffffe, RZ, 0xc0, !PT ;  /* 0x03fffffe06007812 */ /* 0x000fe400078ec0ff */
[----:B------:R-:W-:Y:S02]  /*0620*/  SHF.R.S32.HI R178, RZ, 0x3, R178 ;  /* 0x00000003ffb27819 */ /* 0x000fe400000114b2 */
[----:B------:R-:W-:Y:S01]  /*0630*/  LOP3.LUT R14, R174, 0x30, R9, 0xf8, !PT ;  /* 0x00000030ae0e7812 */ /* 0x000fe200078ef809 */
[----:B------:R-:W-:Y:S01]  /*0640*/  IMAD.IADD R9, R11, 0x1, -R0 ;  /* 0x000000010b097824 */ /* 0x000fe200078e0a00 */
[----:B------:R-:W-:Y:S01]  /*0650*/  LOP3.LUT R8, R8, 0xc0, RZ, 0xc0, !PT ;  /* 0x000000c008087812 */ /* 0x000fe200078ec0ff */
[----:B------:R-:W-:Y:S01]  /*0660*/  IMAD R0, R178, 0x8, R17 ;  /* 0x00000008b2007824 */ /* 0x000fe200078e0211 */
[----:B------:R-:W-:Y:S01]  /*0670*/  SHF.R.S32.HI R7, RZ, 0x7, R7 ;  /* 0x00000007ff077819 */ /* 0x000fe20000011407 */
[----:B------:R-:W-:Y:S01]  /*0680*/  IMAD R178, R13, 0x2, R178 ;  /* 0x000000020db27824 */ /* 0x000fe200078e02b2 */
[--C-:B------:R-:W-:Y:S01]  /*0690*/  LOP3.LUT R13, R14, 0x8, R15.reuse, 0xf8, !PT ;  /* 0x000000080e0d7812 */ /* 0x100fe200078ef80f */
[----:B------:R-:W-:Y:S01]  /*06a0*/  IMAD R194, R9, 0x20, R194 ;  /* 0x0000002009c27824 */ /* 0x000fe200078e02c2 */
[----:B------:R-:W-:Y:S01]  /*06b0*/  LOP3.LUT R15, R8, 0x8, R15, 0xf8, !PT ;  /* 0x00000008080f7812 */ /* 0x000fe200078ef80f */
[C---:B------:R-:W-:Y:S01]  /*06c0*/  IMAD R10, R7.reuse, 0x1000, R10 ;  /* 0x00001000070a7824 */ /* 0x040fe200078e020a */
[----:B------:R-:W-:Y:S01]  /*06d0*/  SHF.R.U32.HI R8, RZ, 0x3, R8 ;  /* 0x00000003ff087819 */ /* 0x000fe20000011608 */
[----:B------:R-:W-:Y:S01]  /*06e0*/  IMAD.SHL.U32 R7, R7, 0x8, RZ ;  /* 0x0000000807077824 */ /* 0x000fe200078e00ff */
[C---:B------:R-:W-:Y:S01]  /*06f0*/  LOP3.LUT P4, RZ, R11.reuse, 0x2, RZ, 0xc0, !PT ;  /* 0x000000020bff7812 */ /* 0x040fe2000788c0ff */
[----:B------:R-:W-:Y:S01]  /*0700*/  IMAD.SHL.U32 R11, R11, 0x40, RZ ;  /* 0x000000400b0b7824 */ /* 0x000fe200078e00ff */
[----:B------:R-:W-:Y:S01]  /*0710*/  SHF.R.S32.HI R6, RZ, 0x1, R6 ;  /* 0x00000001ff067819 */ /* 0x000fe20000011406 */
[----:B------:R-:W-:Y:S01]  /*0720*/  IMAD.SHL.U32 R0, R0, 0x20, RZ ;  /* 0x0000002000007824 */ /* 0x000fe200078e00ff */
[----:B------:R-:W-:Y:S01]  /*0730*/  LOP3.LUT R8, R15, R8, RZ, 0x3c, !PT ;  /* 0x000000080f087212 */ /* 0x000fe200078e3cff */
[----:B------:R-:W-:Y:S01]  /*0740*/  IMAD R10, R183, 0x400, R10 ;  /* 0x00000400b70a7824 */ /* 0x000fe200078e020a */
[C---:B------:R-:W-:Y:S01]  /*0750*/  R2P PR, R3.reuse, 0x6 ;  /* 0x0000000603007804 */ /* 0x040fe20000000000 */
[C---:B------:R-:W-:Y:S01]  /*0760*/  IMAD.SHL.U32 R9, R6.reuse, 0x40, RZ ;  /* 0x0000004006097824 */ /* 0x040fe200078e00ff */
[----:B------:R-:W-:Y:S01]  /*0770*/  LOP3.LUT P3, RZ, R6, 0x2, RZ, 0xc0, !PT ;  /* 0x0000000206ff7812 */ /* 0x000fe2000786c0ff */
[----:B------:R-:W-:Y:S01]  /*0780*/  IMAD.SHL.U32 R6, R3, 0x40, RZ ;  /* 0x0000004003067824 */ /* 0x000fe200078e00ff */
[----:B------:R-:W-:Y:S01]  /*0790*/  SHF.R.U32.HI R174, RZ, 0x3, R174 ;  /* 0x00000003ffae7819 */ /* 0x000fe200000116ae */
[----:B------:R-:W-:Y:S01]  /*07a0*/  IMAD.U32 R177, R177, 0x20, R8 ;  /* 0x00000020b1b17824 */ /* 0x000fe200078e0008 */
[C---:B------:R-:W-:Y:S01]  /*07b0*/  LOP3.LUT P0, RZ, R4.reuse, 0x2, RZ, 0xc0, !PT ;  /* 0x0000000204ff7812 */ /* 0x040fe2000780c0ff */
[----:B------:R-:W-:Y:S01]  /*07c0*/  IMAD.SHL.U32 R8, R5, 0x10, RZ ;  /* 0x0000001005087824 */ /* 0x000fe200078e00ff */
[----:B------:R-:W-:Y:S01]  /*07d0*/  LOP3.LUT R11, R11, 0x1c0, RZ, 0xc0, !PT ;  /* 0x000001c00b0b7812 */ /* 0x000fe200078ec0ff */
[----:B------:R-:W-:Y:S01]  /*07e0*/  IMAD.SHL.U32 R4, R4, 0x40, RZ ;  /* 0x0000004004047824 */ /* 0x000fe200078e00ff */
[----:B------:R-:W-:Y:S01]  /*07f0*/  LOP3.LUT R7, R7, 0x8, RZ, 0xc0, !PT ;  /* 0x0000000807077812 */ /* 0x000fe200078ec0ff */
[----:B------:R-:W-:Y:S01]  /*0800*/  IMAD.SHL.U32 R177, R177, 0x2, RZ ;  /* 0x00000002b1b17824 */ /* 0x000fe200078e00ff */
[----:B------:R-:W-:-:S02]  /*0810*/  LOP3.LUT R9, R9, 0xc0, RZ, 0xc0, !PT ;  /* 0x000000c009097812 */ /* 0x000fc400078ec0ff */
[----:B------:R-:W-:Y:S02]  /*0820*/  LOP3.LUT R174, R13, R174, RZ, 0x3c, !PT ;  /* 0x000000ae0dae7212 */ /* 0x000fe400078e3cff */
[----:B------:R-:W-:Y:S02]  /*0830*/  LOP3.LUT R6, R6, 0x1c0, RZ, 0xc0, !PT ;  /* 0x000001c006067812 */ /* 0x000fe400078ec0ff */
[----:B------:R-:W-:Y:S01]  /*0840*/  LOP3.LUT R12, R11, 0x20, R12, 0xf8, !PT ;  /* 0x000000200b0c7812 */ /* 0x000fe200078ef80c */
[----:B------:R-:W-:Y:S01]  /*0850*/  IMAD R174, R5, 0x200, R174 ;  /* 0x0000020005ae7824 */ /* 0x000fe200078e02ae */
[----:B------:R-:W-:Y:S02]  /*0860*/  LOP3.LUT R179, R7, 0x10, R8, 0xf8, !PT ;  /* 0x0000001007b37812 */ /* 0x000fe400078ef808 */
[----:B------:R-:W-:Y:S02]  /*0870*/  LOP3.LUT R4, R4, 0xc0, RZ, 0xc0, !PT ;  /* 0x000000c004047812 */ /* 0x000fe400078ec0ff */
[----:B------:R-:W-:-:S02]  /*0880*/  SHF.R.U32.HI R11, RZ, 0x3, R11 ;  /* 0x00000003ff0b7819 */ /* 0x000fc4000001160b */
[----:B------:R-:W-:Y:S02]  /*0890*/  SHF.R.U32.HI R8, RZ, 0x3, R9 ;  /* 0x00000003ff087819 */ /* 0x000fe40000011609 */
[----:B------:R-:W-:Y:S02]  /*08a0*/  LOP3.LUT R180, R180, 0x8, RZ, 0xc0, !PT ;  /* 0x00000008b4b47812 */ /* 0x000fe400078ec0ff */
[----:B------:R-:W-:Y:S02]  /*08b0*/  SHF.R.U32.HI R3, RZ, 0x3, R6 ;  /* 0x00000003ff037819 */ /* 0x000fe40000011606 */
[----:B------:R-:W-:Y:S02]  /*08c0*/  SHF.R.U32.HI R5, RZ, 0x3, R4 ;  /* 0x00000003ff057819 */ /* 0x000fe40000011604 */
[----:B------:R-:W-:Y:S02]  /*08d0*/  LOP3.LUT R11, R12, R11, RZ, 0x3c, !PT ;  /* 0x0000000b0c0b7212 */ /* 0x000fe400078e3cff */
[----:B------:R-:W-:-:S02]  /*08e0*/  LOP3.LUT R7, R8, R9, R7, 0x1e, !PT ;  /* 0x0000000908077212 */ /* 0x000fc400078e1e07 */
[----:B------:R-:W-:Y:S01]  /*08f0*/  LOP3.LUT R9, R3, R6, R180, 0x1e, !PT ;  /* 0x0000000603097212 */ /* 0x000fe200078e1eb4 */
[----:B------:R-:W-:Y:S01]  /*0900*/  IMAD R3, R183, 0x200, R0 ;  /* 0x00000200b7037824 */ /* 0x000fe200078e0200 */
[----:B------:R-:W-:Y:S01]  /*0910*/  LOP3.LUT R180, R5, R4, R180, 0x1e, !PT ;  /* 0x0000000405b47212 */ /* 0x000fe200078e1eb4 */
[----:B------:R-:W-:Y:S01]  /*0920*/  IMAD.IADD R192, R11, 0x1, R10 ;  /* 0x000000010bc07824 */ /* 0x000fe200078e020a */
[----:B------:R-:W-:Y:S01]  /*0930*/  SEL R173, R175, 0xffffffe0, !P1 ;  /* 0xffffffe0afad7807 */ /* 0x000fe20004800000 */
[----:B------:R-:W-:Y:S01]  /*0940*/  IMAD.U32 R178, R178, 0x200, R9 ;  /* 0x00000200b2b27824 */ /* 0x000fe200078e0009 */
[----:B------:R-:W-:Y:S01]  /*0950*/  SEL R196, R196, 0x10, !P5 ;  /* 0x00000010c4c47807 */ /* 0x000fe20006800000 */
[----:B------:R-:W-:Y:S01]  /*0960*/  IMAD.IADD R180, R3, 0x1, R180 ;  /* 0x0000000103b47824 */ /* 0x000fe200078e02b4 */
[----:B------:R-:W-:Y:S01]  /*0970*/  LEA R192, R192, UR6, 0x1 ;  /* 0x00000006c0c07c11 */ /* 0x000fe2000f8e08ff */
[----:B------:R-:W-:Y:S01]  /*0980*/  IMAD.IADD R194, R7, 0x1, R194 ;  /* 0x0000000107c27824 */ /* 0x000fe200078e02c2 */
[----:B------:R-:W-:Y:S01]  /*0990*/  LEA R178, R178, UR4, 0x1 ;  /* 0x00000004b2b27c11 */ /* 0x000fe2000f8e08ff */
[----:B------:R-:W-:Y:S01]  /*09a0*/  IMAD.MOV.U32 R3, RZ, RZ, 0x40 ;  /* 0x00000040ff037424 */ /* 0x000fe200078e00ff */
[----:B------:R-:W-:Y:S01]  /*09b0*/  LOP3.LUT R179, R5, R179, R4, 0x1e, !PT ;  /* 0x000000b305b37212 */ /* 0x000fe200078e1e04 */
[----:B------:R-:W-:Y:S01]  /*09c0*/  VIADD R193, R192, 0x20 ;  /* 0x00000020c0c17836 */ /* 0x000fe20000000000 */
[----:B------:R-:W-:Y:S01]  /*09d0*/  LEA R194, R194, UR5, 0x1 ;  /* 0x00000005c2c27c11 */ /* 0x000fe2000f8e08ff */
[----:B------:R-:W-:Y:S01]  /*09e0*/  @P4 VIADD R193, R192, 0xffffffe0 ;  /* 0xffffffe0c0c14836 */ /* 0x000fe20000000000 */
[----:B------:R-:W-:Y:S01]  /*09f0*/  SEL R3, R3, 0xffffffc0, !P2 ;  /* 0xffffffc003037807 */ /* 0x000fe20005000000 */
[----:B------:R-:W-:Y:S01]  /*0a00*/  IMAD.IADD R173, R178, 0x1, R173 ;  /* 0x00000001b2ad7824 */ /* 0x000fe200078e02ad */
[----:B------:R-:W-:Y:S01]  /*0a10*/  SHF.R.S32.HI R2, RZ, 0x2, R2 ;  /* 0x00000002ff027819 */ /* 0x000fe20000011402 */
[----:B------:R-:W-:Y:S01]  /*0a20*/  IMAD.IADD R195, R192, 0x1, R196 ;  /* 0x00000001c0c37824 */ /* 0x000fe200078e02c4 */
[C---:B------:R-:W-:Y:S01]  /*0a30*/  SEL R176, R175.reuse, 0xffffffe0, !P6 ;  /* 0xffffffe0afb07807 */ /* 0x040fe20007000000 */
[----:B------:R-:W-:Y:S01]  /*0a40*/  VIADD R197, R194, 0x20 ;  /* 0x00000020c2c57836 */ /* 0x000fe20000000000 */
[----:B------:R-:W-:Y:S01]  /*0a50*/  SEL R175, R175, 0xffffffe0, !P0 ;  /* 0xffffffe0afaf7807 */ /* 0x000fe20004000000 */
[----:B------:R-:W-:Y:S01]  /*0a60*/  IMAD.IADD R172, R178, 0x1, R3 ;  /* 0x00000001b2ac7824 */ /* 0x000fe200078e0203 */
[----:B------:R-:W-:Y:S01]  /*0a70*/  LEA R174, R174, UR6, 0x1 ;  /* 0x00000006aeae7c11 */ /* 0x000fe2000f8e08ff */
[----:B------:R-:W-:Y:S01]  /*0a80*/  IMAD.IADD R179, R0, 0x1, R179 ;  /* 0x0000000100b37824 */ /* 0x000fe200078e02b3 */
[----:B------:R-:W-:Y:S01]  /*0a90*/  IADD3 R176, R176, UR5, R177 ;  /* 0x00000005b0b07c10 */ /* 0x000fe2000fffe0b1 */
[----:B------:R-:W-:Y:S01]  /*0aa0*/  IMAD R190, R183, 0x10, R2 ;  /* 0x00000010b7be7824 */ /* 0x000fe200078e0202 */
[----:B------:R-:W-:Y:S01]  /*0ab0*/  ULDC.64 UR4, c[0x0][0x300] ;  /* 0x0000c00000047ab9 */ /* 0x000fe20000000a00 */
[----:B------:R-:W-:-:S02]  /*0ac0*/  IMAD.IADD R196, R196, 0x1, R193 ;  /* 0x00000001c4c47824 */ /* 0x000fc400078e02c1 */
[----:B------:R-:W-:Y:S02]  /*0ad0*/  IMAD.IADD R3, R173, 0x1, R3 ;  /* 0x00000001ad037824 */ /* 0x000fe400078e0203 */
[----:B---34-:R-:W-:-:S07]  /*0ae0*/  @P3 VIADD R197, R194, 0xffffffe0 ;  /* 0xffffffe0c2c53836 */ /* 0x018fce0000000000 */
.L_x_795:
[----:B-1----:R-:W1:Y:S01]  /*0af0*/  LDC.64 R6, c[0x0][0x2f0] ;  /* 0x0000bc00ff067b82 */ /* 0x002e620000000a00 */
[C---:B--2---:R-:W-:Y:S01]  /*0b00*/  IMAD.SHL.U32 R9, R189.reuse, 0x4, RZ ;  /* 0x00000004bd097824 */ /* 0x044fe200078e00ff */
[----:B------:R-:W-:Y:S01]  /*0b10*/  SHF.R.S32.HI R23, RZ, 0x1f, R189 ;  /* 0x0000001fff177819 */ /* 0x000fe200000114bd */
[----:B------:R-:W-:Y:S01]  /*0b20*/  IMAD.MOV.U32 R0, RZ, RZ, -0x1 ;  /* 0xffffffffff007424 */ /* 0x000fe200078e00ff */
[----:B------:R-:W-:Y:S02]  /*0b30*/  ISETP.NE.U32.AND P4, PT, RZ, UR4, PT ;  /* 0x00000004ff007c0c */ /* 0x000fe4000bf85070 */
[----:B------:R-:W-:Y:S02]  /*0b40*/  SHF.L.U64.HI R2, R189, 0x2, R23 ;  /* 0x00000002bd027819 */ /* 0x000fe40000010217 */
[----:B---3--:R-:W2:Y:S01]  /*0b50*/  LDC.64 R4, c[0x0][0x308] ;  /* 0x0000c200ff047b82 */ /* 0x008ea20000000a00 */
[----:B------:R-:W-:Y:S02]  /*0b60*/  ISETP.NE.AND.EX P4, PT, RZ, UR5, PT, P4 ;  /* 0x00000005ff007c0c */ /* 0x000fe4000bf85340 */
[----:B-1----:R-:W-:-:S02]  /*0b70*/  ISETP.NE.U32.AND P0, PT, R6, RZ, PT ;  /* 0x000000ff0600720c */ /* 0x002fc40003f05070 */
[----:B------:R-:W-:Y:S02]  /*0b80*/  IADD3 R12, P1, R9, R6, RZ ;  /* 0x00000006090c7210 */ /* 0x000fe40007f3e0ff */
[----:B------:R-:W-:-:S03]  /*0b90*/  ISETP.NE.AND.EX P0, PT, R7, RZ, PT, P0 ;  /* 0x000000ff0700720c */ /* 0x000fc60003f05300 */
[----:B------:R-:W-:Y:S01]  /*0ba0*/  IMAD.X R13, R2, 0x1, R7, P1 ;  /* 0x00000001020d7824 */ /* 0x000fe200008e0607 */
[----:B--2---:R-:W-:Y:S01]  /*0bb0*/  ISETP.NE.U32.AND P3, PT, R4, RZ, PT ;  /* 0x000000ff0400720c */ /* 0x004fe20003f65070 */
[----:B------:R-:W-:Y:S02]  /*0bc0*/  IMAD.MOV.U32 R207, RZ, RZ, RZ ;  /* 0x000000ffffcf7224 */ /* 0x000fe400078e00ff */
[----:B------:R-:W-:Y:S01]  /*0bd0*/  @P4 IADD3 R10, P2, R9, UR4, RZ ;  /* 0x00000004090a4c10 */ /* 0x000fe2000ff5e0ff */
[----:B------:R-:W1:Y:S01]  /*0be0*/  LDC.U8 R8, c[0x0][0x3c2] ;  /* 0x0000f080ff087b82 */ /* 0x000e620000000000 */
[----:B------:R-:W-:-:S04]  /*0bf0*/  ISETP.NE.AND.EX P3, PT, R5, RZ, PT, P3 ;  /* 0x000000ff0500720c */ /* 0x000fc80003f65330 */
[----:B------:R-:W2:Y:S03]  /*0c00*/  @P0 LDG.E R0, desc[UR36][R12.64] ;  /* 0x000000240c000981 */ /* 0x000ea6000c1e1900 */
[----:B------:R-:W3:Y:S01]  /*0c10*/  LDC.64 R6, c[0x0][0x2f8] ;  /* 0x0000be00ff067b82 */ /* 0x000ee20000000a00 */
[----:B------:R-:W2:Y:S01]  /*0c20*/  @P0 LDG.E R21, desc[UR36][R12.64+0x4] ;  /* 0x000004240c150981 */ /* 0x000ea2000c1e1900 */
[----:B------:R-:W-:-:S04]  /*0c30*/  @P4 IADD3.X R11, R2, UR5, RZ, P2, !PT ;  /* 0x00000005020b4c10 */ /* 0x000fc800097fe4ff */
[----:B------:R-:W-:Y:S01]  /*0c40*/  @P3 IADD3 R210, P1, R9, R4, RZ ;  /* 0x0000000409d23210 */ /* 0x000fe20007f3e0ff */
[----:B------:R-:W4:Y:S04]  /*0c50*/  @P4 LDG.E R207, desc[UR36][R10.64] ;  /* 0x000000240acf4981 */ /* 0x000f28000c1e1900 */
[----:B------:R-:W-:Y:S02]  /*0c60*/  @P3 IMAD.X R211, R2, 0x1, R5, P1 ;  /* 0x0000000102d33824 */ /* 0x000fe400008e0605 */
[----:B------:R-:W3:Y:S03]  /*0c70*/  @!P3 LDC.64 R4, c[0x0][0x318] ;  /* 0x0000c600ff04bb82 */ /* 0x000ee60000000a00 */
[----:B------:R-:W4:Y:S01]  /*0c80*/  @P3 LDG.E R210, desc[UR36][R210.64] ;  /* 0x00000024d2d23981 */ /* 0x000f22000c1e1900 */
[----:B-1----:R-:W-:-:S02]  /*0c90*/  ISETP.NE.AND P4, PT, R8, RZ, PT ;  /* 0x000000ff0800720c */ /* 0x002fc40003f85270 */
[----:B---3--:R-:W-:-:S04]  /*0ca0*/  ISETP.EQ.U32.AND P2, PT, R6, RZ, PT ;  /* 0x000000ff0600720c */ /* 0x008fc80003f42070 */
[----:B------:R-:W-:Y:S02]  /*0cb0*/  ISETP.EQ.OR.EX P2, PT, R7, RZ, !P4, P2 ;  /* 0x000000ff0700720c */ /* 0x000fe40006742720 */
[----:B------:R-:W-:Y:S01]  /*0cc0*/  IADD3 R8, P1, R9, R6, RZ ;  /* 0x0000000609087210 */ /* 0x000fe20007f3e0ff */
[----:B------:R-:W-:-:S04]  /*0cd0*/  IMAD.MOV.U32 R212, RZ, RZ, -0x1 ;  /* 0xffffffffffd47424 */ /* 0x000fc800078e00ff */
[----:B------:R-:W-:Y:S02]  /*0ce0*/  IMAD.X R9, R2, 0x1, R7, P1 ;  /* 0x0000000102097824 */ /* 0x000fe400008e0607 */
[----:B------:R-:W1:Y:S01]  /*0cf0*/  @!P3 LDC R2, c[0x0][0x2cc] ;  /* 0x0000b300ff02bb82 */ /* 0x000e620000000800 */
[----:B------:R-:W-:-:S03]  /*0d00*/  @!P3 ISETP.NE.U32.AND P1, PT, R4, RZ, PT ;  /* 0x000000ff0400b20c */ /* 0x000fc60003f25070 */
[----:B-----5:R3:W5:Y:S01]  /*0d10*/  @!P2 LDG.E R212, desc[UR36][R8.64] ;  /* 0x0000002408d4a981 */ /* 0x020762000c1e1900 */
[----:B------:R-:W-:-:S03]  /*0d20*/  ISETP.NE.U32.AND P2, PT, R6, RZ, PT ;  /* 0x000000ff0600720c */ /* 0x000fc60003f45070 */
[----:B------:R-:W2:Y:S01]  /*0d30*/  LDC R4, c[0x0][0x2c8] ;  /* 0x0000b200ff047b82 */ /* 0x000ea20000000800 */
[----:B------:R-:W-:Y:S02]  /*0d40*/  ISETP.NE.AND.EX P2, PT, R7, RZ, PT, P2 ;  /* 0x000000ff0700720c */ /* 0x000fe40003f45320 */
[----:B------:R-:W-:-:S04]  /*0d50*/  @!P3 ISETP.NE.AND.EX P1, PT, R5, RZ, PT, P1 ;  /* 0x000000ff0500b20c */ /* 0x000fc80003f25310 */
[----:B-1----:R-:W-:Y:S01]  /*0d60*/  @!P3 SEL R2, R2, RZ, P1 ;  /* 0x000000ff0202b207 */ /* 0x002fe20000800000 */
[----:B--2---:R-:W-:-:S06]  /*0d70*/  @P0 IMAD.IADD R21, R21, 0x1, -R0 ;  /* 0x0000000115150824 */ /* 0x004fcc00078e0a00 */
[----:B------:R-:W1:Y:S01]  /*0d80*/  @!P0 LDC R21, c[0x0][0x2c4] ;  /* 0x0000b100ff158b82 */ /* 0x000e620000000800 */
[----:B----4-:R-:W-:Y:S01]  /*0d90*/  @P3 IMAD.IADD R210, R210, 0x1, -R207 ;  /* 0x00000001d2d23824 */ /* 0x010fe200078e0acf */
[----:B---3--:R-:W-:Y:S06]  /*0da0*/  @!P2 BRA `(.L_x_767) ;  /* 0x00000000000ca947 */ /* 0x008fec0003800000 */
[----:B------:R-:W2:Y:S02]  /*0db0*/  @P4 LDG.E R5, desc[UR36][R8.64+0x4] ;  /* 0x0000042408054981 */ /* 0x000ea4000c1e1900 */
[----:B--2--5:R-:W-:-:S06]  /*0dc0*/  @P4 IADD3 R4, R5, -R212, RZ ;  /* 0x800000d405044210 */ /* 0x024fcc0007ffe0ff */
[----:B------:R2:W5:Y:S02]  /*0dd0*/  @!P4 LDG.E R4, desc[UR36][R8.64] ;  /* 0x000000240804c981 */ /* 0x000564000c1e1900 */
.L_x_767:
[----:B------:R-:W-:Y:S01]  /*0de0*/  IMAD.SHL.U32 R19, R191, 0x80, RZ ;  /* 0x00000080bf137824 */ /* 0x000fe200078e00ff */
[----:B-----5:R-:W-:-:S04]  /*0df0*/  @!P3 IADD3 R210, R2, R4, -R207 ;  /* 0x0000000402d2b210 */ /* 0x020fc80007ffe8cf */
[----:B------:R-:W-:-:S13]  /*0e00*/  ISETP.GT.AND P1, PT, R210, R19, PT ;  /* 0x00000013d200720c */ /* 0x000fda0003f24270 */
[----:B------:R-:W-:Y:S05]  /*0e10*/  @!P1 BRA `(.L_x_768) ;  /* 0x0000007800bc9947 */ /* 0x000fea0003800000 */
[----:B------:R-:W2:Y:S01]  /*0e20*/  LDC R25, c[0x0][0x278] ;  /* 0x00009e00ff197b82 */ /* 0x000ea20000000800 */
[----:B-1----:R-:W-:Y:S01]  /*0e30*/  VIADD R7, R21, 0x3f ;  /* 0x0000003f15077836 */ /* 0x002fe20000000000 */
[----:B------:R-:W-:Y:S01]  /*0e40*/  IABS R11, R188 ;  /* 0x000000bc000b7213 */ /* 0x000fe20000000000 */
[----:B------:R-:W-:Y:S01]  /*0e50*/  IMAD.SHL.U32 R31, R189, 0x80, RZ ;  /* 0x00000080bd1f7824 */ /* 0x000fe200078e00ff */
[----:B------:R-:W-:Y:S01]  /*0e60*/  ISETP.NE.AND P2, PT, R212, -0x1, PT ;  /* 0xffffffffd400780c */ /* 0x000fe20003f45270 */
[----:B------:R-:W-:Y:S01]  /*0e70*/  ULDC UR23, c[0x0][0x2dc] ;  /* 0x0000b70000177ab9 */ /* 0x000fe20000000800 */
[----:B------:R-:W-:Y:S01]  /*0e80*/  SHF.R.S32.HI R2, RZ, 0x1f, R7 ;  /* 0x0000001fff027819 */ /* 0x000fe20000011407 */
[----:B------:R-:W-:Y:S01]  /*0e90*/  ULDC UR14, c[0x0][0x270] ;  /* 0x00009c00000e7ab9 */ /* 0x000fe20000000800 */
[----:B------:R-:W1:Y:S01]  /*0ea0*/  LDC.64 R4, c[0x0][0x228] ;  /* 0x00008a00ff047b82 */ /* 0x000e620000000a00 */
[----:B------:R-:W-:Y:S01]  /*0eb0*/  SEL R31, R31, RZ, P0 ;  /* 0x000000ff1f1f7207 */ /* 0x000fe20000000000 */
[----:B------:R-:W-:Y:S01]  /*0ec0*/  UIMAD.WIDE UR8, UR23, UR14, URZ ;  /* 0x0000000e170872a5 */ /* 0x000fe2000f8e023f */
[----:B------:R-:W-:Y:S01]  /*0ed0*/  LEA.HI R2, R2, R7, RZ, 0x6 ;  /* 0x0000000702027211 */ /* 0x000fe200078f30ff */
[----:B------:R-:W3:Y:S03]  /*0ee0*/  S2R R32, SR_CTAID.X ;  /* 0x0000000000207919 */ /* 0x000ee60000002500 */
[----:B------:R-:W-:Y:S01]  /*0ef0*/  LOP3.LUT R22, R2, 0xffffffc0, RZ, 0xc0, !PT ;  /* 0xffffffc002167812 */ /* 0x000fe200078ec0ff */
[----:B------:R-:W4:Y:S01]  /*0f00*/  LDC.64 R16, c[0x0][0x240] ;  /* 0x00009000ff107b82 */ /* 0x000f220000000a00 */
[C---:B------:R-:W-:Y:S01]  /*0f10*/  @P2 IADD3 R14, R207.reuse, R212, RZ ;  /* 0x000000d4cf0e2210 */ /* 0x040fe20007ffe0ff */
[----:B------:R-:W-:-:S02]  /*0f20*/  @P2 IMAD.IADD R42, R207, 0x1, R212 ;  /* 0x00000001cf2a2824 */ /* 0x000fc400078e02d4 */
[----:B------:R-:W-:Y:S01]  /*0f30*/  VIADD R22, R22, 0xffffffc0 ;  /* 0xffffffc016167836 */ /* 0x000fe20000000000 */
[----:B--2---:R-:W-:-:S03]  /*0f40*/  IABS R8, R25 ;  /* 0x0000001900087213 */ /* 0x004fc60000000000 */
[----:B------:R-:W2:Y:S01]  /*0f50*/  LDC R36, c[0x0][0x2d4] ;  /* 0x0000b500ff247b82 */ /* 0x000ea20000000800 */
[----:B------:R-:W-:Y:S01]  /*0f60*/  IADD3 R31, P1, R22, R31, RZ ;  /* 0x0000001f161f7210 */ /* 0x000fe20007f3e0ff */
[----:B------:R-:W5:Y:S01]  /*0f70*/  I2F.RP R6, R8 ;  /* 0x0000000800067306 */ /* 0x000f620000209400 */
[----:B------:R-:W-:-:S03]  /*0f80*/  SHF.R.S32.HI R20, RZ, 0x1f, R22 ;  /* 0x0000001fff147819 */ /* 0x000fc60000011416 */
[----:B------:R-:W-:Y:S01]  /*0f90*/  IMAD R37, R31, UR9, RZ ;  /* 0x000000091f257c24 */ /* 0x000fe2000f8e02ff */
[----:B------:R-:W-:Y:S01]  /*0fa0*/  ISETP.NE.AND P5, PT, R25, RZ, PT ;  /* 0x000000ff1900720c */ /* 0x000fe20003fa5270 */
[-C--:B-1----:R-:W-:Y:S01]  /*0fb0*/  IMAD R24, R23, R4.reuse, RZ ;  /* 0x0000000417187224 */ /* 0x082fe200078e02ff */
[----:B------:R-:W1:Y:S01]  /*0fc0*/  LDC R34, c[0x0][0x2c4] ;  /* 0x0000b100ff227b82 */ /* 0x000e620000000800 */
[----:B------:R-:W-:-:S04]  /*0fd0*/  IMAD.WIDE.U32 R26, R189, R4, RZ ;  /* 0x00000004bd1a7225 */ /* 0x000fc800078e00ff */
[C---:B------:R-:W-:Y:S01]  /*0fe0*/  IMAD R24, R189.reuse, R5, R24 ;  /* 0x00000005bd187224 */ /* 0x040fe200078e0218 */
[----:B------:R-:W-:Y:S01]  /*0ff0*/  SHF.L.U64.HI R5, R189, 0x7, R23 ;  /* 0x00000007bd057819 */ /* 0x000fe20000010217 */
[C---:B----4-:R-:W-:Y:S01]  /*1000*/  IMAD R10, R0.reuse, R17, RZ ;  /* 0x00000011000a7224 */ /* 0x050fe200078e02ff */
[----:B------:R-:W4:Y:S01]  /*1010*/  LDC.U8 R35, c[0x0][0x480] ;  /* 0x00012000ff237b82 */ /* 0x000f220000000000 */
[----:B-----5:R-:W5:Y:S01]  /*1020*/  MUFU.RCP R12, R6 ;  /* 0x00000006000c7308 */ /* 0x020f620000001000 */
[----:B------:R-:W-:Y:S01]  /*1030*/  SEL R5, R5, RZ, P0 ;  /* 0x000000ff05057207 */ /* 0x000fe20000000000 */
[----:B------:R-:W-:Y:S01]  /*1040*/  IMAD.IADD R24, R27, 0x1, R24 ;  /* 0x000000011b187824 */ /* 0x000fe200078e0218 */
[----:B------:R-:W-:Y:S02]  /*1050*/  ISETP.NE.AND P0, PT, R0, -0x1, PT ;  /* 0xffffffff0000780c */ /* 0x000fe40003f05270 */
[----:B--2---:R-:W-:Y:S01]  /*1060*/  SHF.R.S32.HI R28, RZ, 0x1f, R36 ;  /* 0x0000001fff1c7819 */ /* 0x004fe20000011424 */
[----:B------:R-:W-:-:S04]  /*1070*/  IMAD.WIDE.U32 R40, R189, R36, RZ ;  /* 0x00000024bd287225 */ /* 0x000fc800078e00ff */
[----:B------:R-:W-:Y:S02]  /*1080*/  IMAD R39, R28, R189, RZ ;  /* 0x000000bd1c277224 */ /* 0x000fe400078e02ff */
[----:B------:R-:W-:Y:S02]  /*1090*/  IMAD R38, R40, UR9, RZ ;  /* 0x0000000928267c24 */ /* 0x000fe4000f8e02ff */
[----:B------:R-:W-:Y:S02]  /*10a0*/  IMAD R39, R23, R36, R39 ;  /* 0x0000002417277224 */ /* 0x000fe400078e0227 */
[----:B-----5:R-:W-:Y:S02]  /*10b0*/  VIADD R12, R12, 0xffffffe ;  /* 0x0ffffffe0c0c7836 */ /* 0x020fe40000000000 */
[----:B------:R-:W-:Y:S02]  /*10c0*/  IMAD.IADD R39, R41, 0x1, R39 ;  /* 0x0000000129277824 */ /* 0x000fe400078e0227 */
[----:B------:R-:W2:Y:S02]  /*10d0*/  F2I.FTZ.U32.TRUNC.NTZ R13, R12 ;  /* 0x0000000c000d7305 */ /* 0x000ea4000021f000 */
[----:B--2---:R-:W-:-:S02]  /*10e0*/  IADD3 R9, RZ, -R13, RZ ;  /* 0x8000000dff097210 */ /* 0x004fc40007ffe0ff */
[----:B------:R-:W-:-:S03]  /*10f0*/  MOV R12, RZ ;  /* 0x000000ff000c7202 */ /* 0x000fc60000000f00 */
[----:B------:R-:W-:Y:S02]  /*1100*/  IMAD R18, R9, R8, RZ ;  /* 0x0000000809127224 */ /* 0x000fe400078e02ff */
[----:B------:R-:W2:Y:S02]  /*1110*/  LDC.U8 R9, c[0x0][0x3d8] ;  /* 0x0000f600ff097b82 */ /* 0x000ea40000000000 */
[----:B------:R-:W-:-:S04]  /*1120*/  IMAD.HI.U32 R18, R13, R18, R12 ;  /* 0x000000120d127227 */ /* 0x000fc800078e000c */
[----:B------:R-:W-:-:S04]  /*1130*/  IMAD.WIDE.U32 R12, R0, R16, RZ ;  /* 0x00000010000c7225 */ /* 0x000fc800078e00ff */
[----:B------:R-:W-:Y:S01]  /*1140*/  IMAD.HI.U32 R18, R18, R11, RZ ;  /* 0x0000000b12127227 */ /* 0x000fe200078e00ff */
[----:B------:R-:W-:Y:S02]  /*1150*/  SEL R26, R26, R12, !P0 ;  /* 0x0000000c1a1a7207 */ /* 0x000fe40004000000 */
[----:B------:R-:W-:Y:S01]  /*1160*/  LOP3.LUT R12, R188, R25, RZ, 0x3c, !PT ;  /* 0x00000019bc0c7212 */ /* 0x000fe200078e3cff */
[----:B------:R-:W-:Y:S01]  /*1170*/  @P0 IMAD.IADD R24, R13, 0x1, R10 ;  /* 0x000000010d180824 */ /* 0x000fe200078e020a */
[----:B------:R-:W-:Y:S02]  /*1180*/  IADD3 R6, -R18, RZ, RZ ;  /* 0x000000ff12067210 */ /* 0x000fe40007ffe1ff */
[----:B------:R-:W-:Y:S02]  /*1190*/  ISETP.GE.AND P3, PT, R12, RZ, PT ;  /* 0x000000ff0c00720c */ /* 0x000fe40003f66270 */
[----:B------:R-:W1:Y:S01]  /*11a0*/  @P0 LDC.64 R12, c[0x0][0x420] ;  /* 0x00010800ff0c0b82 */ /* 0x000e620000000a00 */
[----:B------:R-:W-:Y:S01]  /*11b0*/  IMAD R11, R8, R6, R11 ;  /* 0x00000006080b7224 */ /* 0x000fe200078e020b */
[----:B------:R-:W-:-:S02]  /*11c0*/  IADD3.X R6, R20, R5, RZ, P1, !PT ;  /* 0x0000000514067210 */ /* 0x000fc40000ffe4ff */
[----:B--2---:R-:W-:Y:S02]  /*11d0*/  ISETP.NE.AND P1, PT, R9, RZ, PT ;  /* 0x000000ff0900720c */ /* 0x004fe40003f25270 */
[----:B------:R-:W-:Y:S01]  /*11e0*/  ISETP.GT.U32.AND P4, PT, R8, R11, PT ;  /* 0x0000000b0800720c */ /* 0x000fe20003f84070 */
[----:B------:R-:W-:Y:S01]  /*11f0*/  IMAD R37, R6, UR8, R37 ;  /* 0x0000000806257c24 */ /* 0x000fe2000f8e0225 */
[----:B------:R-:W2:Y:S08]  /*1200*/  @P2 LDC.64 R4, c[0x0][0x250] ;  /* 0x00009400ff042b82 */ /* 0x000eb00000000a00 */
[----:B------:R-:W5:Y:S03]  /*1210*/  @P2 LDC.64 R6, c[0x0][0x248] ;  /* 0x00009200ff062b82 */ /* 0x000f660000000a00 */
[----:B------:R-:W-:-:S02]  /*1220*/  @!P4 IADD3 R11, R11, -R8, RZ ;  /* 0x800000080b0bc210 */ /* 0x000fc40007ffe0ff */
[----:B------:R-:W-:Y:S02]  /*1230*/  @!P4 IADD3 R18, R18, 0x1, RZ ;  /* 0x000000011212c810 */ /* 0x000fe40007ffe0ff */
[----:B------:R-:W-:Y:S01]  /*1240*/  ISETP.GE.U32.AND P6, PT, R11, R8, PT ;  /* 0x000000080b00720c */ /* 0x000fe20003fc6070 */
[----:B------:R-:W1:Y:S08]  /*1250*/  @P1 LDC R33, c[0x0][0x2e4] ;  /* 0x0000b900ff211b82 */ /* 0x000e700000000800 */
[----:B------:R-:W1:Y:S01]  /*1260*/  LDC.64 R8, c[0x0][0x488] ;  /* 0x00012200ff087b82 */ /* 0x000e620000000a00 */
[----:B--2---:R-:W-:-:S02]  /*1270*/  @P2 IMAD R29, R42, R5, RZ ;  /* 0x000000052a1d2224 */ /* 0x004fc400078e02ff */
[----:B------:R-:W-:-:S04]  /*1280*/  @P2 IMAD.WIDE.U32 R42, R42, R4, RZ ;  /* 0x000000042a2a2225 */ /* 0x000fc800078e00ff */
[----:B------:R-:W-:Y:S01]  /*1290*/  @P6 VIADD R18, R18, 0x1 ;  /* 0x0000000112126836 */ /* 0x000fe20000000000 */
[----:B------:R-:W2:Y:S01]  /*12a0*/  @!P0 LDC.64 R10, c[0x0][0x418] ;  /* 0x00010600ff0a8b82 */ /* 0x000ea20000000a00 */
[C---:B-----5:R-:W-:Y:S01]  /*12b0*/  @P2 IMAD R27, R14.reuse, R7, RZ ;  /* 0x000000070e1b2224 */ /* 0x060fe200078e02ff */
[----:B------:R-:W-:Y:S01]  /*12c0*/  @P2 IADD3 R29, R43, R29, RZ ;  /* 0x0000001d2b1d2210 */ /* 0x000fe20007ffe0ff */
[----:B------:R-:W-:Y:S01]  /*12d0*/  @P2 IMAD.WIDE.U32 R14, R14, R6, RZ ;  /* 0x000000060e0e2225 */ /* 0x000fe200078e00ff */
[----:B------:R-:W-:-:S03]  /*12e0*/  @!P3 IADD3 R18, -R18, RZ, RZ ;  /* 0x000000ff1212b210 */ /* 0x000fc60007ffe1ff */
[----:B------:R-:W-:Y:S01]  /*12f0*/  @P2 IMAD.MOV.U32 R30, RZ, RZ, R42 ;  /* 0x000000ffff1e2224 */ /* 0x000fe200078e002a */
[----:B------:R-:W-:Y:S01]  /*1300*/  @P2 IADD3 R27, R15, R27, RZ ;  /* 0x0000001b0f1b2210 */ /* 0x000fe20007ffe0ff */
[----:B------:R-:W-:Y:S01]  /*1310*/  @P2 IMAD.MOV.U32 R28, RZ, RZ, R14 ;  /* 0x000000ffff1c2224 */ /* 0x000fe200078e000e */
[----:B---34-:R-:W-:Y:S06]  /*1320*/  @P2 BRA `(.L_x_769) ;  /* 0x0000000000302947 */ /* 0x018fec0003800000 */
[----:B------:R-:W3:Y:S01]  /*1330*/  LDC.64 R6, c[0x0][0x248] ;  /* 0x00009200ff067b82 */ /* 0x000ee20000000a00 */
[----:B------:R-:W-:-:S07]  /*1340*/  SHF.R.S32.HI R27, RZ, 0x1f, R207 ;  /* 0x0000001fff1b7819 */ /* 0x000fce00000114cf */
[----:B------:R-:W4:Y:S01]  /*1350*/  LDC.64 R14, c[0x0][0x230] ;  /* 0x00008c00ff0e7b82 */ /* 0x000f220000000a00 */
[-C--:B---3--:R-:W-:Y:S02]  /*1360*/  IMAD R28, R27, R6.reuse, RZ ;  /* 0x000000061b1c7224 */ /* 0x088fe400078e02ff */
[----:B------:R-:W-:-:S04]  /*1370*/  IMAD.WIDE.U32 R42, R207, R6, RZ ;  /* 0x00000006cf2a7225 */ /* 0x000fc800078e00ff */
[----:B------:R-:W-:Y:S02]  /*1380*/  IMAD R27, R207, R7, R28 ;  /* 0x00000007cf1b7224 */ /* 0x000fe400078e021c */
[----:B----4-:R-:W-:-:S03]  /*1390*/  IMAD R28, R23, R14, RZ ;  /* 0x0000000e171c7224 */ /* 0x010fc600078e02ff */
[----:B------:R-:W-:Y:S01]  /*13a0*/  IADD3 R43, R43, R27, RZ ;  /* 0x0000001b2b2b7210 */ /* 0x000fe20007ffe0ff */
[C---:B------:R-:W-:Y:S02]  /*13b0*/  IMAD R15, R189.reuse, R15, R28 ;  /* 0x0000000fbd0f7224 */ /* 0x040fe400078e021c */
[----:B------:R-:W-:-:S05]  /*13c0*/  IMAD.WIDE.U32 R42, R189, R14, R42 ;  /* 0x0000000ebd2a7225 */ /* 0x000fca00078e002a */
[----:B------:R-:W-:Y:S02]  /*13d0*/  IADD3 R27, R43, R15, RZ ;  /* 0x0000000f2b1b7210 */ /* 0x000fe40007ffe0ff */
[----:B------:R-:W-:Y:S02]  /*13e0*/  MOV R28, R42 ;  /* 0x0000002a001c7202 */ /* 0x000fe40000000f00 */
.L_x_769:
[----:B------:R-:W-:Y:S05]  /*13f0*/  @P2 BRA `(.L_x_770) ;  /* 0x0000000000302947 */ /* 0x000fea0003800000 */
        /* <DEDUP_REMOVED lines=11> */
[----:B------:R-:W-:-:S07]  /*14b0*/  MOV R30, R42 ;  /* 0x0000002a001e7202 */ /* 0x000fce0000000f00 */
.L_x_770:
[----:B--2---:R-:W-:Y:S01]  /*14c0*/  @!P0 IMAD R14, R23, R10, RZ ;  /* 0x0000000a170e8224 */ /* 0x004fe200078e02ff */
[----:B------:R-:W-:Y:S01]  /*14d0*/  ISETP.NE.AND P6, PT, R35, RZ, PT ;  /* 0x000000ff2300720c */ /* 0x000fe20003fc5270 */
[----:B-1----:R-:W-:Y:S01]  /*14e0*/  @P1 IMAD R15, R189, R34, RZ ;  /* 0x00000022bd0f1224 */ /* 0x002fe200078e02ff */
[----:B------:R-:W-:Y:S01]  /*14f0*/  @!P5 LOP3.LUT R18, RZ, R25, RZ, 0x33, !PT ;  /* 0x00000019ff12d212 */ /* 0x000fe200078e33ff */
[----:B------:R-:W-:-:S03]  /*1500*/  @P0 IMAD.WIDE.U32 R42, R0, R12, RZ ;  /* 0x0000000c002a0225 */ /* 0x000fc600078e00ff */
[----:B------:R-:W-:Y:S01]  /*1510*/  @P1 SEL R15, R15, R0, !P0 ;  /* 0x000000000f0f1207 */ /* 0x000fe20004000000 */
[----:B------:R-:W-:Y:S02]  /*1520*/  IMAD R38, R39, UR8, R38 ;  /* 0x0000000827267c24 */ /* 0x000fe4000f8e0226 */
[----:B------:R-:W-:Y:S02]  /*1530*/  @!P0 IMAD R11, R189, R11, R14 ;  /* 0x0000000bbd0b8224 */ /* 0x000fe400078e020e */
[----:B------:R-:W-:-:S04]  /*1540*/  IMAD.WIDE.U32 R40, R40, UR8, RZ ;  /* 0x0000000828287c25 */ /* 0x000fc8000f8e00ff */
[----:B------:R-:W-:Y:S01]  /*1550*/  @!P0 IMAD.WIDE.U32 R46, R189, R10, RZ ;  /* 0x0000000abd2e8225 */ /* 0x000fe200078e00ff */
[----:B------:R-:W-:Y:S02]  /*1560*/  IADD3 R38, R41, R38, RZ ;  /* 0x0000002629267210 */ /* 0x000fe40007ffe0ff */
[----:B------:R-:W-:Y:S01]  /*1570*/  SHF.R.S32.HI R10, RZ, 0x1f, R188 ;  /* 0x0000001fff0a7819 */ /* 0x000fe200000114bc */
[----:B------:R-:W-:Y:S01]  /*1580*/  IMAD.WIDE.U32 R44, R0, UR8, RZ ;  /* 0x00000008002c7c25 */ /* 0x000fe2000f8e00ff */
[----:B------:R-:W-:-:S03]  /*1590*/  @!P0 MOV R42, R46 ;  /* 0x0000002e002a8202 */ /* 0x000fc60000000f00 */
[----:B------:R-:W-:Y:S01]  /*15a0*/  IMAD R12, R0, UR9, RZ ;  /* 0x00000009000c7c24 */ /* 0x000fe2000f8e02ff */
[----:B------:R-:W-:Y:S01]  /*15b0*/  SEL R40, R40, R44, !P0 ;  /* 0x0000002c28287207 */ /* 0x000fe20004000000 */
[----:B------:R-:W-:Y:S01]  /*15c0*/  @P0 IMAD R13, R0, R13, R43 ;  /* 0x0000000d000d0224 */ /* 0x000fe200078e022b */
[----:B------:R-:W-:Y:S01]  /*15d0*/  @!P0 IADD3 R13, R47, R11, RZ ;  /* 0x0000000b2f0d8210 */ /* 0x000fe20007ffe0ff */
[----:B------:R-:W-:Y:S01]  /*15e0*/  @!P1 IMAD R11, R189, UR14, R188 ;  /* 0x0000000ebd0b9c24 */ /* 0x000fe2000f8e02bc */
[----:B------:R-:W-:Y:S01]  /*15f0*/  @P0 IADD3 R38, R45, R12, RZ ;  /* 0x0000000c2d260210 */ /* 0x000fe20007ffe0ff */
[----:B------:R-:W-:Y:S01]  /*1600*/  IMAD.WIDE.U32 R44, R32, R8, RZ ;  /* 0x00000008202c7225 */ /* 0x000fe200078e00ff */
[----:B------:R-:W-:-:S03]  /*1610*/  SHF.R.S32.HI R8, RZ, 0x1f, R18 ;  /* 0x0000001fff087819 */ /* 0x000fc60000011412 */
[----:B------:R-:W-:Y:S01]  /*1620*/  @P1 IMAD R15, R188, R33, R15 ;  /* 0x00000021bc0f1224 */ /* 0x000fe200078e020f */
[----:B------:R-:W-:Y:S01]  /*1630*/  SEL R23, R44, RZ, P6 ;  /* 0x000000ff2c177207 */ /* 0x000fe20003000000 */
[----:B------:R-:W-:Y:S02]  /*1640*/  @!P1 IMAD R15, R11, R34, RZ ;  /* 0x000000220b0f9224 */ /* 0x000fe400078e02ff */
[----:B------:R-:W-:Y:S01]  /*1650*/  IMAD R11, R32, R9, R45 ;  /* 0x00000009200b7224 */ /* 0x000fe200078e022d */
[----:B------:R-:W-:Y:S01]  /*1660*/  SHF.R.S32.HI R9, RZ, 0x1f, R19 ;  /* 0x0000001fff097819 */ /* 0x000fe20000011413 */
[----:B------:R-:W-:Y:S02]  /*1670*/  IMAD R14, R188, UR23, RZ ;  /* 0x00000017bc0e7c24 */ /* 0x000fe4000f8e02ff */
[----:B------:R-:W-:Y:S01]  /*1680*/  IMAD.WIDE.U32 R34, R31, UR8, RZ ;  /* 0x000000081f227c25 */ /* 0x000fe2000f8e00ff */
[----:B------:R-:W-:Y:S02]  /*1690*/  SEL R11, R11, RZ, P6 ;  /* 0x000000ff0b0b7207 */ /* 0x000fe40003000000 */
[----:B------:R-:W-:-:S02]  /*16a0*/  SHF.R.S32.HI R12, RZ, 0x1f, R14 ;  /* 0x0000001fff0c7819 */ /* 0x000fc4000001140e */
[----:B------:R-:W-:Y:S01]  /*16b0*/  IADD3 R37, R35, R37, RZ ;  /* 0x0000002523257210 */ /* 0x000fe20007ffe0ff */
[----:B------:R-:W-:Y:S06]  /*16c0*/  @!P1 BRA `(.L_x_771) ;  /* 0x00000000001c9947 */ /* 0x000fec0003800000 */
[----:B------:R-:W1:Y:S01]  /*16d0*/  LDC R32, c[0x0][0x2c0] ;  /* 0x0000b000ff207b82 */ /* 0x000e620000000800 */
[----:B------:R-:W-:-:S05]  /*16e0*/  @!P0 IMAD R0, R189, R36, RZ ;  /* 0x00000024bd008224 */ /* 0x000fca00078e02ff */
[----:B------:R-:W-:Y:S02]  /*16f0*/  LEA R0, R189, R0, 0x7 ;  /* 0x00000000bd007211 */ /* 0x000fe400078e38ff */
[----:B------:R-:W1:Y:S02]  /*1700*/  LDC R25, c[0x0][0x2e4] ;  /* 0x0000b900ff197b82 */ /* 0x000e640000000800 */
[----:B-1----:R-:W-:-:S05]  /*1710*/  LEA R25, R32, R25, 0x7 ;  /* 0x0000001920197211 */ /* 0x002fca00078e38ff */
[----:B------:R-:W-:Y:S01]  /*1720*/  IMAD R25, R25, R188, R0 ;  /* 0x000000bc19197224 */ /* 0x000fe200078e0200 */
[----:B------:R-:W-:Y:S06]  /*1730*/  BRA `(.L_x_772) ;  /* 0x0000000000087947 */ /* 0x000fec0003800000 */
.L_x_771:
[----:B------:R-:W-:-:S04]  /*1740*/  IMAD R25, R189, UR14, R188 ;  /* 0x0000000ebd197c24 */ /* 0x000fc8000f8e02bc */
[----:B------:R-:W-:-:S07]  /*1750*/  IMAD R25, R25, R36, RZ ;  /* 0x0000002419197224 */ /* 0x000fce00078e02ff */
.L_x_772:
[----:B------:R-:W1:Y:S01]  /*1760*/  S2R R214, SR_TID.X ;  /* 0x0000000000d67919 */ /* 0x000e620000002100 */
[----:B------:R-:W-:Y:S01]  /*1770*/  UIMAD UR23, UR23, UR14, URZ ;  /* 0x0000000e171772a4 */ /* 0x000fe2000f8e023f */
[----:B------:R-:W-:Y:S01]  /*1780*/  IADD3 R42, P4, R186, R42, RZ ;  /* 0x0000002aba2a7210 */ /* 0x000fe20007f9e0ff */
[----:B------:R-:W-:Y:S01]  /*1790*/  ULDC.64 UR10, c[0x0][0x428] ;  /* 0x00010a00000a7ab9 */ /* 0x000fe20000000a00 */
[----:B------:R-:W-:Y:S01]  /*17a0*/  SHF.R.S32.HI R187, RZ, 0x1f, R186 ;  /* 0x0000001fffbb7819 */ /* 0x000fe200000114ba */
[----:B------:R-:W-:Y:S01]  /*17b0*/  USHF.L.U32 UR22, UR23, 0x6, URZ ;  /* 0x0000000617167899 */ /* 0x000fe2000800063f */
[----:B------:R-:W-:Y:S01]  /*17c0*/  IADD3 R31, P5, R185, R22, RZ ;  /* 0x00000016b91f7210 */ /* 0x000fe20007fbe0ff */
[----:B------:R-:W2:Y:S01]  /*17d0*/  LDC.64 R220, c[0x0][0x2b0] ;  /* 0x0000ac00ffdc7b82 */ /* 0x000ea20000000a00 */
[----:B------:R-:W-:Y:S01]  /*17e0*/  ULDC.64 UR12, c[0x0][0x210] ;  /* 0x00008400000c7ab9 */ /* 0x000fe20000000a00 */
[----:B------:R-:W-:Y:S01]  /*17f0*/  USHF.R.S32.HI UR8, URZ, 0x1f, UR22 ;  /* 0x0000001f3f087899 */ /* 0x000fe20008011416 */
[----:B------:R-:W-:Y:S01]  /*1800*/  IMAD.X R43, R187, 0x1, R13, P4 ;  /* 0x00000001bb2b7824 */ /* 0x000fe200020e060d */
[----:B------:R-:W-:Y:S01]  /*1810*/  IADD3 R14, P3, P2, R34, UR22, R14 ;  /* 0x00000016220e7c10 */ /* 0x000fe2000fa7e00e */
[C---:B------:R-:W-:Y:S01]  /*1820*/  IMAD.IADD R25, R22.reuse, 0x1, R25 ;  /* 0x0000000116197824 */ /* 0x040fe200078e0219 */
[----:B------:R-:W-:Y:S01]  /*1830*/  IADD3 R15, R22, R15, RZ ;  /* 0x0000000f160f7210 */ /* 0x000fe20007ffe0ff */
[----:B------:R-:W-:Y:S01]  /*1840*/  BSSY B1, `(.L_x_768) ;  /* 0x000070c000017945 */ /* 0x000fe20003800000 */
[----:B------:R-:W-:Y:S01]  /*1850*/  IADD3.X R12, R37, UR8, R12, P3, P2 ;  /* 0x00000008250c7c10 */ /* 0x000fe20009fe440c */
[----:B------:R-:W-:Y:S01]  /*1860*/  ULDC.64 UR8, c[0x0][0x420] ;  /* 0x0001080000087ab9 */ /* 0x000fe20000000a00 */
[----:B------:R-:W-:Y:S01]  /*1870*/  IADD3 R40, P1, P0, R23, R14, R40 ;  /* 0x0000000e17287210 */ /* 0x000fe2000783e028 */
[----:B------:R-:W-:Y:S01]  /*1880*/  IMAD R35, R20, UR8, RZ ;  /* 0x0000000814237c24 */ /* 0x000fe2000f8e02ff */
[----:B------:R-:W-:Y:S01]  /*1890*/  SHF.R.S32.HI R23, RZ, 0x1f, R185 ;  /* 0x0000001fff177819 */ /* 0x000fe200000114b9 */
[----:B------:R-:W-:Y:S01]  /*18a0*/  IMAD.WIDE.U32 R42, R22, UR8, R42 ;  /* 0x00000008162a7c25 */ /* 0x000fe2000f8e002a */
[----:B------:R-:W3:Y:S01]  /*18b0*/  LDC.64 R198, c[0x0][0x478] ;  /* 0x00011e00ffc67b82 */ /* 0x000ee20000000a00 */
[----:B------:R-:W-:-:S02]  /*18c0*/  IADD3.X R11, R11, R12, R38, P1, P0 ;  /* 0x0000000c0b0b7210 */ /* 0x000fc40000fe0426 */
[----:B------:R-:W-:Y:S01]  /*18d0*/  IMAD R14, R22, UR9, R35 ;  /* 0x00000009160e7c24 */ /* 0x000fe2000f8e0223 */
[----:B------:R-:W-:Y:S01]  /*18e0*/  ISETP.GE.AND P3, PT, R21, 0x1, PT ;  /* 0x000000011500780c */ /* 0x000fe20003f66270 */
[----:B------:R-:W-:Y:S01]  /*18f0*/  IMAD.X R33, R23, 0x1, R20, P5 ;  /* 0x0000000117217824 */ /* 0x000fe200028e0614 */
[----:B------:R-:W-:Y:S01]  /*1900*/  LEA.HI.SX32 R208, R2, 0xffffffff, 0x1a ;  /* 0xffffffff02d07811 */ /* 0x000fe200078fd2ff */
[----:B------:R-:W-:Y:S02]  /*1910*/  IMAD.IADD R43, R43, 0x1, R14 ;  /* 0x000000012b2b7824 */ /* 0x000fe400078e020e */
[-C--:B------:R-:W-:Y:S01]  /*1920*/  IMAD R20, R33, R16.reuse, RZ ;  /* 0x0000001021147224 */ /* 0x080fe200078e02ff */
[----:B-1----:R-:W-:Y:S01]  /*1930*/  SHF.R.S32.HI R13, RZ, 0x1f, R214 ;  /* 0x0000001fff0d7819 */ /* 0x002fe200000114d6 */
[----:B------:R-:W-:-:S03]  /*1940*/  IMAD.WIDE.U32 R34, R31, R16, R186 ;  /* 0x000000101f227225 */ /* 0x000fc600078e00ba */
[----:B------:R-:W-:Y:S01]  /*1950*/  LEA.HI R0, R13, R214, RZ, 0x5 ;  /* 0x000000d60d007211 */ /* 0x000fe200078f28ff */
[----:B------:R-:W-:Y:S01]  /*1960*/  IMAD.WIDE.U32 R42, R188, UR10, R42 ;  /* 0x0000000abc2a7c25 */ /* 0x000fe2000f8e002a */
[----:B------:R-:W-:Y:S02]  /*1970*/  IADD3 R12, P1, R26, R34, RZ ;  /* 0x000000221a0c7210 */ /* 0x000fe40007f3e0ff */
[----:B------:R-:W-:Y:S01]  /*1980*/  LOP3.LUT R13, R0, 0xffffffe0, RZ, 0xc0, !PT ;  /* 0xffffffe0000d7812 */ /* 0x000fe200078ec0ff */
[----:B------:R-:W-:Y:S01]  /*1990*/  IMAD R17, R31, R17, R20 ;  /* 0x000000111f117224 */ /* 0x000fe200078e0214 */
[----:B------:R-:W-:Y:S01]  /*19a0*/  SHF.R.S32.HI R33, RZ, 0x5, R0 ;  /* 0x00000005ff217819 */ /* 0x000fe20000011400 */
[----:B------:R-:W-:Y:S02]  /*19b0*/  IMAD R0, R23, UR8, RZ ;  /* 0x0000000817007c24 */ /* 0x000fe4000f8e02ff */
[----:B------:R-:W-:Y:S02]  /*19c0*/  IMAD.IADD R214, R214, 0x1, -R13 ;  /* 0x00000001d6d67824 */ /* 0x000fe400078e0a0d */
[----:B------:R-:W-:-:S02]  /*19d0*/  IMAD R13, R10, UR10, RZ ;  /* 0x0000000a0a0d7c24 */ /* 0x000fc4000f8e02ff */
[----:B------:R-:W-:Y:S02]  /*19e0*/  IMAD R33, R33, UR23, R214 ;  /* 0x0000001721217c24 */ /* 0x000fe4000f8e02d6 */
[----:B------:R-:W-:Y:S01]  /*19f0*/  IMAD R13, R188, UR11, R13 ;  /* 0x0000000bbc0d7c24 */ /* 0x000fe2000f8e020d */
[----:B------:R-:W-:Y:S01]  /*1a00*/  ULDC.64 UR10, c[0x0][0x258] ;  /* 0x00009600000a7ab9 */ /* 0x000fe20000000a00 */
[----:B------:R-:W-:Y:S01]  /*1a10*/  IMAD R0, R185, UR9, R0 ;  /* 0x00000009b9007c24 */ /* 0x000fe2000f8e0200 */
[----:B------:R-:W-:Y:S01]  /*1a20*/  IADD3 R40, P0, R33, R40, RZ ;  /* 0x0000002821287210 */ /* 0x000fe20007f1e0ff */
[----:B--2---:R-:W-:Y:S01]  /*1a30*/  IMAD.WIDE R220, R15, 0x4, R220 ;  /* 0x000000040fdc7825 */ /* 0x004fe200078e02dc */
[----:B------:R-:W-:Y:S02]  /*1a40*/  IADD3 R43, R43, R13, RZ ;  /* 0x0000000d2b2b7210 */ /* 0x000fe40007ffe0ff */
[----:B------:R-:W-:Y:S01]  /*1a50*/  IADD3.X R13, R24, R35, R17, P1, !PT ;  /* 0x00000023180d7210 */ /* 0x000fe20000ffe411 */
[----:B------:R-:W-:Y:S01]  /*1a60*/  IMAD R17, R10, UR10, RZ ;  /* 0x0000000a0a117c24 */ /* 0x000fe2000f8e02ff */
[----:B------:R-:W-:Y:S01]  /*1a70*/  LEA.HI.X.SX32 R11, R33, R11, 0x1, P0 ;  /* 0x0000000b210b7211 */ /* 0x000fe200000f0eff */
[----:B------:R-:W-:Y:S01]  /*1a80*/  IMAD.WIDE.U32 R42, R185, UR8, R42 ;  /* 0x00000008b92a7c25 */ /* 0x000fe2000f8e002a */
[----:B------:R-:W-:-:S02]  /*1a90*/  ULDC.64 UR8, c[0x0][0x400] ;  /* 0x0001000000087ab9 */ /* 0x000fc40000000a00 */
[----:B------:R-:W-:Y:S01]  /*1aa0*/  LEA R222, P0, R40, UR8, 0x2 ;  /* 0x0000000828de7c11 */ /* 0x000fe2000f8010ff */
[C---:B------:R-:W-:Y:S01]  /*1ab0*/  IMAD R10, R188.reuse, UR11, R17 ;  /* 0x0000000bbc0a7c24 */ /* 0x040fe2000f8e0211 */
[----:B------:R-:W-:Y:S01]  /*1ac0*/  IADD3 R0, R43, R0, RZ ;  /* 0x000000002b007210 */ /* 0x000fe20007ffe0ff */
[----:B------:R-:W-:Y:S01]  /*1ad0*/  IMAD.WIDE.U32 R12, R188, UR10, R12 ;  /* 0x0000000abc0c7c25 */ /* 0x000fe2000f8e000c */
[----:B------:R-:W-:Y:S01]  /*1ae0*/  ULDC.64 UR10, c[0x0][0x3e0] ;  /* 0x0000f800000a7ab9 */ /* 0x000fe20000000a00 */
[----:B------:R-:W-:Y:S02]  /*1af0*/  LEA.HI.X R209, R40, UR9, R11, 0x2, P0 ;  /* 0x0000000928d17c11 */ /* 0x000fe400080f140b */
[----:B------:R-:W-:Y:S01]  /*1b00*/  IMAD.IADD R10, R13, 0x1, R10 ;  /* 0x000000010d0a7824 */ /* 0x000fe200078e020a */
[----:B------:R-:W-:Y:S01]  /*1b10*/  LEA R218, P2, R12, UR12, 0x1 ;  /* 0x0000000c0cda7c11 */ /* 0x000fe2000f8408ff */
[----:B---3--:R-:W-:Y:S01]  /*1b20*/  IMAD.WIDE R198, R25, 0x4, R198 ;  /* 0x0000000419c67825 */ /* 0x008fe200078e02c6 */
[----:B------:R-:W-:-:S02]  /*1b30*/  LEA R216, P1, R42, UR10, 0x1 ;  /* 0x0000000a2ad87c11 */ /* 0x000fc4000f8208ff */
[----:B------:R-:W-:Y:S02]  /*1b40*/  LEA.HI.X R219, R12, UR13, R10, 0x1, P2 ;  /* 0x0000000d0cdb7c11 */ /* 0x000fe400090f0c0a */
[----:B------:R-:W-:Y:S01]  /*1b50*/  LEA.HI.X R217, R42, UR11, R0, 0x1, P1 ;  /* 0x0000000b2ad97c11 */ /* 0x000fe200088f0c00 */
[----:B------:R-:W-:Y:S08]  /*1b60*/  @!P3 BRA `(.L_x_773) ;  /* 0x00000064006cb947 */ /* 0x000ff00003800000 */
[----:B------:R-:W-:Y:S01]  /*1b70*/  IMAD R10, R191, -0x80, R210 ;  /* 0xffffff80bf0a7824 */ /* 0x000fe200078e02d2 */
[----:B------:R-:W-:Y:S01]  /*1b80*/  ULDC.64 UR8, c[0x0][0x268] ;  /* 0x00009a0000087ab9 */ /* 0x000fe20000000a00 */
[----:B------:R-:W-:Y:S01]  /*1b90*/  VIADD R2, R185, 0x40 ;  /* 0x00000040b9027836 */ /* 0x000fe20000000000 */
[----:B------:R-:W-:Y:S01]  /*1ba0*/  ULDC.64 UR10, c[0x0][0x260] ;  /* 0x00009800000a7ab9 */ /* 0x000fe20000000a00 */
[----:B------:R-:W-:Y:S01]  /*1bb0*/  IMAD.WIDE.U32 R14, R19, R4, R186 ;  /* 0x00000004130e7225 */ /* 0x000fe200078e00ba */
[----:B------:R-:W-:-:S03]  /*1bc0*/  ISETP.GE.AND P2, PT, R185, R10, PT ;  /* 0x0000000ab900720c */ /* 0x000fc60003f46270 */
[C---:B------:R-:W-:Y:S01]  /*1bd0*/  IMAD R12, R9.reuse, R4, RZ ;  /* 0x00000004090c7224 */ /* 0x040fe200078e02ff */
[----:B------:R-:W-:Y:S01]  /*1be0*/  ISETP.GE.AND P1, PT, R2, R10, PT ;  /* 0x0000000a0200720c */ /* 0x000fe20003f26270 */
[----:B------:R-:W-:Y:S01]  /*1bf0*/  IMAD R0, R9, R6, RZ ;  /* 0x0000000609007224 */ /* 0x000fe200078e02ff */
[----:B------:R-:W-:Y:S01]  /*1c00*/  IADD3 R24, P0, R30, R14, RZ ;  /* 0x0000000e1e187210 */ /* 0x000fe20007f1e0ff */
[C---:B------:R-:W-:Y:S02]  /*1c10*/  IMAD R12, R19.reuse, R5, R12 ;  /* 0x00000005130c7224 */ /* 0x040fe400078e020c */
[----:B------:R-:W-:-:S04]  /*1c20*/  IMAD.WIDE.U32 R16, R19, R6, R186 ;  /* 0x0000000613107225 */ /* 0x000fc800078e00ba */
[C---:B------:R-:W-:Y:S01]  /*1c30*/  IMAD R21, R208.reuse, -0x40, R21 ;  /* 0xffffffc0d0157824 */ /* 0x040fe200078e0215 */
[----:B------:R-:W-:Y:S01]  /*1c40*/  IADD3.X R25, R29, R15, R12, P0, !PT ;  /* 0x0000000f1d197210 */ /* 0x000fe200007fe40c */
[----:B------:R-:W-:Y:S01]  /*1c50*/  IMAD R0, R19, R7, R0 ;  /* 0x0000000713007224 */ /* 0x000fe200078e0200 */
[----:B------:R-:W-:Y:S01]  /*1c60*/  LEA.HI R15, R208, R208, RZ, 0x1 ;  /* 0x000000d0d00f7211 */ /* 0x000fe200078f08ff */
[----:B------:R-:W-:Y:S01]  /*1c70*/  IMAD R13, R8, UR8, RZ ;  /* 0x00000008080d7c24 */ /* 0x000fe2000f8e02ff */
[----:B------:R-:W-:Y:S01]  /*1c80*/  IADD3 R26, P3, R28, R16, RZ ;  /* 0x000000101c1a7210 */ /* 0x000fe20007f7e0ff */
[----:B------:R-:W-:Y:S01]  /*1c90*/  IMAD R9, R8, UR10, RZ ;  /* 0x0000000a08097c24 */ /* 0x000fe2000f8e02ff */
[----:B------:R-:W-:Y:S01]  /*1ca0*/  LOP3.LUT R15, R15, 0xfffffffe, RZ, 0xc0, !PT ;  /* 0xfffffffe0f0f7812 */ /* 0x000fe200078ec0ff */
[C---:B------:R-:W-:Y:S01]  /*1cb0*/  IMAD R13, R18.reuse, UR9, R13 ;  /* 0x00000009120d7c24 */ /* 0x040fe2000f8e020d */
[----:B------:R-:W-:Y:S01]  /*1cc0*/  IADD3.X R27, R27, R17, R0, P3, !PT ;  /* 0x000000111b1b7210 */ /* 0x000fe20001ffe400 */
[----:B------:R-:W-:Y:S01]  /*1cd0*/  IMAD.WIDE.U32 R24, R18, UR8, R24 ;  /* 0x0000000812187c25 */ /* 0x000fe2000f8e0018 */
[C---:B------:R-:W-:Y:S01]  /*1ce0*/  @!P1 IADD3 R14, P3, R185.reuse, 0x40, RZ ;  /* 0x00000040b90e9810 */ /* 0x040fe20007f7e0ff */
[----:B------:R-:W1:Y:S01]  /*1cf0*/  @!P2 LDC.64 R10, c[0x0][0x218] ;  /* 0x00008600ff0aab82 */ /* 0x000e620000000a00 */
[----:B------:R-:W-:Y:S01]  /*1d00*/  @!P1 IADD3 R12, P0, R185, 0x40, RZ ;  /* 0x00000040b90c9810 */ /* 0x000fe20007f1e0ff */
[----:B------:R-:W-:-:S06]  /*1d10*/  IMAD.IADD R16, R208, 0x1, -R15 ;  /* 0x00000001d0107824 */ /* 0x000fcc00078e0a0f */
[----:B------:R-:W-:Y:S01]  /*1d20*/  @P6 BAR.SYNC.DEFER_BLOCKING 0x0 ;  /* 0x0000000000006b1d */ /* 0x000fe20000010000 */
[--C-:B------:R-:W-:Y:S01]  /*1d30*/  @!P1 IMAD.X R15, RZ, RZ, R23.reuse, P3 ;  /* 0x000000ffff0f9224 */ /* 0x100fe200018e0617 */
[----:B------:R-:W-:Y:S01]  /*1d40*/  ISETP.GE.AND P3, PT, R185, R21, PT ;  /* 0x00000015b900720c */ /* 0x000fe20003f66270 */
[----:B------:R-:W-:Y:S01]  /*1d50*/  @!P1 IMAD.X R17, RZ, RZ, R23, P0 ;  /* 0x000000ffff119224 */ /* 0x000fe200000e0617 */
[----:B------:R-:W-:Y:S01]  /*1d60*/  ISETP.NE.AND P0, PT, R16, 0x1, PT ;  /* 0x000000011000780c */ /* 0x000fe20003f05270 */
[C---:B------:R-:W-:Y:S01]  /*1d70*/  IMAD R0, R18.reuse, UR11, R9 ;  /* 0x0000000b12007c24 */ /* 0x040fe2000f8e0209 */
[----:B------:R-:W-:Y:S01]  /*1d80*/  USHF.L.U32 UR28, UR23, 0x4, URZ ;  /* 0x00000004171c7899 */ /* 0x000fe2000800063f */
[----:B------:R-:W-:Y:S01]  /*1d90*/  IMAD.WIDE.U32 R26, R18, UR10, R26 ;  /* 0x0000000a121a7c25 */ /* 0x000fe2000f8e001a */
[----:B------:R-:W2:Y:S01]  /*1da0*/  @!P1 LDC.64 R8, c[0x0][0x218] ;  /* 0x00008600ff089b82 */ /* 0x000ea20000000a00 */
[----:B------:R-:W-:Y:S02]  /*1db0*/  USHF.L.U32 UR29, UR23, 0x3, URZ ;  /* 0x00000003171d7899 */ /* 0x000fe4000800063f */
[----:B------:R-:W-:-:S02]  /*1dc0*/  @!P2 IMAD R2, R23, R6, RZ ;  /* 0x000000061702a224 */ /* 0x000fc400078e02ff */
[----:B------:R-:W-:Y:S02]  /*1dd0*/  IMAD.MOV.U32 R204, RZ, RZ, 0x7f800000 ;  /* 0x7f800000ffcc7424 */ /* 0x000fe400078e00ff */
[----:B------:R-:W-:Y:S02]  /*1de0*/  IMAD.MOV.U32 R205, RZ, RZ, 0x7f800000 ;  /* 0x7f800000ffcd7424 */ /* 0x000fe400078e00ff */
[----:B------:R-:W-:Y:S02]  /*1df0*/  IMAD.MOV.U32 R201, RZ, RZ, 0x7f800000 ;  /* 0x7f800000ffc97424 */ /* 0x000fe400078e00ff */
[----:B------:R-:W-:Y:S01]  /*1e00*/  IMAD.MOV.U32 R203, RZ, RZ, 0x7f800000 ;  /* 0x7f800000ffcb7424 */ /* 0x000fe200078e00ff */
[----:B------:R-:W-:Y:S01]  /*1e10*/  SHF.R.S32.HI R200, RZ, 0x1f, R214 ;  /* 0x0000001fffc87819 */ /* 0x000fe200000114d6 */
[----:B------:R-:W-:Y:S02]  /*1e20*/  @!P2 IMAD R16, R23, R4, RZ ;  /* 0x000000041710a224 */ /* 0x000fe400078e02ff */
[----:B------:R-:W-:Y:S01]  /*1e30*/  IMAD.SHL.U32 R202, R182, 0x20, RZ ;  /* 0x00000020b6ca7824 */ /* 0x000fe200078e00ff */
[----:B------:R-:W-:Y:S01]  /*1e40*/  CS2R R126, SRZ ;  /* 0x00000000007e7805 */ /* 0x000fe2000001ff00 */
[----:B------:R-:W-:Y:S01]  /*1e50*/  IMAD.IADD R25, R25, 0x1, R13 ;  /* 0x0000000119197824 */ /* 0x000fe200078e020d */
[----:B------:R-:W-:Y:S01]  /*1e60*/  LEA R13, R184, UR6, 0x1 ;  /* 0x00000006b80d7c11 */ /* 0x000fe2000f8e08ff */
[----:B------:R-:W-:Y:S01]  /*1e70*/  @!P1 IMAD R18, R15, R6, RZ ;  /* 0x000000060f129224 */ /* 0x000fe200078e02ff */
[----:B------:R-:W-:Y:S01]  /*1e80*/  CS2R R124, SRZ ;  /* 0x00000000007c7805 */ /* 0x000fe2000001ff00 */
[----:B------:R-:W-:Y:S01]  /*1e90*/  @!P2 IMAD R15, R185, R7, R2 ;  /* 0x00000007b90fa224 */ /* 0x000fe200078e0202 */
[----:B------:R-:W-:Y:S01]  /*1ea0*/  CS2R R130, SRZ ;  /* 0x0000000000827805 */ /* 0x000fe2000001ff00 */
[----:B------:R-:W-:Y:S01]  /*1eb0*/  IMAD.IADD R27, R27, 0x1, R0 ;  /* 0x000000011b1b7824 */ /* 0x000fe200078e0200 */
[----:B------:R-:W-:Y:S01]  /*1ec0*/  @P3 STS [R13+0x6000], RZ ;  /* 0x006000ff0d003388 */ /* 0x000fe20000000800 */
[-C--:B------:R-:W-:Y:S01]  /*1ed0*/  @!P1 IMAD R2, R17, R4.reuse, RZ ;  /* 0x0000000411029224 */ /* 0x080fe200078e02ff */
[----:B------:R-:W-:Y:S01]  /*1ee0*/  CS2R R128, SRZ ;  /* 0x0000000000807805 */ /* 0x000fe2000001ff00 */
[-C--:B------:R-:W-:Y:S01]  /*1ef0*/  @!P2 IMAD R0, R185, R5.reuse, R16 ;  /* 0x00000005b900a224 */ /* 0x080fe200078e0210 */
[----:B------:R-:W-:Y:S01]  /*1f00*/  @P3 STS [R13+0x6004], RZ ;  /* 0x006004ff0d003388 */ /* 0x000fe20000000800 */
[----:B------:R-:W-:Y:S01]  /*1f10*/  @!P1 IMAD.MOV.U32 R16, RZ, RZ, R24 ;  /* 0x000000ffff109224 */ /* 0x000fe200078e0018 */
[----:B------:R-:W-:Y:S01]  /*1f20*/  CS2R R122, SRZ ;  /* 0x00000000007a7805 */ /* 0x000fe2000001ff00 */
[----:B------:R-:W-:Y:S01]  /*1f30*/  @!P1 IMAD.MOV.U32 R17, RZ, RZ, R25 ;  /* 0x000000ffff119224 */ /* 0x000fe200078e0019 */
[----:B------:R-:W-:Y:S01]  /*1f40*/  @P3 STS.64 [R13+0x6008], RZ ;  /* 0x006008ff0d003388 */ /* 0x000fe20000000a00 */
[C---:B------:R-:W-:Y:S01]  /*1f50*/  @!P1 IMAD R2, R12.reuse, R5, R2 ;  /* 0x000000050c029224 */ /* 0x040fe200078e0202 */
[----:B------:R-:W-:Y:S01]  /*1f60*/  CS2R R120, SRZ ;  /* 0x0000000000787805 */ /* 0x000fe2000001ff00 */
[----:B------:R-:W-:Y:S01]  /*1f70*/  @!P1 IMAD.WIDE.U32 R16, R12, R4, R16 ;  /* 0x000000040c109225 */ /* 0x000fe200078e0010 */
[----:B------:R-:W-:Y:S01]  /*1f80*/  @P3 STS.128 [R13+0x7000], RZ ;  /* 0x007000ff0d003388 */ /* 0x000fe20000000c00 */
[----:B------:R-:W-:-:S02]  /*1f90*/  CS2R R118, SRZ ;  /* 0x0000000000767805 */ /* 0x000fc4000001ff00 */
[----:B------:R-:W-:Y:S01]  /*1fa0*/  CS2R R116, SRZ ;  /* 0x0000000000747805 */ /* 0x000fe2000001ff00 */
[C---:B------:R-:W-:Y:S01]  /*1fb0*/  @!P2 IMAD.WIDE.U32 R24, R185.reuse, R4, R24 ;  /* 0x00000004b918a225 */ /* 0x040fe200078e0018 */
[----:B------:R-:W-:Y:S01]  /*1fc0*/  @P3 STS.128 [R13+0x8000], RZ ;  /* 0x008000ff0d003388 */ /* 0x000fe20000000c00 */
[----:B------:R-:W3:Y:S01]  /*1fd0*/  @!P1 LDC.64 R4, c[0x0][0x220] ;  /* 0x00008800ff049b82 */ /* 0x000ee20000000a00 */
[----:B------:R-:W-:Y:S01]  /*1fe0*/  CS2R R110, SRZ ;  /* 0x00000000006e7805 */ /* 0x000fe2000001ff00 */
[--C-:B------:R-:W-:Y:S01]  /*1ff0*/  @!P1 IMAD.MOV.U32 R22, RZ, RZ, R26.reuse ;  /* 0x000000ffff169224 */ /* 0x100fe200078e001a */
[----:B------:R-:W-:Y:S01]  /*2000*/  @!PT LDS RZ, [RZ] ;  /* 0x00000000fffff984 */ /* 0x000fe20000000800 */
[----:B------:R-:W-:Y:S01]  /*2010*/  @!PT LDS RZ, [RZ] ;  /* 0x00000000fffff984 */ /* 0x000fe20000000800 */
[----:B------:R-:W-:Y:S01]  /*2020*/  @!PT LDS RZ, [RZ] ;  /* 0x00000000fffff984 */ /* 0x000fe20000000800 */
[----:B------:R-:W-:Y:S01]  /*2030*/  @!P3 LDGSTS.E.BYPASS.LTC128B.128 [R13+0x6000], desc[UR36][R216.64] ;  /* 0x06000000d80dbfae */ /* 0x000fe2000b901d64 */
[--C-:B------:R-:W-:Y:S01]  /*2040*/  @!P1 IMAD.MOV.U32 R23, RZ, RZ, R27.reuse ;  /* 0x000000ffff179224 */ /* 0x100fe200078e001b */
[----:B------:R-:W-:Y:S01]  /*2050*/  CS2R R108, SRZ ;  /* 0x00000000006c7805 */ /* 0x000fe2000001ff00 */
[----:B------:R-:W-:Y:S01]  /*2060*/  @!P2 IMAD.WIDE.U32 R26, R185, R6, R26 ;  /* 0x00000006b91aa225 */ /* 0x000fe200078e001a */
[----:B------:R-:W-:Y:S01]  /*2070*/  @!P3 LDGSTS.E.BYPASS.LTC128B.128 [R13+0x7000], desc[UR36][R216.64+0x40] ;  /* 0x07000040d80dbfae */ /* 0x000fe2000b901d64 */
[----:B------:R-:W-:-:S02]  /*2080*/  CS2R R114, SRZ ;  /* 0x0000000000727805 */ /* 0x000fc4000001ff00 */
[----:B------:R-:W-:Y:S01]  /*2090*/  CS2R R112, SRZ ;  /* 0x0000000000707805 */ /* 0x000fe2000001ff00 */
[----:B------:R-:W-:Y:S01]  /*20a0*/  @!P1 IMAD R7, R14, R7, R18 ;  /* 0x000000070e079224 */ /* 0x000fe200078e0212 */
[----:B-1----:R-:W-:Y:S01]  /*20b0*/  @!P2 LEA R10, P5, R26, R10, 0x1 ;  /* 0x0000000a1a0aa211 */ /* 0x002fe200078a08ff */
[----:B------:R-:W-:Y:S01]  /*20c0*/  @!P1 IMAD.WIDE.U32 R22, R14, R6, R22 ;  /* 0x000000060e169225 */ /* 0x000fe200078e0016 */
[----:B------:R-:W-:Y:S01]  /*20d0*/  @!P3 LDGSTS.E.BYPASS.LTC128B.128 [R13+0x8000], desc[UR36][R216.64+0x80] ;  /* 0x08000080d80dbfae */ /* 0x000fe2000b901d64 */
[----:B------:R-:W-:Y:S02]  /*20e0*/  CS2R R106, SRZ ;  /* 0x00000000006a7805 */ /* 0x000fe4000001ff00 */
[----:B------:R-:W-:Y:S01]  /*20f0*/  CS2R R104, SRZ ;  /* 0x0000000000687805 */ /* 0x000fe2000001ff00 */
[----:B------:R-:W-:Y:S01]  /*2100*/  @!P2 IMAD.IADD R6, R27, 0x1, R15 ;  /* 0x000000011b06a824 */ /* 0x000fe200078e020f */
[----:B--2---:R-:W-:Y:S01]  /*2110*/  @!P1 LEA R8, P4, R22, R8, 0x1 ;  /* 0x0000000816089211 */ /* 0x004fe200078808ff */
[----:B------:R-:W-:Y:S01]  /*2120*/  @!P1 IMAD.IADD R14, R23, 0x1, R7 ;  /* 0x00000001170e9824 */ /* 0x000fe200078e0207 */
[----:B------:R-:W-:Y:S01]  /*2130*/  CS2R R102, SRZ ;  /* 0x0000000000667805 */ /* 0x000fe2000001ff00 */
[----:B------:R-:W-:Y:S01]  /*2140*/  VIADD R15, R184, 0x1800 ;  /* 0x00001800b80f7836 */ /* 0x000fe20000000000 */
[----:B------:R-:W-:Y:S01]  /*2150*/  @!P2 LEA.HI.X R11, R26, R11, R6, 0x1, P5 ;  /* 0x0000000b1a0ba211 */ /* 0x000fe200028f0c06 */
[----:B------:R-:W-:Y:S01]  /*2160*/  @!P1 IMAD.IADD R2, R17, 0x1, R2 ;  /* 0x0000000111029824 */ /* 0x000fe200078e0202 */
[----:B------:R-:W-:Y:S01]  /*2170*/  @!P1 LEA.HI.X R9, R22, R9, R14, 0x1, P4 ;  /* 0x0000000916099211 */ /* 0x000fe200020f0c0e */
[----:B------:R-:W1:Y:S01]  /*2180*/  @!P2 LDC.64 R6, c[0x0][0x220] ;  /* 0x00008800ff06ab82 */ /* 0x000e620000000a00 */
[----:B------:R-:W-:Y:S01]  /*2190*/  SEL R15, R15, R184, !P0 ;  /* 0x000000b80f0f7207 */ /* 0x000fe20004000000 */
[----:B------:R-:W-:Y:S01]  /*21a0*/  @!P2 IMAD.IADD R0, R25, 0x1, R0 ;  /* 0x000000011900a824 */ /* 0x000fe200078e0200 */
[----:B---3--:R-:W-:-:S02]  /*21b0*/  @!P1 LEA R14, P4, R16, R4, 0x1 ;  /* 0x00000004100e9211 */ /* 0x008fc400078808ff */
[----:B------:R-:W-:Y:S02]  /*21c0*/  CS2R R100, SRZ ;  /* 0x0000000000647805 */ /* 0x000fe4000001ff00 */
[----:B------:R-:W-:Y:S02]  /*21d0*/  LEA R206, R15, UR6, 0x1 ;  /* 0x000000060fce7c11 */ /* 0x000fe4000f8e08ff */
[----:B------:R-:W-:Y:S02]  /*21e0*/  CS2R R94, SRZ ;  /* 0x00000000005e7805 */ /* 0x000fe4000001ff00 */
[----:B------:R-:W-:Y:S02]  /*21f0*/  @!P1 LEA.HI.X R15, R16, R5, R2, 0x1, P4 ;  /* 0x00000005100f9211 */ /* 0x000fe400020f0c02 */
[----:B------:R-:W-:Y:S01]  /*2200*/  CS2R R92, SRZ ;  /* 0x00000000005c7805 */ /* 0x000fe2000001ff00 */
[----:B------:R-:W2:Y:S01]  /*2210*/  LDC.64 R16, c[0x0][0x3b8] ;  /* 0x0000ee00ff107b82 */ /* 0x000ea20000000a00 */
[----:B------:R-:W-:Y:S01]  /*2220*/  @P3 STS [R206], RZ ;  /* 0x000000ffce003388 */ /* 0x000fe20000000800 */
[----:B------:R-:W-:-:S02]  /*2230*/  CS2R R98, SRZ ;  /* 0x0000000000627805 */ /* 0x000fc4000001ff00 */
[----:B------:R-:W-:Y:S02]  /*2240*/  CS2R R96, SRZ ;  /* 0x0000000000607805 */ /* 0x000fe4000001ff00 */
[----:B------:R-:W-:Y:S01]  /*2250*/  CS2R R90, SRZ ;  /* 0x00000000005a7805 */ /* 0x000fe2000001ff00 */
[----:B------:R-:W-:Y:S01]  /*2260*/  @P3 STS [R206+0x4], RZ ;  /* 0x000004ffce003388 */ /* 0x000fe20000000800 */
[----:B------:R-:W-:Y:S02]  /*2270*/  CS2R R88, SRZ ;  /* 0x0000000000587805 */ /* 0x000fe4000001ff00 */
[----:B------:R-:W-:Y:S02]  /*2280*/  CS2R R86, SRZ ;  /* 0x0000000000567805 */ /* 0x000fe4000001ff00 */
[----:B------:R-:W-:Y:S01]  /*2290*/  CS2R R84, SRZ ;  /* 0x0000000000547805 */ /* 0x000fe2000001ff00 */
[----:B------:R-:W-:Y:S01]  /*22a0*/  @P3 STS [R206+0x8], RZ ;  /* 0x000008ffce003388 */ /* 0x000fe20000000800 */
[----:B------:R-:W-:-:S02]  /*22b0*/  CS2R R78, SRZ ;  /* 0x00000000004e7805 */ /* 0x000fc4000001ff00 */
[----:B------:R-:W-:Y:S02]  /*22c0*/  CS2R R76, SRZ ;  /* 0x00000000004c7805 */ /* 0x000fe4000001ff00 */
[----:B------:R-:W-:Y:S01]  /*22d0*/  CS2R R82, SRZ ;  /* 0x0000000000527805 */ /* 0x000fe2000001ff00 */
[----:B------:R-:W-:Y:S01]  /*22e0*/  @P3 STS [R206+0xc], RZ ;  /* 0x00000cffce003388 */ /* 0x000fe20000000800 */
[----:B------:R-:W-:Y:S02]  /*22f0*/  CS2R R80, SRZ ;  /* 0x0000000000507805 */ /* 0x000fe4000001ff00 */
[----:B-1----:R-:W-:Y:S02]  /*2300*/  @!P2 LEA R6, P5, R24, R6, 0x1 ;  /* 0x000000061806a211 */ /* 0x002fe400078a08ff */
[----:B------:R-:W-:Y:S01]  /*2310*/  CS2R R74, SRZ ;  /* 0x00000000004a7805 */ /* 0x000fe2000001ff00 */
[----:B------:R-:W-:Y:S01]  /*2320*/  @P3 STS [R206+0x1000], RZ ;  /* 0x001000ffce003388 */ /* 0x000fe20000000800 */
[----:B------:R-:W-:-:S02]  /*2330*/  CS2R R72, SRZ ;  /* 0x0000000000487805 */ /* 0x000fc4000001ff00 */
[----:B------:R-:W-:Y:S01]  /*2340*/  @!P2 LEA.HI.X R7, R24, R7, R0, 0x1, P5 ;  /* 0x000000071807a211 */ /* 0x000fe200028f0c00 */
[----:B------:R-:W-:Y:S01]  /*2350*/  VIADD R0, R190, 0x28 ;  /* 0x00000028be007836 */ /* 0x000fe20000000000 */
        /* <DEDUP_REMOVED lines=25> */
[----:B------:R-:W-:Y:S02]  /*24f0*/  UIMAD UR27, UR23, 0x18, URZ ;  /* 0x00000018171b78a4 */ /* 0x000fe4000f8e023f */
[----:B------:R-:W-:Y:S01]  /*2500*/  USHF.L.U32 UR26, UR23, 0x5, URZ ;  /* 0x00000005171a7899 */ /* 0x000fe2000800063f */
[----:B------:R-:W-:Y:S01]  /*2510*/  @!PT LDS RZ, [RZ] ;  /* 0x00000000fffff984 */ /* 0x000fe20000000800 */
[----:B------:R-:W-:Y:S01]  /*2520*/  @!PT LDS RZ, [RZ] ;  /* 0x00000000fffff984 */ /* 0x000fe20000000800 */
[----:B------:R-:W-:Y:S01]  /*2530*/  @!PT LDS RZ, [RZ] ;  /* 0x00000000fffff984 */ /* 0x000fe20000000800 */
[----:B------:R-:W-:Y:S01]  /*2540*/  @!P3 LDGSTS.E.BYPASS.LTC128B.128 [R206], desc[UR36][R218.64] ;  /* 0x00000000dacebfae */ /* 0x000fe2000b901d64 */
[----:B------:R-:W-:Y:S02]  /*2550*/  UIMAD UR25, UR23, 0x28, URZ ;  /* 0x00000028171978a4 */ /* 0x000fe4000f8e023f */
[----:B------:R-:W-:Y:S01]  /*2560*/  UIMAD UR24, UR23, 0x30, URZ ;  /* 0x00000030171878a4 */ /* 0x000fe2000f8e023f */
[----:B------:R-:W-:Y:S01]  /*2570*/  @!P3 LDGSTS.E.BYPASS.LTC128B.128 [R206+0x1000], desc[UR36][R218.64+0x40] ;  /* 0x01000040dacebfae */ /* 0x000fe2000b901d64 */
[----:B------:R-:W-:Y:S01]  /*2580*/  UIADD3 UR22, -UR22, URZ, URZ ;  /* 0x0000003f16167290 */ /* 0x000fe2000fffe13f */
[----:B------:R-:W-:-:S02]  /*2590*/  ULDC.U8 UR21, c[0x0][0x388] ;  /* 0x0000e20000157ab9 */ /* 0x000fc40000000000 */
[----:B------:R-:W-:Y:S01]  /*25a0*/  @!P3 LDGSTS.E.BYPASS.LTC128B.128 [R206+0x2000], desc[UR36][R218.64+0x80] ;  /* 0x02000080dacebfae */ /* 0x000fe2000b901d64 */
[----:B------:R-:W-:-:S03]  /*25b0*/  ULDC UR20, c[0x0][0x2ec] ;  /* 0x0000bb0000147ab9 */ /* 0x000fc60000000800 */
        /* <DEDUP_REMOVED lines=40> */
[----:B------:R-:W-:Y:S01]  /*2840*/  ISETP.GE.AND P1, PT, R0, R21, PT ;  /* 0x000000150000720c */ /* 0x000fe20003f26270 */
[----:B-1----:R-:W-:-:S02]  /*2850*/  VIADD R6, R190, 0x8 ;  /* 0x00000008be067836 */ /* 0x002fc40000000000 */
[----:B------:R-:W0:Y:S04]  /*2860*/  LDGDEPBAR ;  /* 0x00000000000079af */ /* 0x000e280000000000 */
[----:B--2---:R-:W2:Y:S04]  /*2870*/  LDG.E.64 R4, desc[UR36][R16.64] ;  /* 0x0000002410047981 */ /* 0x004ea8000c1e1b00 */
[----:B------:R-:W4:Y:S01]  /*2880*/  LDG.E.64 R8, desc[UR36][R16.64+0x8] ;  /* 0x0000082410087981 */ /* 0x000f22000c1e1b00 */
[----:B------:R-:W-:-:S05]  /*2890*/  VIADD R19, R19, 0x80 ;  /* 0x0000008013137836 */ /* 0x000fca0000000000 */
[----:B------:R-:W-:Y:S01]  /*28a0*/  ISETP.GE.AND P5, PT, R19, R210, PT ;  /* 0x000000d21300720c */ /* 0x000fe20003fa6270 */
[----:B---3--:R-:W-:-:S12]  /*28b0*/  @!P1 IMAD.WIDE R12, R0, 0x4, R220 ;  /* 0x00000004000c9825 */ /* 0x008fd800078e02dc */
[----:B------:R-:W1:Y:S01]  /*28c0*/  @P5 S2R R0, SR_TID.X ;  /* 0x0000000000005919 */ /* 0x000e620000002100 */
[C---:B------:R-:W-:Y:S01]  /*28d0*/  VIADD R2, R190.reuse, 0x20 ;  /* 0x00000020be027836 */ /* 0x040fe20000000000 */
[-C--:B------:R-:W-:Y:S02]  /*28e0*/  ISETP.GE.AND P4, PT, R190, R21.reuse, PT ;  /* 0x00000015be00720c */ /* 0x080fe40003f86270 */
[-C--:B------:R-:W-:Y:S01]  /*28f0*/  ISETP.GE.AND P3, PT, R6, R21.reuse, PT ;  /* 0x000000150600720c */ /* 0x080fe20003f66270 */
[----:B------:R-:W-:Y:S01]  /*2900*/  UIADD3 UR19, UR28, 0x20, URZ ;  /* 0x000000201c137890 */ /* 0x000fe2000fffe03f */
[----:B------:R-:W-:Y:S01]  /*2910*/  ISETP.GE.AND P2, PT, R2, R21, PT ;  /* 0x000000150200720c */ /* 0x000fe20003f46270 */
[----:B------:R-:W-:Y:S01]  /*2920*/  UIADD3 UR13, UR28, 0x40, URZ ;  /* 0x000000401c0d7890 */ /* 0x000fe2000fffe03f */
[----:B------:R-:W-:Y:S01]  /*2930*/  IMAD.WIDE R10, R190, 0x4, R220 ;  /* 0x00000004be0a7825 */ /* 0x000fe200078e02dc */
[----:B------:R-:W-:Y:S01]  /*2940*/  UIADD3 UR18, UR29, UR19, URZ ;  /* 0x000000131d127290 */ /* 0x000fe2000fffe03f */
[----:B------:R-:W5:Y:S01]  /*2950*/  @!P1 LDG.E R203, desc[UR36][R12.64] ;  /* 0x000000240ccb9981 */ /* 0x000f62000c1e1900 */
[----:B------:R-:W-:Y:S01]  /*2960*/  UIADD3 UR12, UR29, UR13, URZ ;  /* 0x0000000d1d0c7290 */ /* 0x000fe2000fffe03f */
[----:B------:R-:W-:Y:S01]  /*2970*/  IMAD R7, R189, UR14, R188 ;  /* 0x0000000ebd077c24 */ /* 0x000fe2000f8e02bc */
[----:B------:R-:W-:-:S02]  /*2980*/  UIADD3 UR17, UR29, UR18, URZ ;  /* 0x000000121d117290 */ /* 0x000fc4000fffe03f */
[----:B------:R-:W5:Y:S01]  /*2990*/  @!P4 LDG.E R204, desc[UR36][R10.64] ;  /* 0x000000240accc981 */ /* 0x000f62000c1e1900 */
[----:B------:R-:W-:Y:S01]  /*29a0*/  IMAD.SHL.U32 R7, R7, 0x20, RZ ;  /* 0x0000002007077824 */ /* 0x000fe200078e00ff */
[----:B------:R-:W-:Y:S02]  /*29b0*/  UIADD3 UR11, UR29, UR12, URZ ;  /* 0x0000000c1d0b7290 */ /* 0x000fe4000fffe03f */
[----:B------:R-:W5:Y:S04]  /*29c0*/  @!P3 LDG.E R205, desc[UR36][R10.64+0x20] ;  /* 0x000020240acdb981 */ /* 0x000f68000c1e1900 */
[----:B------:R1:W5:Y:S01]  /*29d0*/  @!P2 LDG.E R201, desc[UR36][R10.64+0x80] ;  /* 0x000080240ac9a981 */ /* 0x000362000c1e1900 */
[----:B------:R-:W-:Y:S02]  /*29e0*/  UIADD3 UR16, UR29, UR17, URZ ;  /* 0x000000111d107290 */ /* 0x000fe4000fffe03f */
[----:B------:R-:W-:-:S02]  /*29f0*/  UIADD3 UR10, UR29, UR11, URZ ;  /* 0x0000000b1d0a7290 */ /* 0x000fc4000fffe03f */
[----:B------:R-:W-:Y:S02]  /*2a00*/  UIADD3 UR15, UR29, UR16, URZ ;  /* 0x000000101d0f7290 */ /* 0x000fe4000fffe03f */
[----:B------:R-:W-:Y:S02]  /*2a10*/  UIADD3 UR9, UR29, UR10, URZ ;  /* 0x0000000a1d097290 */ /* 0x000fe4000fffe03f */
[----:B------:R-:W-:Y:S02]  /*2a20*/  UIMAD UR23, UR23, 0x38, URZ ;  /* 0x00000038171778a4 */ /* 0x000fe4000f8e023f */
[----:B------:R-:W-:Y:S01]  /*2a30*/  UIADD3 UR14, UR29, UR15, URZ ;  /* 0x0000000f1d0e7290 */ /* 0x000fe2000fffe03f */
[----:B-1----:R-:W-:Y:S02]  /*2a40*/  @P5 IMAD.SHL.U32 R11, R0, 0x2, RZ ;  /* 0x00000002000b5824 */ /* 0x002fe400078e00ff */
[----:B------:R-:W-:-:S05]  /*2a50*/  VIADD R0, R179, 0x1800 ;  /* 0x00001800b3007836 */ /* 0x000fca0000000000 */
[----:B------:R-:W-:Y:S02]  /*2a60*/  SEL R0, R0, R179, !P0 ;  /* 0x000000b300007207 */ /* 0x000fe40004000000 */
[----:B------:R-:W-:Y:S02]  /*2a70*/  @P5 LOP3.LUT R202, R202, 0x6, R11, 0xf8, !PT ;  /* 0x00000006caca5812 */ /* 0x000fe400078ef80b */
[----:B------:R-:W-:Y:S01]  /*2a80*/  LEA R0, R0, UR6, 0x1 ;  /* 0x0000000600007c11 */ /* 0x000fe2000f8e08ff */
[----:B------:R-:W-:Y:S01]  /*2a90*/  UIADD3 UR8, UR29, UR9, URZ ;  /* 0x000000091d087290 */ /* 0x000fe2000fffe03f */
[----:B--2---:R-:W-:Y:S01]  /*2aa0*/  R2UR UR33, R5 ;  /* 0x00000000052172ca */ /* 0x004fe200000e0000 */
[----:B------:R-:W-:Y:S01]  /*2ab0*/  VIADD R5, R180, 0x1800 ;  /* 0x00001800b4057836 */ /* 0x000fe20000000000 */
[----:B------:R-:W-:Y:S02]  /*2ac0*/  R2UR UR34, R4 ;  /* 0x00000000042272ca */ /* 0x000fe400000e0000 */
[----:B----4-:R-:W-:-:S02]  /*2ad0*/  IADD3 R214, P2, P1, R7, R8, R214 ;  /* 0x0000000807d67210 */ /* 0x010fc4000795e0d6 */
[----:B------:R-:W-:Y:S02]  /*2ae0*/  SHF.R.S32.HI R7, RZ, 0x1f, R7 ;  /* 0x0000001fff077819 */ /* 0x000fe40000011407 */
[----:B------:R-:W-:Y:S01]  /*2af0*/  SEL R2, R5, R180, !P0 ;  /* 0x000000b405027207 */ /* 0x000fe20004000000 */
[----:B------:R-:W-:Y:S01]  /*2b00*/  IMAD.WIDE.U32 R214, R214, -0x2daee0ad, RZ ;  /* 0xd2511f53d6d67825 */ /* 0x000fe200078e00ff */
[----:B------:R-:W-:Y:S02]  /*2b10*/  IADD3.X R200, R7, R9, R200, P2, P1 ;  /* 0x0000000907c87210 */ /* 0x000fe400017e24c8 */
[----:B------:R-:W-:-:S07]  /*2b20*/  LEA R2, R2, UR6, 0x1 ;  /* 0x0000000602027c11 */ /* 0x000fce000f8e08ff */
.L_x_776:
[----:B------:R-:W0:Y:S01]  /*2b30*/  LDGDEPBAR ;  /* 0x00000000000079af */ /* 0x000e220000000000 */
[----:B------:R-:W-:Y:S01]  /*2b40*/  IMAD.IADD R181, R175, 0x1, R2 ;  /* 0x00000001afb57824 */ /* 0x000fe200078e0202 */
[----:B------:R-:W-:Y:S01]  /*2b50*/  LEA R226, P0, R190, R198, 0x2 ;  /* 0x000000c6bee27211 */ /* 0x000fe200078010ff */
[----:B------:R-:W-:Y:S02]  /*2b60*/  @P5 IMAD R211, R191, 0x80, R202 ;  /* 0x00000080bfd35824 */ /* 0x000fe400078e02ca */
[----:B-----5:R-:W-:Y:S01]  /*2b70*/  FMUL.FTZ R252, R205, 1.4426950216293334961 ;  /* 0x3fb8aa3bcdfc7820 */ /* 0x020fe20000410000 */
[----:B------:R-:W-:Y:S01]  /*2b80*/  FMUL.FTZ R250, R204, 1.4426950216293334961 ;  /* 0x3fb8aa3bccfa7820 */ /* 0x000fe20000410000 */
[----:B------:R-:W-:Y:S01]  /*2b90*/  LEA.HI.X.SX32 R227, R190, R199, 0x2, P0 ;  /* 0x000000c7bee37211 */ /* 0x000fe200000f16ff */
[----:B------:R-:W-:Y:S01]  /*2ba0*/  @P5 VIADD R213, R211, 0x1 ;  /* 0x00000001d3d55836 */ /* 0x000fe20000000000 */
[----:B------:R-:W-:Y:S01]  /*2bb0*/  FSETP.NEU.FTZ.AND P0, PT, R205, -INF , PT ;  /* 0xff800000cd00780b */ /* 0x000fe20003f1d000 */
[----:B------:R-:W-:Y:S01]  /*2bc0*/  @P5 VIADD R223, R211, 0x8 ;  /* 0x00000008d3df5836 */ /* 0x000fe20000000000 */
[----:B------:R-:W-:Y:S01]  /*2bd0*/  FSETP.NEU.FTZ.AND P4, PT, R204, -INF , PT ;  /* 0xff800000cc00780b */ /* 0x000fe20003f9d000 */
[----:B------:R-:W-:Y:S01]  /*2be0*/  FMUL.FTZ R224, R201, 1.4426950216293334961 ;  /* 0x3fb8aa3bc9e07820 */ /* 0x000fe20000410000 */
[-C--:B------:R-:W-:Y:S01]  /*2bf0*/  @P5 ISETP.GE.AND P1, PT, R213, R210.reuse, PT ;  /* 0x000000d2d500520c */ /* 0x080fe20003f26270 */
[----:B------:R-:W-:Y:S01]  /*2c00*/  @P5 VIADD R213, R211, 0x9 ;  /* 0x00000009d3d55836 */ /* 0x000fe20000000000 */
[----:B------:R-:W-:Y:S01]  /*2c10*/  FSEL R252, R252, RZ, P0 ;  /* 0x000000fffcfc7208 */ /* 0x000fe20000000000 */
[----:B------:R-:W-:Y:S01]  /*2c20*/  UIADD3 UR31, UR33, -0x4498517b, URZ ;  /* 0xbb67ae85211f7890 */ /* 0x000fe2000fffe03f */
[----:B------:R-:W-:Y:S01]  /*2c30*/  FSETP.NEU.FTZ.AND P0, PT, R203, -INF , PT ;  /* 0xff800000cb00780b */ /* 0x000fe20003f1d000 */
[----:B------:R-:W-:Y:S01]  /*2c40*/  UIADD3 UR32, UR34, -0x61c88647, URZ ;  /* 0x9e3779b922207890 */ /* 0x000fe2000fffe03f */
[-C--:B------:R-:W-:Y:S01]  /*2c50*/  @P5 ISETP.GE.AND P2, PT, R213, R210.reuse, PT ;  /* 0x000000d2d500520c */ /* 0x080fe20003f46270 */
[----:B------:R-:W-:Y:S01]  /*2c60*/  FMUL.FTZ R213, R203, 1.4426950216293334961 ;  /* 0x3fb8aa3bcbd57820 */ /* 0x000fe20000410000 */
[----:B------:R-:W-:Y:S01]  /*2c70*/  FSEL R250, R250, RZ, P4 ;  /* 0x000000fffafa7208 */ /* 0x000fe20002000000 */
[----:B------:R-:W-:Y:S01]  /*2c80*/  UIADD3 UR30, UR34, 0x3c6ef372, URZ ;  /* 0x3c6ef372221e7890 */ /* 0x000fe2000fffe03f */
[-C--:B------:R-:W-:Y:S01]  /*2c90*/  @P5 ISETP.GE.AND P3, PT, R223, R210.reuse, PT ;  /* 0x000000d2df00520c */ /* 0x080fe20003f66270 */
[----:B------:R-:W-:Y:S01]  /*2ca0*/  @P5 VIADD R223, R211, 0x10 ;  /* 0x00000010d3df5836 */ /* 0x000fe20000000000 */
[----:B------:R-:W-:Y:S04]  /*2cb0*/  DEPBAR.LE SB0, 0x0 ;  /* 0x000080000000791a */ /* 0x000fe80000000000 */
[----:B------:R-:W-:Y:S01]  /*2cc0*/  BAR.SYNC.DEFER_BLOCKING 0x0 ;  /* 0x0000000000007b1d */ /* 0x000fe20000010000 */
[----:B------:R-:W-:Y:S02]  /*2cd0*/  FSETP.NEU.FTZ.AND P4, PT, R201, -INF , PT ;  /* 0xff800000c900780b */ /* 0x000fe40003f9d000 */
[-C--:B------:R-:W-:Y:S01]  /*2ce0*/  @P5 ISETP.GE.AND P6, PT, R223, R210.reuse, PT ;  /* 0x000000d2df00520c */ /* 0x080fe20003fc6270 */
[----:B------:R-:W-:Y:S01]  /*2cf0*/  @P5 VIADD R223, R211, 0x11 ;  /* 0x00000011d3df5836 */ /* 0x000fe20000000000 */
[----:B------:R-:W-:Y:S02]  /*2d00*/  LOP3.LUT R228, R200, UR34, RZ, 0x3c, !PT ;  /* 0x00000022c8e47c12 */ /* 0x000fe4000f8e3cff */
[----:B------:R-:W-:Y:S01]  /*2d10*/  LOP3.LUT R240, R214, UR31, RZ, 0x3c, !PT ;  /* 0x0000001fd6f07c12 */ /* 0x000fe2000f8e3cff */
[----:B------:R-:W-:Y:S01]  /*2d20*/  UIADD3 UR31, UR33, 0x32370b8f, URZ ;  /* 0x32370b8f211f7890 */ /* 0x000fe2000fffe03f */
[----:B------:R-:W-:Y:S08]  /*2d30*/  LDSM.16.M88.4 R132, [R2] ;  /* 0x000000000284783b */ /* 0x000ff00000000200 */
[----:B------:R-:W1:Y:S08]  /*2d40*/  LDSM.16.M88.4 R136, [R177+UR6+0x9000] ;  /* 0x00900006b188783b */ /* 0x000e700008000200 */
[----:B------:R-:W2:Y:S08]  /*2d50*/  LDSM.16.M88.4 R140, [R2+0x800] ;  /* 0x00080000028c783b */ /* 0x000eb00000000200 */
[----:B------:R-:W3:Y:S08]  /*2d60*/  LDSM.16.M88.4 R144, [R177+UR6+0x9400] ;  /* 0x00940006b190783b */ /* 0x000ef00008000200 */
[----:B------:R-:W-:Y:S08]  /*2d70*/  LDSM.16.M88.4 R148, [R181] ;  /* 0x00000000b594783b */ /* 0x000ff00000000200 */
[----:B------:R-:W4:Y:S01]  /*2d80*/  LDSM.16.M88.4 R152, [R176] ;  /* 0x00000000b098783b */ /* 0x000f220000000200 */
[-C--:B-1----:R-:W-:Y:S07]  /*2d90*/  HMMA.16816.F32.BF16 R4, R132, R136.reuse, RZ ;  /* 0x000000888404723c */ /* 0x082fee00000418ff */
[----:B------:R-:W1:Y:S01]  /*2da0*/  LDSM.16.M88.4 R156, [R181+0x800] ;  /* 0x00080000b59c783b */ /* 0x000e620000000200 */
[C---:B--2---:R-:W-:Y:S07]  /*2db0*/  HMMA.16816.F32.BF16 R8, R140.reuse, R136, RZ ;  /* 0x000000888c08723c */ /* 0x044fee00000418ff */
[----:B------:R-:W2:Y:S01]  /*2dc0*/  LDSM.16.M88.4 R160, [R176+0x400] ;  /* 0x00040000b0a0783b */ /* 0x000ea20000000200 */
[-C--:B------:R-:W-:Y:S07]  /*2dd0*/  HMMA.16816.F32.BF16 R12, R140, R138.reuse, RZ ;  /* 0x0000008a8c0c723c */ /* 0x080fee00000418ff */
[----:B------:R-:W-:Y:S01]  /*2de0*/  LDSM.16.M88.4 R164, [R177+UR6+0xb000] ;  /* 0x00b00006b1a4783b */ /* 0x000fe20008000200 */
[C---:B------:R-:W-:Y:S07]  /*2df0*/  HMMA.16816.F32.BF16 R16, R132.reuse, R138, RZ ;  /* 0x0000008a8410723c */ /* 0x040fee00000418ff */
[----:B------:R-:W2:Y:S01]  /*2e00*/  LDSM.16.M88.4 R136, [R2+0x1000] ;  /* 0x001000000288783b */ /* 0x000ea20000000200 */
[-C--:B---3--:R-:W-:Y:S06]  /*2e10*/  HMMA.16816.F32.BF16 R20, R132, R144.reuse, RZ ;  /* 0x000000908414723c */ /* 0x088fec00000418ff */
[C---:B------:R-:W-:Y:S01]  /*2e20*/  HMMA.16816.F32.BF16 R24, R140.reuse, R144, RZ ;  /* 0x000000908c18723c */ /* 0x040fe200000418ff */
[----:B------:R-:W3:Y:S05]  /*2e30*/  LDSM.16.M88.4 R168, [R2+0x1800] ;  /* 0x0018000002a8783b */ /* 0x000eea0000000200 */
[-C--:B------:R-:W-:Y:S03]  /*2e40*/  HMMA.16816.F32.BF16 R28, R140, R146.reuse, RZ ;  /* 0x000000928c1c723c */ /* 0x080fe600000418ff */
[----:B------:R-:W-:Y:S03]  /*2e50*/  LDSM.16.M88.4 R140, [R181+0x1000] ;  /* 0x00100000b58c783b */ /* 0x000fe60000000200 */
[----:B------:R-:W-:Y:S05]  /*2e60*/  HMMA.16816.F32.BF16 R32, R132, R146, RZ ;  /* 0x000000928420723c */ /* 0x000fea00000418ff */
[----:B------:R-:W3:Y:S01]  /*2e70*/  LDSM.16.M88.4 R132, [R177+UR6+0xb400] ;  /* 0x00b40006b184783b */ /* 0x000ee20008000200 */
[-C--:B----4-:R-:W-:Y:S06]  /*2e80*/  HMMA.16816.F32.BF16 R4, R148, R152.reuse, R4 ;  /* 0x000000989404723c */ /* 0x090fec0000041804 */
[C---:B-1----:R-:W-:Y:S01]  /*2e90*/  HMMA.16816.F32.BF16 R8, R156.reuse, R152, R8 ;  /* 0x000000989c08723c */ /* 0x042fe20000041808 */
[----:B------:R-:W1:Y:S05]  /*2ea0*/  LDSM.16.M88.4 R144, [R176+0x2000] ;  /* 0x00200000b090783b */ /* 0x000e6a0000000200 */
[-C--:B------:R-:W-:Y:S06]  /*2eb0*/  HMMA.16816.F32.BF16 R12, R156, R154.reuse, R12 ;  /* 0x0000009a9c0c723c */ /* 0x080fec000004180c */
[C---:B------:R-:W-:Y:S01]  /*2ec0*/  HMMA.16816.F32.BF16 R16, R148.reuse, R154, R16 ;  /* 0x0000009a9410723c */ /* 0x040fe20000041810 */
[----:B------:R-:W4:Y:S05]  /*2ed0*/  LDSM.16.M88.4 R152, [R181+0x1800] ;  /* 0x00180000b598783b */ /* 0x000f2a0000000200 */
[-C--:B--2---:R-:W-:Y:S06]  /*2ee0*/  HMMA.16816.F32.BF16 R20, R148, R160.reuse, R20 ;  /* 0x000000a09414723c */ /* 0x084fec0000041814 */
[C---:B------:R-:W-:Y:S06]  /*2ef0*/  HMMA.16816.F32.BF16 R24, R156.reuse, R160, R24 ;  /* 0x000000a09c18723c */ /* 0x040fec0000041818 */
[-C--:B------:R-:W-:Y:S01]  /*2f00*/  HMMA.16816.F32.BF16 R28, R156, R162.reuse, R28 ;  /* 0x000000a29c1c723c */ /* 0x080fe2000004181c */
[----:B------:R-:W-:Y:S05]  /*2f10*/  LDSM.16.M88.4 R156, [R2+0x2000] ;  /* 0x00200000029c783b */ /* 0x000fea0000000200 */
[----:B------:R-:W-:Y:S03]  /*2f20*/  HMMA.16816.F32.BF16 R32, R148, R162, R32 ;  /* 0x000000a29420723c */ /* 0x000fe60000041820 */
[----:B------:R-:W2:Y:S03]  /*2f30*/  LDSM.16.M88.4 R148, [R176+0x2400] ;  /* 0x00240000b094783b */ /* 0x000ea60000000200 */
[-C--:B------:R-:W-:Y:S05]  /*2f40*/  HMMA.16816.F32.BF16 R4, R136, R164.reuse, R4 ;  /* 0x000000a48804723c */ /* 0x080fea0000041804 */
[----:B------:R-:W2:Y:S01]  /*2f50*/  LDSM.16.M88.4 R160, [R177+UR6+0xd000] ;  /* 0x00d00006b1a0783b */ /* 0x000ea20008000200 */
[C---:B---3--:R-:W-:Y:S06]  /*2f60*/  HMMA.16816.F32.BF16 R8, R168.reuse, R164, R8 ;  /* 0x000000a4a808723c */ /* 0x048fec0000041808 */
[-C--:B------:R-:W-:Y:S06]  /*2f70*/  HMMA.16816.F32.BF16 R12, R168, R166.reuse, R12 ;  /* 0x000000a6a80c723c */ /* 0x080fec000004180c */
[C---:B------:R-:W-:Y:S01]  /*2f80*/  HMMA.16816.F32.BF16 R16, R136.reuse, R166, R16 ;  /* 0x000000a68810723c */ /* 0x040fe20000041810 */
[----:B------:R-:W-:Y:S05]  /*2f90*/  LDSM.16.M88.4 R164, [R176+0x4000] ;  /* 0x00400000b0a4783b */ /* 0x000fea0000000200 */
[-C--:B------:R-:W-:Y:S06]  /*2fa0*/  HMMA.16816.F32.BF16 R20, R136, R132.reuse, R20 ;  /* 0x000000848814723c */ /* 0x080fec0000041814 */
[C---:B------:R-:W-:Y:S06]  /*2fb0*/  HMMA.16816.F32.BF16 R24, R168.reuse, R132, R24 ;  /* 0x00000084a818723c */ /* 0x040fec0000041818 */
[-C--:B------:R-:W-:Y:S06]  /*2fc0*/  HMMA.16816.F32.BF16 R28, R168, R134.reuse, R28 ;  /* 0x00000086a81c723c */ /* 0x080fec000004181c */
[----:B------:R-:W-:Y:S01]  /*2fd0*/  HMMA.16816.F32.BF16 R32, R136, R134, R32 ;  /* 0x000000868820723c */ /* 0x000fe20000041820 */
[----:B------:R-:W3:Y:S05]  /*2fe0*/  LDSM.16.M88.4 R132, [R2+0x2800] ;  /* 0x002800000284783b */ /* 0x000eea0000000200 */
[-C--:B-1----:R-:W-:Y:S03]  /*2ff0*/  HMMA.16816.F32.BF16 R4, R140, R144.reuse, R4 ;  /* 0x000000908c04723c */ /* 0x082fe60000041804 */
[----:B------:R-:W1:Y:S03]  /*3000*/  LDSM.16.M88.4 R136, [R177+UR6+0xd400] ;  /* 0x00d40006b188783b */ /* 0x000e660008000200 */
[C---:B----4-:R-:W-:Y:S06]  /*3010*/  HMMA.16816.F32.BF16 R8, R152.reuse, R144, R8 ;  /* 0x000000909808723c */ /* 0x050fec0000041808 */
[-C--:B------:R-:W-:Y:S06]  /*3020*/  HMMA.16816.F32.BF16 R12, R152, R146.reuse, R12 ;  /* 0x00000092980c723c */ /* 0x080fec000004180c */
[C---:B------:R-:W-:Y:S01]  /*3030*/  HMMA.16816.F32.BF16 R16, R140.reuse, R146, R16 ;  /* 0x000000928c10723c */ /* 0x040fe20000041810 */
[----:B------:R-:W4:Y:S05]  /*3040*/  LDSM.16.M88.4 R144, [R181+0x2000] ;  /* 0x00200000b590783b */ /* 0x000f2a0000000200 */
[-C--:B--2---:R-:W-:Y:S06]  /*3050*/  HMMA.16816.F32.BF16 R20, R140, R148.reuse, R20 ;  /* 0x000000948c14723c */ /* 0x084fec0000041814 */
[C---:B------:R-:W-:Y:S06]  /*3060*/  HMMA.16816.F32.BF16 R24, R152.reuse, R148, R24 ;  /* 0x000000949818723c */ /* 0x040fec0000041818 */
[-C--:B------:R-:W-:Y:S01]  /*3070*/  HMMA.16816.F32.BF16 R28, R152, R150.reuse, R28 ;  /* 0x00000096981c723c */ /* 0x080fe2000004181c */
[----:B------:R-:W2:Y:S05]  /*3080*/  LDSM.16.M88.4 R152, [R181+0x2800] ;  /* 0x00280000b598783b */ /* 0x000eaa0000000200 */
[----:B------:R-:W-:Y:S06]  /*3090*/  HMMA.16816.F32.BF16 R32, R140, R150, R32 ;  /* 0x000000968c20723c */ /* 0x000fec0000041820 */
[-C--:B------:R-:W-:Y:S06]  /*30a0*/  HMMA.16816.F32.BF16 R4, R156, R160.reuse, R4 ;  /* 0x000000a09c04723c */ /* 0x080fec0000041804 */
[C---:B---3--:R-:W-:Y:S06]  /*30b0*/  HMMA.16816.F32.BF16 R8, R132.reuse, R160, R8 ;  /* 0x000000a08408723c */ /* 0x048fec0000041808 */
[-C--:B------:R-:W-:Y:S06]  /*30c0*/  HMMA.16816.F32.BF16 R12, R132, R162.reuse, R12 ;  /* 0x000000a2840c723c */ /* 0x080fec000004180c */
[C---:B------:R-:W-:Y:S06]  /*30d0*/  HMMA.16816.F32.BF16 R16, R156.reuse, R162, R16 ;  /* 0x000000a29c10723c */ /* 0x040fec0000041810 */
[-C--:B-1----:R-:W-:Y:S06]  /*30e0*/  HMMA.16816.F32.BF16 R20, R156, R136.reuse, R20 ;  /* 0x000000889c14723c */ /* 0x082fec0000041814 */
[C---:B------:R-:W-:Y:S06]  /*30f0*/  HMMA.16816.F32.BF16 R24, R132.reuse, R136, R24 ;  /* 0x000000888418723c */ /* 0x040fec0000041818 */
[-C--:B------:R-:W-:Y:S01]  /*3100*/  HMMA.16816.F32.BF16 R28, R132, R138.reuse, R28 ;  /* 0x0000008a841c723c */ /* 0x080fe2000004181c */
[----:B------:R-:W1:Y:S05]  /*3110*/  LDSM.16.M88.4 R132, [R176+0x4400] ;  /* 0x00440000b084783b */ /* 0x000e6a0000000200 */
[----:B------:R-:W-:Y:S06]  /*3120*/  HMMA.16816.F32.BF16 R32, R156, R138, R32 ;  /* 0x0000008a9c20723c */ /* 0x000fec0000041820 */
[-C--:B----4-:R-:W-:Y:S05]  /*3130*/  HMMA.16816.F32.BF16 R4, R144, R164.reuse, R4 ;  /* 0x000000a49004723c */ /* 0x090fea0000041804 */
[----:B------:R-:W-:Y:S01]  /*3140*/  FSEL R157, R213, RZ, P0 ;  /* 0x000000ffd59d7208 */ /* 0x000fe20000000000 */
[C---:B--2---:R-:W-:Y:S04]  /*3150*/  HMMA.16816.F32.BF16 R8, R152.reuse, R164, R8 ;  /* 0x000000a49808723c */ /* 0x044fe80000041808 */
[CC--:B------:R-:W-:Y:S01]  /*3160*/  @P5 ISETP.GE.AND P0, PT, R211.reuse, R210.reuse, PT ;  /* 0x000000d2d300520c */ /* 0x0c0fe20003f06270 */
[----:B------:R-:W-:Y:S01]  /*3170*/  @P5 VIADD R213, R211, 0x18 ;  /* 0x00000018d3d55836 */ /* 0x000fe20000000000 */
[----:B------:R-:W-:Y:S01]  /*3180*/  FSEL R158, R224, RZ, P4 ;  /* 0x000000ffe09e7208 */ /* 0x000fe20002000000 */
[----:B------:R-:W-:Y:S01]  /*3190*/  IMAD R224, R208, 0x4, R183 ;  /* 0x00000004d0e07824 */ /* 0x000fe200078e02b7 */
[-C--:B------:R-:W-:Y:S01]  /*31a0*/  @P5 ISETP.GE.AND P4, PT, R223, R210.reuse, PT ;  /* 0x000000d2df00520c */ /* 0x080fe20003f86270 */
[-C--:B------:R-:W-:Y:S03]  /*31b0*/  HMMA.16816.F32.BF16 R12, R152, R166.reuse, R12 ;  /* 0x000000a6980c723c */ /* 0x080fe6000004180c */
[----:B------:R-:W-:Y:S02]  /*31c0*/  @P5 VIADD R211, R211, 0x19 ;  /* 0x00000019d3d35836 */ /* 0x000fe40000000000 */
[----:B------:R-:W-:Y:S01]  /*31d0*/  IMAD R223, R191, 0x4, R182 ;  /* 0x00000004bfdf7824 */ /* 0x000fe200078e02b6 */
[C---:B------:R-:W-:Y:S05]  /*31e0*/  HMMA.16816.F32.BF16 R16, R144.reuse, R166, R16 ;  /* 0x000000a69010723c */ /* 0x040fea0000041810 */
[----:B------:R-:W-:Y:S02]  /*31f0*/  @P5 FSEL R4, R4, -INF , !P0 ;  /* 0xff80000004045808 */ /* 0x000fe40004000000 */
[----:B------:R-:W-:Y:S01]  /*3200*/  LOP3.LUT R223, R215, UR33, R223, 0x96, !PT ;  /* 0x00000021d7df7c12 */ /* 0x000fe2000f8e96df */
[-C--:B-1----:R-:W-:Y:S03]  /*3210*/  HMMA.16816.F32.BF16 R20, R144, R132.reuse, R20 ;  /* 0x000000849014723c */ /* 0x082fe60000041814 */
[----:B------:R-:W-:Y:S01]  /*3220*/  @P5 FSEL R6, R6, -INF , !P0 ;  /* 0xff80000006065808 */ /* 0x000fe20004000000 */
[----:B------:R-:W-:Y:S01]  /*3230*/  IMAD.WIDE.U32 R236, R223, -0x326172a9, RZ ;  /* 0xcd9e8d57dfec7825 */ /* 0x000fe200078e00ff */
[----:B------:R-:W-:Y:S01]  /*3240*/  @P5 FSEL R10, R10, -INF , !P0 ;  /* 0xff8000000a0a5808 */ /* 0x000fe20004000000 */
[----:B------:R-:W2:Y:S01]  /*3250*/  LDG.E R223, desc[UR36][R226.64+0x20] ;  /* 0x00002024e2df7981 */ /* 0x000ea2000c1e1900 */
[----:B------:R-:W-:Y:S01]  /*3260*/  @P5 FSEL R8, R8, -INF , !P0 ;  /* 0xff80000008085808 */ /* 0x000fe20004000000 */
[C---:B------:R-:W-:Y:S04]  /*3270*/  HMMA.16816.F32.BF16 R24, R152.reuse, R132, R24 ;  /* 0x000000849818723c */ /* 0x040fe80000041818 */
[----:B------:R-:W-:Y:S01]  /*3280*/  @P5 ISETP.GE.AND P0, PT, R213, R210, PT ;  /* 0x000000d2d500520c */ /* 0x000fe20003f06270 */
[----:B------:R-:W-:Y:S01]  /*3290*/  VIADD R213, R224, 0x2 ;  /* 0x00000002e0d57836 */ /* 0x000fe20000000000 */
[----:B------:R-:W-:Y:S01]  /*32a0*/  LOP3.LUT R236, R236, UR30, RZ, 0x3c, !PT ;  /* 0x0000001eecec7c12 */ /* 0x000fe2000f8e3cff */
[----:B------:R-:W-:Y:S01]  /*32b0*/  UIADD3 UR30, UR33, 0x76cf5d0a, URZ ;  /* 0x76cf5d0a211e7890 */ /* 0x000fe2000fffe03f */
[----:B------:R-:W-:Y:S01]  /*32c0*/  @P5 FSEL R5, R5, -INF , !P1 ;  /* 0xff80000005055808 */ /* 0x000fe20004800000 */
[-C--:B------:R-:W-:Y:S03]  /*32d0*/  HMMA.16816.F32.BF16 R28, R152, R134.reuse, R28 ;  /* 0x00000086981c723c */ /* 0x080fe6000004181c */
[----:B------:R-:W-:Y:S01]  /*32e0*/  @P5 FSEL R12, R12, -INF , !P3 ;  /* 0xff8000000c0c5808 */ /* 0x000fe20005800000 */
[----:B------:R-:W-:Y:S01]  /*32f0*/  IMAD.WIDE.U32 R224, R224, -0x326172a9, RZ ;  /* 0xcd9e8d57e0e07825 */ /* 0x000fe200078e00ff */
[----:B------:R-:W-:Y:S01]  /*3300*/  @P5 FSEL R7, R7, -INF , !P1 ;  /* 0xff80000007075808 */ /* 0x000fe20004800000 */
[----:B------:R-:W-:Y:S05]  /*3310*/  HMMA.16816.F32.BF16 R32, R144, R134, R32 ;  /* 0x000000869020723c */ /* 0x000fea0000041820 */
[-C--:B------:R-:W-:Y:S01]  /*3320*/  LOP3.LUT R230, R225, R228.reuse, RZ, 0x3c, !PT ;  /* 0x000000e4e1e67212 */ /* 0x080fe200078e3cff */
[----:B------:R-:W-:Y:S01]  /*3330*/  IMAD.WIDE.U32 R234, R213, -0x326172a9, RZ ;  /* 0xcd9e8d57d5ea7825 */ /* 0x000fe200078e00ff */
[----:B------:R-:W-:Y:S01]  /*3340*/  LOP3.LUT R238, R237, UR32, R224, 0x96, !PT ;  /* 0x00000020edee7c12 */ /* 0x000fe2000f8e96e0 */
[----:B------:R-:W5:Y:S03]  /*3350*/  LDG.E R213, desc[UR36][R226.64+0x80] ;  /* 0x00008024e2d57981 */ /* 0x000f66000c1e1900 */
[----:B------:R-:W-:Y:S01]  /*3360*/  LOP3.LUT R228, R235, R228, RZ, 0x3c, !PT ;  /* 0x000000e4ebe47212 */ /* 0x000fe200078e3cff */
[----:B------:R-:W-:Y:S01]  /*3370*/  IMAD.WIDE.U32 R230, R230, -0x2daee0ad, RZ ;  /* 0xd2511f53e6e67825 */ /* 0x000fe200078e00ff */
[----:B------:R-:W-:Y:S01]  /*3380*/  @P5 FSEL R9, R9, -INF , !P1 ;  /* 0xff80000009095808 */ /* 0x000fe20004800000 */
[----:B------:R-:W3:Y:S01]  /*3390*/  LDG.E R224, desc[UR36][R226.64] ;  /* 0x00000024e2e07981 */ /* 0x000ee2000c1e1900 */
[----:B------:R-:W-:Y:S01]  /*33a0*/  LOP3.LUT R234, R237, UR32, R234, 0x96, !PT ;  /* 0x00000020edea7c12 */ /* 0x000fe2000f8e96ea */
[----:B------:R-:W-:Y:S01]  /*33b0*/  IMAD.WIDE.U32 R228, R228, -0x2daee0ad, RZ ;  /* 0xd2511f53e4e47825 */ /* 0x000fe200078e00ff */
[----:B------:R-:W-:Y:S01]  /*33c0*/  @P5 FSEL R11, R11, -INF , !P1 ;  /* 0xff8000000b0b5808 */ /* 0x000fe20004800000 */
[----:B------:R-:W-:Y:S01]  /*33d0*/  UIADD3 UR32, UR33, -0x56f99767, URZ ;  /* 0xa906689921207890 */ /* 0x000fe2000fffe03f */
[----:B------:R-:W-:Y:S01]  /*33e0*/  LOP3.LUT R225, R240, R231, RZ, 0x3c, !PT ;  /* 0x000000e7f0e17212 */ /* 0x000fe200078e3cff */
[----:B------:R-:W-:Y:S01]  /*33f0*/  IMAD.WIDE.U32 R234, R234, -0x2daee0ad, RZ ;  /* 0xd2511f53eaea7825 */ /* 0x000fe200078e00ff */
[----:B------:R-:W-:Y:S02]  /*3400*/  @P5 ISETP.GE.AND P1, PT, R211, R210, PT ;  /* 0x000000d2d300520c */ /* 0x000fe40003f26270 */
[----:B------:R-:W-:Y:S01]  /*3410*/  LOP3.LUT R240, R240, R229, RZ, 0x3c, !PT ;  /* 0x000000e5f0f07212 */ /* 0x000fe200078e3cff */
[----:B------:R-:W-:Y:S01]  /*3420*/  IMAD.WIDE.U32 R248, R225, -0x326172a9, RZ ;  /* 0xcd9e8d57e1f87825 */ /* 0x000fe200078e00ff */
[----:B------:R-:W-:Y:S01]  /*3430*/  LOP3.LUT R228, R235, UR30, R228, 0x96, !PT ;  /* 0x0000001eebe47c12 */ /* 0x000fe2000f8e96e4 */
[----:B------:R1:W5:Y:S01]  /*3440*/  LDG.E R211, desc[UR36][R226.64+0xa0] ;  /* 0x0000a024e2d37981 */ /* 0x000362000c1e1900 */
[----:B------:R-:W-:Y:S01]  /*3450*/  @P5 FSEL R14, R14, -INF , !P3 ;  /* 0xff8000000e0e5808 */ /* 0x000fe20005800000 */
[----:B------:R-:W-:Y:S01]  /*3460*/  IMAD.WIDE.U32 R240, R240, -0x326172a9, RZ ;  /* 0xcd9e8d57f0f07825 */ /* 0x000fe200078e00ff */
[----:B------:R-:W-:Y:S02]  /*3470*/  LOP3.LUT R232, R236, R249, RZ, 0x3c, !PT ;  /* 0x000000f9ece87212 */ /* 0x000fe400078e3cff */
[----:B------:R-:W-:Y:S01]  /*3480*/  @P5 FSEL R16, R16, -INF , !P3 ;  /* 0xff80000010105808 */ /* 0x000fe20005800000 */
[----:B------:R-:W-:Y:S01]  /*3490*/  IMAD.WIDE.U32 R238, R238, -0x2daee0ad, RZ ;  /* 0xd2511f53eeee7825 */ /* 0x000fe200078e00ff */
[----:B------:R-:W-:Y:S02]  /*34a0*/  LOP3.LUT R236, R236, R241, RZ, 0x3c, !PT ;  /* 0x000000f1ecec7212 */ /* 0x000fe400078e3cff */
[----:B------:R-:W-:Y:S01]  /*34b0*/  @P5 FSEL R18, R18, -INF , !P3 ;  /* 0xff80000012125808 */ /* 0x000fe20005800000 */
[----:B------:R-:W-:Y:S01]  /*34c0*/  FFMA.FTZ R225, R4, UR20, -R250 ;  /* 0x0000001404e17c23 */ /* 0x000fe200080108fa */
[----:B------:R-:W-:Y:S01]  /*34d0*/  LOP3.LUT R230, R239, UR30, R230, 0x96, !PT ;  /* 0x0000001eefe67c12 */ /* 0x000fe2000f8e96e6 */
[----:B------:R-:W-:Y:S01]  /*34e0*/  IMAD.WIDE.U32 R232, R232, -0x2daee0ad, RZ ;  /* 0xd2511f53e8e87825 */ /* 0x000fe200078e00ff */
[----:B------:R-:W-:Y:S01]  /*34f0*/  @P5 FSEL R13, R13, -INF , !P2 ;  /* 0xff8000000d0d5808 */ /* 0x000fe20005000000 */
[----:B------:R-:W-:Y:S01]  /*3500*/  UIADD3 UR30, UR34, -0x255992d5, URZ ;  /* 0xdaa66d2b221e7890 */ /* 0x000fe2000fffe03f */
[----:B------:R-:W-:Y:S01]  /*3510*/  @P5 FSEL R15, R15, -INF , !P2 ;  /* 0xff8000000f0f5808 */ /* 0x000fe20005000000 */
[----:B------:R-:W-:Y:S01]  /*3520*/  IMAD.WIDE.U32 R230, R230, -0x326172a9, RZ ;  /* 0xcd9e8d57e6e67825 */ /* 0x000fe200078e00ff */
[----:B------:R-:W-:Y:S01]  /*3530*/  LOP3.LUT R238, R233, UR31, R238, 0x96, !PT ;  /* 0x0000001fe9ee7c12 */ /* 0x000fe2000f8e96ee */
[----:B------:R-:W4:Y:S01]  /*3540*/  MUFU.EX2 R225, R225 ;  /* 0x000000e100e17308 */ /* 0x000f220000000800 */
[----:B------:R-:W-:Y:S01]  /*3550*/  @P5 FSEL R17, R17, -INF , !P2 ;  /* 0xff80000011115808 */ /* 0x000fe20005000000 */
[----:B------:R-:W-:Y:S01]  /*3560*/  IMAD.WIDE.U32 R236, R236, -0x2daee0ad, RZ ;  /* 0xd2511f53ecec7825 */ /* 0x000fe200078e00ff */
[----:B------:R-:W-:Y:S02]  /*3570*/  LOP3.LUT R248, R231, UR30, R248, 0x96, !PT ;  /* 0x0000001ee7f87c12 */ /* 0x000fe4000f8e96f8 */
[----:B------:R-:W-:Y:S01]  /*3580*/  @P5 FSEL R19, R19, -INF , !P2 ;  /* 0xff80000013135808 */ /* 0x000fe20005000000 */
[----:B------:R-:W-:Y:S01]  /*3590*/  IMAD.WIDE.U32 R228, R228, -0x326172a9, RZ ;  /* 0xcd9e8d57e4e47825 */ /* 0x000fe200078e00ff */
[----:B------:R-:W-:Y:S01]  /*35a0*/  LOP3.LUT R234, R237, UR31, R234, 0x96, !PT ;  /* 0x0000001fedea7c12 */ /* 0x000fe2000f8e96ea */
[----:B------:R-:W-:Y:S01]  /*35b0*/  UIADD3 UR31, UR34, 0x78dde6e4, URZ ;  /* 0x78dde6e4221f7890 */ /* 0x000fe2000fffe03f */
[----:B------:R-:W-:Y:S01]  /*35c0*/  @P5 FSEL R20, R20, -INF , !P6 ;  /* 0xff80000014145808 */ /* 0x000fe20007000000 */
[----:B------:R-:W-:Y:S01]  /*35d0*/  IMAD.WIDE.U32 R238, R238, -0x326172a9, RZ ;  /* 0xcd9e8d57eeee7825 */ /* 0x000fe200078e00ff */
[----:B------:R-:W-:Y:S01]  /*35e0*/  LOP3.LUT R240, R229, UR30, R240, 0x96, !PT ;  /* 0x0000001ee5f07c12 */ /* 0x000fe2000f8e96f0 */
[----:B------:R-:W-:Y:S01]  /*35f0*/  UIADD3 UR30, UR33, -0x126145ec, URZ ;  /* 0xed9eba14211e7890 */ /* 0x000fe2000fffe03f */
[----:B------:R-:W-:Y:S01]  /*3600*/  @P5 FSEL R22, R22, -INF , !P6 ;  /* 0xff80000016165808 */ /* 0x000fe20007000000 */
[----:B------:R-:W-:Y:S01]  /*3610*/  IMAD.WIDE.U32 R248, R248, -0x2daee0ad, RZ ;  /* 0xd2511f53f8f87825 */ /* 0x000fe200078e00ff */
[----:B------:R-:W-:Y:S02]  /*3620*/  LOP3.LUT R230, R239, UR31, R230, 0x96, !PT ;  /* 0x0000001fefe67c12 */ /* 0x000fe4000f8e96e6 */
        /* <DEDUP_REMOVED lines=9> */
[----:B------:R-:W-:Y:S02]  /*36c0*/  LOP3.LUT R248, R231, UR32, R248, 0x96, !PT ;  /* 0x00000020e7f87c12 */ /* 0x000fe4000f8e96f8 */
[----:B------:R-:W-:Y:S01]  /*36d0*/  @P5 FSEL R23, R23, -INF , !P4 ;  /* 0xff80000017175808 */ /* 0x000fe20006000000 */
[----:B------:R-:W-:Y:S01]  /*36e0*/  IMAD.WIDE.U32 R232, R232, -0x326172a9, RZ ;  /* 0xcd9e8d57e8e87825 */ /* 0x000fe200078e00ff */
[----:B------:R-:W-:Y:S01]  /*36f0*/  LOP3.LUT R229, R235, UR31, R228, 0x96, !PT ;  /* 0x0000001febe57c12 */ /* 0x000fe2000f8e96e4 */
[----:B------:R-:W-:Y:S01]  /*3700*/  UIADD3 UR31, UR34, -0x4ab325aa, URZ ;  /* 0xb54cda56221f7890 */ /* 0x000fe2000fffe03f */
[----:B------:R-:W-:Y:S01]  /*3710*/  @P5 FSEL R25, R25, -INF , !P4 ;  /* 0xff80000019195808 */ /* 0x000fe20006000000 */
[----:B------:R-:W-:Y:S01]  /*3720*/  IMAD.WIDE.U32 R236, R236, -0x326172a9, RZ ;  /* 0xcd9e8d57ecec7825 */ /* 0x000fe200078e00ff */
[----:B------:R-:W-:Y:S03]  /*3730*/  LOP3.LUT R238, R233, UR30, R238, 0x96, !PT ;  /* 0x0000001ee9ee7c12 */ /* 0x000fe6000f8e96ee */
[----:B------:R-:W-:Y:S01]  /*3740*/  FFMA.FTZ R235, R9, UR20, -R158 ;  /* 0x0000001409eb7c23 */ /* 0x000fe2000801089e */
[----:B------:R-:W-:Y:S01]  /*3750*/  IMAD.WIDE.U32 R248, R248, -0x326172a9, RZ ;  /* 0xcd9e8d57f8f87825 */ /* 0x000fe200078e00ff */
[----:B------:R-:W-:Y:S01]  /*3760*/  LOP3.LUT R242, R237, UR30, R234, 0x96, !PT ;  /* 0x0000001eedf27c12 */ /* 0x000fe2000f8e96ea */
[----:B------:R-:W-:Y:S02]  /*3770*/  UIADD3 UR30, UR33, 0x646e171e, URZ ;  /* 0x646e171e211e7890 */ /* 0x000fe4000fffe03f */
[----:B-1----:R-:W-:Y:S01]  /*3780*/  FFMA.FTZ R226, R5, UR20, -R250 ;  /* 0x0000001405e27c23 */ /* 0x002fe200080108fa */
[----:B------:R-:W-:Y:S01]  /*3790*/  IMAD.WIDE.U32 R238, R238, -0x2daee0ad, RZ ;  /* 0xd2511f53eeee7825 */ /* 0x000fe200078e00ff */
[----:B------:R-:W-:Y:S03]  /*37a0*/  LOP3.LUT R234, R249, UR31, R232, 0x96, !PT ;  /* 0x0000001ff9ea7c12 */ /* 0x000fe6000f8e96e8 */
[----:B------:R-:W-:Y:S01]  /*37b0*/  FFMA.FTZ R231, R8, UR20, -R158 ;  /* 0x0000001408e77c23 */ /* 0x000fe2000801089e */
[----:B------:R-:W-:Y:S01]  /*37c0*/  IMAD.WIDE.U32 R244, R229, -0x2daee0ad, RZ ;  /* 0xd2511f53e5f47825 */ /* 0x000fe200078e00ff */
[----:B------:R-:W-:Y:S01]  /*37d0*/  LOP3.LUT R247, R239, UR30, R230, 0x96, !PT ;  /* 0x0000001eeff77c12 */ /* 0x000fe2000f8e96e6 */
[----:B------:R-:W1:Y:S01]  /*37e0*/  MUFU.EX2 R226, R226 ;  /* 0x000000e200e27308 */ /* 0x000e620000000800 */
[C---:B------:R-:W-:Y:S01]  /*37f0*/  LOP3.LUT R232, R234.reuse, 0xffff, RZ, 0xc0, !PT ;  /* 0x0000ffffeae87812 */ /* 0x040fe200078ec0ff */
[--C-:B------:R-:W-:Y:S01]  /*3800*/  FFMA.FTZ R237, R11, UR20, -R157.reuse ;  /* 0x000000140bed7c23 */ /* 0x100fe2000801089d */
[----:B------:R-:W-:Y:S01]  /*3810*/  LOP3.LUT R233, R234, 0xff, RZ, 0xc0, !PT ;  /* 0x000000ffeae97812 */ /* 0x000fe200078ec0ff */
[----:B------:R-:W-:Y:S01]  /*3820*/  FFMA.FTZ R227, R6, UR20, -R252 ;  /* 0x0000001406e37c23 */ /* 0x000fe200080108fc */
[----:B------:R-:W-:Y:S01]  /*3830*/  SHF.R.U32.HI R232, RZ, 0x8, R232 ;  /* 0x00000008ffe87819 */ /* 0x000fe200000116e8 */
[----:B------:R-:W-:Y:S01]  /*3840*/  FFMA.FTZ R228, R7, UR20, -R252 ;  /* 0x0000001407e47c23 */ /* 0x000fe200080108fc */
[----:B------:R-:W-:Y:S03]  /*3850*/  ISETP.LE.U32.AND P3, PT, R233, UR21, PT ;  /* 0x00000015e9007c0c */ /* 0x000fe6000bf63070 */
[----:B------:R1:W-:Y:S01]  /*3860*/  MUFU.EX2 R230, R235 ;  /* 0x000000eb00e67308 */ /* 0x0003e20000000800 */
[----:B------:R-:W-:Y:S01]  /*3870*/  LOP3.LUT R233, R232, 0xffff, RZ, 0xc0, !PT ;  /* 0x0000ffffe8e97812 */ /* 0x000fe200078ec0ff */
[----:B------:R-:W-:Y:S01]  /*3880*/  IMAD.WIDE.U32 R242, R242, -0x2daee0ad, RZ ;  /* 0xd2511f53f2f27825 */ /* 0x000fe200078e00ff */
[----:B------:R-:W-:Y:S02]  /*3890*/  LOP3.LUT R240, R245, UR32, R240, 0x96, !PT ;  /* 0x00000020f5f07c12 */ /* 0x000fe4000f8e96f0 */
[----:B------:R-:W-:Y:S01]  /*38a0*/  ISETP.LE.U32.AND P2, PT, R233, UR21, PT ;  /* 0x00000015e9007c0c */ /* 0x000fe2000bf43070 */
[----:B------:R-:W-:Y:S01]  /*38b0*/  FFMA.FTZ R159, R18, UR20, -R252 ;  /* 0x00000014129f7c23 */ /* 0x000fe200080108fc */
[----:B------:R-:W-:Y:S01]  /*38c0*/  LOP3.LUT R251, R238, 0xffff, RZ, 0xc0, !PT ;  /* 0x0000ffffeefb7812 */ /* 0x000fe200078ec0ff */
[----:B------:R-:W-:Y:S02]  /*38d0*/  IMAD.WIDE.U32 R240, R240, -0x326172a9, RZ ;  /* 0xcd9e8d57f0f07825 */ /* 0x000fe400078e00ff */
[----:B------:R1:W-:Y:S01]  /*38e0*/  MUFU.EX2 R229, R231 ;  /* 0x000000e700e57308 */ /* 0x0003e20000000800 */
[----:B------:R-:W-:Y:S01]  /*38f0*/  LOP3.LUT R245, R238, 0xff, RZ, 0xc0, !PT ;  /* 0x000000ffeef57812 */ /* 0x000fe200078ec0ff */
[----:B----4-:R-:W-:Y:S01]  /*3900*/  @!P3 FADD.FTZ R225, -R225, -RZ ;  /* 0x800000ffe1e1b221 */ /* 0x010fe20000010100 */
[----:B------:R-:W-:Y:S01]  /*3910*/  LOP3.LUT R239, R241, UR31, R236, 0x96, !PT ;  /* 0x0000001ff1ef7c12 */ /* 0x000fe2000f8e96ec */
[----:B------:R-:W-:Y:S01]  /*3920*/  FFMA.FTZ R233, R12, UR20, -R158 ;  /* 0x000000140ce97c23 */ /* 0x000fe2000801089e */
[----:B------:R-:W-:Y:S01]  /*3930*/  SHF.R.U32.HI R236, RZ, 0x18, R234 ;  /* 0x00000018ffec7819 */ /* 0x000fe200000116ea */
[----:B------:R-:W-:Y:S04]  /*3940*/  FFMA.FTZ R22, R22, UR20, -R252 ;  /* 0x0000001416167c23 */ /* 0x000fe800080108fc */
[----:B------:R4:W-:Y:S01]  /*3950*/  MUFU.EX2 R232, R237 ;  /* 0x000000ed00e87308 */ /* 0x0009e20000000800 */
[----:B-1----:R-:W-:Y:S01]  /*3960*/  SHF.R.U32.HI R235, RZ, 0x10, R234 ;  /* 0x00000010ffeb7819 */ /* 0x002fe200000116ea */
[----:B------:R-:W-:Y:S01]  /*3970*/  @!P2 FADD.FTZ R226, -R226, -RZ ;  /* 0x800000ffe2e2a221 */ /* 0x000fe20000010100 */
[----:B------:R-:W-:Y:S01]  /*3980*/  ISETP.LE.U32.AND P2, PT, R236, UR21, PT ;  /* 0x00000015ec007c0c */ /* 0x000fe2000bf43070 */
[----:B------:R-:W-:Y:S01]  /*3990*/  FFMA.FTZ R21, R21, UR20, -R250 ;  /* 0x0000001415157c23 */ /* 0x000fe200080108fa */
[----:B------:R-:W-:Y:S01]  /*39a0*/  LOP3.LUT R235, R235, 0xff, RZ, 0xc0, !PT ;  /* 0x000000ffebeb7812 */ /* 0x000fe200078ec0ff */
[--C-:B------:R-:W-:Y:S01]  /*39b0*/  FFMA.FTZ R26, R26, UR20, -R157.reuse ;  /* 0x000000141a1a7c23 */ /* 0x100fe2000801089d */
[--C-:B------:R-:W-:Y:S03]  /*39c0*/  SHF.R.U32.HI R246, RZ, 0x18, R238.reuse ;  /* 0x00000018fff67819 */ /* 0x100fe600000116ee */
[----:B------:R-:W1:Y:S01]  /*39d0*/  MUFU.EX2 R227, R227 ;  /* 0x000000e300e37308 */ /* 0x000e620000000800 */
[----:B------:R-:W-:Y:S01]  /*39e0*/  ISETP.LE.U32.AND P3, PT, R235, UR21, PT ;  /* 0x00000015eb007c0c */ /* 0x000fe2000bf63070 */
[--C-:B------:R-:W-:Y:S01]  /*39f0*/  FFMA.FTZ R231, R10, UR20, -R157.reuse ;  /* 0x000000140ae77c23 */ /* 0x100fe2000801089d */
[----:B------:R-:W-:Y:S01]  /*3a00*/  SHF.R.U32.HI R11, RZ, 0x10, R238 ;  /* 0x00000010ff0b7819 */ /* 0x000fe200000116ee */
[--C-:B------:R-:W-:Y:S01]  /*3a10*/  FFMA.FTZ R235, R15, UR20, -R157.reuse ;  /* 0x000000140feb7c23 */ /* 0x100fe2000801089d */
[----:B------:R-:W-:Y:S01]  /*3a20*/  LOP3.LUT R238, R239, 0xffff, RZ, 0xc0, !PT ;  /* 0x0000ffffefee7812 */ /* 0x000fe200078ec0ff */
[----:B------:R-:W-:Y:S01]  /*3a30*/  FFMA.FTZ R25, R25, UR20, -R158 ;  /* 0x0000001419197c23 */ /* 0x000fe2000801089e */
[----:B------:R-:W-:Y:S03]  /*3a40*/  LOP3.LUT R9, R243, UR30, R244, 0x96, !PT ;  /* 0x0000001ef3097c12 */ /* 0x000fe6000f8e96f4 */
[----:B------:R-:W1:Y:S01]  /*3a50*/  MUFU.EX2 R228, R228 ;  /* 0x000000e400e47308 */ /* 0x000e620000000800 */
[----:B------:R-:W-:Y:S01]  /*3a60*/  SHF.R.U32.HI R238, RZ, 0x8, R238 ;  /* 0x00000008ffee7819 */ /* 0x000fe200000116ee */
[----:B----4-:R-:W-:Y:S01]  /*3a70*/  FFMA.FTZ R237, R13, UR20, -R158 ;  /* 0x000000140ded7c23 */ /* 0x010fe2000801089e */
[----:B------:R-:W-:Y:S01]  /*3a80*/  FFMA.FTZ R244, R14, UR20, -R157 ;  /* 0x000000140ef47c23 */ /* 0x000fe2000801089d */
[--C-:B------:R-:W-:Y:S02]  /*3a90*/  SHF.R.U32.HI R14, RZ, 0x18, R242.reuse ;  /* 0x00000018ff0e7819 */ /* 0x100fe400000116f2 */
[C---:B------:R-:W-:Y:S02]  /*3aa0*/  LOP3.LUT R15, R242.reuse, 0xff, RZ, 0xc0, !PT ;  /* 0x000000fff20f7812 */ /* 0x040fe400078ec0ff */
[----:B------:R-:W-:Y:S01]  /*3ab0*/  SHF.R.U32.HI R13, RZ, 0x10, R242 ;  /* 0x00000010ff0d7819 */ /* 0x000fe200000116f2 */
[----:B-1----:R-:W-:Y:S01]  /*3ac0*/  @!P3 FADD.FTZ R227, -R227, -RZ ;  /* 0x800000ffe3e3b221 */ /* 0x002fe20000010100 */
[----:B------:R-:W-:Y:S01]  /*3ad0*/  LOP3.LUT R10, R242, 0xffff, RZ, 0xc0, !PT ;  /* 0x0000fffff20a7812 */ /* 0x000fe200078ec0ff */
[----:B------:R-:W1:Y:S01]  /*3ae0*/  MUFU.EX2 R231, R231 ;  /* 0x000000e700e77308 */ /* 0x000e620000000800 */
[----:B------:R-:W-:Y:S02]  /*3af0*/  LOP3.LUT R242, R239, 0xff, RZ, 0xc0, !PT ;  /* 0x000000ffeff27812 */ /* 0x000fe400078ec0ff */
[----:B------:R-:W-:Y:S02]  /*3b00*/  LOP3.LUT R238, R238, 0xffff, RZ, 0xc0, !PT ;  /* 0x0000ffffeeee7812 */ /* 0x000fe400078ec0ff */
[----:B------:R-:W-:Y:S01]  /*3b10*/  ISETP.LE.U32.AND P3, PT, R242, UR21, PT ;  /* 0x00000015f2007c0c */ /* 0x000fe2000bf63070 */
[----:B------:R-:W-:Y:S01]  /*3b20*/  @!P2 FADD.FTZ R228, -R228, -RZ ;  /* 0x800000ffe4e4a221 */ /* 0x000fe20000010100 */
[----:B------:R-:W-:Y:S03]  /*3b30*/  ISETP.LE.U32.AND P2, PT, R238, UR21, PT ;  /* 0x00000015ee007c0c */ /* 0x000fe6000bf43070 */
[----:B------:R4:W-:Y:S01]  /*3b40*/  MUFU.EX2 R234, R237 ;  /* 0x000000ed00ea7308 */ /* 0x0009e20000000800 */
[----:B------:R-:W-:Y:S01]  /*3b50*/  LOP3.LUT R242, R248, 0xffff, RZ, 0xc0, !PT ;  /* 0x0000fffff8f27812 */ /* 0x000fe200078ec0ff */
[----:B------:R-:W-:Y:S01]  /*3b60*/  FFMA.FTZ R238, R17, UR20, -R250 ;  /* 0x0000001411ee7c23 */ /* 0x000fe200080108fa */
[--C-:B------:R-:W-:Y:S02]  /*3b70*/  SHF.R.U32.HI R249, RZ, 0x10, R239.reuse ;  /* 0x00000010fff97819 */ /* 0x100fe400000116ef */
[----:B------:R-:W-:Y:S02]  /*3b80*/  SHF.R.U32.HI R239, RZ, 0x18, R239 ;  /* 0x00000018ffef7819 */ /* 0x000fe400000116ef */
[----:B------:R-:W-:Y:S03]  /*3b90*/  LOP3.LUT R249, R249, 0xff, RZ, 0xc0, !PT ;  /* 0x000000fff9f97812 */ /* 0x000fe600078ec0ff */
[----:B------:R-:W-:Y:S01]  /*3ba0*/  MUFU.EX2 R236, R244 ;  /* 0x000000f400ec7308 */ /* 0x000fe20000000800 */
[----:B------:R-:W-:Y:S01]  /*3bb0*/  LOP3.LUT R18, R240, 0xffff, RZ, 0xc0, !PT ;  /* 0x0000fffff0127812 */ /* 0x000fe200078ec0ff */
[----:B------:R-:W-:Y:S01]  /*3bc0*/  @!P3 FADD.FTZ R229, -R229, -RZ ;  /* 0x800000ffe5e5b221 */ /* 0x000fe20000010100 */
[----:B------:R-:W-:Y:S01]  /*3bd0*/  ISETP.LE.U32.AND P3, PT, R249, UR21, PT ;  /* 0x00000015f9007c0c */ /* 0x000fe2000bf63070 */
[----:B------:R-:W-:Y:S01]  /*3be0*/  @!P2 FADD.FTZ R230, -R230, -RZ ;  /* 0x800000ffe6e6a221 */ /* 0x000fe20000010100 */
[----:B------:R-:W-:Y:S02]  /*3bf0*/  ISETP.LE.U32.AND P2, PT, R239, UR21, PT ;  /* 0x00000015ef007c0c */ /* 0x000fe4000bf43070 */
[----:B------:R-:W-:Y:S03]  /*3c00*/  SHF.R.U32.HI R18, RZ, 0x8, R18 ;  /* 0x00000008ff127819 */ /* 0x000fe60000011612 */
[----:B------:R-:W1:Y:S01]  /*3c10*/  MUFU.EX2 R233, R233 ;  /* 0x000000e900e97308 */ /* 0x000e620000000800 */
[----:B------:R-:W-:Y:S01]  /*3c20*/  LOP3.LUT R17, R240, 0xff, RZ, 0xc0, !PT ;  /* 0x000000fff0117812 */ /* 0x000fe200078ec0ff */
[----:B----4-:R-:W-:Y:S01]  /*3c30*/  FFMA.FTZ R237, R16, UR20, -R250 ;  /* 0x0000001410ed7c23 */ /* 0x010fe200080108fa */
[----:B------:R-:W-:Y:S02]  /*3c40*/  LOP3.LUT R18, R18, 0xffff, RZ, 0xc0, !PT ;  /* 0x0000ffff12127812 */ /* 0x000fe400078ec0ff */
[--C-:B------:R-:W-:Y:S02]  /*3c50*/  SHF.R.U32.HI R241, RZ, 0x10, R240.reuse ;  /* 0x00000010fff17819 */ /* 0x100fe400000116f0 */
[----:B------:R-:W-:Y:S01]  /*3c60*/  SHF.R.U32.HI R249, RZ, 0x18, R240 ;  /* 0x00000018fff97819 */ /* 0x000fe200000116f0 */
[----:B-1----:R-:W-:Y:S01]  /*3c70*/  @!P3 FADD.FTZ R231, -R231, -RZ ;  /* 0x800000ffe7e7b221 */ /* 0x002fe20000010100 */
[----:B------:R-:W-:Y:S01]  /*3c80*/  ISETP.LE.U32.AND P3, PT, R17, UR21, PT ;  /* 0x0000001511007c0c */ /* 0x000fe2000bf63070 */
[----:B------:R-:W-:Y:S01]  /*3c90*/  @!P2 FADD.FTZ R232, -R232, -RZ ;  /* 0x800000ffe8e8a221 */ /* 0x000fe20000010100 */
[----:B------:R-:W-:Y:S01]  /*3ca0*/  ISETP.LE.U32.AND P2, PT, R18, UR21, PT ;  /* 0x0000001512007c0c */ /* 0x000fe2000bf43070 */
[----:B------:R-:W1:Y:S01]  /*3cb0*/  MUFU.EX2 R237, R237 ;  /* 0x000000ed00ed7308 */ /* 0x000e620000000800 */
[----:B------:R-:W-:Y:S01]  /*3cc0*/  LOP3.LUT R18, R241, 0xff, RZ, 0xc0, !PT ;  /* 0x000000fff1127812 */ /* 0x000fe200078ec0ff */
[----:B------:R-:W-:Y:S01]  /*3cd0*/  FFMA.FTZ R240, R19, UR20, -R252 ;  /* 0x0000001413f07c23 */ /* 0x000fe200080108fc */
[----:B------:R-:W-:Y:S01]  /*3ce0*/  LOP3.LUT R243, R248, 0xff, RZ, 0xc0, !PT ;  /* 0x000000fff8f37812 */ /* 0x000fe200078ec0ff */
[----:B------:R-:W-:Y:S01]  /*3cf0*/  FFMA.FTZ R17, R20, UR20, -R250 ;  /* 0x0000001414117c23 */ /* 0x000fe200080108fa */
[----:B------:R-:W-:Y:S02]  /*3d00*/  ISETP.LE.U32.AND P6, PT, R18, UR21, PT ;  /* 0x0000001512007c0c */ /* 0x000fe4000bfc3070 */
[----:B------:R-:W-:Y:S03]  /*3d10*/  SHF.R.U32.HI R18, RZ, 0x8, R242 ;  /* 0x00000008ff127819 */ /* 0x000fe600000116f2 */
[----:B------:R-:W4:Y:S01]  /*3d20*/  MUFU.EX2 R238, R238 ;  /* 0x000000ee00ee7308 */ /* 0x000f220000000800 */
[----:B------:R-:W-:Y:S01]  /*3d30*/  @P5 FSEL R27, R27, -INF , !P4 ;  /* 0xff8000001b1b5808 */ /* 0x000fe20006000000 */
[----:B------:R-:W-:Y:S01]  /*3d40*/  @!P3 FADD.FTZ R233, -R233, -RZ ;  /* 0x800000ffe9e9b221 */ /* 0x000fe20000010100 */
[----:B------:R-:W-:Y:S01]  /*3d50*/  ISETP.LE.U32.AND P4, PT, R249, UR21, PT ;  /* 0x00000015f9007c0c */ /* 0x000fe2000bf83070 */
[----:B------:R-:W-:Y:S01]  /*3d60*/  @!P2 FADD.FTZ R234, -R234, -RZ ;  /* 0x800000ffeaeaa221 */ /* 0x000fe20000010100 */
[----:B------:R-:W-:Y:S01]  /*3d70*/  SHF.R.U32.HI R244, RZ, 0x10, R248 ;  /* 0x00000010fff47819 */ /* 0x000fe200000116f8 */
[----:B------:R-:W-:Y:S01]  /*3d80*/  FFMA.FTZ R27, R27, UR20, -R157 ;  /* 0x000000141b1b7c23 */ /* 0x000fe2000801089d */
[----:B------:R-:W-:Y:S03]  /*3d90*/  LOP3.LUT R249, R18, 0xffff, RZ, 0xc0, !PT ;  /* 0x0000ffff12f97812 */ /* 0x000fe600078ec0ff */
[----:B------:R-:W4:Y:S01]  /*3da0*/  MUFU.EX2 R239, R159 ;  /* 0x0000009f00ef7308 */ /* 0x000f220000000800 */
[----:B------:R-:W-:Y:S01]  /*3db0*/  ISETP.LE.U32.AND P3, PT, R243, UR21, PT ;  /* 0x00000015f3007c0c */ /* 0x000fe2000bf63070 */
[----:B------:R-:W-:Y:S01]  /*3dc0*/  @!P6 FADD.FTZ R236, -R236, -RZ ;  /* 0x800000ffecece221 */ /* 0x000fe20000010100 */
[----:B------:R-:W-:Y:S02]  /*3dd0*/  LOP3.LUT R244, R244, 0xff, RZ, 0xc0, !PT ;  /* 0x000000fff4f47812 */ /* 0x000fe400078ec0ff */
[----:B------:R-:W-:Y:S01]  /*3de0*/  ISETP.LE.U32.AND P2, PT, R249, UR21, PT ;  /* 0x00000015f9007c0c */ /* 0x000fe2000bf43070 */
[----:B------:R-:W-:Y:S01]  /*3df0*/  FFMA.FTZ R249, R23, UR20, -R252 ;  /* 0x0000001417f97c23 */ /* 0x000fe200080108fc */
[----:B------:R-:W-:Y:S03]  /*3e00*/  ISETP.LE.U32.AND P6, PT, R244, UR21, PT ;  /* 0x00000015f4007c0c */ /* 0x000fe6000bfc3070 */
[----:B------:R-:W4:Y:S01]  /*3e10*/  MUFU.EX2 R240, R240 ;  /* 0x000000f000f07308 */ /* 0x000f220000000800 */
[----:B------:R-:W-:Y:S02]  /*3e20*/  SHF.R.U32.HI R248, RZ, 0x18, R248 ;  /* 0x00000018fff87819 */ /* 0x000fe400000116f8 */
[----:B------:R-:W-:Y:S02]  /*3e30*/  @P5 FSEL R32, R32, -INF , !P0 ;  /* 0xff80000020205808 */ /* 0x000fe40004000000 */
[----:B------:R-:W-:Y:S01]  /*3e40*/  @P5 FSEL R29, R29, -INF , !P1 ;  /* 0xff8000001d1d5808 */ /* 0x000fe20004800000 */
[----:B-1----:R-:W-:Y:S01]  /*3e50*/  @!P3 FADD.FTZ R237, -R237, -RZ ;  /* 0x800000ffededb221 */ /* 0x002fe20000010100 */
[----:B------:R-:W-:Y:S03]  /*3e60*/  ISETP.LE.U32.AND P3, PT, R248, UR21, PT ;  /* 0x00000015f8007c0c */ /* 0x000fe6000bf63070 */
[----:B------:R1:W-:Y:S01]  /*3e70*/  MUFU.EX2 R244, R249 ;  /* 0x000000f900f47308 */ /* 0x0003e20000000800 */
[----:B------:R-:W-:Y:S01]  /*3e80*/  SHF.R.U32.HI R248, RZ, 0x10, R247 ;  /* 0x00000010fff87819 */ /* 0x000fe200000116f7 */
[----:B----4-:R-:W-:Y:S01]  /*3e90*/  @!P2 FADD.FTZ R238, -R238, -RZ ;  /* 0x800000ffeeeea221 */ /* 0x010fe20000010100 */
[----:B------:R-:W-:Y:S01]  /*3ea0*/  ISETP.LE.U32.AND P2, PT, R246, UR21, PT ;  /* 0x00000015f6007c0c */ /* 0x000fe2000bf43070 */
[----:B------:R-:W-:Y:S01]  /*3eb0*/  @!P6 FADD.FTZ R239, -R239, -RZ ;  /* 0x800000ffefefe221 */ /* 0x000fe20000010100 */
[----:B------:R-:W-:Y:S01]  /*3ec0*/  LOP3.LUT R246, R247, 0xff, RZ, 0xc0, !PT ;  /* 0x000000fff7f67812 */ /* 0x000fe200078ec0ff */
[--C-:B------:R-:W-:Y:S01]  /*3ed0*/  FFMA.FTZ R18, R32, UR20, -R250.reuse ;  /* 0x0000001420127c23 */ /* 0x100fe200080108fa */
[----:B------:R-:W-:Y:S03]  /*3ee0*/  LOP3.LUT R248, R248, 0xff, RZ, 0xc0, !PT ;  /* 0x000000fff8f87812 */ /* 0x000fe600078ec0ff */
[----:B------:R-:W4:Y:S01]  /*3ef0*/  MUFU.EX2 R235, R235 ;  /* 0x000000eb00eb7308 */ /* 0x000f220000000800 */
[----:B------:R-:W-:Y:S02]  /*3f00*/  ISETP.LE.U32.AND P6, PT, R246, UR21, PT ;  /* 0x00000015f6007c0c */ /* 0x000fe4000bfc3070 */
[----:B------:R-:W-:Y:S01]  /*3f10*/  @P5 FSEL R31, R31, -INF , !P1 ;  /* 0xff8000001f1f5808 */ /* 0x000fe20004800000 */
[----:B------:R-:W-:Y:S01]  /*3f20*/  @!P3 FADD.FTZ R240, -R240, -RZ ;  /* 0x800000fff0f0b221 */ /* 0x000fe20000010100 */
[----:B------:R-:W-:Y:S02]  /*3f30*/  ISETP.LE.U32.AND P3, PT, R248, UR21, PT ;  /* 0x00000015f8007c0c */ /* 0x000fe4000bf63070 */
[----:B------:R-:W-:Y:S03]  /*3f40*/  @P5 FSEL R33, R33, -INF , !P1 ;  /* 0xff80000021215808 */ /* 0x000fe60004800000 */
[----:B------:R2:W2:Y:S01]  /*3f50*/  MUFU.EX2 R241, R17 ;  /* 0x0000001100f17308 */ /* 0x0004a20000000800 */
[----:B-1----:R-:W-:Y:S02]  /*3f60*/  LOP3.LUT R249, R247, 0xffff, RZ, 0xc0, !PT ;  /* 0x0000fffff7f97812 */ /* 0x002fe400078ec0ff */
[----:B------:R-:W-:Y:S01]  /*3f70*/  @P5 FSEL R35, R35, -INF , !P1 ;  /* 0xff80000023235808 */ /* 0x000fe20004800000 */
[----:B------:R-:W-:Y:S01]  /*3f80*/  FFMA.FTZ R250, R33, UR20, -R250 ;  /* 0x0000001421fa7c23 */ /* 0x000fe200080108fa */
[----:B------:R-:W-:Y:S02]  /*3f90*/  SHF.R.U32.HI R249, RZ, 0x8, R249 ;  /* 0x00000008fff97819 */ /* 0x000fe400000116f9 */
[----:B------:R-:W-:Y:S03]  /*3fa0*/  @P5 FSEL R28, R28, -INF , !P0 ;  /* 0xff8000001c1c5808 */ /* 0x000fe60004000000 */
[----:B------:R-:W1:Y:S01]  /*3fb0*/  MUFU.EX2 R243, R22 ;  /* 0x0000001600f37308 */ /* 0x000e620000000800 */
[----:B----4-:R-:W-:Y:S01]  /*3fc0*/  @!P4 FADD.FTZ R235, -R235, -RZ ;  /* 0x800000ffebebc221 */ /* 0x010fe20000010100 */
[----:B------:R-:W-:Y:S01]  /*3fd0*/  ISETP.LE.U32.AND P4, PT, R245, UR21, PT ;  /* 0x00000015f5007c0c */ /* 0x000fe2000bf83070 */
[--C-:B------:R-:W-:Y:S01]  /*3fe0*/  FFMA.FTZ R245, R24, UR20, -R158.reuse ;  /* 0x0000001418f57c23 */ /* 0x100fe2000801089e */
[----:B------:R-:W-:Y:S01]  /*3ff0*/  LOP3.LUT R249, R249, 0xffff, RZ, 0xc0, !PT ;  /* 0x0000fffff9f97812 */ /* 0x000fe200078ec0ff */
[--C-:B------:R-:W-:Y:S01]  /*4000*/  FFMA.FTZ R165, R28, UR20, -R158.reuse ;  /* 0x000000141ca57c23 */ /* 0x100fe2000801089e */
[----:B------:R-:W-:Y:S01]  /*4010*/  @P5 FSEL R30, R30, -INF , !P0 ;  /* 0xff8000001e1e5808 */ /* 0x000fe20004000000 */
[----:B------:R-:W-:Y:S03]  /*4020*/  FFMA.FTZ R158, R29, UR20, -R158 ;  /* 0x000000141d9e7c23 */ /* 0x000fe6000801089e */
[----:B------:R-:W4:Y:S01]  /*4030*/  MUFU.EX2 R242, R21 ;  /* 0x0000001500f27308 */ /* 0x000f220000000800 */
[----:B--2---:R-:W-:Y:S01]  /*4040*/  SHF.R.U32.HI R17, RZ, 0x18, R247 ;  /* 0x00000018ff117819 */ /* 0x004fe200000116f7 */
[----:B------:R-:W-:Y:S01]  /*4050*/  @!P6 FADD.FTZ R241, -R241, -RZ ;  /* 0x800000fff1f1e221 */ /* 0x000fe20000010100 */
[----:B------:R-:W-:Y:S01]  /*4060*/  @P5 FSEL R34, R34, -INF , !P0 ;  /* 0xff80000022225808 */ /* 0x000fe20004000000 */
[--C-:B------:R-:W-:Y:S01]  /*4070*/  FFMA.FTZ R167, R30, UR20, -R157.reuse ;  /* 0x000000141ea77c23 */ /* 0x100fe2000801089d */
[----:B------:R-:W-:Y:S01]  /*4080*/  ISETP.LE.U32.AND P1, PT, R17, UR21, PT ;  /* 0x0000001511007c0c */ /* 0x000fe2000bf23070 */
[----:B------:R-:W-:Y:S01]  /*4090*/  FFMA.FTZ R157, R31, UR20, -R157 ;  /* 0x000000141f9d7c23 */ /* 0x000fe2000801089d */
[----:B------:R-:W-:Y:S03]  /*40a0*/  LOP3.LUT R19, R9, 0xff, RZ, 0xc0, !PT ;  /* 0x000000ff09137812 */ /* 0x000fe600078ec0ff */
[----:B------:R-:W2:Y:S01]  /*40b0*/  MUFU.EX2 R245, R245 ;  /* 0x000000f500f57308 */ /* 0x000ea20000000800 */
[----:B------:R-:W-:Y:S01]  /*40c0*/  ISETP.LE.U32.AND P0, PT, R249, UR21, PT ;  /* 0x00000015f9007c0c */ /* 0x000fe2000bf03070 */
[----:B-1----:R-:W-:Y:S01]  /*40d0*/  @!P3 FADD.FTZ R243, -R243, -RZ ;  /* 0x800000fff3f3b221 */ /* 0x002fe20000010100 */
[----:B------:R-:W-:Y:S01]  /*40e0*/  LOP3.LUT R249, R9, 0xffff, RZ, 0xc0, !PT ;  /* 0x0000ffff09f97812 */ /* 0x000fe200078ec0ff */
[--C-:B------:R-:W-:Y:S01]  /*40f0*/  FFMA.FTZ R34, R34, UR20, -R252.reuse ;  /* 0x0000001422227c23 */ /* 0x100fe200080108fc */
[----:B------:R-:W-:Y:S01]  /*4100*/  SHF.R.U32.HI R251, RZ, 0x8, R251 ;  /* 0x00000008fffb7819 */ /* 0x000fe200000116fb */
[----:B------:R-:W-:Y:S01]  /*4110*/  FFMA.FTZ R252, R35, UR20, -R252 ;  /* 0x0000001423fc7c23 */ /* 0x000fe200080108fc */
[----:B------:R-:W-:Y:S03]  /*4120*/  ISETP.LE.U32.AND P6, PT, R19, UR21, PT ;  /* 0x0000001513007c0c */ /* 0x000fe6000bfc3070 */
[----:B------:R1:W-:Y:S01]  /*4130*/  MUFU.EX2 R248, R26 ;  /* 0x0000001a00f87308 */ /* 0x0003e20000000800 */
[----:B------:R-:W-:Y:S01]  /*4140*/  SHF.R.U32.HI R17, RZ, 0x8, R249 ;  /* 0x00000008ff117819 */ /* 0x000fe200000116f9 */
[----:B------:R-:W-:Y:S01]  /*4150*/  @!P1 FADD.FTZ R244, -R244, -RZ ;  /* 0x800000fff4f49221 */ /* 0x000fe20000010100 */
[----:B------:R-:W-:Y:S02]  /*4160*/  ISETP.LE.U32.AND P3, PT, R15, UR21, PT ;  /* 0x000000150f007c0c */ /* 0x000fe4000bf63070 */
[----:B------:R-:W-:Y:S01]  /*4170*/  LOP3.LUT R15, R251, 0xffff, RZ, 0xc0, !PT ;  /* 0x0000fffffb0f7812 */ /* 0x000fe200078ec0ff */
[----:B----4-:R-:W-:Y:S01]  /*4180*/  @!P0 FADD.FTZ R242, -R242, -RZ ;  /* 0x800000fff2f28221 */ /* 0x010fe20000010100 */
[----:B------:R-:W-:Y:S03]  /*4190*/  LOP3.LUT R17, R17, 0xffff, RZ, 0xc0, !PT ;  /* 0x0000ffff11117812 */ /* 0x000fe600078ec0ff */
[----:B------:R-:W4:Y:S01]  /*41a0*/  MUFU.EX2 R249, R18 ;  /* 0x0000001200f97308 */ /* 0x000f220000000800 */
[----:B------:R-:W-:Y:S02]  /*41b0*/  ISETP.LE.U32.AND P1, PT, R15, UR21, PT ;  /* 0x000000150f007c0c */ /* 0x000fe4000bf23070 */
[----:B------:R-:W-:Y:S01]  /*41c0*/  LOP3.LUT R11, R11, 0xff, RZ, 0xc0, !PT ;  /* 0x000000ff0b0b7812 */ /* 0x000fe200078ec0ff */
[----:B--2---:R-:W-:Y:S01]  /*41d0*/  @!P6 FADD.FTZ R245, -R245, -RZ ;  /* 0x800000fff5f5e221 */ /* 0x004fe20000010100 */
[----:B------:R-:W-:Y:S02]  /*41e0*/  ISETP.LE.U32.AND P0, PT, R17, UR21, PT ;  /* 0x0000001511007c0c */ /* 0x000fe4000bf03070 */
[----:B------:R-:W-:Y:S03]  /*41f0*/  F2FP.RELU.BF16.F32.PACK_AB R17, R226, R225 ;  /* 0x000000e1e211723e */ /* 0x000fe600000018ff */
[----:B------:R-:W2:Y:S01]  /*4200*/  MUFU.EX2 R250, R250 ;  /* 0x000000fa00fa7308 */ /* 0x000ea20000000800 */
[----:B------:R-:W-:Y:S02]  /*4210*/  F2FP.RELU.BF16.F32.PACK_AB R15, R228, R227 ;  /* 0x000000e3e40f723e */ /* 0x000fe400000018ff */
[----:B------:R-:W-:Y:S01]  /*4220*/  ISETP.LE.U32.AND P6, PT, R11, UR21, PT ;  /* 0x000000150b007c0c */ /* 0x000fe2000bfc3070 */
[----:B------:R-:W-:Y:S01]  /*4230*/  STS [R192+0x19000], R17 ;  /* 0x01900011c0007388 */ /* 0x000fe20000000800 */
[--C-:B------:R-:W-:Y:S02]  /*4240*/  SHF.R.U32.HI R11, RZ, 0x18, R9.reuse ;  /* 0x00000018ff0b7819 */ /* 0x100fe40000011609 */
[----:B------:R-:W-:Y:S03]  /*4250*/  LOP3.LUT R13, R13, 0xff, RZ, 0xc0, !PT ;  /* 0x000000ff0d0d7812 */ /* 0x000fe600078ec0ff */
[----:B------:R-:W3:Y:S01]  /*4260*/  MUFU.EX2 R251, R34 ;  /* 0x0000002200fb7308 */ /* 0x000ee20000000800 */
[----:B------:R-:W-:Y:S01]  /*4270*/  F2FP.RELU.BF16.F32.PACK_AB R30, R238, R237 ;  /* 0x000000edee1e723e */ /* 0x000fe200000018ff */
[----:B------:R-:W-:Y:S01]  /*4280*/  STS [R192+0x19400], R15 ;  /* 0x0194000fc0007388 */ /* 0x000fe20000000800 */
[----:B-1----:R-:W-:Y:S01]  /*4290*/  F2FP.RELU.BF16.F32.PACK_AB R26, R240, R239 ;  /* 0x000000eff01a723e */ /* 0x002fe200000018ff */
[----:B----4-:R-:W-:Y:S01]  /*42a0*/  @!P4 FADD.FTZ R249, -R249, -RZ ;  /* 0x800000fff9f9c221 */ /* 0x010fe20000010100 */
[----:B------:R-:W-:Y:S01]  /*42b0*/  SHF.R.U32.HI R9, RZ, 0x10, R9 ;  /* 0x00000010ff097819 */ /* 0x000fe20000011609 */
[----:B------:R-:W-:Y:S01]  /*42c0*/  STS [R195+0x19000], R30 ;  /* 0x0190001ec3007388 */ /* 0x000fe20000000800 */
[----:B------:R-:W-:Y:S03]  /*42d0*/  ISETP.LE.U32.AND P4, PT, R11, UR21, PT ;  /* 0x000000150b007c0c */ /* 0x000fe6000bf83070 */
[----:B------:R-:W1:Y:S01]  /*42e0*/  MUFU.EX2 R246, R25 ;  /* 0x0000001900f67308 */ /* 0x000e620000000800 */
[----:B--2---:R-:W-:Y:S01]  /*42f0*/  @!P1 FADD.FTZ R250, -R250, -RZ ;  /* 0x800000fffafa9221 */ /* 0x004fe20000010100 */
[----:B------:R-:W-:Y:S01]  /*4300*/  ISETP.LE.U32.AND P1, PT, R13, UR21, PT ;  /* 0x000000150d007c0c */ /* 0x000fe2000bf23070 */
[----:B------:R-:W-:Y:S01]  /*4310*/  STS [R195+0x19400], R26 ;  /* 0x0194001ac3007388 */ /* 0x000fe20000000800 */
[----:B------:R-:W-:Y:S02]  /*4320*/  F2FP.RELU.BF16.F32.PACK_AB R13, R230, R229 ;  /* 0x000000e5e60d723e */ /* 0x000fe400000018ff */
[----:B------:R-:W-:Y:S04]  /*4330*/  F2FP.RELU.BF16.F32.PACK_AB R11, R232, R231 ;  /* 0x000000e7e80b723e */ /* 0x000fe800000018ff */
[----:B------:R-:W2:Y:S01]  /*4340*/  MUFU.EX2 R252, R252 ;  /* 0x000000fc00fc7308 */ /* 0x000ea20000000800 */
[----:B------:R-:W-:Y:S01]  /*4350*/  LOP3.LUT R9, R9, 0xff, RZ, 0xc0, !PT ;  /* 0x000000ff09097812 */ /* 0x000fe200078ec0ff */
[----:B------:R4:W-:Y:S01]  /*4360*/  STS [R192+0x1a000], R13 ;  /* 0x01a0000dc0007388 */ /* 0x0009e20000000800 */
[----:B------:R-:W-:Y:S01]  /*4370*/  SHF.R.U32.HI R10, RZ, 0x8, R10 ;  /* 0x00000008ff0a7819 */ /* 0x000fe2000001160a */
[----:B---3--:R-:W-:Y:S01]  /*4380*/  @!P6 FADD.FTZ R251, -R251, -RZ ;  /* 0x800000fffbfbe221 */ /* 0x008fe20000010100 */
[----:B------:R-:W-:Y:S01]  /*4390*/  F2FP.RELU.BF16.F32.PACK_AB R22, R234, R233 ;  /* 0x000000e9ea16723e */ /* 0x000fe200000018ff */
[----:B------:R-:W-:Y:S01]  /*43a0*/  STS [R192+0x1a400], R11 ;  /* 0x01a4000bc0007388 */ /* 0x000fe20000000800 */
[----:B------:R-:W-:Y:S03]  /*43b0*/  F2FP.RELU.BF16.F32.PACK_AB R18, R235, R236 ;  /* 0x000000eceb12723e */ /* 0x000fe600000018ff */
[----:B------:R-:W3:Y:S01]  /*43c0*/  MUFU.EX2 R247, R27 ;  /* 0x0000001b00f77308 */ /* 0x000ee20000000800 */
[----:B-1----:R-:W-:Y:S01]  /*43d0*/  @!P0 FADD.FTZ R246, -R246, -RZ ;  /* 0x800000fff6f68221 */ /* 0x002fe20000010100 */
[----:B------:R-:W-:Y:S01]  /*43e0*/  ISETP.LE.U32.AND P6, PT, R9, UR21, PT ;  /* 0x0000001509007c0c */ /* 0x000fe2000bfc3070 */
[----:B------:R-:W-:Y:S01]  /*43f0*/  STS [R195+0x1a000], R22 ;  /* 0x01a00016c3007388 */ /* 0x000fe20000000800 */
[----:B------:R-:W-:Y:S02]  /*4400*/  ISETP.LE.U32.AND P0, PT, R14, UR21, PT ;  /* 0x000000150e007c0c */ /* 0x000fe4000bf03070 */
[----:B------:R-:W-:Y:S01]  /*4410*/  LOP3.LUT R9, R10, 0xffff, RZ, 0xc0, !PT ;  /* 0x0000ffff0a097812 */ /* 0x000fe200078ec0ff */
[----:B------:R-:W-:Y:S01]  /*4420*/  STS [R195+0x1a400], R18 ;  /* 0x01a40012c3007388 */ /* 0x000fe20000000800 */
[----:B------:R-:W-:Y:S01]  /*4430*/  F2FP.RELU.BF16.F32.PACK_AB R14, R242, R241 ;  /* 0x000000f1f20e723e */ /* 0x000fe200000018ff */
[----:B--2---:R-:W-:Y:S01]  /*4440*/  @!P2 FADD.FTZ R252, -R252, -RZ ;  /* 0x800000fffcfca221 */ /* 0x004fe20000010100 */
[----:B------:R-:W-:Y:S01]  /*4450*/  F2FP.RELU.BF16.F32.PACK_AB R10, R244, R243 ;  /* 0x000000f3f40a723e */ /* 0x000fe200000018ff */
[----:B------:R-:W1:Y:S01]  /*4460*/  MUFU.EX2 R170, R158 ;  /* 0x0000009e00aa7308 */ /* 0x000e620000000800 */
[----:B------:R-:W-:Y:S01]  /*4470*/  ISETP.LE.U32.AND P2, PT, R9, UR21, PT ;  /* 0x0000001509007c0c */ /* 0x000fe2000bf43070 */
[----:B------:R2:W-:Y:S01]  /*4480*/  STS [R193+0x19000], R14 ;  /* 0x0190000ec1007388 */ /* 0x0005e20000000800 */
[----:B------:R-:W-:Y:S01]  /*4490*/  F2FP.RELU.BF16.F32.PACK_AB R9, R250, R249 ;  /* 0x000000f9fa09723e */ /* 0x000fe200000018ff */
[----:B------:R-:W-:Y:S01]  /*44a0*/  @!P6 FADD.FTZ R248, -R248, -RZ ;  /* 0x800000fff8f8e221 */ /* 0x000fe20000010100 */
[----:B------:R-:W-:Y:S01]  /*44b0*/  LEA R166, R180, UR6, 0x1 ;  /* 0x00000006b4a67c11 */ /* 0x000fe2000f8e08ff */
[----:B------:R2:W-:Y:S01]  /*44c0*/  STS [R193+0x19400], R10 ;  /* 0x0194000ac1007388 */ /* 0x0005e20000000800 */
[----:B---3--:R-:W-:Y:S03]  /*44d0*/  @!P4 FADD.FTZ R247, -R247, -RZ ;  /* 0x800000fff7f7c221 */ /* 0x008fe60000010100 */
[----:B------:R-:W3:Y:S01]  /*44e0*/  MUFU.EX2 R169, R157 ;  /* 0x0000009d00a97308 */ /* 0x000ee20000000800 */
[----:B----4-:R-:W-:Y:S01]  /*44f0*/  F2FP.RELU.BF16.F32.PACK_AB R13, R252, R251 ;  /* 0x000000fbfc0d723e */ /* 0x010fe200000018ff */
[----:B------:R4:W-:Y:S01]  /*4500*/  STS [R196+0x19000], R9 ;  /* 0x01900009c4007388 */ /* 0x0009e20000000800 */
[----:B------:R-:W-:Y:S01]  /*4510*/  IMAD.IADD R164, R166, 0x1, R175 ;  /* 0x00000001a6a47824 */ /* 0x000fe200078e02af */
[----:B------:R-:W-:Y:S02]  /*4520*/  FSETP.GE.FTZ.AND P6, PT, R226, RZ, PT ;  /* 0x000000ffe200720b */ /* 0x000fe40003fd6000 */
[----:B------:R-:W-:Y:S01]  /*4530*/  STS [R196+0x19400], R13 ;  /* 0x0194000dc4007388 */ /* 0x000fe20000000800 */
[----:B------:R-:W-:Y:S03]  /*4540*/  FSETP.GE.FTZ.AND P4, PT, R237, RZ, PT ;  /* 0x000000ffed00720b */ /* 0x000fe60003f96000 */
[----:B------:R-:W4:Y:S01]  /*4550*/  MUFU.EX2 R165, R165 ;  /* 0x000000a500a57308 */ /* 0x000f220000000800 */
[----:B-1----:R-:W-:Y:S01]  /*4560*/  @!P2 FADD.FTZ R170, -R170, -RZ ;  /* 0x800000ffaaaaa221 */ /* 0x002fe20000010100 */
[----:B------:R-:W-:Y:S08]  /*4570*/  FSETP.GE.FTZ.AND P2, PT, R241, RZ, PT ;  /* 0x000000fff100720b */ /* 0x000ff00003f56000 */
[----:B------:R-:W1:Y:S01]  /*4580*/  MUFU.EX2 R167, R167 ;  /* 0x000000a700a77308 */ /* 0x000e620000000800 */
[----:B---3--:R-:W-:Y:S01]  /*4590*/  @!P0 FADD.FTZ R169, -R169, -RZ ;  /* 0x800000ffa9a98221 */ /* 0x008fe20000010100 */
[----:B------:R-:W-:Y:S02]  /*45a0*/  FSETP.GE.FTZ.AND P0, PT, R225, RZ, PT ;  /* 0x000000ffe100720b */ /* 0x000fe40003f16000 */
[----:B--2---:R-:W-:Y:S02]  /*45b0*/  F2FP.RELU.BF16.F32.PACK_AB R14, R246, R245 ;  /* 0x000000f5f60e723e */ /* 0x004fe400000018ff */
[----:B------:R-:W-:Y:S01]  /*45c0*/  F2FP.RELU.BF16.F32.PACK_AB R10, R247, R248 ;  /* 0x000000f8f70a723e */ /* 0x000fe200000018ff */
[----:B----4-:R-:W-:Y:S02]  /*45d0*/  @!P3 FADD.FTZ R165, -R165, -RZ ;  /* 0x800000ffa5a5b221 */ /* 0x010fe40000010100 */
[----:B------:R-:W-:Y:S01]  /*45e0*/  STS [R193+0x1a000], R14 ;  /* 0x01a0000ec1007388 */ /* 0x000fe20000000800 */
[----:B------:R-:W-:Y:S02]  /*45f0*/  FSETP.GE.FTZ.AND P3, PT, R238, RZ, PT ;  /* 0x000000ffee00720b */ /* 0x000fe40003f76000 */
[----:B------:R-:W-:Y:S01]  /*4600*/  F2FP.RELU.BF16.F32.PACK_AB R11, R170, R165 ;  /* 0x000000a5aa0b723e */ /* 0x000fe200000018ff */
[----:B------:R-:W-:Y:S01]  /*4610*/  STS [R193+0x1a400], R10 ;  /* 0x01a4000ac1007388 */ /* 0x000fe20000000800 */
[----:B-1----:R-:W-:Y:S01]  /*4620*/  @!P1 FADD.FTZ R167, -R167, -RZ ;  /* 0x800000ffa7a79221 */ /* 0x002fe20000010100 */
[----:B------:R-:W-:Y:S02]  /*4630*/  FSETP.GE.FTZ.AND P1, PT, R242, RZ, PT ;  /* 0x000000fff200720b */ /* 0x000fe40003f36000 */
[----:B------:R-:W-:Y:S02]  /*4640*/  STS [R196+0x1a000], R11 ;  /* 0x01a0000bc4007388 */ /* 0x000fe40000000800 */
[----:B------:R-:W-:Y:S05]  /*4650*/  F2FP.RELU.BF16.F32.PACK_AB R9, R169, R167 ;  /* 0x000000a7a909723e */ /* 0x000fea00000018ff */
[----:B------:R-:W-:Y:S04]  /*4660*/  STS [R196+0x1a400], R9 ;  /* 0x01a40009c4007388 */ /* 0x000fe80000000800 */
[----:B------:R-:W-:Y:S08]  /*4670*/  LDSM.16.M88.4 R132, [R166+0x6000] ;  /* 0x00600000a684783b */ /* 0x000ff00000000200 */
[----:B------:R-:W1:Y:S08]  /*4680*/  LDSM.16.M88.4 R136, [R177+UR6+0xf000] ;  /* 0x00f00006b188783b */ /* 0x000e700008000200 */
[----:B------:R-:W2:Y:S08]  /*4690*/  LDSM.16.M88.4 R140, [R166+0x6800] ;  /* 0x00680000a68c783b */ /* 0x000eb00000000200 */
[----:B------:R-:W3:Y:S08]  /*46a0*/  LDSM.16.M88.4 R144, [R177+UR6+0xf400] ;  /* 0x00f40006b190783b */ /* 0x000ef00008000200 */
[----:B------:R-:W-:Y:S08]  /*46b0*/  LDSM.16.M88.4 R148, [R164+0x6000] ;  /* 0x00600000a494783b */ /* 0x000ff00000000200 */
[----:B------:R-:W4:Y:S01]  /*46c0*/  LDSM.16.M88.4 R152, [R176+0x6000] ;  /* 0x00600000b098783b */ /* 0x000f220000000200 */
[-C--:B-1----:R-:W-:Y:S07]  /*46d0*/  HMMA.16816.F32.BF16 R4, R132, R136.reuse, RZ ;  /* 0x000000888404723c */ /* 0x082fee00000418ff */
[----:B------:R-:W1:Y:S01]  /*46e0*/  LDSM.16.M88.4 R156, [R164+0x6800] ;  /* 0x00680000a49c783b */ /* 0x000e620000000200 */
[C---:B--2---:R-:W-:Y:S07]  /*46f0*/  HMMA.16816.F32.BF16 R8, R140.reuse, R136, RZ ;  /* 0x000000888c08723c */ /* 0x044fee00000418ff */
[----:B------:R-:W2:Y:S01]  /*4700*/  LDSM.16.M88.4 R160, [R176+0x6400] ;  /* 0x00640000b0a0783b */ /* 0x000ea20000000200 */
[-C--:B------:R-:W-:Y:S06]  /*4710*/  HMMA.16816.F32.BF16 R12, R140, R138.reuse, RZ ;  /* 0x0000008a8c0c723c */ /* 0x080fec00000418ff */
[C---:B------:R-:W-:Y:S01]  /*4720*/  HMMA.16816.F32.BF16 R16, R132.reuse, R138, RZ ;  /* 0x0000008a8410723c */ /* 0x040fe200000418ff */
[----:B------:R-:W-:Y:S05]  /*4730*/  LDSM.16.M88.4 R136, [R177+UR6+0x11000] ;  /* 0x01100006b188783b */ /* 0x000fea0008000200 */
[-C--:B---3--:R-:W-:Y:S06]  /*4740*/  HMMA.16816.F32.BF16 R20, R132, R144.reuse, RZ ;  /* 0x000000908414723c */ /* 0x088fec00000418ff */
[C---:B------:R-:W-:Y:S06]  /*4750*/  HMMA.16816.F32.BF16 R24, R140.reuse, R144, RZ ;  /* 0x000000908c18723c */ /* 0x040fec00000418ff */
[-C--:B------:R-:W-:Y:S01]  /*4760*/  HMMA.16816.F32.BF16 R28, R140, R146.reuse, RZ ;  /* 0x000000928c1c723c */ /* 0x080fe200000418ff */
[----:B------:R-:W-:Y:S05]  /*4770*/  LDSM.16.M88.4 R140, [R166+0x7800] ;  /* 0x00780000a68c783b */ /* 0x000fea0000000200 */
[----:B------:R-:W-:Y:S03]  /*4780*/  HMMA.16816.F32.BF16 R32, R132, R146, RZ ;  /* 0x000000928420723c */ /* 0x000fe600000418ff */
[----:B------:R-:W3:Y:S03]  /*4790*/  LDSM.16.M88.4 R132, [R166+0x7000] ;  /* 0x00700000a684783b */ /* 0x000ee60000000200 */
[-C--:B----4-:R-:W-:Y:S05]  /*47a0*/  HMMA.16816.F32.BF16 R4, R148, R152.reuse, R4 ;  /* 0x000000989404723c */ /* 0x090fea0000041804 */
[----:B------:R-:W4:Y:S01]  /*47b0*/  LDSM.16.M88.4 R144, [R177+UR6+0x11400] ;  /* 0x01140006b190783b */ /* 0x000f220008000200 */
[C---:B-1----:R-:W-:Y:S06]  /*47c0*/  HMMA.16816.F32.BF16 R8, R156.reuse, R152, R8 ;  /* 0x000000989c08723c */ /* 0x042fec0000041808 */
[-C--:B------:R-:W-:Y:S06]  /*47d0*/  HMMA.16816.F32.BF16 R12, R156, R154.reuse, R12 ;  /* 0x0000009a9c0c723c */ /* 0x080fec000004180c */
[C---:B------:R-:W-:Y:S01]  /*47e0*/  HMMA.16816.F32.BF16 R16, R148.reuse, R154, R16 ;  /* 0x0000009a9410723c */ /* 0x040fe20000041810 */
[----:B------:R-:W-:Y:S05]  /*47f0*/  LDSM.16.M88.4 R152, [R176+0x8000] ;  /* 0x00800000b098783b */ /* 0x000fea0000000200 */
[-C--:B--2---:R-:W-:Y:S06]  /*4800*/  HMMA.16816.F32.BF16 R20, R148, R160.reuse, R20 ;  /* 0x000000a09414723c */ /* 0x084fec0000041814 */
[C---:B------:R-:W-:Y:S06]  /*4810*/  HMMA.16816.F32.BF16 R24, R156.reuse, R160, R24 ;  /* 0x000000a09c18723c */ /* 0x040fec0000041818 */
[-C--:B------:R-:W-:Y:S01]  /*4820*/  HMMA.16816.F32.BF16 R28, R156, R162.reuse, R28 ;  /* 0x000000a29c1c723c */ /* 0x080fe2000004181c */
[----:B------:R-:W-:Y:S05]  /*4830*/  LDSM.16.M88.4 R156, [R164+0x7800] ;  /* 0x00780000a49c783b */ /* 0x000fea0000000200 */
[----:B------:R-:W-:Y:S03]  /*4840*/  HMMA.16816.F32.BF16 R32, R148, R162, R32 ;  /* 0x000000a29420723c */ /* 0x000fe60000041820 */
[----:B------:R-:W1:Y:S03]  /*4850*/  LDSM.16.M88.4 R148, [R164+0x7000] ;  /* 0x00700000a494783b */ /* 0x000e660000000200 */
[-C--:B---3--:R-:W-:Y:S05]  /*4860*/  HMMA.16816.F32.BF16 R4, R132, R136.reuse, R4 ;  /* 0x000000888404723c */ /* 0x088fea0000041804 */
[----:B------:R-:W2:Y:S01]  /*4870*/  LDSM.16.M88.4 R160, [R176+0x8400] ;  /* 0x00840000b0a0783b */ /* 0x000ea20000000200 */
[C---:B------:R-:W-:Y:S06]  /*4880*/  HMMA.16816.F32.BF16 R8, R140.reuse, R136, R8 ;  /* 0x000000888c08723c */ /* 0x040fec0000041808 */
[-C--:B------:R-:W-:Y:S06]  /*4890*/  HMMA.16816.F32.BF16 R12, R140, R138.reuse, R12 ;  /* 0x0000008a8c0c723c */ /* 0x080fec000004180c */
[C---:B------:R-:W-:Y:S01]  /*48a0*/  HMMA.16816.F32.BF16 R16, R132.reuse, R138, R16 ;  /* 0x0000008a8410723c */ /* 0x040fe20000041810 */
[----:B------:R-:W-:Y:S05]  /*48b0*/  LDSM.16.M88.4 R136, [R166+0x8000] ;  /* 0x00800000a688783b */ /* 0x000fea0000000200 */
[-C--:B----4-:R-:W-:Y:S06]  /*48c0*/  HMMA.16816.F32.BF16 R20, R132, R144.reuse, R20 ;  /* 0x000000908414723c */ /* 0x090fec0000041814 */
[C---:B------:R-:W-:Y:S06]  /*48d0*/  HMMA.16816.F32.BF16 R24, R140.reuse, R144, R24 ;  /* 0x000000908c18723c */ /* 0x040fec0000041818 */
[-C--:B------:R-:W-:Y:S01]  /*48e0*/  HMMA.16816.F32.BF16 R28, R140, R146.reuse, R28 ;  /* 0x000000928c1c723c */ /* 0x080fe2000004181c */
[----:B------:R-:W3:Y:S05]  /*48f0*/  LDSM.16.M88.4 R140, [R177+UR6+0x13000] ;  /* 0x01300006b18c783b */ /* 0x000eea0008000200 */
[----:B------:R-:W-:Y:S03]  /*4900*/  HMMA.16816.F32.BF16 R32, R132, R146, R32 ;  /* 0x000000928420723c */ /* 0x000fe60000041820 */
[----:B------:R-:W4:Y:S03]  /*4910*/  LDSM.16.M88.4 R132, [R166+0x8800] ;  /* 0x00880000a684783b */ /* 0x000f260000000200 */
[-C--:B-1----:R-:W-:Y:S05]  /*4920*/  HMMA.16816.F32.BF16 R4, R148, R152.reuse, R4 ;  /* 0x000000989404723c */ /* 0x082fea0000041804 */
[----:B------:R-:W1:Y:S01]  /*4930*/  LDSM.16.M88.4 R144, [R177+UR6+0x13400] ;  /* 0x01340006b190783b */ /* 0x000e620008000200 */
[C---:B------:R-:W-:Y:S06]  /*4940*/  HMMA.16816.F32.BF16 R8, R156.reuse, R152, R8 ;  /* 0x000000989c08723c */ /* 0x040fec0000041808 */
[-C--:B------:R-:W-:Y:S06]  /*4950*/  HMMA.16816.F32.BF16 R12, R156, R154.reuse, R12 ;  /* 0x0000009a9c0c723c */ /* 0x080fec000004180c */
[C---:B------:R-:W-:Y:S01]  /*4960*/  HMMA.16816.F32.BF16 R16, R148.reuse, R154, R16 ;  /* 0x0000009a9410723c */ /* 0x040fe20000041810 */
[----:B------:R-:W-:Y:S05]  /*4970*/  LDSM.16.M88.4 R152, [R164+0x8000] ;  /* 0x00800000a498783b */ /* 0x000fea0000000200 */
[-C--:B--2---:R-:W-:Y:S06]  /*4980*/  HMMA.16816.F32.BF16 R20, R148, R160.reuse, R20 ;  /* 0x000000a09414723c */ /* 0x084fec0000041814 */
[C---:B------:R-:W-:Y:S06]  /*4990*/  HMMA.16816.F32.BF16 R24, R156.reuse, R160, R24 ;  /* 0x000000a09c18723c */ /* 0x040fec0000041818 */
[-C--:B------:R-:W-:Y:S01]  /*49a0*/  HMMA.16816.F32.BF16 R28, R156, R162.reuse, R28 ;  /* 0x000000a29c1c723c */ /* 0x080fe2000004181c */
[----:B------:R-:W2:Y:S05]  /*49b0*/  LDSM.16.M88.4 R156, [R176+0xa000] ;  /* 0x00a00000b09c783b */ /* 0x000eaa0000000200 */
[----:B------:R-:W-:Y:S03]  /*49c0*/  HMMA.16816.F32.BF16 R32, R148, R162, R32 ;  /* 0x000000a29420723c */ /* 0x000fe60000041820 */
[----:B------:R-:W2:Y:S03]  /*49d0*/  LDSM.16.M88.4 R148, [R164+0x8800] ;  /* 0x00880000a494783b */ /* 0x000ea60000000200 */
[-C--:B---3--:R-:W-:Y:S05]  /*49e0*/  HMMA.16816.F32.BF16 R4, R136, R140.reuse, R4 ;  /* 0x0000008c8804723c */ /* 0x088fea0000041804 */
[----:B------:R-:W3:Y:S01]  /*49f0*/  LDSM.16.M88.4 R160, [R176+0xa400] ;  /* 0x00a40000b0a0783b */ /* 0x000ee20000000200 */
[C---:B----4-:R-:W-:Y:S06]  /*4a00*/  HMMA.16816.F32.BF16 R8, R132.reuse, R140, R8 ;  /* 0x0000008c8408723c */ /* 0x050fec0000041808 */
        /* <DEDUP_REMOVED lines=10> */
[-C--:B---3--:R-:W-:Y:S05]  /*4ab0*/  HMMA.16816.F32.BF16 R20, R152, R160.reuse, R20 ;  /* 0x000000a09814723c */ /* 0x088fea0000041814 */
[----:B------:R-:W-:Y:S01]  /*4ac0*/  FADD.FTZ R157, -R224, R4 ;  /* 0x00000004e09d7221 */ /* 0x000fe20000010100 */
[C---:B------:R-:W-:Y:S05]  /*4ad0*/  HMMA.16816.F32.BF16 R24, R148.reuse, R160, R24 ;  /* 0x000000a09418723c */ /* 0x040fea0000041818 */
[----:B------:R-:W-:Y:S01]  /*4ae0*/  FSEL R158, R157, R224, P0 ;  /* 0x000000e09d9e7208 */ /* 0x000fe20000000000 */
[-C--:B------:R-:W-:Y:S03]  /*4af0*/  HMMA.16816.F32.BF16 R28, R148, R162.reuse, R28 ;  /* 0x000000a2941c723c */ /* 0x080fe6000004181c */
[----:B------:R-:W-:Y:S02]  /*4b00*/  FSETP.GE.FTZ.AND P0, PT, R250, RZ, PT ;  /* 0x000000fffa00720b */ /* 0x000fe40003f16000 */
[----:B------:R-:W-:Y:S01]  /*4b10*/  FMUL.FTZ R225, R225, R158 ;  /* 0x0000009ee1e17220 */ /* 0x000fe20000410000 */
[----:B------:R-:W-:Y:S05]  /*4b20*/  HMMA.16816.F32.BF16 R32, R152, R162, R32 ;  /* 0x000000a29820723c */ /* 0x000fea0000041820 */
[C---:B------:R-:W-:Y:S01]  /*4b30*/  FADD.FTZ R17, -R224.reuse, R17 ;  /* 0x00000011e0117221 */ /* 0x040fe20000010100 */
[C---:B------:R-:W-:Y:S01]  /*4b40*/  FADD.FTZ R157, -R224.reuse, R16 ;  /* 0x00000010e09d7221 */ /* 0x040fe20000010100 */
[C---:B------:R-:W-:Y:S01]  /*4b50*/  FADD.FTZ R155, -R224.reuse, R5 ;  /* 0x00000005e09b7221 */ /* 0x040fe20000010100 */
[C---:B------:R-:W-:Y:S03]  /*4b60*/  FADD.FTZ R159, -R224.reuse, R20 ;  /* 0x00000014e09f7221 */ /* 0x040fe60000010100 */
[-C--:B------:R-:W-:Y:S01]  /*4b70*/  FSEL R17, R17, R224.reuse, P3 ;  /* 0x000000e011117208 */ /* 0x080fe20001800000 */
[----:B------:R-:W-:Y:S01]  /*4b80*/  FADD.FTZ R21, -R224, R21 ;  /* 0x00000015e0157221 */ /* 0x000fe20000010100 */
[-C--:B------:R-:W-:Y:S02]  /*4b90*/  FSEL R155, R155, R224.reuse, P6 ;  /* 0x000000e09b9b7208 */ /* 0x080fe40003000000 */
[-C--:B------:R-:W-:Y:S01]  /*4ba0*/  FSEL R154, R157, R224.reuse, P4 ;  /* 0x000000e09d9a7208 */ /* 0x080fe20002000000 */
[----:B------:R-:W-:Y:S01]  /*4bb0*/  FMUL.FTZ R238, R238, R17 ;  /* 0x00000011eeee7220 */ /* 0x000fe20000410000 */
[-C--:B------:R-:W-:Y:S01]  /*4bc0*/  FSEL R158, R159, R224.reuse, P2 ;  /* 0x000000e09f9e7208 */ /* 0x080fe20001000000 */
[----:B------:R-:W-:Y:S01]  /*4bd0*/  FMUL.FTZ R226, R226, R155 ;  /* 0x0000009be2e27220 */ /* 0x000fe20000410000 */
[----:B------:R-:W-:Y:S01]  /*4be0*/  FSEL R21, R21, R224, P1 ;  /* 0x000000e015157208 */ /* 0x000fe20000800000 */
[----:B------:R-:W-:Y:S01]  /*4bf0*/  FMUL.FTZ R237, R237, R154 ;  /* 0x0000009aeded7220 */ /* 0x000fe20000410000 */
[----:B------:R-:W-:Y:S01]  /*4c00*/  ISETP.GE.AND P6, PT, R208, 0x1, PT ;  /* 0x00000001d000780c */ /* 0x000fe20003fc6270 */
[----:B------:R-:W-:Y:S01]  /*4c10*/  FMUL.FTZ R241, R241, R158 ;  /* 0x0000009ef1f17220 */ /* 0x000fe20000410000 */
[----:B------:R-:W-:Y:S01]  /*4c20*/  FSETP.GE.FTZ.AND P1, PT, R249, RZ, PT ;  /* 0x000000fff900720b */ /* 0x000fe20003f36000 */
[----:B------:R-:W-:Y:S01]  /*4c30*/  FADD.FTZ R17, -R224, R32 ;  /* 0x00000020e0117221 */ /* 0x000fe20000010100 */
[----:B------:R-:W-:Y:S01]  /*4c40*/  F2FP.BF16.F32.PACK_AB R225, R226, R225 ;  /* 0x000000e1e2e1723e */ /* 0x000fe200000010ff */
[----:B------:R-:W-:Y:S01]  /*4c50*/  FMUL.FTZ R242, R242, R21 ;  /* 0x00000015f2f27220 */ /* 0x000fe20000410000 */
[----:B------:R-:W-:Y:S01]  /*4c60*/  F2FP.BF16.F32.PACK_AB R238, R238, R237 ;  /* 0x000000edeeee723e */ /* 0x000fe200000010ff */
[----:B------:R-:W-:Y:S01]  /*4c70*/  FADD.FTZ R237, -R223, R6 ;  /* 0x00000006dfed7221 */ /* 0x000fe20000010100 */
[----:B------:R-:W-:Y:S01]  /*4c80*/  FSEL R226, R17, R224, P1 ;  /* 0x000000e011e27208 */ /* 0x000fe20000800000 */
[----:B------:R-:W-:Y:S01]  /*4c90*/  @P0 FADD.FTZ R224, -R224, R33 ;  /* 0x00000021e0e00221 */ /* 0x000fe20000010100 */
[----:B------:R-:W-:Y:S01]  /*4ca0*/  F2FP.BF16.F32.PACK_AB R242, R242, R241 ;  /* 0x000000f1f2f2723e */ /* 0x000fe200000010ff */
[----:B------:R-:W-:Y:S01]  /*4cb0*/  FADD.FTZ R241, -R223, R7 ;  /* 0x00000007dff17221 */ /* 0x000fe20000010100 */
[----:B------:R-:W-:Y:S01]  /*4cc0*/  FSETP.GE.FTZ.AND P1, PT, R227, RZ, PT ;  /* 0x000000ffe300720b */ /* 0x000fe20003f36000 */
[----:B------:R-:W-:Y:S01]  /*4cd0*/  FMUL.FTZ R226, R249, R226 ;  /* 0x000000e2f9e27220 */ /* 0x000fe20000410000 */
[----:B------:R-:W-:Y:S01]  /*4ce0*/  FSETP.GE.FTZ.AND P0, PT, R228, RZ, PT ;  /* 0x000000ffe400720b */ /* 0x000fe20003f16000 */
[----:B------:R-:W-:Y:S01]  /*4cf0*/  FMUL.FTZ R249, R250, R224 ;  /* 0x000000e0faf97220 */ /* 0x000fe20000410000 */
[-C--:B------:R-:W-:Y:S02]  /*4d00*/  FSEL R224, R237, R223.reuse, P1 ;  /* 0x000000dfede07208 */ /* 0x080fe40000800000 */
[----:B------:R-:W-:Y:S01]  /*4d10*/  FSEL R241, R241, R223, P0 ;  /* 0x000000dff1f17208 */ /* 0x000fe20000000000 */
[----:B------:R-:W-:Y:S08]  /*4d20*/  @!P6 BRA `(.L_x_774) ;  /* 0x000000000044e947 */ /* 0x000ff00003800000 */
[----:B------:R-:W1:Y:S01]  /*4d30*/  LDC R5, c[0x0][0x240] ;  /* 0x00009000ff057b82 */ /* 0x000e620000000800 */
[----:B------:R-:W-:Y:S01]  /*4d40*/  LOP3.LUT R6, R208, 0x1, RZ, 0xc0, !PT ;  /* 0x00000001d0067812 */ /* 0x000fe200078ec0ff */
[----:B------:R-:W-:Y:S03]  /*4d50*/  IMAD.MOV.U32 R4, RZ, RZ, -0x3000 ;  /* 0xffffd000ff047424 */ /* 0x000fe600078e00ff */
[----:B------:R-:W-:Y:S04]  /*4d60*/  ISETP.NE.U32.AND P1, PT, R6, 0x1, PT ;  /* 0x000000010600780c */ /* 0x000fe80003f25070 */
[----:B------:R-:W-:Y:S05]  /*4d70*/  SEL R7, R4, 0x3000, !P1 ;  /* 0x0000300004077807 */ /* 0x000fea0004800000 */
[--C-:B------:R-:W-:Y:S02]  /*4d80*/  IMAD.IADD R206, R206, 0x1, R7.reuse ;  /* 0x00000001cece7824 */ /* 0x100fe400078e0207 */
[----:B------:R-:W-:Y:S02]  /*4d90*/  IMAD.IADD R2, R2, 0x1, R7 ;  /* 0x0000000102027824 */ /* 0x000fe400078e0207 */
[----:B-1----:R-:W-:Y:S05]  /*4da0*/  IMAD.U32 R5, R5, -0x40, RZ ;  /* 0xffffffc005057824 */ /* 0x002fea00078e00ff */
[C---:B------:R-:W-:Y:S04]  /*4db0*/  LEA R218, P0, R5.reuse, R218, 0x1 ;  /* 0x000000da05da7211 */ /* 0x040fe800078008ff */
[----:B------:R-:W-:Y:S05]  /*4dc0*/  LEA.HI.X.SX32 R219, R5, R219, 0x1, P0 ;  /* 0x000000db05db7211 */ /* 0x000fea00000f0eff */
[----:B------:R-:W-:Y:S01]  /*4dd0*/  @!PT LDS RZ, [RZ] ;  /* 0x00000000fffff984 */ /* 0x000fe20000000800 */
[----:B------:R-:W-:Y:S01]  /*4de0*/  @!PT LDS RZ, [RZ] ;  /* 0x00000000fffff984 */ /* 0x000fe20000000800 */
[----:B------:R-:W-:Y:S01]  /*4df0*/  @!PT LDS RZ, [RZ] ;  /* 0x00000000fffff984 */ /* 0x000fe20000000800 */
[----:B------:R1:W-:Y:S04]  /*4e00*/  LDGSTS.E.BYPASS.LTC128B.128 [R206], desc[UR36][R218.64] ;  /* 0x00000000dace7fae */ /* 0x0003e8000b901d64 */
[----:B------:R1:W-:Y:S04]  /*4e10*/  LDGSTS.E.BYPASS.LTC128B.128 [R206+0x1000], desc[UR36][R218.64+0x40] ;  /* 0x01000040dace7fae */ /* 0x0003e8000b901d64 */
[----:B------:R1:W-:Y:S04]  /*4e20*/  LDGSTS.E.BYPASS.LTC128B.128 [R206+0x2000], desc[UR36][R218.64+0x80] ;  /* 0x02000080dace7fae */ /* 0x0003e8000b901d64 */
[----:B------:R-:W0:Y:S02]  /*4e30*/  LDGDEPBAR ;  /* 0x00000000000079af */ /* 0x000e240000000000 */
.L_x_774:
[----:B------:R-:W-:Y:S01]  /*4e40*/  FADD.FTZ R18, -R223, R18 ;  /* 0x00000012df127221 */ /* 0x000fe20000010100 */
[----:B------:R-:W-:Y:S01]  /*4e50*/  FSETP.GE.FTZ.AND P0, PT, R239, RZ, PT ;  /* 0x000000ffef00720b */ /* 0x000fe20003f16000 */
[C---:B------:R-:W-:Y:S01]  /*4e60*/  FADD.FTZ R6, -R223.reuse, R23 ;  /* 0x00000017df067221 */ /* 0x040fe20000010100 */
[C---:B------:R-:W-:Y:S01]  /*4e70*/  FADD.FTZ R4, -R223.reuse, R19 ;  /* 0x00000013df047221 */ /* 0x040fe20000010100 */
[----:B------:R-:W-:Y:S01]  /*4e80*/  FSETP.GE.FTZ.AND P1, PT, R244, RZ, PT ;  /* 0x000000fff400720b */ /* 0x000fe20003f36000 */
[C---:B------:R-:W-:Y:S01]  /*4e90*/  FADD.FTZ R22, -R223.reuse, R22 ;  /* 0x00000016df167221 */ /* 0x040fe20000010100 */
[-C--:B------:R-:W-:Y:S01]  /*4ea0*/  FSEL R18, R18, R223.reuse, P0 ;  /* 0x000000df12127208 */ /* 0x080fe20000000000 */
[----:B------:R-:W-:Y:S01]  /*4eb0*/  FADD.FTZ R34, -R223, R34 ;  /* 0x00000022df227221 */ /* 0x000fe20000010100 */
[----:B------:R-:W-:Y:S01]  /*4ec0*/  FSETP.GE.FTZ.AND P0, PT, R252, RZ, PT ;  /* 0x000000fffc00720b */ /* 0x000fe20003f16000 */
[----:B-----5:R-:W-:Y:S01]  /*4ed0*/  FADD.FTZ R12, -R213, R12 ;  /* 0x0000000cd50c7221 */ /* 0x020fe20000010100 */
[----:B------:R-:W-:Y:S01]  /*4ee0*/  FSETP.GE.FTZ.AND P3, PT, R240, RZ, PT ;  /* 0x000000fff000720b */ /* 0x000fe20003f76000 */
[----:B------:R-:W-:Y:S01]  /*4ef0*/  FMUL.FTZ R18, R239, R18 ;  /* 0x00000012ef127220 */ /* 0x000fe20000410000 */
[-C--:B------:R-:W-:Y:S01]  /*4f00*/  FSEL R7, R6, R223.reuse, P1 ;  /* 0x000000df06077208 */ /* 0x080fe20000800000 */
[C---:B------:R-:W-:Y:S01]  /*4f10*/  FADD.FTZ R8, -R213.reuse, R8 ;  /* 0x00000008d5087221 */ /* 0x040fe20000010100 */
[----:B------:R-:W-:Y:S01]  /*4f20*/  FSEL R5, R4, R223, P3 ;  /* 0x000000df04057208 */ /* 0x000fe20001800000 */
        /* <DEDUP_REMOVED lines=8> */
[----:B------:R-:W-:Y:S01]  /*4fb0*/  @P0 FADD.FTZ R223, -R223, R35 ;  /* 0x00000023dfdf0221 */ /* 0x000fe20000010100 */
[----:B------:R-:W-:Y:S01]  /*4fc0*/  FSETP.GE.FTZ.AND P0, PT, R233, RZ, PT ;  /* 0x000000ffe900720b */ /* 0x000fe20003f16000 */
[----:B------:R-:W-:Y:S01]  /*4fd0*/  FMUL.FTZ R22, R243, R22 ;  /* 0x00000016f3167220 */ /* 0x000fe20000410000 */
[----:B------:R-:W-:Y:S01]  /*4fe0*/  FSETP.GE.FTZ.AND P1, PT, R230, RZ, PT ;  /* 0x000000ffe600720b */ /* 0x000fe20003f36000 */
[----:B------:R-:W-:Y:S01]  /*4ff0*/  FADD.FTZ R28, -R213, R28 ;  /* 0x0000001cd51c7221 */ /* 0x000fe20000010100 */
[----:B------:R-:W-:Y:S01]  /*5000*/  F2FP.BF16.F32.PACK_AB R18, R5, R18 ;  /* 0x000000120512723e */ /* 0x000fe200000010ff */
[----:B------:R-:W-:Y:S01]  /*5010*/  FADD.FTZ R10, -R211, R10 ;  /* 0x0000000ad30a7221 */ /* 0x000fe20000010100 */
[-C--:B------:R-:W-:Y:S01]  /*5020*/  FSEL R12, R12, R213.reuse, P0 ;  /* 0x000000d50c0c7208 */ /* 0x080fe20000000000 */
[----:B------:R-:W-:Y:S01]  /*5030*/  FMUL.FTZ R224, R227, R224 ;  /* 0x000000e0e3e07220 */ /* 0x000fe20000410000 */
[----:B------:R-:W-:Y:S01]  /*5040*/  FSEL R5, R4, R213, P1 ;  /* 0x000000d504057208 */ /* 0x000fe20000800000 */
[----:B------:R-:W-:Y:S01]  /*5050*/  FADD.FTZ R4, -R213, R13 ;  /* 0x0000000dd5047221 */ /* 0x000fe20000010100 */
[----:B------:R-:W-:Y:S01]  /*5060*/  FSETP.GE.FTZ.AND P0, PT, R170, RZ, PT ;  /* 0x000000ffaa00720b */ /* 0x000fe20003f16000 */
[----:B------:R-:W-:Y:S01]  /*5070*/  FMUL.FTZ R12, R233, R12 ;  /* 0x0000000ce90c7220 */ /* 0x000fe20000410000 */
[----:B------:R-:W-:Y:S01]  /*5080*/  FSETP.GE.FTZ.AND P1, PT, R234, RZ, PT ;  /* 0x000000ffea00720b */ /* 0x000fe20003f36000 */
[----:B------:R-:W-:Y:S01]  /*5090*/  FMUL.FTZ R241, R228, R241 ;  /* 0x000000f1e4f17220 */ /* 0x000fe20000410000 */
[----:B------:R-:W-:Y:S01]  /*50a0*/  FSETP.GE.FTZ.AND P2, PT, R229, RZ, PT ;  /* 0x000000ffe500720b */ /* 0x000fe20003f56000 */
[----:B------:R-:W-:Y:S01]  /*50b0*/  FADD.FTZ R14, -R211, R14 ;  /* 0x0000000ed30e7221 */ /* 0x000fe20000010100 */
[----:B------:R-:W-:Y:S01]  /*50c0*/  F2FP.BF16.F32.PACK_AB R22, R7, R22 ;  /* 0x000000160716723e */ /* 0x000fe200000010ff */
[----:B------:R-:W-:Y:S01]  /*50d0*/  FMUL.FTZ R5, R230, R5 ;  /* 0x00000005e6057220 */ /* 0x000fe20000410000 */
[-C--:B------:R-:W-:Y:S01]  /*50e0*/  FSEL R7, R4, R213.reuse, P1 ;  /* 0x000000d504077208 */ /* 0x080fe20000800000 */
[----:B------:R-:W-:Y:S01]  /*50f0*/  FADD.FTZ R4, -R213, R25 ;  /* 0x00000019d5047221 */ /* 0x000fe20000010100 */
[----:B------:R-:W-:Y:S01]  /*5100*/  FSEL R8, R8, R213, P2 ;  /* 0x000000d508087208 */ /* 0x000fe20001000000 */
[----:B------:R-:W-:Y:S01]  /*5110*/  STS [R192+0x15000], R225 ;  /* 0x015000e1c0007388 */ /* 0x000fe20000000800 */
[----:B------:R-:W-:Y:S01]  /*5120*/  FSETP.GE.FTZ.AND P3, PT, R245, RZ, PT ;  /* 0x000000fff500720b */ /* 0x000fe20003f76000 */
[----:B------:R-:W-:Y:S01]  /*5130*/  FMUL.FTZ R7, R234, R7 ;  /* 0x00000007ea077220 */ /* 0x000fe20000410000 */
[----:B------:R-:W-:Y:S01]  /*5140*/  FSETP.GE.FTZ.AND P2, PT, R246, RZ, PT ;  /* 0x000000fff600720b */ /* 0x000fe20003f56000 */
[----:B------:R-:W-:Y:S01]  /*5150*/  FMUL.FTZ R8, R229, R8 ;  /* 0x00000008e5087220 */ /* 0x000fe20000410000 */
[----:B------:R-:W-:Y:S01]  /*5160*/  FSETP.GE.FTZ.AND P1, PT, R165, RZ, PT ;  /* 0x000000ffa500720b */ /* 0x000fe20003f36000 */
[C---:B------:R-:W-:Y:S01]  /*5170*/  FADD.FTZ R26, -R211.reuse, R26 ;  /* 0x0000001ad31a7221 */ /* 0x040fe20000010100 */
[-C--:B------:R-:W-:Y:S01]  /*5180*/  FSEL R24, R24, R213.reuse, P3 ;  /* 0x000000d518187208 */ /* 0x080fe20001800000 */
[C---:B------:R-:W-:Y:S01]  /*5190*/  FADD.FTZ R6, -R211.reuse, R27 ;  /* 0x0000001bd3067221 */ /* 0x040fe20000010100 */
[-C--:B------:R-:W-:Y:S01]  /*51a0*/  FSEL R9, R4, R213.reuse, P2 ;  /* 0x000000d504097208 */ /* 0x080fe20001000000 */
[----:B------:R-:W-:Y:S01]  /*51b0*/  FADD.FTZ R4, -R211, R11 ;  /* 0x0000000bd3047221 */ /* 0x000fe20000010100 */
[----:B------:R-:W-:Y:S01]  /*51c0*/  FSEL R28, R28, R213, P1 ;  /* 0x000000d51c1c7208 */ /* 0x000fe20000800000 */
[----:B------:R-:W-:Y:S01]  /*51d0*/  @P0 FADD.FTZ R213, -R213, R29 ;  /* 0x0000001dd5d50221 */ /* 0x000fe20000010100 */
[----:B------:R-:W-:Y:S01]  /*51e0*/  FSETP.GE.FTZ.AND P0, PT, R232, RZ, PT ;  /* 0x000000ffe800720b */ /* 0x000fe20003f16000 */
[----:B------:R-:W-:Y:S01]  /*51f0*/  FMUL.FTZ R24, R245, R24 ;  /* 0x00000018f5187220 */ /* 0x000fe20000410000 */
[----:B------:R-:W-:Y:S01]  /*5200*/  FSETP.GE.FTZ.AND P1, PT, R231, RZ, PT ;  /* 0x000000ffe700720b */ /* 0x000fe20003f36000 */
[----:B------:R-:W-:Y:S01]  /*5210*/  FMUL.FTZ R9, R246, R9 ;  /* 0x00000009f6097220 */ /* 0x000fe20000410000 */
[----:B------:R-:W-:Y:S01]  /*5220*/  F2FP.BF16.F32.PACK_AB R12, R7, R12 ;  /* 0x0000000c070c723e */ /* 0x000fe200000010ff */
[C---:B------:R-:W-:Y:S01]  /*5230*/  FADD.FTZ R30, -R211.reuse, R30 ;  /* 0x0000001ed31e7221 */ /* 0x040fe20000010100 */
[-C--:B------:R-:W-:Y:S01]  /*5240*/  FSEL R7, R4, R211.reuse, P0 ;  /* 0x000000d304077208 */ /* 0x080fe20000000000 */
[----:B------:R-:W-:Y:S01]  /*5250*/  FADD.FTZ R4, -R211, R15 ;  /* 0x0000000fd3047221 */ /* 0x000fe20000010100 */
[----:B------:R-:W-:Y:S01]  /*5260*/  FSEL R10, R10, R211, P1 ;  /* 0x000000d30a0a7208 */ /* 0x000fe20000800000 */
[----:B------:R-:W-:Y:S01]  /*5270*/  FMUL.FTZ R34, R251, R34 ;  /* 0x00000022fb227220 */ /* 0x000fe20000410000 */
[----:B------:R-:W-:Y:S01]  /*5280*/  FSETP.GE.FTZ.AND P1, PT, R236, RZ, PT ;  /* 0x000000ffec00720b */ /* 0x000fe20003f36000 */
[----:B------:R-:W-:Y:S01]  /*5290*/  FMUL.FTZ R7, R232, R7 ;  /* 0x00000007e8077220 */ /* 0x000fe20000410000 */
[----:B------:R-:W-:Y:S01]  /*52a0*/  FSETP.GE.FTZ.AND P4, PT, R235, RZ, PT ;  /* 0x000000ffeb00720b */ /* 0x000fe20003f96000 */
[----:B------:R-:W-:Y:S01]  /*52b0*/  FMUL.FTZ R10, R231, R10 ;  /* 0x0000000ae70a7220 */ /* 0x000fe20000410000 */
[----:B------:R-:W-:Y:S01]  /*52c0*/  F2FP.BF16.F32.PACK_AB R241, R241, R224 ;  /* 0x000000e0f1f1723e */ /* 0x000fe200000010ff */
[----:B------:R-:W-:Y:S01]  /*52d0*/  FMUL.FTZ R223, R252, R223 ;  /* 0x000000dffcdf7220 */ /* 0x000fe20000410000 */
[----:B------:R-:W-:Y:S01]  /*52e0*/  F2FP.BF16.F32.PACK_AB R24, R9, R24 ;  /* 0x000000180918723e */ /* 0x000fe200000010ff */
[----:B------:R-:W-:Y:S01]  /*52f0*/  FMUL.FTZ R28, R165, R28 ;  /* 0x0000001ca51c7220 */ /* 0x000fe20000410000 */
[-C--:B------:R-:W-:Y:S01]  /*5300*/  FSEL R9, R14, R211.reuse, P1 ;  /* 0x000000d30e097208 */ /* 0x080fe20000800000 */
[----:B------:R-:W-:Y:S01]  /*5310*/  STS [R192+0x15400], R241 ;  /* 0x015400f1c0007388 */ /* 0x000fe20000000800 */
[----:B------:R-:W-:Y:S01]  /*5320*/  FSEL R4, R4, R211, P4 ;  /* 0x000000d304047208 */ /* 0x000fe20002000000 */
[----:B------:R-:W-:Y:S01]  /*5330*/  FMUL.FTZ R213, R170, R213 ;  /* 0x000000d5aad57220 */ /* 0x000fe20000410000 */
[----:B------:R-:W-:Y:S01]  /*5340*/  FSETP.GE.FTZ.AND P0, PT, R169, RZ, PT ;  /* 0x000000ffa900720b */ /* 0x000fe20003f16000 */
[----:B------:R-:W-:Y:S01]  /*5350*/  FMUL.FTZ R9, R236, R9 ;  /* 0x00000009ec097220 */ /* 0x000fe20000410000 */
[----:B------:R-:W-:Y:S01]  /*5360*/  F2FP.BF16.F32.PACK_AB R5, R5, R8 ;  /* 0x000000080505723e */ /* 0x000fe200000010ff */
[----:B------:R-:W-:Y:S01]  /*5370*/  FMUL.FTZ R4, R235, R4 ;  /* 0x00000004eb047220 */ /* 0x000fe20000410000 */
[----:B------:R-:W-:Y:S01]  /*5380*/  F2FP.BF16.F32.PACK_AB R7, R7, R10 ;  /* 0x0000000a0707723e */ /* 0x000fe200000010ff */
[----:B------:R-:W-:Y:S01]  /*5390*/  STS [R195+0x15000], R238 ;  /* 0x015000eec3007388 */ /* 0x000fe20000000800 */
[----:B------:R-:W-:Y:S02]  /*53a0*/  FSETP.GE.FTZ.AND P3, PT, R248, RZ, PT ;  /* 0x000000fff800720b */ /* 0x000fe40003f76000 */
[----:B------:R-:W-:Y:S02]  /*53b0*/  FSETP.GE.FTZ.AND P2, PT, R247, RZ, PT ;  /* 0x000000fff700720b */ /* 0x000fe40003f56000 */
[----:B------:R-:W-:Y:S01]  /*53c0*/  STS [R195+0x15400], R18 ;  /* 0x01540012c3007388 */ /* 0x000fe20000000800 */
[----:B------:R-:W-:Y:S02]  /*53d0*/  F2FP.BF16.F32.PACK_AB R4, R4, R9 ;  /* 0x000000090404723e */ /* 0x000fe400000010ff */
[-C--:B------:R-:W-:Y:S02]  /*53e0*/  FSEL R11, R26, R211.reuse, P3 ;  /* 0x000000d31a0b7208 */ /* 0x080fe40001800000 */
[----:B------:R-:W-:Y:S01]  /*53f0*/  STS [R192+0x16000], R5 ;  /* 0x01600005c0007388 */ /* 0x000fe20000000800 */
[----:B------:R-:W-:Y:S02]  /*5400*/  FSEL R6, R6, R211, P2 ;  /* 0x000000d306067208 */ /* 0x000fe40001000000 */
[----:B------:R-:W-:Y:S02]  /*5410*/  FSETP.GE.FTZ.AND P1, PT, R167, RZ, PT ;  /* 0x000000ffa700720b */ /* 0x000fe40003f36000 */
[----:B------:R-:W-:Y:S01]  /*5420*/  STS [R192+0x16400], R7 ;  /* 0x01640007c0007388 */ /* 0x000fe20000000800 */
[----:B------:R-:W-:Y:S01]  /*5430*/  FMUL.FTZ R11, R248, R11 ;  /* 0x0000000bf80b7220 */ /* 0x000fe20000410000 */
[----:B------:R-:W-:Y:S01]  /*5440*/  FMUL.FTZ R6, R247, R6 ;  /* 0x00000006f7067220 */ /* 0x000fe20000410000 */
[----:B------:R-:W-:Y:S02]  /*5450*/  FSEL R30, R30, R211, P1 ;  /* 0x000000d31e1e7208 */ /* 0x000fe40000800000 */
[----:B------:R-:W-:Y:S01]  /*5460*/  STS [R195+0x16000], R12 ;  /* 0x0160000cc3007388 */ /* 0x000fe20000000800 */
[----:B------:R-:W-:Y:S01]  /*5470*/  @P0 FADD.FTZ R211, -R211, R31 ;  /* 0x0000001fd3d30221 */ /* 0x000fe20000010100 */
[----:B------:R-:W-:Y:S03]  /*5480*/  F2FP.BF16.F32.PACK_AB R223, R223, R34 ;  /* 0x00000022dfdf723e */ /* 0x000fe600000010ff */
[----:B------:R-:W-:Y:S01]  /*5490*/  STS [R195+0x16400], R4 ;  /* 0x01640004c3007388 */ /* 0x000fe20000000800 */
[----:B------:R-:W-:Y:S01]  /*54a0*/  F2FP.BF16.F32.PACK_AB R249, R249, R226 ;  /* 0x000000e2f9f9723e */ /* 0x000fe200000010ff */
[----:B------:R-:W-:Y:S01]  /*54b0*/  FMUL.FTZ R30, R167, R30 ;  /* 0x0000001ea71e7220 */ /* 0x000fe20000410000 */
[----:B------:R-:W-:Y:S02]  /*54c0*/  F2FP.BF16.F32.PACK_AB R213, R213, R28 ;  /* 0x0000001cd5d5723e */ /* 0x000fe400000010ff */
[----:B------:R-:W-:Y:S01]  /*54d0*/  STS [R193+0x15000], R242 ;  /* 0x015000f2c1007388 */ /* 0x000fe20000000800 */
[----:B------:R-:W-:Y:S01]  /*54e0*/  FMUL.FTZ R169, R169, R211 ;  /* 0x000000d3a9a97220 */ /* 0x000fe20000410000 */
[----:B------:R-:W-:Y:S03]  /*54f0*/  F2FP.BF16.F32.PACK_AB R28, R6, R11 ;  /* 0x0000000b061c723e */ /* 0x000fe600000010ff */
[----:B------:R-:W-:Y:S01]  /*5500*/  STS [R193+0x15400], R22 ;  /* 0x01540016c1007388 */ /* 0x000fe20000000800 */
[----:B------:R-:W-:Y:S02]  /*5510*/  LEA R160, R179, UR6, 0x1 ;  /* 0x00000006b3a07c11 */ /* 0x000fe4000f8e08ff */
[----:B------:R-:W-:Y:S02]  /*5520*/  F2FP.BF16.F32.PACK_AB R169, R169, R30 ;  /* 0x0000001ea9a9723e */ /* 0x000fe400000010ff */
[----:B------:R-:W-:Y:S01]  /*5530*/  STS [R196+0x15000], R249 ;  /* 0x015000f9c4007388 */ /* 0x000fe20000000800 */
[----:B------:R-:W-:Y:S04]  /*5540*/  LEA R161, R184, UR6, 0x1 ;  /* 0x00000006b8a17c11 */ /* 0x000fe8000f8e08ff */
[----:B------:R2:W-:Y:S05]  /*5550*/  STS [R196+0x15400], R223 ;  /* 0x015400dfc4007388 */ /* 0x0005ea0000000800 */
[----:B------:R-:W-:Y:S05]  /*5560*/  STS [R193+0x16000], R24 ;  /* 0x01600018c1007388 */ /* 0x000fea0000000800 */
[----:B------:R-:W-:Y:S05]  /*5570*/  STS [R193+0x16400], R28 ;  /* 0x0164001cc1007388 */ /* 0x000fea0000000800 */
[----:B------:R-:W-:Y:S05]  /*5580*/  STS [R196+0x16000], R213 ;  /* 0x016000d5c4007388 */ /* 0x000fea0000000800 */
[----:B------:R-:W-:Y:S01]  /*5590*/  STS [R196+0x16400], R169 ;  /* 0x016400a9c4007388 */ /* 0x000fe20000000800 */
[----:B------:R-:W-:Y:S01]  /*55a0*/  BAR.SYNC.DEFER_BLOCKING 0x0 ;  /* 0x0000000000007b1d */ /* 0x000fe20000010000 */
[----:B--2---:R-:W-:Y:S05]  /*55b0*/  IMAD.MOV.U32 R223, RZ, RZ, R209 ;  /* 0x000000ffffdf7224 */ /* 0x004fea00078e00d1 */
        /* <DEDUP_REMOVED lines=72> */
[----:B------:R-:W1:Y:S02]  /*5a40*/  LDC R5, c[0x0][0x420] ;  /* 0x00010800ff057b82 */ /* 0x000e640000000800 */
[----:B-1----:R-:W-:Y:S05]  /*5a50*/  IMAD.U32 R5, R5, -0x40, RZ ;  /* 0xffffffc005057824 */ /* 0x002fea00078e00ff */
[C---:B------:R-:W-:Y:S04]  /*5a60*/  LEA R216, P0, R5.reuse, R216, 0x1 ;  /* 0x000000d805d87211 */ /* 0x040fe800078008ff */
[----:B------:R-:W-:Y:S05]  /*5a70*/  LEA.HI.X.SX32 R217, R5, R217, 0x1, P0 ;  /* 0x000000d905d97211 */ /* 0x000fea00000f0eff */
[----:B------:R-:W-:Y:S01]  /*5a80*/  @!PT LDS RZ, [RZ] ;  /* 0x00000000fffff984 */ /* 0x000fe20000000800 */
[----:B------:R-:W-:Y:S01]  /*5a90*/  @!PT LDS RZ, [RZ] ;  /* 0x00000000fffff984 */ /* 0x000fe20000000800 */
[----:B------:R-:W-:Y:S01]  /*5aa0*/  @!PT LDS RZ, [RZ] ;  /* 0x00000000fffff984 */ /* 0x000fe20000000800 */
[----:B------:R1:W-:Y:S04]  /*5ab0*/  LDGSTS.E.BYPASS.LTC128B.128 [R161+0x6000], desc[UR36][R216.64] ;  /* 0x06000000d8a17fae */ /* 0x0003e8000b901d64 */
[----:B------:R1:W-:Y:S04]  /*5ac0*/  LDGSTS.E.BYPASS.LTC128B.128 [R161+0x7000], desc[UR36][R216.64+0x40] ;  /* 0x07000040d8a17fae */ /* 0x0003e8000b901d64 */
[----:B------:R1:W-:Y:S04]  /*5ad0*/  LDGSTS.E.BYPASS.LTC128B.128 [R161+0x8000], desc[UR36][R216.64+0x80] ;  /* 0x08000080d8a17fae */ /* 0x0003e8000b901d64 */
[----:B------:R-:W0:Y:S02]  /*5ae0*/  LDGDEPBAR ;  /* 0x00000000000079af */ /* 0x000e240000000000 */
.L_x_775:
[----:B------:R-:W-:Y:S01]  /*5af0*/  LDSM.16.M88.4 R28, [R178] ;  /* 0x00000000b21c783b */ /* 0x000fe20000000200 */
[----:B------:R-:W-:Y:S03]  /*5b00*/  IMAD.U32 R209, RZ, RZ, UR22 ;  /* 0x00000016ffd17e24 */ /* 0x000fe6000f8e00ff */
[----:B------:R-:W2:Y:S04]  /*5b10*/  LDSM.16.MT88.4 R8, [R160+0x9000] ;  /* 0x00900000a008783b */ /* 0x000ea80000004200 */
[----:B------:R-:W3:Y:S04]  /*5b20*/  LDSM.16.MT88.4 R16, [R160+0xb000] ;  /* 0x00b00000a010783b */ /* 0x000ee80000004200 */
[----:B------:R-:W4:Y:S04]  /*5b30*/  LDSM.16.MT88.4 R24, [R160+0xd000] ;  /* 0x00d00000a018783b */ /* 0x000f280000004200 */
[----:B------:R-:W-:Y:S04]  /*5b40*/  LDSM.16.M88.4 R32, [R173] ;  /* 0x00000000ad20783b */ /* 0x000fe80000000200 */
[----:B------:R-:W1:Y:S04]  /*5b50*/  LDSM.16.MT88.4 R132, [R160+0x9400] ;  /* 0x00940000a084783b */ /* 0x000e680000004200 */
[----:B------:R-:W1:Y:S04]  /*5b60*/  LDSM.16.MT88.4 R136, [R160+0xb400] ;  /* 0x00b40000a088783b */ /* 0x000e680000004200 */
[----:B------:R-:W1:Y:S04]  /*5b70*/  LDSM.16.MT88.4 R140, [R160+0xd400] ;  /* 0x00d40000a08c783b */ /* 0x000e680000004200 */
[----:B------:R-:W-:Y:S04]  /*5b80*/  LDSM.16.M88.4 R144, [R172] ;  /* 0x00000000ac90783b */ /* 0x000fe80000000200 */
[----:B------:R-:W1:Y:S04]  /*5b90*/  LDSM.16.MT88.4 R148, [R160+0x9800] ;  /* 0x00980000a094783b */ /* 0x000e680000004200 */
[----:B------:R-:W1:Y:S01]  /*5ba0*/  LDSM.16.MT88.4 R152, [R160+0xb800] ;  /* 0x00b80000a098783b */ /* 0x000e620000004200 */
[C---:B--2---:R-:W-:Y:S03]  /*5bb0*/  HMMA.16816.F32.BF16 R4, R28.reuse, R8, RZ ;  /* 0x000000081c04723c */ /* 0x044fe600000418ff */
[----:B------:R-:W-:Y:S03]  /*5bc0*/  LDSM.16.MT88.4 R156, [R160+0x9c00] ;  /* 0x009c0000a09c783b */ /* 0x000fe60000004200 */
[C---:B------:R-:W-:Y:S06]  /*5bd0*/  HMMA.16816.F32.BF16 R8, R28.reuse, R10, RZ ;  /* 0x0000000a1c08723c */ /* 0x040fec00000418ff */
[C---:B---3--:R-:W-:Y:S06]  /*5be0*/  HMMA.16816.F32.BF16 R12, R28.reuse, R16, RZ ;  /* 0x000000101c0c723c */ /* 0x048fec00000418ff */
[C---:B------:R-:W-:Y:S06]  /*5bf0*/  HMMA.16816.F32.BF16 R16, R28.reuse, R18, RZ ;  /* 0x000000121c10723c */ /* 0x040fec00000418ff */
[C---:B----4-:R-:W-:Y:S06]  /*5c00*/  HMMA.16816.F32.BF16 R20, R28.reuse, R24, RZ ;  /* 0x000000181c14723c */ /* 0x050fec00000418ff */
[----:B------:R-:W-:Y:S01]  /*5c10*/  HMMA.16816.F32.BF16 R24, R28, R26, RZ ;  /* 0x0000001a1c18723c */ /* 0x000fe200000418ff */
[----:B------:R-:W2:Y:S05]  /*5c20*/  LDSM.16.MT88.4 R28, [R160+0xd800] ;  /* 0x00d80000a01c783b */ /* 0x000eaa0000004200 */
[C---:B-1----:R-:W-:Y:S06]  /*5c30*/  HMMA.16816.F32.BF16 R4, R32.reuse, R132, R4 ;  /* 0x000000842004723c */ /* 0x042fec0000041804 */
[C---:B------:R-:W-:Y:S01]  /*5c40*/  HMMA.16816.F32.BF16 R8, R32.reuse, R134, R8 ;  /* 0x000000862008723c */ /* 0x040fe20000041808 */
[----:B------:R-:W1:Y:S05]  /*5c50*/  LDSM.16.M88.4 R132, [R3] ;  /* 0x000000000384783b */ /* 0x000e6a0000000200 */
        /* <DEDUP_REMOVED lines=13> */
[C---:B--2---:R-:W-:Y:S06]  /*5d30*/  HMMA.16816.F32.BF16 R20, R144.reuse, R28, R20 ;  /* 0x0000001c9014723c */ /* 0x044fec0000041814 */
[----:B------:R-:W-:Y:S01]  /*5d40*/  HMMA.16816.F32.BF16 R24, R144, R30, R24 ;  /* 0x0000001e9018723c */ /* 0x000fe20000041818 */
[----:B------:R-:W2:Y:S04]  /*5d50*/  LDSM.16.MT88.4 R28, [R160+0xe000] ;  /* 0x00e00000a01c783b */ /* 0x000ea80000004200 */
[----:B------:R-:W-:Y:S01]  /*5d60*/  LDSM.16.M88.4 R144, [R173+0x2000] ;  /* 0x00200000ad90783b */ /* 0x000fe20000000200 */
[C---:B-1----:R-:W-:Y:S06]  /*5d70*/  HMMA.16816.F32.BF16 R4, R132.reuse, R156, R4 ;  /* 0x0000009c8404723c */ /* 0x042fec0000041804 */
[C---:B------:R-:W-:Y:S01]  /*5d80*/  HMMA.16816.F32.BF16 R8, R132.reuse, R158, R8 ;  /* 0x0000009e8408723c */ /* 0x040fe20000041808 */
[----:B------:R-:W1:Y:S05]  /*5d90*/  LDSM.16.MT88.4 R156, [R160+0xa400] ;  /* 0x00a40000a09c783b */ /* 0x000e6a0000004200 */
        /* <DEDUP_REMOVED lines=25> */
[----:B------:R-:W4:Y:S05]  /*5f30*/  LDSM.16.MT88.4 R32, [R160+0xec00] ;  /* 0x00ec0000a020783b */ /* 0x000f2a0000004200 */
[C---:B------:R-:W-:Y:S06]  /*5f40*/  HMMA.16816.F32.BF16 R4, R132.reuse, R148, R4 ;  /* 0x000000948404723c */ /* 0x040fec0000041804 */
[C---:B------:R-:W-:Y:S06]  /*5f50*/  HMMA.16816.F32.BF16 R8, R132.reuse, R150, R8 ;  /* 0x000000968408723c */ /* 0x040fec0000041808 */
[C---:B------:R-:W-:Y:S06]  /*5f60*/  HMMA.16816.F32.BF16 R12, R132.reuse, R152, R12 ;  /* 0x00000098840c723c */ /* 0x040fec000004180c */
[C---:B------:R-:W-:Y:S06]  /*5f70*/  HMMA.16816.F32.BF16 R16, R132.reuse, R154, R16 ;  /* 0x0000009a8410723c */ /* 0x040fec0000041810 */
[C---:B--2---:R-:W-:Y:S06]  /*5f80*/  HMMA.16816.F32.BF16 R20, R132.reuse, R28, R20 ;  /* 0x0000001c8414723c */ /* 0x044fec0000041814 */
[----:B------:R-:W-:Y:S01]  /*5f90*/  HMMA.16816.F32.BF16 R24, R132, R30, R24 ;  /* 0x0000001e8418723c */ /* 0x000fe20000041818 */
[----:B------:R-:W-:Y:S05]  /*5fa0*/  LDSM.16.MT88.4 R28, [R0+0x2000] ;  /* 0x00200000001c783b */ /* 0x000fea0000004200 */
[C---:B-1----:R-:W-:Y:S01]  /*5fb0*/  HMMA.16816.F32.BF16 R4, R140.reuse, R156, R4 ;  /* 0x0000009c8c04723c */ /* 0x042fe20000041804 */
[----:B------:R-:W-:Y:S04]  /*5fc0*/  IMAD.U32 R133, RZ, RZ, UR22 ;  /* 0x00000016ff857e24 */ /* 0x000fe8000f8e00ff */
[----:B------:R-:W-:Y:S01]  /*5fd0*/  IMAD.U32 R135, RZ, RZ, UR29 ;  /* 0x0000001dff877e24 */ /* 0x000fe2000f8e00ff */
[C---:B------:R-:W-:Y:S05]  /*5fe0*/  HMMA.16816.F32.BF16 R8, R140.reuse, R158, R8 ;  /* 0x0000009e8c08723c */ /* 0x040fea0000041808 */
[----:B------:R-:W-:Y:S01]  /*5ff0*/  LEA R222, P0, R133, R222, 0x2 ;  /* 0x000000de85de7211 */ /* 0x000fe200078010ff */
[C---:B---3--:R-:W-:Y:S05]  /*6000*/  HMMA.16816.F32.BF16 R12, R140.reuse, R136, R12 ;  /* 0x000000888c0c723c */ /* 0x048fea000004180c */
[----:B------:R-:W-:Y:S01]  /*6010*/  @P6 VIADD R133, R190, 0xffffffc0 ;  /* 0xffffffc0be856836 */ /* 0x000fe20000000000 */
[C---:B------:R-:W-:Y:S05]  /*6020*/  HMMA.16816.F32.BF16 R16, R140.reuse, R138, R16 ;  /* 0x0000008a8c10723c */ /* 0x040fea0000041810 */
[----:B------:R-:W-:Y:S01]  /*6030*/  LEA.HI.X.SX32 R209, R209, R223, 0x2, P0 ;  /* 0x000000dfd1d17211 */ /* 0x000fe200000f16ff */
[C---:B----4-:R-:W-:Y:S01]  /*6040*/  HMMA.16816.F32.BF16 R20, R140.reuse, R32, R20 ;  /* 0x000000208c14723c */ /* 0x050fe20000041814 */
[----:B------:R-:W-:Y:S04]  /*6050*/  IMAD.U32 R139, RZ, RZ, UR27 ;  /* 0x0000001bff8b7e24 */ /* 0x000fe8000f8e00ff */
[----:B------:R-:W-:Y:S01]  /*6060*/  @P6 IMAD.WIDE R136, R133, 0x4, R220 ;  /* 0x0000000485886825 */ /* 0x000fe200078e02dc */
[----:B------:R-:W-:Y:S04]  /*6070*/  HMMA.16816.F32.BF16 R24, R140, R34, R24 ;  /* 0x000000228c18723c */ /* 0x000fe80000041818 */
[----:B------:R-:W5:Y:S01]  /*6080*/  @P6 LDG.E R204, desc[UR36][R136.64] ;  /* 0x0000002488cc6981 */ /* 0x000f62000c1e1900 */
[----:B------:R-:W-:Y:S01]  /*6090*/  IMAD.MOV.U32 R223, RZ, RZ, R209 ;  /* 0x000000ffffdf7224 */ /* 0x000fe200078e00d1 */
[-C--:B------:R-:W-:Y:S01]  /*60a0*/  LEA R132, P0, R135, R222.reuse, 0x2 ;  /* 0x000000de87847211 */ /* 0x080fe200078010ff */
[----:B------:R-:W-:Y:S01]  /*60b0*/  IMAD.U32 R133, RZ, RZ, UR29 ;  /* 0x0000001dff857e24 */ /* 0x000fe2000f8e00ff */
[----:B------:R-:W5:Y:S03]  /*60c0*/  @P6 LDG.E R205, desc[UR36][R136.64+0x20] ;  /* 0x0000202488cd6981 */ /* 0x000f66000c1e1900 */
[----:B------:R-:W-:Y:S01]  /*60d0*/  IMAD.U32 R33, RZ, RZ, UR28 ;  /* 0x0000001cff217e24 */ /* 0x000fe2000f8e00ff */
[----:B------:R-:W5:Y:S01]  /*60e0*/  @P6 LDG.E R201, desc[UR36][R136.64+0x80] ;  /* 0x0000802488c96981 */ /* 0x000f62000c1e1900 */
[-C--:B------:R-:W-:Y:S01]  /*60f0*/  LEA.HI.X.SX32 R133, R133, R223.reuse, 0x2, P0 ;  /* 0x000000df85857211 */ /* 0x080fe200000f16ff */
[----:B------:R-:W-:Y:S02]  /*6100*/  IMAD.U32 R135, RZ, RZ, UR26 ;  /* 0x0000001aff877e24 */ /* 0x000fe4000f8e00ff */
[----:B------:R1:W5:Y:S01]  /*6110*/  @P6 LDG.E R203, desc[UR36][R136.64+0xa0] ;  /* 0x0000a02488cb6981 */ /* 0x000362000c1e1900 */
[----:B------:R-:W-:Y:S01]  /*6120*/  IMAD.U32 R143, RZ, RZ, UR28 ;  /* 0x0000001cff8f7e24 */ /* 0x000fe2000f8e00ff */
[-C--:B------:R-:W-:Y:S01]  /*6130*/  LEA R134, P0, R33, R222.reuse, 0x2 ;  /* 0x000000de21867211 */ /* 0x080fe200078010ff */
[----:B------:R-:W-:Y:S01]  /*6140*/  IMAD.U32 R141, RZ, RZ, UR27 ;  /* 0x0000001bff8d7e24 */ /* 0x000fe2000f8e00ff */
[----:B------:R-:W-:Y:S01]  /*6150*/  REDG.E.ADD.F32.FTZ.RN.STRONG.GPU desc[UR36][R222.64], R4 ;  /* 0x00000004de0079a6 */ /* 0x000fe2000c10f3a4 */
[-C--:B------:R-:W-:Y:S01]  /*6160*/  LEA R32, P1, R135, R222.reuse, 0x2 ;  /* 0x000000de87207211 */ /* 0x080fe200078210ff */
[----:B------:R-:W-:Y:S01]  /*6170*/  IMAD.U32 R35, RZ, RZ, UR25 ;  /* 0x00000019ff237e24 */ /* 0x000fe2000f8e00ff */
[-C--:B------:R-:W-:Y:S01]  /*6180*/  LEA.HI.X.SX32 R135, R143, R223.reuse, 0x2, P0 ;  /* 0x000000df8f877211 */ /* 0x080fe200000f16ff */
[----:B------:R2:W-:Y:S01]  /*6190*/  REDG.E.ADD.F32.FTZ.RN.STRONG.GPU desc[UR36][R132.64], R5 ;  /* 0x00000005840079a6 */ /* 0x0005e2000c10f3a4 */
[-C--:B------:R-:W-:Y:S01]  /*61a0*/  LEA R34, P2, R141, R222.reuse, 0x2 ;  /* 0x000000de8d227211 */ /* 0x080fe200078410ff */
[----:B------:R-:W-:Y:S02]  /*61b0*/  IMAD.U32 R33, RZ, RZ, UR26 ;  /* 0x0000001aff217e24 */ /* 0x000fe4000f8e00ff */
[----:B------:R3:W-:Y:S01]  /*61c0*/  REDG.E.ADD.F32.FTZ.RN.STRONG.GPU desc[UR36][R134.64], R6 ;  /* 0x00000006860079a6 */ /* 0x0007e2000c10f3a4 */
[----:B------:R-:W-:Y:S02]  /*61d0*/  IMAD.U32 R141, RZ, RZ, UR24 ;  /* 0x00000018ff8d7e24 */ /* 0x000fe4000f8e00ff */
[-C--:B------:R-:W-:Y:S01]  /*61e0*/  LEA.HI.X.SX32 R33, R33, R223.reuse, 0x2, P1 ;  /* 0x000000df21217211 */ /* 0x080fe200008f16ff */
[----:B------:R-:W-:Y:S01]  /*61f0*/  IMAD.U32 R143, RZ, RZ, UR23 ;  /* 0x00000017ff8f7e24 */ /* 0x000fe2000f8e00ff */
[-C--:B-1----:R-:W-:Y:S02]  /*6200*/  LEA R136, P0, R35, R222.reuse, 0x2 ;  /* 0x000000de23887211 */ /* 0x082fe400078010ff */
[-C--:B------:R-:W-:Y:S01]  /*6210*/  LEA.HI.X.SX32 R35, R139, R223.reuse, 0x2, P2 ;  /* 0x000000df8b237211 */ /* 0x080fe200010f16ff */
[----:B------:R-:W-:Y:S04]  /*6220*/  IMAD.U32 R139, RZ, RZ, UR23 ;  /* 0x00000017ff8b7e24 */ /* 0x000fe8000f8e00ff */
[----:B------:R1:W-:Y:S01]  /*6230*/  REDG.E.ADD.F32.FTZ.RN.STRONG.GPU desc[UR36][R34.64], R7 ;  /* 0x00000007220079a6 */ /* 0x0003e2000c10f3a4 */
[----:B--2---:R-:W-:Y:S03]  /*6240*/  IMAD.U32 R5, RZ, RZ, UR25 ;  /* 0x00000019ff057e24 */ /* 0x004fe6000f8e00ff */
[----:B------:R2:W-:Y:S02]  /*6250*/  REDG.E.ADD.F32.FTZ.RN.STRONG.GPU desc[UR36][R32.64], R8 ;  /* 0x00000008200079a6 */ /* 0x0005e4000c10f3a4 */
[-C--:B------:R-:W-:Y:S01]  /*6260*/  LEA.HI.X.SX32 R137, R5, R223.reuse, 0x2, P0 ;  /* 0x000000df05897211 */ /* 0x080fe200000f16ff */
[----:B------:R-:W-:Y:S01]  /*6270*/  IMAD.U32 R5, RZ, RZ, UR24 ;  /* 0x00000018ff057e24 */ /* 0x000fe2000f8e00ff */
[-C--:B---3--:R-:W-:Y:S03]  /*6280*/  LEA R134, P0, R139, R222.reuse, 0x2 ;  /* 0x000000de8b867211 */ /* 0x088fe600078010ff */
[----:B------:R3:W-:Y:S01]  /*6290*/  REDG.E.ADD.F32.FTZ.RN.STRONG.GPU desc[UR36][R136.64], R9 ;  /* 0x00000009880079a6 */ /* 0x0007e2000c10f3a4 */
[-C--:B------:R-:W-:Y:S01]  /*62a0*/  LEA R138, P1, R5, R222.reuse, 0x2 ;  /* 0x000000de058a7211 */ /* 0x080fe200078210ff */
[----:B------:R-:W-:Y:S01]  /*62b0*/  IMAD.U32 R5, RZ, RZ, UR19 ;  /* 0x00000013ff057e24 */ /* 0x000fe2000f8e00ff */
[-C--:B------:R-:W-:Y:S02]  /*62c0*/  LEA.HI.X.SX32 R135, R143, R223.reuse, 0x2, P0 ;  /* 0x000000df8f877211 */ /* 0x080fe400000f16ff */
[-C--:B------:R-:W-:Y:S02]  /*62d0*/  LEA.HI.X.SX32 R139, R141, R223.reuse, 0x2, P1 ;  /* 0x000000df8d8b7211 */ /* 0x080fe400008f16ff */
[-C--:B------:R-:W-:Y:S01]  /*62e0*/  LEA R140, P1, R5, R222.reuse, 0x2 ;  /* 0x000000de058c7211 */ /* 0x080fe200078210ff */
[----:B------:R-:W-:Y:S02]  /*62f0*/  IMAD.U32 R5, RZ, RZ, UR18 ;  /* 0x00000012ff057e24 */ /* 0x000fe4000f8e00ff */
[----:B------:R4:W-:Y:S04]  /*6300*/  REDG.E.ADD.F32.FTZ.RN.STRONG.GPU desc[UR36][R138.64], R10 ;  /* 0x0000000a8a0079a6 */ /* 0x0009e8000c10f3a4 */
[----:B------:R4:W-:Y:S01]  /*6310*/  REDG.E.ADD.F32.FTZ.RN.STRONG.GPU desc[UR36][R134.64], R11 ;  /* 0x0000000b860079a6 */ /* 0x0009e2000c10f3a4 */
[----:B-1----:R-:W-:Y:S02]  /*6320*/  IMAD.U32 R7, RZ, RZ, UR18 ;  /* 0x00000012ff077e24 */ /* 0x002fe4000f8e00ff */
[----:B------:R-:W-:Y:S01]  /*6330*/  IMAD.U32 R35, RZ, RZ, UR17 ;  /* 0x00000011ff237e24 */ /* 0x000fe2000f8e00ff */
[----:B------:R-:W-:Y:S01]  /*6340*/  REDG.E.ADD.F32.FTZ.RN.STRONG.GPU desc[UR36][R222.64+0x80], R12 ;  /* 0x0000800cde0079a6 */ /* 0x000fe2000c10f3a4 */
[----:B--2---:R-:W-:Y:S03]  /*6350*/  IMAD.U32 R33, RZ, RZ, UR19 ;  /* 0x00000013ff217e24 */ /* 0x004fe6000f8e00ff */
[----:B------:R1:W-:Y:S02]  /*6360*/  REDG.E.ADD.F32.FTZ.RN.STRONG.GPU desc[UR36][R132.64+0x80], R13 ;  /* 0x0000800d840079a6 */ /* 0x0003e4000c10f3a4 */
[-C--:B------:R-:W-:Y:S01]  /*6370*/  LEA.HI.X.SX32 R141, R33, R223.reuse, 0x2, P1 ;  /* 0x000000df218d7211 */ /* 0x080fe200008f16ff */
[----:B------:R-:W-:Y:S01]  /*6380*/  IMAD.U32 R33, RZ, RZ, UR16 ;  /* 0x00000010ff217e24 */ /* 0x000fe2000f8e00ff */
[-C--:B---3--:R-:W-:Y:S01]  /*6390*/  LEA R136, P0, R7, R222.reuse, 0x2 ;  /* 0x000000de07887211 */ /* 0x088fe200078010ff */
[----:B------:R-:W-:Y:S02]  /*63a0*/  IMAD.U32 R7, RZ, RZ, UR14 ;  /* 0x0000000eff077e24 */ /* 0x000fe4000f8e00ff */
[----:B------:R2:W-:Y:S01]  /*63b0*/  REDG.E.ADD.F32.FTZ.RN.STRONG.GPU desc[UR36][R140.64], R14 ;  /* 0x0000000e8c0079a6 */ /* 0x0005e2000c10f3a4 */
[-C--:B------:R-:W-:Y:S01]  /*63c0*/  LEA R6, P2, R33, R222.reuse, 0x2 ;  /* 0x000000de21067211 */ /* 0x080fe200078410ff */
[----:B------:R-:W-:Y:S01]  /*63d0*/  IMAD.U32 R33, RZ, RZ, UR10 ;  /* 0x0000000aff217e24 */ /* 0x000fe2000f8e00ff */
[-C--:B------:R-:W-:Y:S01]  /*63e0*/  LEA.HI.X.SX32 R137, R5, R223.reuse, 0x2, P0 ;  /* 0x000000df05897211 */ /* 0x080fe200000f16ff */
[----:B------:R-:W-:Y:S01]  /*63f0*/  IMAD.U32 R5, RZ, RZ, UR17 ;  /* 0x00000011ff057e24 */ /* 0x000fe2000f8e00ff */
[----:B------:R-:W-:Y:S03]  /*6400*/  MOV R9, UR15 ;  /* 0x0000000f00097c02 */ /* 0x000fe60008000f00 */
[----:B------:R3:W-:Y:S01]  /*6410*/  REDG.E.ADD.F32.FTZ.RN.STRONG.GPU desc[UR36][R136.64], R15 ;  /* 0x0000000f880079a6 */ /* 0x0007e2000c10f3a4 */
[-C--:B----4-:R-:W-:Y:S01]  /*6420*/  LEA R10, P1, R9, R222.reuse, 0x2 ;  /* 0x000000de090a7211 */ /* 0x090fe200078210ff */
[----:B------:R-:W-:Y:S01]  /*6430*/  IMAD.U32 R9, RZ, RZ, UR14 ;  /* 0x0000000eff097e24 */ /* 0x000fe2000f8e00ff */
[-C--:B------:R-:W-:Y:S01]  /*6440*/  LEA R134, P0, R5, R222.reuse, 0x2 ;  /* 0x000000de05867211 */ /* 0x080fe200078010ff */
[----:B------:R-:W-:Y:S02]  /*6450*/  IMAD.U32 R11, RZ, RZ, UR16 ;  /* 0x00000010ff0b7e24 */ /* 0x000fe4000f8e00ff */
[----:B------:R-:W-:Y:S01]  /*6460*/  IMAD.U32 R5, RZ, RZ, UR15 ;  /* 0x0000000fff057e24 */ /* 0x000fe2000f8e00ff */
[-C--:B------:R-:W-:Y:S01]  /*6470*/  LEA.HI.X.SX32 R135, R35, R223.reuse, 0x2, P0 ;  /* 0x000000df23877211 */ /* 0x080fe200000f16ff */
[----:B------:R-:W-:Y:S02]  /*6480*/  IMAD.U32 R139, RZ, RZ, UR13 ;  /* 0x0000000dff8b7e24 */ /* 0x000fe4000f8e00ff */
[----:B------:R-:W-:Y:S02]  /*6490*/  IMAD.U32 R35, RZ, RZ, UR11 ;  /* 0x0000000bff237e24 */ /* 0x000fe4000f8e00ff */
[----:B------:R4:W-:Y:S01]  /*64a0*/  REDG.E.ADD.F32.FTZ.RN.STRONG.GPU desc[UR36][R134.64], R16 ;  /* 0x00000010860079a6 */ /* 0x0009e2000c10f3a4 */
[----:B-1----:R-:W-:Y:S01]  /*64b0*/  IMAD.U32 R13, RZ, RZ, UR9 ;  /* 0x00000009ff0d7e24 */ /* 0x002fe2000f8e00ff */
[-C--:B--2---:R-:W-:Y:S02]  /*64c0*/  LEA R140, P0, R7, R222.reuse, 0x2 ;  /* 0x000000de078c7211 */ /* 0x084fe400078010ff */
[-C--:B------:R-:W-:Y:S02]  /*64d0*/  LEA.HI.X.SX32 R7, R11, R223.reuse, 0x2, P2 ;  /* 0x000000df0b077211 */ /* 0x080fe400010f16ff */
[-C--:B------:R-:W-:Y:S01]  /*64e0*/  LEA.HI.X.SX32 R11, R5, R223.reuse, 0x2, P1 ;  /* 0x000000df050b7211 */ /* 0x080fe200008f16ff */
[----:B------:R-:W-:Y:S01]  /*64f0*/  IMAD.U32 R5, RZ, RZ, UR13 ;  /* 0x0000000dff057e24 */ /* 0x000fe2000f8e00ff */
[-C--:B------:R-:W-:Y:S01]  /*6500*/  LEA.HI.X.SX32 R141, R9, R223.reuse, 0x2, P0 ;  /* 0x000000df098d7211 */ /* 0x080fe200000f16ff */
[----:B------:R1:W-:Y:S01]  /*6510*/  REDG.E.ADD.F32.FTZ.RN.STRONG.GPU desc[UR36][R6.64], R17 ;  /* 0x00000011060079a6 */ /* 0x0003e2000c10f3a4 */
[----:B------:R-:W-:Y:S01]  /*6520*/  IMAD.U32 R9, RZ, RZ, UR8 ;  /* 0x00000008ff097e24 */ /* 0x000fe2000f8e00ff */
[-C--:B------:R-:W-:Y:S01]  /*6530*/  LEA R138, P2, R33, R222.reuse, 0x2 ;  /* 0x000000de218a7211 */ /* 0x080fe200078410ff */
[----:B---3--:R-:W-:Y:S01]  /*6540*/  IMAD.U32 R15, RZ, RZ, UR10 ;  /* 0x0000000aff0f7e24 */ /* 0x008fe2000f8e00ff */
[----:B------:R2:W-:Y:S01]  /*6550*/  REDG.E.ADD.F32.FTZ.RN.STRONG.GPU desc[UR36][R10.64], R18 ;  /* 0x000000120a0079a6 */ /* 0x0005e2000c10f3a4 */
[-C--:B------:R-:W-:Y:S01]  /*6560*/  LEA R32, P0, R5, R222.reuse, 0x2 ;  /* 0x000000de05207211 */ /* 0x080fe200078010ff */
[----:B------:R-:W-:Y:S01]  /*6570*/  IMAD.U32 R137, RZ, RZ, UR12 ;  /* 0x0000000cff897e24 */ /* 0x000fe2000f8e00ff */
[-C--:B------:R-:W-:Y:S01]  /*6580*/  LEA R136, P3, R35, R222.reuse, 0x2 ;  /* 0x000000de23887211 */ /* 0x080fe200078610ff */
[----:B------:R3:W-:Y:S01]  /*6590*/  REDG.E.ADD.F32.FTZ.RN.STRONG.GPU desc[UR36][R140.64], R19 ;  /* 0x000000138c0079a6 */ /* 0x0007e2000c10f3a4 */
[-C--:B------:R-:W-:Y:S02]  /*65a0*/  LEA.HI.X.SX32 R33, R139, R223.reuse, 0x2, P0 ;  /* 0x000000df8b217211 */ /* 0x080fe400000f16ff */
[-C--:B------:R-:W-:Y:S01]  /*65b0*/  LEA R142, P0, R9, R222.reuse, 0x2 ;  /* 0x000000de098e7211 */ /* 0x080fe200078010ff */
[----:B------:R-:W-:Y:S01]  /*65c0*/  REDG.E.ADD.F32.FTZ.RN.STRONG.GPU desc[UR36][R222.64+0x100], R20 ;  /* 0x00010014de0079a6 */ /* 0x000fe2000c10f3a4 */
[-C--:B------:R-:W-:Y:S02]  /*65d0*/  LEA.HI.X.SX32 R139, R15, R223.reuse, 0x2, P2 ;  /* 0x000000df0f8b7211 */ /* 0x080fe400010f16ff */
[-C--:B----4-:R-:W-:Y:S01]  /*65e0*/  LEA R134, P4, R137, R222.reuse, 0x2 ;  /* 0x000000de89867211 */ /* 0x090fe200078810ff */
[----:B------:R-:W-:Y:S01]  /*65f0*/  REDG.E.ADD.F32.FTZ.RN.STRONG.GPU desc[UR36][R132.64+0x100], R21 ;  /* 0x00010015840079a6 */ /* 0x000fe2000c10f3a4 */
[----:B------:R-:W-:Y:S03]  /*6600*/  MOV R135, UR12 ;  /* 0x0000000c00877c02 */ /* 0x000fe60008000f00 */
[----:B------:R-:W-:Y:S01]  /*6610*/  REDG.E.ADD.F32.FTZ.RN.STRONG.GPU desc[UR36][R32.64], R22 ;  /* 0x00000016200079a6 */ /* 0x000fe2000c10f3a4 */
[-C--:B------:R-:W-:Y:S03]  /*6620*/  LEA.HI.X.SX32 R135, R135, R223.reuse, 0x2, P4 ;  /* 0x000000df87877211 */ /* 0x080fe600020f16ff */
[----:B------:R-:W-:Y:S01]  /*6630*/  LDSM.16.MT88.4 R32, [R174+0x15800] ;  /* 0x01580000ae20783b */ /* 0x000fe20000004200 */
[----:B-1----:R-:W-:Y:S03]  /*6640*/  IMAD.U32 R7, RZ, RZ, UR8 ;  /* 0x00000008ff077e24 */ /* 0x002fe6000f8e00ff */
[----:B------:R-:W-:Y:S01]  /*6650*/  REDG.E.ADD.F32.FTZ.RN.STRONG.GPU desc[UR36][R134.64], R23 ;  /* 0x00000017860079a6 */ /* 0x000fe2000c10f3a4 */
[----:B------:R-:W-:Y:S02]  /*6660*/  IMAD.U32 R17, RZ, RZ, UR11 ;  /* 0x0000000bff117e24 */ /* 0x000fe4000f8e00ff */
[----:B--2---:R-:W-:Y:S01]  /*6670*/  IMAD.U32 R11, RZ, RZ, UR9 ;  /* 0x00000009ff0b7e24 */ /* 0x004fe2000f8e00ff */
[-C--:B------:R-:W-:Y:S01]  /*6680*/  LEA.HI.X.SX32 R143, R7, R223.reuse, 0x2, P0 ;  /* 0x000000df078f7211 */ /* 0x080fe200000f16ff */
[----:B------:R-:W-:Y:S01]  /*6690*/  LDSM.16.MT88.4 R20, [R0+0x400] ;  /* 0x000400000014783b */ /* 0x000fe20000004200 */
[-C--:B------:R-:W-:Y:S02]  /*66a0*/  LEA.HI.X.SX32 R137, R17, R223.reuse, 0x2, P3 ;  /* 0x000000df11897211 */ /* 0x080fe400018f16ff */
[----:B---3--:R-:W-:Y:S01]  /*66b0*/  LEA R140, P1, R13, R222, 0x2 ;  /* 0x000000de0d8c7211 */ /* 0x008fe200078210ff */
[----:B------:R-:W-:Y:S01]  /*66c0*/  LDSM.16.MT88.4 R4, [R174+0x15000] ;  /* 0x01500000ae04783b */ /* 0x000fe20000004200 */
[----:B------:R-:W-:Y:S02]  /*66d0*/  ISETP.GT.AND P3, PT, R208, RZ, PT ;  /* 0x000000ffd000720c */ /* 0x000fe40003f64270 */
[----:B------:R-:W-:Y:S01]  /*66e0*/  LEA.HI.X.SX32 R141, R11, R223, 0x2, P1 ;  /* 0x000000df0b8d7211 */ /* 0x000fe200008f16ff */
[----:B------:R-:W-:Y:S01]  /*66f0*/  LDSM.16.MT88.4 R12, [R174+0x17000] ;  /* 0x01700000ae0c783b */ /* 0x000fe20000004200 */
[----:B------:R-:W-:Y:S03]  /*6700*/  @P6 IADD3 R198, P1, R198, -0x100, RZ ;  /* 0xffffff00c6c66810 */ /* 0x000fe60007f3e0ff */
[----:B------:R-:W1:Y:S01]  /*6710*/  LDSM.16.MT88.4 R8, [R0] ;  /* 0x000000000008783b */ /* 0x000e620000004200 */
[----:B------:R-:W-:Y:S03]  /*6720*/  @P6 IADD3.X R199, R199, -0x1, RZ, P1, !PT ;  /* 0xffffffffc7c76810 */ /* 0x000fe60000ffe4ff */
[----:B------:R-:W2:Y:S04]  /*6730*/  LDSM.16.MT88.4 R16, [R0+0x1000] ;  /* 0x001000000010783b */ /* 0x000ea80000004200 */
[----:B------:R-:W-:Y:S04]  /*6740*/  REDG.E.ADD.F32.FTZ.RN.STRONG.GPU desc[UR36][R136.64], R24 ;  /* 0x00000018880079a6 */ /* 0x000fe8000c10f3a4 */
[----:B------:R-:W-:Y:S04]  /*6750*/  REDG.E.ADD.F32.FTZ.RN.STRONG.GPU desc[UR36][R138.64], R25 ;  /* 0x000000198a0079a6 */ /* 0x000fe8000c10f3a4 */
[----:B------:R-:W3:Y:S04]  /*6760*/  LDSM.16.MT88.4 R132, [R174+0x17800] ;  /* 0x01780000ae84783b */ /* 0x000ee80000004200 */
[----:B------:R-:W4:Y:S04]  /*6770*/  LDSM.16.MT88.4 R136, [R0+0x1400] ;  /* 0x001400000088783b */ /* 0x000f280000004200 */
[----:B------:R-:W-:Y:S04]  /*6780*/  REDG.E.ADD.F32.FTZ.RN.STRONG.GPU desc[UR36][R140.64], R26 ;  /* 0x0000001a8c0079a6 */ /* 0x000fe8000c10f3a4 */
[----:B------:R-:W-:Y:S04]  /*6790*/  REDG.E.ADD.F32.FTZ.RN.STRONG.GPU desc[UR36][R142.64], R27 ;  /* 0x0000001b8e0079a6 */ /* 0x000fe8000c10f3a4 */
[----:B------:R-:W4:Y:S04]  /*67a0*/  LDSM.16.MT88.4 R24, [R0+0x2400] ;  /* 0x002400000018783b */ /* 0x000f280000004200 */
[----:B------:R-:W-:Y:S01]  /*67b0*/  LDSM.16.MT88.4 R140, [R0+0x1c00] ;  /* 0x001c0000008c783b */ /* 0x000fe20000004200 */
        /* <DEDUP_REMOVED lines=16> */
[----:B------:R-:W2:Y:S01]  /*68c0*/  LDSM.16.MT88.4 R28, [R0+0x2800] ;  /* 0x00280000001c783b */ /* 0x000ea20000004200 */
[-C--:B------:R-:W-:Y:S06]  /*68d0*/  HMMA.16816.F32.BF16 R84, R32, R20.reuse, R84 ;  /* 0x000000142054723c */ /* 0x080fec0000041854 */
        /* <DEDUP_REMOVED lines=14> */
[----:B------:R4:W4:Y:S05]  /*69c0*/  LDSM.16.MT88.4 R24, [R0+0x2c00] ;  /* 0x002c00000018783b */ /* 0x00092a0000004200 */
        /* <DEDUP_REMOVED lines=12> */
[-C--:B---3--:R-:W-:Y:S05]  /*6a90*/  HMMA.16816.F32.BF16 R84, R20, R132.reuse, R84 ;  /* 0x000000841454723c */ /* 0x088fea0000041854 */
[----:B------:R-:W-:Y:S01]  /*6aa0*/  VIADD R6, R0, 0xffffd000 ;  /* 0xffffd00000067836 */ /* 0x000fe20000000000 */
[C---:B------:R-:W-:Y:S05]  /*6ab0*/  HMMA.16816.F32.BF16 R88, R136.reuse, R132, R88 ;  /* 0x000000848858723c */ /* 0x040fea0000041858 */
[----:B------:R-:W-:Y:S01]  /*6ac0*/  LOP3.LUT R4, R208, 0x1, RZ, 0xc0, !PT ;  /* 0x00000001d0047812 */ /* 0x000fe200078ec0ff */
[-C--:B------:R-:W-:Y:S03]  /*6ad0*/  HMMA.16816.F32.BF16 R92, R136, R134.reuse, R92 ;  /* 0x00000086885c723c */ /* 0x080fe6000004185c */
[----:B------:R-:W-:Y:S02]  /*6ae0*/  ISETP.NE.U32.AND P0, PT, R4, 0x1, PT ;  /* 0x000000010400780c */ /* 0x000fe40003f05070 */
[----:B------:R-:W-:Y:S01]  /*6af0*/  @P6 IADD3 R5, P2, R220, -0x100, RZ ;  /* 0xffffff00dc056810 */ /* 0x000fe20007f5e0ff */
[C---:B------:R-:W-:Y:S05]  /*6b00*/  HMMA.16816.F32.BF16 R96, R20.reuse, R134, R96 ;  /* 0x000000861460723c */ /* 0x040fea0000041860 */
[----:B------:R-:W-:Y:S01]  /*6b10*/  @P6 IADD3.X R4, R221, -0x1, RZ, P2, !PT ;  /* 0xffffffffdd046810 */ /* 0x000fe200017fe4ff */
[-C--:B------:R-:W-:Y:S05]  /*6b20*/  HMMA.16816.F32.BF16 R100, R20, R140.reuse, R100 ;  /* 0x0000008c1464723c */ /* 0x080fea0000041864 */
[----:B------:R-:W-:Y:S01]  /*6b30*/  @P0 VIADD R6, R0, 0x3000 ;  /* 0x0000300000060836 */ /* 0x000fe20000000000 */
[C---:B------:R-:W-:Y:S05]  /*6b40*/  HMMA.16816.F32.BF16 R104, R136.reuse, R140, R104 ;  /* 0x0000008c8868723c */ /* 0x040fea0000041868 */
[----:B------:R-:W-:Y:S01]  /*6b50*/  VIADD R208, R208, 0xffffffff ;  /* 0xffffffffd0d07836 */ /* 0x000fe20000000000 */
[-C--:B------:R-:W-:Y:S05]  /*6b60*/  HMMA.16816.F32.BF16 R108, R136, R142.reuse, R108 ;  /* 0x0000008e886c723c */ /* 0x080fea000004186c */
[----:B----4-:R-:W-:Y:S01]  /*6b70*/  IMAD.MOV.U32 R0, RZ, RZ, R6 ;  /* 0x000000ffff007224 */ /* 0x010fe200078e0006 */
[C---:B------:R-:W-:Y:S05]  /*6b80*/  HMMA.16816.F32.BF16 R112, R20.reuse, R142, R112 ;  /* 0x0000008e1470723c */ /* 0x040fea0000041870 */
[----:B------:R-:W-:Y:S01]  /*6b90*/  @P6 IMAD.MOV.U32 R220, RZ, RZ, R5 ;  /* 0x000000ffffdc6224 */ /* 0x000fe200078e0005 */
[-C--:B------:R-:W-:Y:S05]  /*6ba0*/  HMMA.16816.F32.BF16 R116, R20, R24.reuse, R116 ;  /* 0x000000181474723c */ /* 0x080fea0000041874 */
[----:B------:R-:W-:Y:S01]  /*6bb0*/  @P6 IMAD.MOV.U32 R221, RZ, RZ, R4 ;  /* 0x000000ffffdd6224 */ /* 0x000fe200078e0004 */
[C---:B------:R-:W-:Y:S06]  /*6bc0*/  HMMA.16816.F32.BF16 R120, R136.reuse, R24, R120 ;  /* 0x000000188878723c */ /* 0x040fec0000041878 */
[-C--:B------:R-:W-:Y:S06]  /*6bd0*/  HMMA.16816.F32.BF16 R124, R136, R26.reuse, R124 ;  /* 0x0000001a887c723c */ /* 0x080fec000004187c */
[----:B------:R-:W-:Y:S01]  /*6be0*/  HMMA.16816.F32.BF16 R128, R20, R26, R128 ;  /* 0x0000001a1480723c */ /* 0x000fe20000041880 */
[----:B------:R-:W-:Y:S11]  /*6bf0*/  @!UPT UIADD3 URZ, URZ, URZ, URZ ;  /* 0x0000003f3f3ff290 */ /* 0x000ff6000fffe03f */
[----:B------:R-:W-:Y:S01]  /*6c00*/  @!UPT UIADD3 URZ, URZ, URZ, URZ ;  /* 0x0000003f3f3ff290 */ /* 0x000fe2000fffe03f */
[----:B------:R-:W-:Y:S11]  /*6c10*/  @P3 BRA `(.L_x_776) ;  /* 0xffffffbc00c43947 */ /* 0x000ff6000383ffff */
[----:B------:R-:W-:Y:S01]  /*6c20*/  BAR.SYNC.DEFER_BLOCKING 0x0 ;  /* 0x0000000000007b1d */ /* 0x000fe20000010000 */
[----:B------:R-:W-:Y:S02]  /*6c30*/  ISETP.NE.AND P0, PT, R212, -0x1, PT ;  /* 0xffffffffd400780c */ /* 0x000fe40003f05270 */
[----:B------:R-:W-:-:S03]  /*6c40*/  SHF.R.S32.HI R11, RZ, 0x1f, R189 ;  /* 0x0000001fff0b7819 */ /* 0x000fc600000114bd */
[----:B------:R-:W-:Y:S01]  /*6c50*/  ULDC UR8, c[0x0][0x390] ;  /* 0x0000e40000087ab9 */ /* 0x000fe20000000800 */
[----:B------:R-:W-:Y:S01]  /*6c60*/  ULDC UR9, c[0x0][0x38c] ;  /* 0x0000e30000097ab9 */ /* 0x000fe20000000800 */
        /* <DEDUP_REMOVED lines=55> */
[----:B------:R-:W-:Y:S01]  /*6fe0*/  STS [R194], R85 ;  /* 0x00000055c2007388 */ /* 0x000fe20000000800 */
[----:B------:R-:W-:Y:S01]  /*6ff0*/  F2FP.BF16.F32.PACK_AB R114, R115, R114 ;  /* 0x000000727372723e */ /* 0x000fe200000010ff */
[----:B------:R-:W-:Y:S01]  /*7000*/  FMUL.FTZ R124, R124, UR8 ;  /* 0x000000087c7c7c20 */ /* 0x000fe20008410000 */
[----:B------:R-:W-:Y:S01]  /*7010*/  FMUL.FTZ R125, R125, UR8 ;  /* 0x000000087d7d7c20 */ /* 0x000fe20008410000 */
[----:B------:R-:W-:Y:S01]  /*7020*/  STS [R194+0x200], R87 ;  /* 0x00020057c2007388 */ /* 0x000fe20000000800 */
        /* <DEDUP_REMOVED lines=11> */
[----:B------:R-:W-:Y:S01]  /*70e0*/  STS [R194+0x1000], R89 ;  /* 0x00100059c2007388 */ /* 0x000fe20000000800 */
        /* <DEDUP_REMOVED lines=73> */
[----:B------:R-:W1:Y:S01]  /*7580*/  @P0 LDC.64 R6, c[0x0][0x450] ;  /* 0x00011400ff060b82 */ /* 0x000e620000000a00 */
[----:B------:R-:W-:Y:S01]  /*7590*/  FMUL.FTZ R72, R72, UR9 ;  /* 0x0000000948487c20 */ /* 0x000fe20008410000 */
[----:B------:R-:W-:Y:S01]  /*75a0*/  STS [R197+0x5200], R126 ;  /* 0x0052007ec5007388 */ /* 0x000fe20000000800 */
[----:B------:R-:W-:Y:S01]  /*75b0*/  FMUL.FTZ R73, R73, UR9 ;  /* 0x0000000949497c20 */ /* 0x000fe20008410000 */
[----:B------:R-:W-:Y:S01]  /*75c0*/  FMUL.FTZ R74, R74, UR9 ;  /* 0x000000094a4a7c20 */ /* 0x000fe20008410000 */
[----:B------:R-:W-:Y:S01]  /*75d0*/  FMUL.FTZ R75, R75, UR9 ;  /* 0x000000094b4b7c20 */ /* 0x000fe20008410000 */
[----:B------:R-:W-:Y:S01]  /*75e0*/  F2FP.BF16.F32.PACK_AB R64, R65, R64 ;  /* 0x000000404140723e */ /* 0x000fe200000010ff */
[----:B------:R-:W-:Y:S01]  /*75f0*/  STS [R194+0x6000], R37 ;  /* 0x00600025c2007388 */ /* 0x000fe20000000800 */
[----:B------:R-:W-:Y:S01]  /*7600*/  F2FP.BF16.F32.PACK_AB R66, R67, R66 ;  /* 0x000000424342723e */ /* 0x000fe200000010ff */
[----:B------:R-:W2:Y:S01]  /*7610*/  @P0 LDC.64 R4, c[0x0][0x458] ;  /* 0x00011600ff040b82 */ /* 0x000ea20000000a00 */
[----:B------:R-:W-:Y:S01]  /*7620*/  F2FP.BF16.F32.PACK_AB R57, R57, R56 ;  /* 0x000000383939723e */ /* 0x000fe200000010ff */
[----:B------:R-:W-:Y:S01]  /*7630*/  STS [R194+0x6200], R39 ;  /* 0x00620027c2007388 */ /* 0x000fe20000000800 */
[----:B------:R-:W-:Y:S01]  /*7640*/  F2FP.BF16.F32.PACK_AB R59, R59, R58 ;  /* 0x0000003a3b3b723e */ /* 0x000fe200000010ff */
[----:B------:R-:W-:Y:S01]  /*7650*/  FMUL.FTZ R77, R77, UR9 ;  /* 0x000000094d4d7c20 */ /* 0x000fe20008410000 */
[----:B------:R-:W-:Y:S01]  /*7660*/  F2FP.BF16.F32.PACK_AB R60, R61, R60 ;  /* 0x0000003c3d3c723e */ /* 0x000fe200000010ff */
[----:B------:R-:W-:Y:S01]  /*7670*/  STS [R197+0x6000], R48 ;  /* 0x00600030c5007388 */ /* 0x000fe20000000800 */
[----:B------:R-:W-:Y:S01]  /*7680*/  F2FP.BF16.F32.PACK_AB R62, R63, R62 ;  /* 0x0000003e3f3e723e */ /* 0x000fe200000010ff */
[----:B------:R-:W-:Y:S01]  /*7690*/  FMUL.FTZ R79, R79, UR9 ;  /* 0x000000094f4f7c20 */ /* 0x000fe20008410000 */
[----:B------:R-:W-:Y:S01]  /*76a0*/  F2FP.BF16.F32.PACK_AB R69, R69, R68 ;  /* 0x000000444545723e */ /* 0x000fe200000010ff */
[----:B------:R-:W-:Y:S01]  /*76b0*/  STS [R197+0x6200], R50 ;  /* 0x00620032c5007388 */ /* 0x000fe20000000800 */
[----:B------:R-:W-:-:S02]  /*76c0*/  F2FP.BF16.F32.PACK_AB R71, R71, R70 ;  /* 0x000000464747723e */ /* 0x000fc400000010ff */
[----:B------:R-:W-:Y:S01]  /*76d0*/  F2FP.BF16.F32.PACK_AB R80, R81, R80 ;  /* 0x000000505150723e */ /* 0x000fe200000010ff */
[----:B------:R-:W-:Y:S01]  /*76e0*/  STS [R194+0x7000], R41 ;  /* 0x00700029c2007388 */ /* 0x000fe20000000800 */
[----:B------:R-:W-:Y:S02]  /*76f0*/  F2FP.BF16.F32.PACK_AB R82, R83, R82 ;  /* 0x000000525352723e */ /* 0x000fe400000010ff */
[----:B------:R-:W-:Y:S01]  /*7700*/  F2FP.BF16.F32.PACK_AB R73, R73, R72 ;  /* 0x000000484949723e */ /* 0x000fe200000010ff */
[----:B------:R3:W-:Y:S01]  /*7710*/  STS [R194+0x7200], R43 ;  /* 0x0072002bc2007388 */ /* 0x0007e20000000800 */
[----:B------:R-:W-:Y:S02]  /*7720*/  F2FP.BF16.F32.PACK_AB R75, R75, R74 ;  /* 0x0000004a4b4b723e */ /* 0x000fe400000010ff */
[CC--:B------:R-:W-:Y:S01]  /*7730*/  @P0 IADD3 R0, R207.reuse, R212.reuse, RZ ;  /* 0x000000d4cf000210 */ /* 0x0c0fe20007ffe0ff */
[----:B------:R4:W-:Y:S01]  /*7740*/  STS [R197+0x7000], R44 ;  /* 0x0070002cc5007388 */ /* 0x0009e20000000800 */
[----:B------:R-:W-:-:S03]  /*7750*/  @P0 IADD3 R8, R207, R212, RZ ;  /* 0x000000d4cf080210 */ /* 0x000fc60007ffe0ff */
[----:B------:R4:W-:Y:S01]  /*7760*/  STS [R197+0x7200], R46 ;  /* 0x0072002ec5007388 */ /* 0x0009e20000000800 */
[----:B-1----:R-:W-:-:S03]  /*7770*/  @P0 IMAD R40, R0, R7, RZ ;  /* 0x0000000700280224 */ /* 0x002fc600078e02ff */
[----:B------:R1:W-:Y:S04]  /*7780*/  STS [R194+0x8000], R53 ;  /* 0x00800035c2007388 */ /* 0x0003e80000000800 */
[----:B------:R1:W-:Y:S04]  /*7790*/  STS [R194+0x8200], R55 ;  /* 0x00820037c2007388 */ /* 0x0003e80000000800 */
[----:B------:R1:W-:Y:S04]  /*77a0*/  STS [R197+0x8000], R64 ;  /* 0x00800040c5007388 */ /* 0x0003e80000000800 */
[----:B------:R1:W-:Y:S01]  /*77b0*/  STS [R197+0x8200], R66 ;  /* 0x00820042c5007388 */ /* 0x0003e20000000800 */
[----:B---3--:R-:W-:-:S03]  /*77c0*/  @P0 IMAD.WIDE.U32 R42, R0, R6, RZ ;  /* 0x00000006002a0225 */ /* 0x008fc600078e00ff */
[----:B------:R1:W-:Y:S01]  /*77d0*/  STS [R194+0x9000], R57 ;  /* 0x00900039c2007388 */ /* 0x0003e20000000800 */
[----:B--2---:R-:W-:Y:S02]  /*77e0*/  @P0 IMAD R0, R8, R5, RZ ;  /* 0x0000000508000224 */ /* 0x004fe400078e02ff */
[----:B----4-:R-:W-:Y:S01]  /*77f0*/  FMUL.FTZ R44, R78, UR9 ;  /* 0x000000094e2c7c20 */ /* 0x010fe20008410000 */
[----:B------:R-:W-:Y:S01]  /*7800*/  @P0 IMAD.WIDE.U32 R8, R8, R4, RZ ;  /* 0x0000000408080225 */ /* 0x000fe200078e00ff */
[----:B------:R1:W-:Y:S03]  /*7810*/  STS [R194+0x9200], R59 ;  /* 0x0092003bc2007388 */ /* 0x0003e60000000800 */
[----:B------:R-:W-:Y:S01]  /*7820*/  FMUL.FTZ R46, R76, UR9 ;  /* 0x000000094c2e7c20 */ /* 0x000fe20008410000 */
[----:B------:R-:W-:Y:S01]  /*7830*/  @P0 IADD3 R40, R43, R40, RZ ;  /* 0x000000282b280210 */ /* 0x000fe20007ffe0ff */
[----:B------:R1:W-:Y:S01]  /*7840*/  STS [R197+0x9000], R60 ;  /* 0x0090003cc5007388 */ /* 0x0003e20000000800 */
[----:B------:R-:W-:-:S02]  /*7850*/  F2FP.BF16.F32.PACK_AB R44, R79, R44 ;  /* 0x0000002c4f2c723e */ /* 0x000fc400000010ff */
[----:B------:R-:W-:Y:S01]  /*7860*/  F2FP.BF16.F32.PACK_AB R46, R77, R46 ;  /* 0x0000002e4d2e723e */ /* 0x000fe200000010ff */
[----:B------:R1:W-:Y:S01]  /*7870*/  STS [R197+0x9200], R62 ;  /* 0x0092003ec5007388 */ /* 0x0003e20000000800 */
[----:B------:R-:W-:Y:S02]  /*7880*/  @P0 IADD3 R0, R9, R0, RZ ;  /* 0x0000000009000210 */ /* 0x000fe40007ffe0ff */
[----:B------:R-:W-:Y:S01]  /*7890*/  @P0 MOV R2, R8 ;  /* 0x0000000800020202 */ /* 0x000fe20000000f00 */
[----:B------:R1:W-:Y:S04]  /*78a0*/  STS [R194+0xa000], R69 ;  /* 0x00a00045c2007388 */ /* 0x0003e80000000800 */
[----:B------:R1:W-:Y:S04]  /*78b0*/  STS [R194+0xa200], R71 ;  /* 0x00a20047c2007388 */ /* 0x0003e80000000800 */
[----:B------:R1:W-:Y:S04]  /*78c0*/  STS [R197+0xa000], R80 ;  /* 0x00a00050c5007388 */ /* 0x0003e80000000800 */
[----:B------:R1:W-:Y:S04]  /*78d0*/  STS [R197+0xa200], R82 ;  /* 0x00a20052c5007388 */ /* 0x0003e80000000800 */
[----:B------:R1:W-:Y:S04]  /*78e0*/  STS [R194+0xb000], R73 ;  /* 0x00b00049c2007388 */ /* 0x0003e80000000800 */
[----:B------:R1:W-:Y:S01]  /*78f0*/  STS [R194+0xb200], R75 ;  /* 0x00b2004bc2007388 */ /* 0x0003e20000000800 */
[----:B------:R-:W-:Y:S05]  /*7900*/  @P0 BRA `(.L_x_777) ;  /* 0x00000000002c0947 */ /* 0x000fea0003800000 */
[----:B------:R-:W2:Y:S01]  /*7910*/  LDC.64 R6, c[0x0][0x450] ;  /* 0x00011400ff067b82 */ /* 0x000ea20000000a00 */
[----:B------:R-:W-:-:S07]  /*7920*/  SHF.R.S32.HI R13, RZ, 0x1f, R207 ;  /* 0x0000001fff0d7819 */ /* 0x000fce00000114cf */
[----:B------:R-:W3:Y:S01]  /*7930*/  LDC.64 R8, c[0x0][0x438] ;  /* 0x00010e00ff087b82 */ /* 0x000ee20000000a00 */
[-C--:B--2---:R-:W-:Y:S02]  /*7940*/  IMAD R12, R13, R6.reuse, RZ ;  /* 0x000000060d0c7224 */ /* 0x084fe400078e02ff */
[----:B------:R-:W-:-:S04]  /*7950*/  IMAD.WIDE.U32 R14, R207, R6, RZ ;  /* 0x00000006cf0e7225 */ /* 0x000fc800078e00ff */
[----:B------:R-:W-:Y:S02]  /*7960*/  IMAD R12, R207, R7, R12 ;  /* 0x00000007cf0c7224 */ /* 0x000fe400078e020c */
[----:B---3--:R-:W-:-:S03]  /*7970*/  IMAD R10, R11, R8, RZ ;  /* 0x000000080b0a7224 */ /* 0x008fc600078e02ff */
[----:B------:R-:W-:Y:S01]  /*7980*/  IADD3 R15, R15, R12, RZ ;  /* 0x0000000c0f0f7210 */ /* 0x000fe20007ffe0ff */
[C---:B------:R-:W-:Y:S02]  /*7990*/  IMAD R9, R189.reuse, R9, R10 ;  /* 0x00000009bd097224 */ /* 0x040fe400078e020a */
[----:B------:R-:W-:-:S05]  /*79a0*/  IMAD.WIDE.U32 R42, R189, R8, R14 ;  /* 0x00000008bd2a7225 */ /* 0x000fca00078e000e */
[----:B------:R-:W-:Y:S02]  /*79b0*/  IADD3 R40, R43, R9, RZ ;  /* 0x000000092b287210 */ /* 0x000fe40007ffe0ff */
.L_x_777:
        /* <DEDUP_REMOVED lines=12> */
[----:B------:R-:W-:-:S07]  /*7a80*/  MOV R2, R8 ;  /* 0x0000000800027202 */ /* 0x000fce0000000f00 */
.L_x_778:
[----:B------:R-:W-:Y:S01]  /*7a90*/  STS [R197+0xb000], R46 ;  /* 0x00b0002ec5007388 */ /* 0x000fe20000000800 */
[C---:B------:R-:W-:Y:S01]  /*7aa0*/  IMAD.SHL.U32 R54, R191.reuse, 0x80, RZ ;  /* 0x00000080bf367824 */ /* 0x040fe200078e00ff */
[--C-:B-1----:R-:W-:Y:S01]  /*7ab0*/  SHF.R.S32.HI R59, RZ, 0x1f, R186.reuse ;  /* 0x0000001fff3b7819 */ /* 0x102fe200000114ba */
[----:B------:R-:W-:Y:S01]  /*7ac0*/  IMAD.MOV.U32 R58, RZ, RZ, R186 ;  /* 0x000000ffff3a7224 */ /* 0x000fe200078e00ba */
[----:B------:R1:W-:Y:S01]  /*7ad0*/  STS [R197+0xb200], R44 ;  /* 0x00b2002cc5007388 */ /* 0x0003e20000000800 */
[----:B------:R-:W-:Y:S01]  /*7ae0*/  IMAD R210, R191, -0x80, R210 ;  /* 0xffffff80bfd27824 */ /* 0x000fe200078e02d2 */
[----:B------:R-:W-:Y:S01]  /*7af0*/  SHF.R.S32.HI R53, RZ, 0x1f, R54 ;  /* 0x0000001fff357819 */ /* 0x000fe20000011436 */
[----:B------:R-:W-:Y:S01]  /*7b00*/  ULDC.64 UR8, c[0x0][0x468] ;  /* 0x00011a0000087ab9 */ /* 0x000fe20000000a00 */
[----:B------:R-:W-:Y:S01]  /*7b10*/  BAR.SYNC.DEFER_BLOCKING 0x0 ;  /* 0x0000000000007b1d */ /* 0x000fe20000010000 */
[----:B------:R-:W-:Y:S02]  /*7b20*/  SHF.R.S32.HI R52, RZ, 0x1f, R188 ;  /* 0x0000001fff347819 */ /* 0x000fe400000114bc */
[----:B------:R-:W-:Y:S01]  /*7b30*/  IMAD R41, R53, R6, RZ ;  /* 0x0000000635297224 */ /* 0x000fe200078e02ff */
[----:B------:R-:W-:-:S02]  /*7b40*/  ISETP.GE.AND P2, PT, R185, R210, PT ;  /* 0x000000d2b900720c */ /* 0x000fc40003f46270 */
[----:B------:R-:W-:Y:S01]  /*7b50*/  BSSY B0, `(.L_x_779) ;  /* 0x0000024000007945 */ /* 0x000fe20003800000 */
[C---:B------:R-:W-:Y:S01]  /*7b60*/  IMAD R41, R54.reuse, R7, R41 ;  /* 0x0000000736297224 */ /* 0x040fe200078e0229 */
[----:B------:R-:W-:Y:S01]  /*7b70*/  SHF.R.S32.HI R55, RZ, 0x1f, R185 ;  /* 0x0000001fff377819 */ /* 0x000fe200000114b9 */
[----:B-1----:R-:W-:Y:S01]  /*7b80*/  IMAD.WIDE.U32 R44, R54, R6, R58 ;  /* 0x00000006362c7225 */ /* 0x002fe200078e003a */
[----:B------:R1:W2:Y:S02]  /*7b90*/  LDS.128 R36, [R161+0xa000] ;  /* 0x00a00000a1247984 */ /* 0x0002a40000000c00 */
[----:B------:R-:W-:Y:S02]  /*7ba0*/  IADD3 R60, P0, R42, R44, RZ ;  /* 0x0000002c2a3c7210 */ /* 0x000fe40007f1e0ff */
[----:B------:R1:W3:Y:S01]  /*7bb0*/  LDS.128 R32, [R161+0xc000] ;  /* 0x00c00000a1207984 */ /* 0x0002e20000000c00 */
[----:B------:R-:W-:Y:S02]  /*7bc0*/  IADD3 R42, R185, 0x40, RZ ;  /* 0x00000040b92a7810 */ /* 0x000fe40007ffe0ff */
[----:B------:R-:W-:Y:S01]  /*7bd0*/  IADD3.X R61, R40, R45, R41, P0, !PT ;  /* 0x0000002d283d7210 */ /* 0x000fe200007fe429 */
[----:B------:R1:W4:Y:S01]  /*7be0*/  LDS.128 R28, [R161+0xf000] ;  /* 0x00f00000a11c7984 */ /* 0x0003220000000c00 */
[----:B------:R-:W-:Y:S01]  /*7bf0*/  IMAD R41, R52, UR8, RZ ;  /* 0x0000000834297c24 */ /* 0x000fe2000f8e02ff */
[----:B------:R-:W-:-:S02]  /*7c00*/  ISETP.GE.AND P1, PT, R42, R210, PT ;  /* 0x000000d22a00720c */ /* 0x000fc40003f26270 */
[----:B------:R1:W1:Y:S01]  /*7c10*/  LDS.128 R24, [R161+0x10000] ;  /* 0x01000000a1187984 */ /* 0x0002620000000c00 */
[C---:B------:R-:W-:Y:S02]  /*7c20*/  IMAD R41, R188.reuse, UR9, R41 ;  /* 0x00000009bc297c24 */ /* 0x040fe4000f8e0229 */
[----:B------:R-:W-:Y:S01]  /*7c30*/  IMAD.WIDE.U32 R60, R188, UR8, R60 ;  /* 0x00000008bc3c7c25 */ /* 0x000fe2000f8e003c */
[----:B------:R1:W1:Y:S04]  /*7c40*/  LDS.128 R20, [R161+0x11000] ;  /* 0x01100000a1147984 */ /* 0x0002680000000c00 */
[----:B------:R1:W1:Y:S01]  /*7c50*/  LDS.128 R16, [R161+0x12000] ;  /* 0x01200000a1107984 */ /* 0x0002620000000c00 */
[----:B------:R-:W-:-:S03]  /*7c60*/  IADD3 R57, R61, R41, RZ ;  /* 0x000000293d397210 */ /* 0x000fc60007ffe0ff */
[----:B------:R1:W1:Y:S04]  /*7c70*/  LDS.128 R12, [R161+0x13000] ;  /* 0x01300000a10c7984 */ /* 0x0002680000000c00 */
[----:B------:R1:W1:Y:S01]  /*7c80*/  LDS.128 R8, [R161+0x14000] ;  /* 0x01400000a1087984 */ /* 0x0002620000000c00 */
[----:B------:R-:W-:Y:S05]  /*7c90*/  @P2 BRA `(.L_x_780) ;  /* 0x00000000003c2947 */ /* 0x000fea0003800000 */
[----:B------:R-:W2:Y:S01]  /*7ca0*/  LDS.128 R44, [R161+0xb000] ;  /* 0x00b00000a12c7984 */ /* 0x000ea20000000c00 */
[----:B------:R-:W-:Y:S01]  /*7cb0*/  MOV R62, R60 ;  /* 0x0000003c003e7202 */ /* 0x000fe20000000f00 */
[-C--:B------:R-:W-:Y:S01]  /*7cc0*/  IMAD R56, R55, R6.reuse, RZ ;  /* 0x0000000637387224 */ /* 0x080fe200078e02ff */
[----:B------:R-:W-:Y:S01]  /*7cd0*/  MOV R63, R57 ;  /* 0x00000039003f7202 */ /* 0x000fe20000000f00 */
[----:B------:R-:W3:Y:S01]  /*7ce0*/  LDS.128 R40, [R161+0x9000] ;  /* 0x00900000a1287984 */ /* 0x000ee20000000c00 */
[----:B------:R-:W-:Y:S01]  /*7cf0*/  ULDC.64 UR8, c[0x0][0x3f0] ;  /* 0x0000fc0000087ab9 */ /* 0x000fe20000000a00 */
[C---:B------:R-:W-:Y:S02]  /*7d00*/  IMAD R56, R185.reuse, R7, R56 ;  /* 0x00000007b9387224 */ /* 0x040fe400078e0238 */
[----:B------:R-:W4:Y:S01]  /*7d10*/  LDS.128 R48, [R161+0xd000] ;  /* 0x00d00000a1307984 */ /* 0x000f220000000c00 */
[----:B------:R-:W-:-:S05]  /*7d20*/  IMAD.WIDE.U32 R62, R185, R6, R62 ;  /* 0x00000006b93e7225 */ /* 0x000fca00078e003e */
[----:B------:R-:W-:Y:S02]  /*7d30*/  IADD3 R56, R63, R56, RZ ;  /* 0x000000383f387210 */ /* 0x000fe40007ffe0ff */
[----:B------:R-:W-:-:S04]  /*7d40*/  LEA R64, P0, R62, UR8, 0x1 ;  /* 0x000000083e407c11 */ /* 0x000fc8000f8008ff */
[----:B------:R-:W-:-:S05]  /*7d50*/  LEA.HI.X R65, R62, UR9, R56, 0x1, P0 ;  /* 0x000000093e417c11 */ /* 0x000fca00080f0c38 */
[----:B--2---:R2:W-:Y:S04]  /*7d60*/  STG.E.128 desc[UR36][R64.64+0x40], R44 ;  /* 0x0000402c40007986 */ /* 0x0045e8000c101d24 */
[----:B---3--:R2:W-:Y:S04]  /*7d70*/  STG.E.128 desc[UR36][R64.64], R40 ;  /* 0x0000002840007986 */ /* 0x0085e8000c101d24 */
[----:B----4-:R2:W-:Y:S02]  /*7d80*/  STG.E.128 desc[UR36][R64.64+0x80], R48 ;  /* 0x0000803040007986 */ /* 0x0105e4000c101d24 */
.L_x_780:
[----:B------:R-:W-:Y:S05]  /*7d90*/  BSYNC B0 ;  /* 0x0000000000007941 */ /* 0x000fea0003800000 */
.L_x_779:
[----:B--2---:R2:W1:Y:S01]  /*7da0*/  LDS.128 R40, [R161+0xe000] ;  /* 0x00e00000a1287984 */ /* 0x0044620000000c00 */
[----:B------:R-:W-:Y:S04]  /*7db0*/  BSSY B0, `(.L_x_781) ;  /* 0x000000f000007945 */ /* 0x000fe80003800000 */
[----:B------:R-:W-:Y:S05]  /*7dc0*/  @P1 BRA `(.L_x_782) ;  /* 0x0000000000341947 */ /* 0x000fea0003800000 */
[----:B------:R-:W-:Y:S01]  /*7dd0*/  IADD3 R44, P0, R185, 0x40, RZ ;  /* 0x00000040b92c7810 */ /* 0x000fe20007f1e0ff */
[----:B------:R-:W-:Y:S01]  /*7de0*/  ULDC.64 UR8, c[0x0][0x3f0] ;  /* 0x0000fc0000087ab9 */ /* 0x000fe20000000a00 */
[----:B------:R-:W-:Y:S02]  /*7df0*/  MOV R56, R60 ;  /* 0x0000003c00387202 */ /* 0x000fe40000000f00 */
[----:B------:R-:W-:-:S03]  /*7e00*/  IADD3.X R45, RZ, R55, RZ, P0, !PT ;  /* 0x00000037ff2d7210 */ /* 0x000fc600007fe4ff */
[----:B------:R-:W-:-:S04]  /*7e10*/  IMAD.WIDE.U32 R46, R44, R6, R56 ;  /* 0x000000062c2e7225 */ /* 0x000fc800078e0038 */
[----:B------:R-:W-:Y:S01]  /*7e20*/  IMAD R45, R45, R6, RZ ;  /* 0x000000062d2d7224 */ /* 0x000fe200078e02ff */
[----:B------:R-:W-:-:S03]  /*7e30*/  LEA R6, P0, R46, UR8, 0x1 ;  /* 0x000000082e067c11 */ /* 0x000fc6000f8008ff */
[----:B------:R-:W-:-:S05]  /*7e40*/  IMAD R45, R44, R7, R45 ;  /* 0x000000072c2d7224 */ /* 0x000fca00078e022d */
[----:B------:R-:W-:-:S04]  /*7e50*/  IADD3 R45, R47, R45, RZ ;  /* 0x0000002d2f2d7210 */ /* 0x000fc80007ffe0ff */
[----:B------:R-:W-:-:S05]  /*7e60*/  LEA.HI.X R7, R46, UR9, R45, 0x1, P0 ;  /* 0x000000092e077c11 */ /* 0x000fca00080f0c2d */
[----:B------:R2:W-:Y:S04]  /*7e70*/  STG.E.128 desc[UR36][R6.64], R36 ;  /* 0x0000002406007986 */ /* 0x0005e8000c101d24 */
[----:B---3--:R2:W-:Y:S04]  /*7e80*/  STG.E.128 desc[UR36][R6.64+0x40], R32 ;  /* 0x0000402006007986 */ /* 0x0085e8000c101d24 */
[----:B-1----:R2:W-:Y:S02]  /*7e90*/  STG.E.128 desc[UR36][R6.64+0x80], R40 ;  /* 0x0000802806007986 */ /* 0x0025e4000c101d24 */
.L_x_782:
[----:B------:R-:W-:Y:S05]  /*7ea0*/  BSYNC B0 ;  /* 0x0000000000007941 */ /* 0x000fea0003800000 */
.L_x_781:
[-C--:B------:R-:W-:Y:S01]  /*7eb0*/  IMAD.WIDE.U32 R58, R54, R4.reuse, R58 ;  /* 0x00000004363a7225 */ /* 0x080fe200078e003a */
[----:B------:R-:W-:Y:S01]  /*7ec0*/  ULDC.64 UR8, c[0x0][0x470] ;  /* 0x00011c0000087ab9 */ /* 0x000fe20000000a00 */
[----:B------:R-:W-:Y:S02]  /*7ed0*/  BSSY B0, `(.L_x_783) ;  /* 0x0000015000007945 */ /* 0x000fe40003800000 */
[----:B------:R-:W-:Y:S01]  /*7ee0*/  IMAD R53, R53, R4, RZ ;  /* 0x0000000435357224 */ /* 0x000fe200078e02ff */
[----:B--23--:R-:W-:Y:S01]  /*7ef0*/  IADD3 R32, P0, R2, R58, RZ ;  /* 0x0000003a02207210 */ /* 0x00cfe20007f1e0ff */
[----:B------:R-:W-:Y:S02]  /*7f00*/  IMAD R7, R52, UR8, RZ ;  /* 0x0000000834077c24 */ /* 0x000fe4000f8e02ff */
[----:B------:R-:W-:Y:S02]  /*7f10*/  IMAD R53, R54, R5, R53 ;  /* 0x0000000536357224 */ /* 0x000fe400078e0235 */
[----:B------:R-:W-:-:S03]  /*7f20*/  IMAD R7, R188, UR9, R7 ;  /* 0x00000009bc077c24 */ /* 0x000fc6000f8e0207 */
[----:B------:R-:W-:-:S03]  /*7f30*/  IADD3.X R33, R0, R59, R53, P0, !PT ;  /* 0x0000003b00217210 */ /* 0x000fc600007fe435 */
[----:B------:R-:W-:-:S05]  /*7f40*/  IMAD.WIDE.U32 R32, R188, UR8, R32 ;  /* 0x00000008bc207c25 */ /* 0x000fca000f8e0020 */
[----:B------:R-:W-:Y:S01]  /*7f50*/  IADD3 R7, R33, R7, RZ ;  /* 0x0000000721077210 */ /* 0x000fe20007ffe0ff */
[----:B------:R-:W-:Y:S06]  /*7f60*/  @P2 BRA `(.L_x_784) ;  /* 0x00000000002c2947 */ /* 0x000fec0003800000 */
[----:B------:R-:W-:Y:S01]  /*7f70*/  MOV R6, R32 ;  /* 0x0000002000067202 */ /* 0x000fe20000000f00 */
[----:B------:R-:W-:Y:S01]  /*7f80*/  IMAD R0, R55, R4, RZ ;  /* 0x0000000437007224 */ /* 0x000fe200078e02ff */
[----:B------:R-:W-:-:S03]  /*7f90*/  ULDC.64 UR8, c[0x0][0x3f8] ;  /* 0x0000fe0000087ab9 */ /* 0x000fc60000000a00 */
[----:B------:R-:W-:-:S04]  /*7fa0*/  IMAD.WIDE.U32 R34, R185, R4, R6 ;  /* 0x00000004b9227225 */ /* 0x000fc800078e0006 */
[----:B------:R-:W-:Y:S01]  /*7fb0*/  IMAD R0, R185, R5, R0 ;  /* 0x00000005b9007224 */ /* 0x000fe200078e0200 */
[----:B------:R-:W-:-:S04]  /*7fc0*/  LEA R36, P0, R34, UR8, 0x1 ;  /* 0x0000000822247c11 */ /* 0x000fc8000f8008ff */
[----:B------:R-:W-:-:S04]  /*7fd0*/  IADD3 R0, R35, R0, RZ ;  /* 0x0000000023007210 */ /* 0x000fc80007ffe0ff */
[----:B------:R-:W-:-:S05]  /*7fe0*/  LEA.HI.X R37, R34, UR9, R0, 0x1, P0 ;  /* 0x0000000922257c11 */ /* 0x000fca00080f0c00 */
[----:B----4-:R2:W-:Y:S04]  /*7ff0*/  STG.E.128 desc[UR36][R36.64], R28 ;  /* 0x0000001c24007986 */ /* 0x0105e8000c101d24 */
[----:B-1----:R2:W-:Y:S04]  /*8000*/  STG.E.128 desc[UR36][R36.64+0x40], R20 ;  /* 0x0000401424007986 */ /* 0x0025e8000c101d24 */
[----:B------:R2:W-:Y:S02]  /*8010*/  STG.E.128 desc[UR36][R36.64+0x80], R12 ;  /* 0x0000800c24007986 */ /* 0x0005e4000c101d24 */
.L_x_784:
[----:B------:R-:W-:Y:S05]  /*8020*/  BSYNC B0 ;  /* 0x0000000000007941 */ /* 0x000fea0003800000 */
.L_x_783:
        /* <DEDUP_REMOVED lines=11> */
[----:B-1----:R1:W-:Y:S04]  /*80e0*/  STG.E.128 desc[UR36][R4.64], R24 ;  /* 0x0000001804007986 */ /* 0x0023e8000c101d24 */
[----:B------:R1:W-:Y:S04]  /*80f0*/  STG.E.128 desc[UR36][R4.64+0x40], R16 ;  /* 0x0000401004007986 */ /* 0x0003e8000c101d24 */
[----:B------:R1:W-:Y:S01]  /*8100*/  STG.E.128 desc[UR36][R4.64+0x80], R8 ;  /* 0x0000800804007986 */ /* 0x0003e2000c101d24 */
[----:B------:R-:W-:Y:S05]  /*8110*/  BRA `(.L_x_785) ;  /* 0x0000000400f87947 */ /* 0x000fea0003800000 */
.L_x_773:
[----:B------:R-:W-:Y:S01]  /*8120*/  ISETP.NE.AND P0, PT, R212, -0x1, PT ;  /* 0xffffffffd400780c */ /* 0x000fe20003f05270 */
[----:B------:R-:W-:-:S05]  /*8130*/  IMAD.SHL.U32 R13, R191, 0x80, RZ ;  /* 0x00000080bf0d7824 */ /* 0x000fca00078e00ff */
[----:B------:R-:W-:-:S07]  /*8140*/  SHF.R.S32.HI R11, RZ, 0x1f, R13 ;  /* 0x0000001fff0b7819 */ /* 0x000fce000001140d */
[----:B------:R-:W1:Y:S01]  /*8150*/  @P0 LDC.64 R6, c[0x0][0x450] ;  /* 0x00011400ff060b82 */ /* 0x000e620000000a00 */
[CC--:B------:R-:W-:Y:S02]  /*8160*/  @P0 IADD3 R14, R207.reuse, R212.reuse, RZ ;  /* 0x000000d4cf0e0210 */ /* 0x0c0fe40007ffe0ff */
[----:B------:R-:W-:-:S05]  /*8170*/  @P0 IADD3 R8, R207, R212, RZ ;  /* 0x000000d4cf080210 */ /* 0x000fca0007ffe0ff */
[----:B------:R-:W2:Y:S01]  /*8180*/  @P0 LDC.64 R4, c[0x0][0x458] ;  /* 0x00011600ff040b82 */ /* 0x000ea20000000a00 */
[C---:B-1----:R-:W-:Y:S02]  /*8190*/  @P0 IMAD R0, R14.reuse, R7, RZ ;  /* 0x000000070e000224 */ /* 0x042fe400078e02ff */
[----:B------:R-:W-:-:S04]  /*81a0*/  @P0 IMAD.WIDE.U32 R14, R14, R6, RZ ;  /* 0x000000060e0e0225 */ /* 0x000fc800078e00ff */
[----:B------:R-:W-:Y:S01]  /*81b0*/  @P0 IMAD.MOV.U32 R2, RZ, RZ, R14 ;  /* 0x000000ffff020224 */ /* 0x000fe200078e000e */
[----:B------:R-:W-:Y:S01]  /*81c0*/  @P0 IADD3 R0, R15, R0, RZ ;  /* 0x000000000f000210 */ /* 0x000fe20007ffe0ff */
[C---:B--2---:R-:W-:Y:S01]  /*81d0*/  @P0 IMAD R10, R8.reuse, R5, RZ ;  /* 0x00000005080a0224 */ /* 0x044fe200078e02ff */
[----:B------:R-:W-:Y:S01]  /*81e0*/  SHF.R.S32.HI R15, RZ, 0x1f, R189 ;  /* 0x0000001fff0f7819 */ /* 0x000fe200000114bd */
[----:B------:R-:W-:-:S04]  /*81f0*/  @P0 IMAD.WIDE.U32 R8, R8, R4, RZ ;  /* 0x0000000408080225 */ /* 0x000fc800078e00ff */
[----:B------:R-:W-:Y:S01]  /*8200*/  @P0 IMAD.MOV.U32 R12, RZ, RZ, R8 ;  /* 0x000000ffff0c0224 */ /* 0x000fe200078e0008 */
[----:B------:R-:W-:Y:S01]  /*8210*/  @P0 IADD3 R10, R9, R10, RZ ;  /* 0x0000000a090a0210 */ /* 0x000fe20007ffe0ff */
[----:B------:R-:W-:Y:S06]  /*8220*/  @P0 BRA `(.L_x_786) ;  /* 0x0000000000300947 */ /* 0x000fec0003800000 */
[----:B------:R-:W1:Y:S01]  /*8230*/  LDC.64 R6, c[0x0][0x450] ;  /* 0x00011400ff067b82 */ /* 0x000e620000000a00 */
[----:B------:R-:W-:-:S07]  /*8240*/  SHF.R.S32.HI R17, RZ, 0x1f, R207 ;  /* 0x0000001fff117819 */ /* 0x000fce00000114cf */
[----:B------:R-:W2:Y:S01]  /*8250*/  LDC.64 R8, c[0x0][0x438] ;  /* 0x00010e00ff087b82 */ /* 0x000ea20000000a00 */
[-C--:B-1----:R-:W-:Y:S02]  /*8260*/  IMAD R2, R17, R6.reuse, RZ ;  /* 0x0000000611027224 */ /* 0x082fe400078e02ff */
[----:B------:R-:W-:-:S04]  /*8270*/  IMAD.WIDE.U32 R16, R207, R6, RZ ;  /* 0x00000006cf107225 */ /* 0x000fc800078e00ff */
[----:B------:R-:W-:Y:S02]  /*8280*/  IMAD R2, R207, R7, R2 ;  /* 0x00000007cf027224 */ /* 0x000fe400078e0202 */
[----:B--2---:R-:W-:-:S03]  /*8290*/  IMAD R0, R15, R8, RZ ;  /* 0x000000080f007224 */ /* 0x004fc600078e02ff */
[----:B------:R-:W-:Y:S01]  /*82a0*/  IADD3 R17, R17, R2, RZ ;  /* 0x0000000211117210 */ /* 0x000fe20007ffe0ff */
[C---:B------:R-:W-:Y:S02]  /*82b0*/  IMAD R0, R189.reuse, R9, R0 ;  /* 0x00000009bd007224 */ /* 0x040fe400078e0200 */
[----:B------:R-:W-:-:S05]  /*82c0*/  IMAD.WIDE.U32 R8, R189, R8, R16 ;  /* 0x00000008bd087225 */ /* 0x000fca00078e0010 */
[----:B------:R-:W-:Y:S02]  /*82d0*/  IADD3 R0, R9, R0, RZ ;  /* 0x0000000009007210 */ /* 0x000fe40007ffe0ff */
[----:B------:R-:W-:Y:S02]  /*82e0*/  MOV R2, R8 ;  /* 0x0000000800027202 */ /* 0x000fe40000000f00 */
.L_x_786:
[----:B------:R-:W-:Y:S05]  /*82f0*/  @P0 BRA `(.L_x_787) ;  /* 0x0000000000300947 */ /* 0x000fea0003800000 */
        /* <DEDUP_REMOVED lines=11> */
[----:B------:R-:W-:-:S07]  /*83b0*/  MOV R12, R16 ;  /* 0x00000010000c7202 */ /* 0x000fce0000000f00 */
.L_x_787:
[----:B------:R-:W-:Y:S01]  /*83c0*/  IMAD R210, R191, -0x80, R210 ;  /* 0xffffff80bfd27824 */ /* 0x000fe200078e02d2 */
[----:B------:R-:W-:Y:S01]  /*83d0*/  SHF.R.S32.HI R8, RZ, 0x1f, R188 ;  /* 0x0000001fff087819 */ /* 0x000fe200000114bc */
[-C--:B------:R-:W-:Y:S01]  /*83e0*/  IMAD R14, R11, R6.reuse, RZ ;  /* 0x000000060b0e7224 */ /* 0x080fe200078e02ff */
[----:B------:R-:W-:Y:S01]  /*83f0*/  ULDC.64 UR8, c[0x0][0x468] ;  /* 0x00011a0000087ab9 */ /* 0x000fe20000000a00 */
[----:B------:R-:W-:Y:S01]  /*8400*/  IMAD.WIDE.U32 R16, R13, R6, R186 ;  /* 0x000000060d107225 */ /* 0x000fe200078e00ba */
[----:B------:R-:W-:Y:S01]  /*8410*/  ISETP.GE.AND P2, PT, R185, R210, PT ;  /* 0x000000d2b900720c */ /* 0x000fe20003f46270 */
[----:B------:R-:W-:Y:S02]  /*8420*/  BSSY B0, `(.L_x_788) ;  /* 0x0000017000007945 */ /* 0x000fe40003800000 */
[----:B------:R-:W-:Y:S01]  /*8430*/  IMAD R9, R13, R7, R14 ;  /* 0x000000070d097224 */ /* 0x000fe200078e020e */
[----:B------:R-:W-:Y:S02]  /*8440*/  IADD3 R14, P0, R2, R16, RZ ;  /* 0x00000010020e7210 */ /* 0x000fe40007f1e0ff */
[----:B------:R-:W-:-:S02]  /*8450*/  IADD3 R2, R185, 0x40, RZ ;  /* 0x00000040b9027810 */ /* 0x000fc40007ffe0ff */
[----:B------:R-:W-:Y:S01]  /*8460*/  IADD3.X R15, R0, R17, R9, P0, !PT ;  /* 0x00000011000f7210 */ /* 0x000fe200007fe409 */
[----:B------:R-:W-:Y:S01]  /*8470*/  IMAD R17, R8, UR8, RZ ;  /* 0x0000000808117c24 */ /* 0x000fe2000f8e02ff */
[----:B------:R-:W-:Y:S02]  /*8480*/  ISETP.GE.AND P1, PT, R2, R210, PT ;  /* 0x000000d20200720c */ /* 0x000fe40003f26270 */
[----:B------:R-:W-:Y:S01]  /*8490*/  SHF.R.S32.HI R9, RZ, 0x1f, R185 ;  /* 0x0000001fff097819 */ /* 0x000fe200000114b9 */
[C---:B------:R-:W-:Y:S02]  /*84a0*/  IMAD R17, R188.reuse, UR9, R17 ;  /* 0x00000009bc117c24 */ /* 0x040fe4000f8e0211 */
        /* <DEDUP_REMOVED lines=11> */
[----:B------:R1:W-:Y:S04]  /*8560*/  STG.E.128 desc[UR36][R20.64], RZ ;  /* 0x000000ff14007986 */ /* 0x0003e8000c101d24 */
[----:B------:R1:W-:Y:S04]  /*8570*/  STG.E.128 desc[UR36][R20.64+0x40], RZ ;  /* 0x000040ff14007986 */ /* 0x0003e8000c101d24 */
[----:B------:R1:W-:Y:S02]  /*8580*/  STG.E.128 desc[UR36][R20.64+0x80], RZ ;  /* 0x000080ff14007986 */ /* 0x0003e4000c101d24 */
.L_x_789:
[----:B------:R-:W-:Y:S05]  /*8590*/  BSYNC B0 ;  /* 0x0000000000007941 */ /* 0x000fea0003800000 */
.L_x_788:
        /* <DEDUP_REMOVED lines=12> */
[----:B------:R2:W-:Y:S04]  /*8660*/  STG.E.128 desc[UR36][R6.64], RZ ;  /* 0x000000ff06007986 */ /* 0x0005e8000c101d24 */
[----:B------:R2:W-:Y:S04]  /*8670*/  STG.E.128 desc[UR36][R6.64+0x40], RZ ;  /* 0x000040ff06007986 */ /* 0x0005e8000c101d24 */
[----:B------:R2:W-:Y:S02]  /*8680*/  STG.E.128 desc[UR36][R6.64+0x80], RZ ;  /* 0x000080ff06007986 */ /* 0x0005e4000c101d24 */
.L_x_791:
[----:B------:R-:W-:Y:S05]  /*8690*/  BSYNC B0 ;  /* 0x0000000000007941 */ /* 0x000fea0003800000 */
.L_x_790:
[-C--:B--2---:R-:W-:Y:S01]  /*86a0*/  IMAD.WIDE.U32 R6, R13, R4.reuse, R186 ;  /* 0x000000040d067225 */ /* 0x084fe200078e00ba */
[----:B------:R-:W-:Y:S01]  /*86b0*/  ULDC.64 UR8, c[0x0][0x470] ;  /* 0x00011c0000087ab9 */ /* 0x000fe20000000a00 */
[----:B------:R-:W-:Y:S02]  /*86c0*/  BSSY B0, `(.L_x_792) ;  /* 0x0000015000007945 */ /* 0x000fe40003800000 */
[----:B------:R-:W-:Y:S01]  /*86d0*/  IMAD R0, R11, R4, RZ ;  /* 0x000000040b007224 */ /* 0x000fe200078e02ff */
[----:B------:R-:W-:Y:S01]  /*86e0*/  IADD3 R12, P0, R12, R6, RZ ;  /* 0x000000060c0c7210 */ /* 0x000fe20007f1e0ff */
[----:B------:R-:W-:Y:S02]  /*86f0*/  IMAD R11, R8, UR8, RZ ;  /* 0x00000008080b7c24 */ /* 0x000fe4000f8e02ff */
[----:B------:R-:W-:-:S05]  /*8700*/  IMAD R13, R13, R5, R0 ;  /* 0x000000050d0d7224 */ /* 0x000fca00078e0200 */
[----:B------:R-:W-:Y:S01]  /*8710*/  IADD3.X R13, R10, R7, R13, P0, !PT ;  /* 0x000000070a0d7210 */ /* 0x000fe200007fe40d */
        /* <DEDUP_REMOVED lines=15> */
.L_x_793:
[----:B------:R-:W-:Y:S05]  /*8810*/  BSYNC B0 ;  /* 0x0000000000007941 */ /* 0x000fea0003800000 */
.L_x_792:
        /* <DEDUP_REMOVED lines=14> */
.L_x_785:
[----:B------:R-:W-:Y:S05]  /*8900*/  BSYNC B1 ;  /* 0x0000000000017941 */ /* 0x000fea0003800000 */
.L_x_768:
[----:B------:R-:W4:Y:S02]  /*8910*/  LDC R0, c[0x0][0xc] ;  /* 0x00000300ff007b82 */ /* 0x000f240000000800 */
[----:B----4-:R-:W-:-:S04]  /*8920*/  IADD3 R191, R0, R191, RZ ;  /* 0x000000bf00bf7210 */ /* 0x010fc80007ffe0ff */
[----:B------:R-:W-:-:S13]  /*8930*/  ISETP.GE.AND P0, PT, R191, UR7, PT ;  /* 0x00000007bf007c0c */ /* 0x000fda000bf06270 */
[----:B------:R-:W-:Y:S05]  /*8940*/  @P0 BRA `(.L_x_794) ;  /* 0x0000000000040947 */ /* 0x000fea0003800000 */
[----:B------:R-:W-:Y:S05]  /*8950*/  BRA `(.L_x_795) ;  /* 0xffffff8000647947 */ /* 0x000fea000383ffff */
.L_x_794:
[----:B------:R-:W-:Y:S05]  /*8960*/  EXIT ;  /* 0x000000000000794d */ /* 0x000fea0003800000 */
.L_x_796:
        /* <DEDUP_REMOVED lines=9> */
.L_x_1303:


//--------------------- .text._ZN5flash44flash_bwd_dq_dk_dv_loop_seqk_parallel_kernelI23Flash_bwd_kernel_traitsILi96ELi64ELi128ELi8ELi2ELi4ELi4ELb0ELb0EN7cutlass10bfloat16_tE19Flash_kernel_traitsILi96ELi64ELi128ELi8ES3_EELb0ELb0ELb0ELb0ELb0ELb1ELb1EEEvNS_16Flash_bwd_paramsE --------------------------
	.section	.text._ZN5flash44flash_bwd_dq_dk_dv_loop_seqk_parallel_kernelI23Flash_bwd_kernel_traitsILi96ELi64ELi128ELi8ELi2ELi4ELi4ELb0ELb0EN7cutlass10bfloat16_tE19Flash_kernel_traitsILi96ELi64ELi128ELi8ES3_EELb0ELb0ELb0ELb0ELb0ELb1ELb1EEEvNS_16Flash_bwd_paramsE,"ax",@progbits
	.align	128
        .global         _ZN5flash44flash_bwd_dq_dk_dv_loop_seqk_parallel_kernelI23Flash_bwd_kernel_traitsILi96ELi64ELi128ELi8ELi2ELi4ELi4ELb0ELb0EN7cutlass10bfloat16_tE19Flash_kernel_traitsILi96ELi64ELi128ELi8ES3_EELb0ELb0ELb0ELb0ELb0ELb1ELb1EEEvNS_16Flash_bwd_paramsE
        .type           _ZN5flash44flash_bwd_dq_dk_dv_loop_seqk_parallel_kernelI23Flash_bwd_kernel_traitsILi96ELi64ELi128ELi8ELi2ELi4ELi4ELb0ELb0EN7cutlass10bfloat16_tE19Flash_kernel_traitsILi96ELi64ELi128ELi8ES3_EELb0ELb0ELb0ELb0ELb0ELb1ELb1EEEvNS_16Flash_bwd_paramsE,@function
        .size           _ZN5flash44flash_bwd_dq_dk_dv_loop_seqk_parallel_kernelI23Flash_bwd_kernel_traitsILi96ELi64ELi128ELi8ELi2ELi4ELi4ELb0ELb0EN7cutlass10bfloat16_tE19Flash_kernel_traitsILi96ELi64ELi128ELi8ES3_EELb0ELb0ELb0ELb0ELb0ELb1ELb1EEEvNS_16Flash_bwd_paramsE,(.L_x_1304 - _ZN5flash44flash_bwd_dq_dk_dv_loop_seqk_parallel_kernelI23Flash_bwd_kernel_traitsILi96ELi64ELi128ELi8ELi2ELi4ELi4ELb0ELb0EN7cutlass10bfloat16_tE19Flash_kernel_traitsILi96ELi64ELi128ELi8ES3_EELb0ELb0ELb0ELb0ELb0ELb1ELb1EEEvNS_16Flash_bwd_paramsE)
        .other          _ZN5flash44flash_bwd_dq_dk_dv_loop_seqk_parallel_kernelI23Flash_bwd_kernel_traitsILi96ELi64ELi128ELi8ELi2ELi4ELi4ELb0ELb0EN7cutlass10bfloat16_tE19Flash_kernel_traitsILi96ELi64ELi128ELi8ES3_EELb0ELb0ELb0ELb0ELb0ELb1ELb1EEEvNS_16Flash_bwd_paramsE,@"STO_CUDA_ENTRY STV_DEFAULT"
_ZN5flash44flash_bwd_dq_dk_dv_loop_seqk_parallel_kernelI23Flash_bwd_kernel_traitsILi96ELi64ELi128ELi8ELi2ELi4ELi4ELb0ELb0EN7cutlass10bfloat16_tE19Flash_kernel_traitsILi96ELi64ELi128ELi8ES3_EELb0ELb0ELb0ELb0ELb0ELb1ELb1EEEvNS_16Flash_bwd_paramsE:
.text._ZN5flash44flash_bwd_dq_dk_dv_loop_seqk_parallel_kernelI23Flash_bwd_kernel_traitsILi96ELi64ELi128ELi8ELi2ELi4ELi4ELb0ELb0EN7cutlass10bfloat16_tE19Flash_kernel_traitsILi96ELi64ELi128ELi8ES3_EELb0ELb0ELb0ELb0ELb0ELb1ELb1EEEvNS_16Flash_bwd_paramsE:
        /* <DEDUP_REMOVED lines=24> */
[----:B------:R-:W-:Y:S01]  /*0180*/  IMAD.SHL.U32 R249, R13, 0x2, RZ ;  /* 0x000000020df97824 */ /* 0x000fe200078e00ff */
[----:B----4-:R-:W-:-:S02]  /*0190*/  USHF.R.S32.HI UR6, URZ, 0x1f, UR57 ;  /* 0x0000001f3f067899 */ /* 0x010fc40008011439 */
[CC--:B------:R-:W-:Y:S02]  /*01a0*/  LEA.HI R2, R15.reuse, R13.reuse, RZ, 0x4 ;  /* 0x0000000d0f027211 */ /* 0x0c0fe400078f20ff */
[CC--:B------:R-:W-:Y:S02]  /*01b0*/  LEA.HI R18, R15.reuse, R13.reuse, RZ, 0x3 ;  /* 0x0000000d0f127211 */ /* 0x0c0fe400078f18ff */
[----:B------:R-:W-:Y:S01]  /*01c0*/  LEA.HI R11, R15, R13, RZ, 0x2 ;  /* 0x0000000d0f0b7211 */ /* 0x000fe200078f10ff */
[----:B-----5:R-:W-:Y:S01]  /*01d0*/  USHF.L.U32 UR5, UR45, 0x7, URZ ;  /* 0x000000072d057899 */ /* 0x020fe2000800063f */
[----:B-1----:R-:W-:Y:S02]  /*01e0*/  LOP3.LUT R0, R2, 0xfffffff0, RZ, 0xc0, !PT ;  /* 0xfffffff002007812 */ /* 0x002fe400078ec0ff */
[----:B------:R-:W-:Y:S02]  /*01f0*/  SHF.R.S32.HI R6, RZ, 0x4, R2 ;  /* 0x00000004ff067819 */ /* 0x000fe40000011402 */
[----:B------:R-:W-:Y:S01]  /*0200*/  SHF.R.S32.HI R4, RZ, 0x3, R18 ;  /* 0x00000003ff047819 */ /* 0x000fe20000011412 */
[----:B------:R-:W-:Y:S01]  /*0210*/  IMAD.IADD R0, R13, 0x1, -R0 ;  /* 0x000000010d007824 */ /* 0x000fe200078e0a00 */
[----:B------:R-:W-:-:S02]  /*0220*/  LOP3.LUT R5, R11, 0xfffffffc, RZ, 0xc0, !PT ;  /* 0xfffffffc0b057812 */ /* 0x000fc400078ec0ff */
[----:B------:R-:W-:Y:S01]  /*0230*/  LEA.HI R3, R2, R6, RZ, 0x1 ;  /* 0x0000000602037211 */ /* 0x000fe200078f08ff */
[----:B------:R-:W-:Y:S01]  /*0240*/  IMAD.SHL.U32 R2, R4, 0x40, RZ ;  /* 0x0000004004027824 */ /* 0x000fe200078e00ff */
[----:B------:R-:W-:Y:S01]  /*0250*/  SHF.R.S32.HI R241, RZ, 0x2, R11 ;  /* 0x00000002fff17819 */ /* 0x000fe2000001140b */
[----:B------:R-:W-:Y:S01]  /*0260*/  IMAD.IADD R12, R13, 0x1, -R5 ;  /* 0x000000010d0c7824 */ /* 0x000fe200078e0a05 */
[----:B------:R-:W-:Y:S02]  /*0270*/  LOP3.LUT R8, R3, 0xfffffffe, RZ, 0xc0, !PT ;  /* 0xfffffffe03087812 */ /* 0x000fe400078ec0ff */
[----:B------:R-:W-:Y:S01]  /*0280*/  SHF.R.S32.HI R3, RZ, 0x1f, R0 ;  /* 0x0000001fff037819 */ /* 0x000fe20000011400 */
[----:B------:R-:W-:Y:S01]  /*0290*/  IMAD.SHL.U32 R250, R12, 0x8, RZ ;  /* 0x000000080cfa7824 */ /* 0x000fe200078e00ff */
[----:B------:R-:W-:Y:S01]  /*02a0*/  LEA.HI R5, R0, R0, RZ, 0x1 ;  /* 0x0000000000057211 */ /* 0x000fe200078f08ff */
[----:B------:R-:W-:Y:S01]  /*02b0*/  IMAD.IADD R14, R6, 0x1, -R8 ;  /* 0x00000001060e7824 */ /* 0x000fe200078e0a08 */
[----:B------:R-:W-:-:S02]  /*02c0*/  LOP3.LUT R2, R2, 0xc0, RZ, 0xc0, !PT ;  /* 0x000000c002027812 */ /* 0x000fc400078ec0ff */
[----:B------:R-:W-:Y:S02]  /*02d0*/  LEA.HI R16, R3, R0, RZ, 0x3 ;  /* 0x0000000003107211 */ /* 0x000fe400078f18ff */
[----:B------:R-:W-:Y:S02]  /*02e0*/  LOP3.LUT R3, R5, 0x7fffffe, RZ, 0xc0, !PT ;  /* 0x07fffffe05037812 */ /* 0x000fe400078ec0ff */
[----:B------:R-:W-:Y:S02]  /*02f0*/  SHF.R.U32.HI R7, RZ, 0x3, R2 ;  /* 0x00000003ff077819 */ /* 0x000fe40000011602 */
[----:B------:R-:W-:Y:S01]  /*0300*/  LOP3.LUT R4, R2, 0x18, R250, 0xf8, !PT ;  /* 0x0000001802047812 */ /* 0x000fe200078ef8fa */
[----:B------:R-:W-:Y:S01]  /*0310*/  IMAD.IADD R20, R0, 0x1, -R3 ;  /* 0x0000000100147824 */ /* 0x000fe200078e0a03 */
[----:B------:R-:W-:Y:S02]  /*0320*/  LOP3.LUT R2, R16, 0xfffffff8, RZ, 0xc0, !PT ;  /* 0xfffffff810027812 */ /* 0x000fe400078ec0ff */
[----:B------:R-:W-:-:S02]  /*0330*/  LOP3.LUT R3, R18, 0xfffffff8, RZ, 0xc0, !PT ;  /* 0xfffffff812037812 */ /* 0x000fc400078ec0ff */
[----:B------:R-:W-:Y:S01]  /*0340*/  LOP3.LUT R246, R4, R7, RZ, 0x3c, !PT ;  /* 0x0000000704f67212 */ /* 0x000fe200078e3cff */
[----:B------:R-:W-:Y:S01]  /*0350*/  IMAD.IADD R19, R0, 0x1, -R2 ;  /* 0x0000000100137824 */ /* 0x000fe200078e0a02 */
[----:B------:R-:W-:Y:S01]  /*0360*/  LEA.HI R2, R15, R13, RZ, 0x6 ;  /* 0x0000000d0f027211 */ /* 0x000fe200078f30ff */
[----:B------:R-:W-:Y:S01]  /*0370*/  IMAD.IADD R8, R13, 0x1, -R3 ;  /* 0x000000010d087824 */ /* 0x000fe200078e0a03 */
[----:B------:R-:W-:Y:S02]  /*0380*/  SHF.R.S32.HI R0, RZ, 0x1f, R11 ;  /* 0x0000001fff007819 */ /* 0x000fe4000001140b */
[----:B------:R-:W-:Y:S02]  /*0390*/  SHF.R.S32.HI R9, RZ, 0x6, R2 ;  /* 0x00000006ff097819 */ /* 0x000fe40000011402 */
[-C--:B------:R-:W-:Y:S02]  /*03a0*/  LEA.HI R2, R11, R241.reuse, RZ, 0x1 ;  /* 0x000000f10b027211 */ /* 0x080fe400078f08ff */
[----:B------:R-:W-:-:S02]  /*03b0*/  LEA.HI R0, R0, R241, RZ, 0x3 ;  /* 0x000000f100007211 */ /* 0x000fc400078f18ff */
[----:B------:R-:W-:Y:S02]  /*03c0*/  LEA.HI R11, R8, R8, RZ, 0x1 ;  /* 0x00000008080b7211 */ /* 0x000fe400078f08ff */
[----:B------:R-:W-:Y:S02]  /*03d0*/  LOP3.LUT R3, R2, 0x7fffffe, RZ, 0xc0, !PT ;  /* 0x07fffffe02037812 */ /* 0x000fe400078ec0ff */
[----:B------:R-:W-:Y:S02]  /*03e0*/  LOP3.LUT R0, R0, 0xfffffff8, RZ, 0xc0, !PT ;  /* 0xfffffff800007812 */ /* 0x000fe400078ec0ff */
[----:B------:R-:W-:Y:S01]  /*03f0*/  LOP3.LUT R2, R11, 0x3fffffe, RZ, 0xc0, !PT ;  /* 0x03fffffe0b027812 */ /* 0x000fe200078ec0ff */
[C---:B------:R-:W-:Y:S01]  /*0400*/  IMAD.IADD R6, R241.reuse, 0x1, -R3 ;  /* 0x00000001f1067824 */ /* 0x040fe200078e0a03 */
[--C-:B------:R-:W-:Y:S02]  /*0410*/  SHF.R.S32.HI R7, RZ, 0x1, R5.reuse ;  /* 0x00000001ff077819 */ /* 0x100fe40000011405 */
[----:B------:R-:W-:Y:S01]  /*0420*/  SHF.R.S32.HI R4, RZ, 0x1f, R5 ;  /* 0x0000001fff047819 */ /* 0x000fe20000011405 */
[----:B------:R-:W-:Y:S01]  /*0430*/  IMAD.IADD R5, R241, 0x1, -R0 ;  /* 0x00000001f1057824 */ /* 0x000fe200078e0a00 */
[----:B------:R-:W-:Y:S01]  /*0440*/  LEA.HI R10, R15, R13, RZ, 0x5 ;  /* 0x0000000d0f0a7211 */ /* 0x000fe200078f28ff */
[----:B------:R-:W-:Y:S01]  /*0450*/  IMAD.IADD R2, R8, 0x1, -R2 ;  /* 0x0000000108027824 */ /* 0x000fe200078e0a02 */
[----:B------:R-:W-:Y:S01]  /*0460*/  LEA.HI R3, R4, R7, RZ, 0x2 ;  /* 0x0000000704037211 */ /* 0x000fe200078f10ff */
[C---:B------:R-:W-:Y:S01]  /*0470*/  IMAD R0, R9.reuse, 0x4, R14 ;  /* 0x0000000409007824 */ /* 0x040fe200078e020e */
[----:B------:R-:W-:Y:S01]  /*0480*/  SHF.R.S32.HI R21, RZ, 0x5, R10 ;  /* 0x00000005ff157819 */ /* 0x000fe2000001140a */
[----:B------:R-:W-:Y:S01]  /*0490*/  IMAD.SHL.U32 R9, R9, 0x20, RZ ;  /* 0x0000002009097824 */ /* 0x000fe200078e00ff */
[----:B------:R-:W-:Y:S01]  /*04a0*/  LOP3.LUT P4, RZ, R5, 0x2, RZ, 0xc0, !PT ;  /* 0x0000000205ff7812 */ /* 0x000fe2000788c0ff */
[----:B------:R-:W-:Y:S01]  /*04b0*/  IMAD R173, R0, 0x8, R2 ;  /* 0x0000000800ad7824 */ /* 0x000fe200078e0202 */
[----:B------:R-:W-:Y:S01]  /*04c0*/  LOP3.LUT R0, R3, 0xfffffffc, RZ, 0xc0, !PT ;  /* 0xfffffffc03007812 */ /* 0x000fe200078ec0ff */
[----:B------:R-:W-:Y:S01]  /*04d0*/  IMAD R4, R21, 0x8, R6 ;  /* 0x0000000815047824 */ /* 0x000fe200078e0206 */
[----:B------:R-:W-:-:S02]  /*04e0*/  LOP3.LUT R3, R10, 0xffffffe0, RZ, 0xc0, !PT ;  /* 0xffffffe00a037812 */ /* 0x000fc400078ec0ff */
[----:B------:R-:W-:Y:S01]  /*04f0*/  LEA.HI R2, R15, R13, RZ, 0x7 ;  /* 0x0000000d0f027211 */ /* 0x000fe200078f38ff */
[----:B------:R-:W-:Y:S01]  /*0500*/  IMAD.IADD R17, R7, 0x1, -R0 ;  /* 0x0000000107117824 */ /* 0x000fe200078e0a00 */
[----:B------:R-:W-:Y:S01]  /*0510*/  SHF.R.S32.HI R0, RZ, 0x1f, R10 ;  /* 0x0000001fff007819 */ /* 0x000fe2000001140a */
[----:B------:R-:W-:Y:S01]  /*0520*/  IMAD.IADD R22, R13, 0x1, -R3 ;  /* 0x000000010d167824 */ /* 0x000fe200078e0a03 */
[-C--:B------:R-:W-:Y:S01]  /*0530*/  LEA.HI R3, R10, R21.reuse, RZ, 0x1 ;  /* 0x000000150a037211 */ /* 0x080fe200078f08ff */
[----:B------:R-:W-:Y:S01]  /*0540*/  IMAD.U32 R246, R4, 0x20, R246 ;  /* 0x0000002004f67824 */ /* 0x000fe200078e00f6 */
[----:B------:R-:W-:Y:S02]  /*0550*/  LEA.HI R0, R0, R21, RZ, 0x2 ;  /* 0x0000001500007211 */ /* 0x000fe400078f10ff */
[----:B------:R-:W-:Y:S01]  /*0560*/  SHF.R.S32.HI R13, RZ, 0x7, R2 ;  /* 0x00000007ff0d7819 */ /* 0x000fe20000011402 */
[----:B------:R1:W-:Y:S01]  /*0570*/  STL [R1], R22 ;  /* 0x0000001601007387 */ /* 0x0003e20000100800 */
[----:B------:R-:W-:Y:S01]  /*0580*/  LOP3.LUT R2, R3, 0xfffffffe, RZ, 0xc0, !PT ;  /* 0xfffffffe03027812 */ /* 0x000fe200078ec0ff */
[----:B------:R-:W-:Y:S01]  /*0590*/  IMAD.SHL.U32 R3, R8, 0x40, RZ ;  /* 0x0000004008037824 */ /* 0x000fe200078e00ff */
[----:B------:R-:W-:Y:S01]  /*05a0*/  LOP3.LUT R0, R0, 0xfffffffc, RZ, 0xc0, !PT ;  /* 0xfffffffc00007812 */ /* 0x000fe200078ec0ff */
[----:B------:R-:W-:Y:S01]  /*05b0*/  IMAD.SHL.U32 R8, R12, 0x2, RZ ;  /* 0x000000020c087824 */ /* 0x000fe200078e00ff */
[----:B------:R-:W-:Y:S01]  /*05c0*/  LEA.HI R12, R5, R5, RZ, 0x1 ;  /* 0x00000005050c7211 */ /* 0x000fe200078f08ff */
[----:B------:R-:W-:Y:S01]  /*05d0*/  IMAD.IADD R15, R21, 0x1, -R2 ;  /* 0x00000001150f7824 */ /* 0x000fe200078e0a02 */
[----:B------:R-:W-:Y:S01]  /*05e0*/  LOP3.LUT R6, R5, 0x1, RZ, 0xc0, !PT ;  /* 0x0000000105067812 */ /* 0x000fe200078ec0ff */
[----:B------:R-:W-:Y:S01]  /*05f0*/  IMAD.IADD R0, R21, 0x1, -R0 ;  /* 0x0000000115007824 */ /* 0x000fe200078e0a00 */
[----:B------:R-:W-:-:S02]  /*0600*/  SHF.R.S32.HI R2, RZ, 0x1, R11 ;  /* 0x00000001ff027819 */ /* 0x000fc4000001140b */
[----:B------:R-:W-:Y:S01]  /*0610*/  LOP3.LUT R4, R12, 0x3fffffe, RZ, 0xc0, !PT ;  /* 0x03fffffe0c047812 */ /* 0x000fe200078ec0ff */
[----:B------:R-:W-:Y:S01]  /*0620*/  IMAD R11, R0, 0x200, R8 ;  /* 0x00000200000b7824 */ /* 0x000fe200078e0208 */
[----:B------:R-:W-:Y:S02]  /*0630*/  LOP3.LUT R7, R3, 0x1c0, RZ, 0xc0, !PT ;  /* 0x000001c003077812 */ /* 0x000fe400078ec0ff */
[----:B------:R-:W-:Y:S01]  /*0640*/  ISETP.NE.U32.AND P5, PT, R6, 0x1, PT ;  /* 0x000000010600780c */ /* 0x000fe20003fa5070 */
[C---:B------:R-:W-:Y:S01]  /*0650*/  IMAD.SHL.U32 R6, R2.reuse, 0x40, RZ ;  /* 0x0000004002067824 */ /* 0x040fe200078e00ff */
[----:B------:R-:W-:Y:S01]  /*0660*/  SHF.R.S32.HI R3, RZ, 0x3, R16 ;  /* 0x00000003ff037819 */ /* 0x000fe20000011410 */
[----:B------:R-:W-:Y:S01]  /*0670*/  IMAD.IADD R16, R5, 0x1, -R4 ;  /* 0x0000000105107824 */ /* 0x000fe200078e0a04 */
[----:B------:R-:W-:Y:S01]  /*0680*/  LOP3.LUT P6, RZ, R2, 0x2, RZ, 0xc0, !PT ;  /* 0x0000000202ff7812 */ /* 0x000fe200078cc0ff */
[C---:B------:R-:W-:Y:S01]  /*0690*/  IMAD.SHL.U32 R2, R0.reuse, 0x10, RZ ;  /* 0x0000001000027824 */ /* 0x040fe200078e00ff */
[----:B------:R-:W-:Y:S01]  /*06a0*/  LOP3.LUT R249, R9, 0x6, R249, 0xf8, !PT ;  /* 0x0000000609f97812 */ /* 0x000fe200078ef8f9 */
[----:B------:R-:W-:Y:S01]  /*06b0*/  IMAD.SHL.U32 R4, R5, 0x40, RZ ;  /* 0x0000004005047824 */ /* 0x000fe200078e00ff */
[----:B------:R-:W-:Y:S01]  /*06c0*/  R2P PR, R19, 0x6 ;  /* 0x0000000613007804 */ /* 0x000fe20000000000 */
        /* <DEDUP_REMOVED lines=14> */
[----:B------:R-:W-:-:S02]  /*07b0*/  SHF.R.U32.HI R6, RZ, 0x3, R7 ;  /* 0x00000003ff067819 */ /* 0x000fc40000011607 */
[----:B------:R-:W-:Y:S01]  /*07c0*/  LOP3.LUT R2, R3, R2, RZ, 0x3c, !PT ;  /* 0x0000000203027212 */ /* 0x000fe200078e3cff */
[----:B------:R-:W-:Y:S01]  /*07d0*/  IMAD R0, R15, 0x400, R0 ;  /* 0x000004000f007824 */ /* 0x000fe200078e0200 */
[----:B------:R-:W-:Y:S01]  /*07e0*/  LOP3.LUT R4, R5, R4, RZ, 0x3c, !PT ;  /* 0x0000000405047212 */ /* 0x000fe200078e3cff */
[----:B------:R-:W-:Y:S01]  /*07f0*/  IMAD.SHL.U32 R3, R19, 0x40, RZ ;  /* 0x0000004013037824 */ /* 0x000fe200078e00ff */
[----:B------:R-:W-:Y:S01]  /*0800*/  LOP3.LUT R5, R10, R6, RZ, 0x3c, !PT ;  /* 0x000000060a057212 */ /* 0x000fe200078e3cff */
[----:B------:R-:W-:Y:S01]  /*0810*/  IMAD.IADD R196, R2, 0x1, R0 ;  /* 0x0000000102c47824 */ /* 0x000fe200078e0200 */
[----:B------:R-:W-:Y:S01]  /*0820*/  SHF.R.S32.HI R10, RZ, 0x1f, R22 ;  /* 0x0000001fff0a7819 */ /* 0x000fe20000011416 */
[----:B------:R-:W-:Y:S01]  /*0830*/  IMAD.SHL.U32 R0, R13, 0x8, RZ ;  /* 0x000000080d007824 */ /* 0x000fe200078e00ff */
[----:B------:R-:W-:Y:S01]  /*0840*/  LOP3.LUT R3, R3, 0x1c0, RZ, 0xc0, !PT ;  /* 0x000001c003037812 */ /* 0x000fe200078ec0ff */
[----:B------:R-:W-:Y:S01]  /*0850*/  IMAD.SHL.U32 R2, R17, 0x40, RZ ;  /* 0x0000004011027824 */ /* 0x000fe200078e00ff */
[----:B------:R-:W-:Y:S01]  /*0860*/  LEA R196, R196, UR4, 0x1 ;  /* 0x00000004c4c47c11 */ /* 0x000fe2000f8e08ff */
[----:B------:R-:W-:Y:S01]  /*0870*/  IMAD.U32 R173, R173, 0x20, R4 ;  /* 0x00000020adad7824 */ /* 0x000fe200078e0004 */
        /* <DEDUP_REMOVED lines=10> */
[----:B------:R-:W-:Y:S01]  /*0920*/  SHF.R.U32.HI R176, RZ, 0x3, R3 ;  /* 0x00000003ffb07819 */ /* 0x000fe20000011603 */
[----:B------:R-:W-:Y:S01]  /*0930*/  IMAD.IADD R195, R196, 0x1, R193 ;  /* 0x00000001c4c37824 */ /* 0x000fe200078e02c1 */
[----:B------:R-:W-:Y:S01]  /*0940*/  LOP3.LUT R0, R0, 0xc0, RZ, 0xc0, !PT ;  /* 0x000000c000007812 */ /* 0x000fe200078ec0ff */
[----:B------:R-:W-:Y:S01]  /*0950*/  IMAD.IADD R193, R193, 0x1, R194 ;  /* 0x00000001c1c17824 */ /* 0x000fe200078e02c2 */
[----:B------:R-:W-:-:S02]  /*0960*/  SHF.R.U32.HI R6, RZ, 0x3, R2 ;  /* 0x00000003ff067819 */ /* 0x000fc40000011602 */
[----:B------:R-:W-:Y:S02]  /*0970*/  SHF.R.U32.HI R8, RZ, 0x3, R0 ;  /* 0x00000003ff087819 */ /* 0x000fe40000011600 */
[----:B------:R-:W-:Y:S02]  /*0980*/  LOP3.LUT R176, R176, R3, R4, 0x1e, !PT ;  /* 0x00000003b0b07212 */ /* 0x000fe400078e1e04 */
[----:B------:R-:W-:Y:S02]  /*0990*/  LOP3.LUT R8, R8, R0, R7, 0x1e, !PT ;  /* 0x0000000008087212 */ /* 0x000fe400078e1e07 */
[----:B------:R-:W-:Y:S01]  /*09a0*/  LEA.HI R0, R10, R22, RZ, 0x2 ;  /* 0x000000160a007211 */ /* 0x000fe200078f10ff */
[----:B------:R-:W-:Y:S01]  /*09b0*/  IMAD.U32 R176, R20, 0x200, R176 ;  /* 0x0000020014b07824 */ /* 0x000fe200078e00b0 */
[----:B------:R-:W-:Y:S01]  /*09c0*/  LOP3.LUT R3, R6, R2, R4, 0x1e, !PT ;  /* 0x0000000206037212 */ /* 0x000fe200078e1e04 */
[----:B------:R-:W-:Y:S01]  /*09d0*/  IMAD.IADD R8, R8, 0x1, R11 ;  /* 0x0000000108087824 */ /* 0x000fe200078e020b */
[----:B------:R-:W-:Y:S01]  /*09e0*/  SHF.R.S32.HI R4, RZ, 0x2, R0 ;  /* 0x00000002ff047819 */ /* 0x000fe20000011400 */
[----:B------:R-:W-:Y:S01]  /*09f0*/  IMAD.SHL.U32 R0, R21, 0x20, RZ ;  /* 0x0000002015007824 */ /* 0x000fe200078e00ff */
[----:B------:R-:W-:-:S02]  /*0a00*/  LOP3.LUT R9, R7, 0x10, R9, 0xf8, !PT ;  /* 0x0000001007097812 */ /* 0x000fc400078ef809 */
[----:B------:R-:W-:Y:S01]  /*0a10*/  SEL R177, R180, 0xffffffe0, !P1 ;  /* 0xffffffe0b4b17807 */ /* 0x000fe20004800000 */
[C---:B------:R-:W-:Y:S01]  /*0a20*/  IMAD R252, R15.reuse, 0x10, R4 ;  /* 0x000000100ffc7824 */ /* 0x040fe200078e0204 */
[----:B------:R-:W-:Y:S01]  /*0a30*/  LOP3.LUT R2, R6, R9, R2, 0x1e, !PT ;  /* 0x0000000906027212 */ /* 0x000fe200078e1e02 */
[----:B------:R-:W-:Y:S01]  /*0a40*/  IMAD R4, R15, 0x200, R0 ;  /* 0x000002000f047824 */ /* 0x000fe200078e0200 */
[----:B------:R-:W-:Y:S02]  /*0a50*/  SEL R178, R178, 0x40, P2 ;  /* 0x00000040b2b27807 */ /* 0x000fe40001000000 */
[----:B------:R-:W-:Y:S01]  /*0a60*/  SEL R174, R180, 0xffffffe0, !P6 ;  /* 0xffffffe0b4ae7807 */ /* 0x000fe20007000000 */
[----:B------:R-:W-:Y:S01]  /*0a70*/  IMAD.IADD R182, R4, 0x1, R3 ;  /* 0x0000000104b67824 */ /* 0x000fe200078e0203 */
[----:B------:R-:W-:Y:S01]  /*0a80*/  LEA R173, R173, UR4, 0x1 ;  /* 0x00000004adad7c11 */ /* 0x000fe2000f8e08ff */
[----:B------:R-:W-:Y:S01]  /*0a90*/  IMAD.U32 R3, RZ, RZ, UR6 ;  /* 0x00000006ff037e24 */ /* 0x000fe2000f8e00ff */
[----:B------:R-:W-:Y:S01]  /*0aa0*/  USHF.R.S32.HI UR6, URZ, 0x1f, UR45 ;  /* 0x0000001f3f067899 */ /* 0x000fe2000801142d */
[----:B------:R-:W-:Y:S01]  /*0ab0*/  IMAD.IADD R181, R0, 0x1, R2 ;  /* 0x0000000100b57824 */ /* 0x000fe200078e0202 */
[----:B------:R-:W-:Y:S01]  /*0ac0*/  LOP3.LUT P0, RZ, R17, 0x2, RZ, 0xc0, !PT ;  /* 0x0000000211ff7812 */ /* 0x000fe2000780c0ff */
[----:B------:R-:W-:Y:S01]  /*0ad0*/  IMAD.U32 R0, RZ, RZ, UR5 ;  /* 0x00000005ff007e24 */ /* 0x000fe2000f8e00ff */
[----:B------:R-:W-:Y:S01]  /*0ae0*/  USHF.R.S32.HI UR5, URZ, 0x1f, UR57 ;  /* 0x0000001f3f057899 */ /* 0x000fe20008011439 */
[----:B------:R-:W-:Y:S01]  /*0af0*/  LEA R3, R5, UR4, 0x1 ;  /* 0x0000000405037c11 */ /* 0x000fe2000f8e08ff */
[----:B------:R-:W-:Y:S01]  /*0b00*/  IMAD.U32 R2, RZ, RZ, UR6 ;  /* 0x00000006ff027e24 */ /* 0x000fe2000f8e00ff */
[----:B------:R-:W-:Y:S01]  /*0b10*/  UIADD3 UR6, UR4, 0x9000, URZ ;  /* 0x0000900004067890 */ /* 0x000fe2000fffe03f */
[----:B------:R-:W-:Y:S01]  /*0b20*/  SEL R180, R180, 0xffffffe0, !P0 ;  /* 0xffffffe0b4b47807 */ /* 0x000fe20004000000 */
[----:B------:R-:W-:-:S02]  /*0b30*/  IMAD.IADD R174, R174, 0x1, R173 ;  /* 0x00000001aeae7824 */ /* 0x000fc400078e02ad */
[----:B------:R-:W-:Y:S02]  /*0b40*/  IMAD.U32 R0, RZ, RZ, UR5 ;  /* 0x00000005ff007e24 */ /* 0x000fe4000f8e00ff */
[----:B------:R-:W-:Y:S01]  /*0b50*/  IMAD.U32 R2, RZ, RZ, UR5 ;  /* 0x00000005ff027e24 */ /* 0x000fe2000f8e00ff */
[----:B------:R-:W-:Y:S01]  /*0b60*/  UIADD3 UR5, UR4, 0x15000, URZ ;  /* 0x0001500004057890 */ /* 0x000fe2000fffe03f */
[----:B------:R-:W-:Y:S01]  /*0b70*/  VIADD R0, R252, 0xffffffc0 ;  /* 0xffffffc0fc007836 */ /* 0x000fe20000000000 */
[----:B------:R-:W-:Y:S01]  /*0b80*/  LEA R242, R8, UR6, 0x1 ;  /* 0x0000000608f27c11 */ /* 0x000fe2000f8e08ff */
[----:B------:R-:W-:Y:S02]  /*0b90*/  ULDC.64 UR6, c[0x0][0x208] ;  /* 0x0000820000067ab9 */ /* 0x000fe40000000a00 */
[----:B------:R-:W-:Y:S01]  /*0ba0*/  IMAD.SHL.U32 R247, R0, 0x4, RZ ;  /* 0x0000000400f77824 */ /* 0x000fe200078e00ff */
[----:B------:R-:W-:Y:S01]  /*0bb0*/  LEA R176, R176, UR5, 0x1 ;  /* 0x00000005b0b07c11 */ /* 0x000fe2000f8e08ff */
[C---:B------:R-:W-:Y:S01]  /*0bc0*/  VIADD R243, R242.reuse, 0x20 ;  /* 0x00000020f2f37836 */ /* 0x040fe20000000000 */
[----:B------:R-:W-:Y:S01]  /*0bd0*/  SHF.R.S32.HI R2, RZ, 0x1f, R0 ;  /* 0x0000001fff027819 */ /* 0x000fe20000011400 */
[----:B------:R-:W-:-:S02]  /*0be0*/  @P3 VIADD R243, R242, 0xffffffe0 ;  /* 0xffffffe0f2f33836 */ /* 0x000fc40000000000 */
[----:B------:R-:W-:Y:S01]  /*0bf0*/  IMAD.IADD R177, R176, 0x1, R177 ;  /* 0x00000001b0b17824 */ /* 0x000fe200078e02b1 */
[----:B------:R-:W-:Y:S01]  /*0c00*/  SHF.L.U64.HI R248, R0, 0x2, R2 ;  /* 0x0000000200f87819 */ /* 0x000fe20000010202 */
[--C-:B------:R-:W-:Y:S02]  /*0c10*/  IMAD.IADD R179, R176, 0x1, R178.reuse ;  /* 0x00000001b0b37824 */ /* 0x100fe400078e02b2 */
[----:B-1----:R-:W-:-:S07]  /*0c20*/  IMAD.IADD R178, R177, 0x1, R178 ;  /* 0x00000001b1b27824 */ /* 0x002fce00078e02b2 */
.L_x_825:
        /* <DEDUP_REMOVED lines=67> */
.L_x_797:
        /* <DEDUP_REMOVED lines=70> */
[----:B------:R-:W-:Y:S02]  /*14c0*/  @UP3 UIMAD UR16, UR45, UR34, URZ ;  /* 0x000000222d1032a4 */ /* 0x000fe4000f8e023f */
[----:B------:R-:W-:Y:S01]  /*14d0*/  ULOP3.LUT UR9, UR44, 0xffffffc0, URZ, 0xc0, !UPT ;  /* 0xffffffc02c097892 */ /* 0x000fe2000f8ec03f */
[----:B------:R-:W-:Y:S01]  /*14e0*/  IMAD.MOV R4, RZ, RZ, -R0 ;  /* 0x000000ffff047224 */ /* 0x000fe200078e0a00 */
[----:B------:R-:W-:Y:S02]  /*14f0*/  UIADD3 UR46, UR15, UR5, URZ ;  /* 0x000000050f2e7290 */ /* 0x000fe4000fffe03f */
[----:B------:R-:W-:Y:S01]  /*1500*/  USHF.L.U64.HI UR19, UR45, 0x7, UR58 ;  /* 0x000000072d137899 */ /* 0x000fe2000801023a */
[----:B------:R-:W-:Y:S01]  /*1510*/  IMAD R2, R6, R4, R2 ;  /* 0x0000000406027224 */ /* 0x000fe200078e0202 */
[----:B------:R-:W-:Y:S02]  /*1520*/  @UP3 USEL UR5, UR16, UR18, !UP1 ;  /* 0x0000001210053287 */ /* 0x000fe4000c800000 */
[----:B------:R-:W-:-:S02]  /*1530*/  UIADD3 UR15, UR9, -0x40, URZ ;  /* 0xffffffc0090f7890 */ /* 0x000fc4000fffe03f */
[----:B------:R-:W-:Y:S01]  /*1540*/  ISETP.GT.U32.AND P1, PT, R6, R2, PT ;  /* 0x000000020600720c */ /* 0x000fe20003f24070 */
[----:B------:R-:W-:Y:S01]  /*1550*/  @UP3 ULDC UR17, c[0x0][0x2e4] ;  /* 0x0000b90000113ab9 */ /* 0x000fe20000000800 */
[----:B------:R-:W-:Y:S02]  /*1560*/  UIMAD.WIDE.U32 UR12, UR10, UR18, URZ ;  /* 0x000000120a0c72a5 */ /* 0x000fe4000f8e003f */
[----:B------:R-:W-:Y:S02]  /*1570*/  USEL UR19, UR19, URZ, UP2 ;  /* 0x0000003f13137287 */ /* 0x000fe40009000000 */
[----:B------:R-:W-:Y:S02]  /*1580*/  @UP3 UIMAD UR17, UR57, UR17, UR5 ;  /* 0x00000011391132a4 */ /* 0x000fe4000f8e0205 */
[----:B------:R-:W-:Y:S02]  /*1590*/  USHF.R.S32.HI UR16, URZ, 0x1f, UR15 ;  /* 0x0000001f3f107899 */ /* 0x000fe4000801140f */
[----:B------:R-:W-:-:S02]  /*15a0*/  UIADD3 UR5, UP2, UR15, UR30, URZ ;  /* 0x0000001e0f057290 */ /* 0x000fc4000ff5e03f */
[----:B------:R-:W-:Y:S01]  /*15b0*/  USEL UR56, UR14, UR12, !UP1 ;  /* 0x0000000c0e387287 */ /* 0x000fe2000c800000 */
[-C--:B------:R-:W-:Y:S01]  /*15c0*/  @!P1 IADD3 R2, R2, -R6.reuse, RZ ;  /* 0x8000000602029210 */ /* 0x080fe20007ffe0ff */
[----:B------:R-:W-:Y:S01]  /*15d0*/  @!UP3 UIMAD UR12, UR45, UR61, UR57 ;  /* 0x0000003d2d0cb2a4 */ /* 0x000fe2000f8e0239 */
[----:B------:R-:W-:Y:S01]  /*15e0*/  @!P1 VIADD R0, R0, 0x1 ;  /* 0x0000000100009836 */ /* 0x000fe20000000000 */
[----:B------:R-:W-:Y:S01]  /*15f0*/  UIADD3.X UR14, UR16, UR19, URZ, UP2, !UPT ;  /* 0x00000013100e7290 */ /* 0x000fe200097fe43f */
[----:B------:R-:W-:Y:S01]  /*1600*/  ISETP.GE.U32.AND P0, PT, R2, R6, PT ;  /* 0x000000060200720c */ /* 0x000fe20003f06070 */
[----:B------:R-:W-:Y:S01]  /*1610*/  UIMAD UR9, UR11, UR5, URZ ;  /* 0x000000050b0972a4 */ /* 0x000fe2000f8e023f */
[----:B------:R-:W-:Y:S01]  /*1620*/  LOP3.LUT R2, R7, UR57, RZ, 0x3c, !PT ;  /* 0x0000003907027c12 */ /* 0x000fe2000f8e3cff */
[----:B------:R-:W-:Y:S01]  /*1630*/  @UP0 UIADD3 UR25, UR35, UR37, URZ ;  /* 0x0000002523190290 */ /* 0x000fe2000fffe03f */
[----:B------:R-:W-:Y:S01]  /*1640*/  PLOP3.LUT P1, PT, PT, PT, UP0, 0x80, 0x0 ;  /* 0x000000000000781c */ /* 0x000fe20003f2f008 */
[----:B------:R-:W-:Y:S01]  /*1650*/  UIMAD UR51, UR57, UR38, URZ ;  /* 0x00000026393372a4 */ /* 0x000fe2000f8e023f */
[----:B------:R-:W-:Y:S01]  /*1660*/  ISETP.GE.AND P2, PT, R2, RZ, PT ;  /* 0x000000ff0200720c */ /* 0x000fe20003f46270 */
[----:B------:R-:W-:Y:S01]  /*1670*/  @!UP3 UIMAD UR17, UR12, UR34, URZ ;  /* 0x000000220c11b2a4 */ /* 0x000fe2000f8e023f */
[----:B------:R-:W-:Y:S01]  /*1680*/  @UP0 ULDC.64 UR20, c[0x0][0x250] ;  /* 0x0000940000140ab9 */ /* 0x000fe20000000a00 */
[----:B------:R-:W-:-:S02]  /*1690*/  UIMAD.WIDE.U32 UR38, UR10, UR5, URZ ;  /* 0x000000050a2672a5 */ /* 0x000fc4000f8e003f */
[----:B------:R-:W-:Y:S02]  /*16a0*/  UIMAD UR12, UR11, UR18, URZ ;  /* 0x000000120b0c72a4 */ /* 0x000fe4000f8e023f */
[----:B------:R-:W-:Y:S01]  /*16b0*/  @P0 VIADD R0, R0, 0x1 ;  /* 0x0000000100000836 */ /* 0x000fe20000000000 */
[----:B------:R-:W-:Y:S01]  /*16c0*/  UIMAD UR5, UR10, UR14, UR9 ;  /* 0x0000000e0a0572a4 */ /* 0x000fe2000f8e0209 */
[----:B------:R-:W-:Y:S01]  /*16d0*/  PLOP3.LUT P0, PT, PT, PT, UP3, 0x80, 0x0 ;  /* 0x000000000000781c */ /* 0x000fe20003f0f038 */
[----:B------:R-:W-:Y:S02]  /*16e0*/  @UP0 UIMAD.WIDE.U32 UR10, UR25, UR20, URZ ;  /* 0x00000014190a02a5 */ /* 0x000fe4000f8e003f */
[----:B------:R-:W-:Y:S01]  /*16f0*/  @UP0 UIMAD UR9, UR25, UR21, URZ ;  /* 0x00000015190902a4 */ /* 0x000fe2000f8e023f */
[----:B------:R-:W-:Y:S01]  /*1700*/  @!P2 IADD3 R0, -R0, RZ, RZ ;  /* 0x000000ff0000a210 */ /* 0x000fe20007ffe1ff */
[----:B------:R-:W-:Y:S01]  /*1710*/  USHF.R.S32.HI UR53, URZ, 0x1f, UR31 ;  /* 0x0000001f3f357899 */ /* 0x000fe2000801141f */
[----:B------:R-:W-:Y:S01]  /*1720*/  @!P3 LOP3.LUT R0, RZ, R7, RZ, 0x33, !PT ;  /* 0x00000007ff00b212 */ /* 0x000fe200078e33ff */
[----:B------:R-:W-:-:S02]  /*1730*/  @!UP1 UIADD3 UR47, UR29, UR27, URZ ;  /* 0x0000001b1d2f9290 */ /* 0x000fc4000fffe03f */
[----:B------:R-:W-:Y:S02]  /*1740*/  @UP1 UIADD3 UR46, UR13, UR12, URZ ;  /* 0x0000000c0d2e1290 */ /* 0x000fe4000fffe03f */
        /* <DEDUP_REMOVED lines=19> */
.L_x_799:
        /* <DEDUP_REMOVED lines=13> */
.L_x_800:
        /* <DEDUP_REMOVED lines=11> */
.L_x_801:
[----:B------:R-:W-:-:S04]  /*1a00*/  UIMAD UR9, UR45, UR61, UR57 ;  /* 0x0000003d2d0972a4 */ /* 0x000fc8000f8e0239 */
[----:B------:R-:W-:-:S12]  /*1a10*/  UIMAD UR9, UR9, UR59, URZ ;  /* 0x0000003b090972a4 */ /* 0x000fd8000f8e023f */
.L_x_802:
[----:B------:R-:W2:Y:S01]  /*1a20*/  LDL R13, [R1] ;  /* 0x00000000010d7983 */ /* 0x000ea20000100800 */
[----:B------:R-:W-:Y:S01]  /*1a30*/  SHF.R.S32.HI R17, RZ, 0x1f, R241 ;  /* 0x0000001fff117819 */ /* 0x000fe200000114f1 */
[----:B------:R-:W-:Y:S01]  /*1a40*/  ULDC.64 UR10, c[0x0][0x420] ;  /* 0x00010800000a7ab9 */ /* 0x000fe20000000a00 */
[----:B------:R-:W-:Y:S01]  /*1a50*/  IADD3 R2, P1, R241, UR15, RZ ;  /* 0x0000000ff1027c10 */ /* 0x000fe2000ff3e0ff */
[----:B------:R-:W1:Y:S01]  /*1a60*/  S2R R11, SR_TID.X ;  /* 0x00000000000b7919 */ /* 0x000e620000002100 */
[--C-:B------:R-:W-:Y:S01]  /*1a70*/  SHF.R.S32.HI R251, RZ, 0x1f, R250.reuse ;  /* 0x0000001ffffb7819 */ /* 0x100fe200000114fa */
[----:B------:R-:W-:Y:S01]  /*1a80*/  IMAD.U32 R9, RZ, RZ, UR10 ;  /* 0x0000000aff097e24 */ /* 0x000fe2000f8e00ff */
[----:B------:R-:W-:Y:S01]  /*1a90*/  IADD3 R4, P0, R250, UR5, RZ ;  /* 0x00000005fa047c10 */ /* 0x000fe2000ff1e0ff */
[----:B------:R-:W3:Y:S01]  /*1aa0*/  S2R R12, SR_TID.X ;  /* 0x00000000000c7919 */ /* 0x000ee20000002100 */
[----:B------:R-:W-:Y:S01]  /*1ab0*/  IADD3.X R6, R17, UR16, RZ, P1, !PT ;  /* 0x0000001011067c10 */ /* 0x000fe20008ffe4ff */
[----:B------:R-:W-:Y:S01]  /*1ac0*/  UIMAD UR5, UR16, UR10, URZ ;  /* 0x0000000a100572a4 */ /* 0x000fe2000f8e023f */
[----:B------:R-:W-:Y:S01]  /*1ad0*/  IADD3.X R5, R251, UR47, RZ, P0, !PT ;  /* 0x0000002ffb057c10 */ /* 0x000fe200087fe4ff */
[----:B------:R-:W-:Y:S01]  /*1ae0*/  USHF.R.S32.HI UR25, URZ, 0x1f, UR57 ;  /* 0x0000001f3f197899 */ /* 0x000fe20008011439 */
[----:B------:R-:W-:Y:S01]  /*1af0*/  BSSY B1, `(.L_x_798) ;  /* 0x00006f6000017945 */ /* 0x000fe20003800000 */
[----:B------:R-:W-:Y:S01]  /*1b00*/  IMAD R8, R6, UR40, RZ ;  /* 0x0000002806087c24 */ /* 0x000fe2000f8e02ff */
[----:B------:R-:W-:Y:S01]  /*1b10*/  UIMAD UR14, UR15, UR11, UR5 ;  /* 0x0000000b0f0e72a4 */ /* 0x000fe2000f8e0205 */
[----:B------:R-:W-:Y:S01]  /*1b20*/  IMAD.WIDE.U32 R6, R2, UR40, R250 ;  /* 0x0000002802067c25 */ /* 0x000fe2000f8e00fa */
[----:B------:R-:W-:Y:S01]  /*1b30*/  ULDC.64 UR12, c[0x0][0x428] ;  /* 0x00010a00000c7ab9 */ /* 0x000fe20000000a00 */
[----:B------:R-:W-:-:S02]  /*1b40*/  UIADD3 UR16, UR15, UR9, URZ ;  /* 0x000000090f107290 */ /* 0x000fc4000fffe03f */
[----:B------:R-:W-:Y:S01]  /*1b50*/  IMAD.WIDE.U32 R4, R9, UR15, R4 ;  /* 0x0000000f09047c25 */ /* 0x000fe2000f8e0004 */
[----:B------:R-:W-:Y:S01]  /*1b60*/  UIMAD UR5, UR25, UR12, URZ ;  /* 0x0000000c190572a4 */ /* 0x000fe2000f8e023f */
[----:B------:R-:W-:Y:S01]  /*1b70*/  IADD3 R6, P0, R6, UR55, RZ ;  /* 0x0000003706067c10 */ /* 0x000fe2000ff1e0ff */
[----:B------:R-:W-:Y:S01]  /*1b80*/  UIADD3 UR18, UR15, UR17, URZ ;  /* 0x000000110f127290 */ /* 0x000fe2000fffe03f */
[----:B------:R-:W-:Y:S01]  /*1b90*/  IMAD R8, R2, UR41, R8 ;  /* 0x0000002902087c24 */ /* 0x000fe2000f8e0208 */
[----:B------:R-:W-:Y:S01]  /*1ba0*/  UIMAD UR9, UR57, UR13, UR5 ;  /* 0x0000000d390972a4 */ /* 0x000fe2000f8e0205 */
[----:B------:R-:W-:Y:S01]  /*1bb0*/  VIADD R5, R5, UR14 ;  /* 0x0000000e05057c36 */ /* 0x000fe20008000000 */
[----:B------:R-:W-:Y:S01]  /*1bc0*/  ULDC.64 UR14, c[0x0][0x210] ;  /* 0x00008400000e7ab9 */ /* 0x000fe20000000a00 */
[----:B------:R-:W-:Y:S01]  /*1bd0*/  IMAD.U32 R2, RZ, RZ, UR12 ;  /* 0x0000000cff027e24 */ /* 0x000fe2000f8e00ff */
[----:B------:R-:W-:Y:S01]  /*1be0*/  ULDC.64 UR12, c[0x0][0x258] ;  /* 0x00009600000c7ab9 */ /* 0x000fe20000000a00 */
[----:B------:R-:W-:Y:S01]  /*1bf0*/  IADD3.X R7, R7, UR24, R8, P0, !PT ;  /* 0x0000001807077c10 */ /* 0x000fe200087fe408 */
[----:B------:R-:W-:Y:S01]  /*1c00*/  UIMAD UR5, UR25, UR12, URZ ;  /* 0x0000000c190572a4 */ /* 0x000fe2000f8e023f */
[----:B------:R-:W-:Y:S01]  /*1c10*/  IMAD.WIDE.U32 R4, R2, UR57, R4 ;  /* 0x0000003902047c25 */ /* 0x000fe2000f8e0004 */
[----:B------:R-:W-:Y:S01]  /*1c20*/  UISETP.GE.AND UP4, UPT, UR32, 0x1, UPT ;  /* 0x000000012000788c */ /* 0x000fe2000bf86270 */
[----:B------:R-:W-:-:S02]  /*1c30*/  ULDC UR25, c[0x0][0x2dc] ;  /* 0x0000b70000197ab9 */ /* 0x000fc40000000800 */
[----:B------:R-:W-:Y:S01]  /*1c40*/  IMAD.U32 R2, RZ, RZ, UR12 ;  /* 0x0000000cff027e24 */ /* 0x000fe2000f8e00ff */
[----:B------:R-:W-:Y:S01]  /*1c50*/  UIMAD UR30, UR25, UR61, URZ ;  /* 0x0000003d191e72a4 */ /* 0x000fe2000f8e023f */
[----:B-1----:R-:W-:Y:S01]  /*1c60*/  SHF.R.S32.HI R11, RZ, 0x1f, R11 ;  /* 0x0000001fff0b7819 */ /* 0x002fe2000001140b */
[----:B------:R-:W-:Y:S01]  /*1c70*/  UIMAD UR13, UR57, UR13, UR5 ;  /* 0x0000000d390d72a4 */ /* 0x000fe2000f8e0205 */
[----:B------:R-:W-:Y:S01]  /*1c80*/  IMAD.WIDE.U32 R6, R2, UR57, R6 ;  /* 0x0000003902067c25 */ /* 0x000fe2000f8e0006 */
[----:B------:R-:W-:Y:S01]  /*1c90*/  USHF.L.U32 UR26, UR30, 0x6, URZ ;  /* 0x000000061e1a7899 */ /* 0x000fe2000800063f */
[----:B---3--:R-:W-:Y:S01]  /*1ca0*/  LEA.HI R11, R11, R12, RZ, 0x5 ;  /* 0x0000000c0b0b7211 */ /* 0x008fe200078f28ff */
[----:B------:R-:W-:Y:S01]  /*1cb0*/  ULDC.64 UR28, c[0x0][0x3e0] ;  /* 0x0000f800001c7ab9 */ /* 0x000fe20000000a00 */
[----:B------:R-:W-:Y:S01]  /*1cc0*/  IMAD R2, R17, UR10, RZ ;  /* 0x0000000a11027c24 */ /* 0x000fe2000f8e02ff */
[----:B------:R-:W-:Y:S01]  /*1cd0*/  UIADD3 UR5, UP3, UP2, UR38, UR26, UR51 ;  /* 0x0000001a26057290 */ /* 0x000fe2000fa7e033 */
[----:B------:R-:W-:Y:S01]  /*1ce0*/  SHF.R.S32.HI R11, RZ, 0x5, R11 ;  /* 0x00000005ff0b7819 */ /* 0x000fe2000001140b */
[----:B------:R-:W-:Y:S01]  /*1cf0*/  USHF.R.S32.HI UR12, URZ, 0x1f, UR26 ;  /* 0x0000001f3f0c7899 */ /* 0x000fe2000801141a */
[----:B------:R-:W-:Y:S01]  /*1d00*/  IMAD R9, R241, UR11, R2 ;  /* 0x0000000bf1097c24 */ /* 0x000fe2000f8e0202 */
[----:B------:R-:W-:Y:S01]  /*1d10*/  LEA R200, P0, R6, UR14, 0x1 ;  /* 0x0000000e06c87c11 */ /* 0x000fe2000f8008ff */
[----:B------:R-:W-:Y:S01]  /*1d20*/  VIADD R2, R7, UR13 ;  /* 0x0000000d07027c36 */ /* 0x000fe20008000000 */
[----:B------:R-:W-:Y:S01]  /*1d30*/  ULDC.64 UR24, c[0x0][0x400] ;  /* 0x0001000000187ab9 */ /* 0x000fe20000000a00 */
[----:B------:R-:W-:Y:S01]  /*1d40*/  VIADD R5, R5, UR9 ;  /* 0x0000000905057c36 */ /* 0x000fe20008000000 */
[----:B------:R-:W-:-:S02]  /*1d50*/  UIADD3 UR9, UP1, UP0, UR52, UR5, UR56 ;  /* 0x0000000534097290 */ /* 0x000fc4000f83e038 */
[----:B------:R-:W-:Y:S01]  /*1d60*/  UIADD3.X UR5, UR19, UR12, UR54, UP3, UP2 ;  /* 0x0000000c13057290 */ /* 0x000fe20009fe4436 */
[----:B------:R-:W-:Y:S01]  /*1d70*/  LEA.HI.X R201, R6, UR15, R2, 0x1, P0 ;  /* 0x0000000f06c97c11 */ /* 0x000fe200080f0c02 */
[----:B------:R-:W-:Y:S01]  /*1d80*/  IMAD.WIDE.U32 R4, R241, UR10, R4 ;  /* 0x0000000af1047c25 */ /* 0x000fe2000f8e0004 */
[----:B------:R-:W-:Y:S01]  /*1d90*/  PLOP3.LUT P0, PT, PT, PT, UP4, 0x80, 0x0 ;  /* 0x000000000000781c */ /* 0x000fe20003f0f048 */
[----:B------:R-:W-:Y:S02]  /*1da0*/  UIADD3.X UR5, UR49, UR5, UR46, UP1, UP0 ;  /* 0x0000000531057290 */ /* 0x000fe40008fe042e */
[----:B------:R-:W-:Y:S01]  /*1db0*/  IMAD.IADD R5, R5, 0x1, R9 ;  /* 0x0000000105057824 */ /* 0x000fe200078e0209 */
[C---:B------:R-:W-:Y:S01]  /*1dc0*/  LEA R198, P3, R4.reuse, UR28, 0x1 ;  /* 0x0000001c04c67c11 */ /* 0x040fe2000f8608ff */
[----:B------:R-:W-:Y:S01]  /*1dd0*/  ULDC.64 UR40, c[0x0][0x2b0] ;  /* 0x0000ac0000287ab9 */ /* 0x000fe20000000a00 */
[----:B------:R-:W-:Y:S01]  /*1de0*/  ULDC.64 UR42, c[0x0][0x478] ;  /* 0x00011e00002a7ab9 */ /* 0x000fe20000000a00 */
[----:B------:R-:W-:Y:S01]  /*1df0*/  ULEA.HI.SX32 UR27, UR44, 0xffffffff, 0x1a ;  /* 0xffffffff2c1b7891 */ /* 0x000fe2000f8fd23f */
[----:B------:R-:W-:Y:S01]  /*1e00*/  LEA.HI.X R199, R4, UR29, R5, 0x1, P3 ;  /* 0x0000001d04c77c11 */ /* 0x000fe200098f0c05 */
[----:B------:R-:W-:-:S02]  /*1e10*/  UIMAD.WIDE UR18, UR18, 0x4, UR40 ;  /* 0x00000004121278a5 */ /* 0x000fc4000f8e0228 */
[----:B------:R-:W-:Y:S01]  /*1e20*/  UIMAD.WIDE UR16, UR16, 0x4, UR42 ;  /* 0x00000004101078a5 */ /* 0x000fe2000f8e022a */
[----:B--2---:R-:W-:-:S05]  /*1e30*/  IMAD R8, R11, UR30, R13 ;  /* 0x0000001e0b087c24 */ /* 0x004fca000f8e020d */
[----:B------:R-:W-:-:S04]  /*1e40*/  IADD3 R2, P2, R8, UR9, RZ ;  /* 0x0000000908027c10 */ /* 0x000fc8000ff5e0ff */
[----:B------:R-:W-:Y:S02]  /*1e50*/  LEA R213, P1, R2, UR24, 0x2 ;  /* 0x0000001802d57c11 */ /* 0x000fe4000f8210ff */
[----:B------:R-:W-:-:S04]  /*1e60*/  LEA.HI.X.SX32 R8, R8, UR5, 0x1, P2 ;  /* 0x0000000508087c11 */ /* 0x000fc800090f0eff */
[----:B------:R-:W-:Y:S01]  /*1e70*/  LEA.HI.X R212, R2, UR25, R8, 0x2, P1 ;  /* 0x0000001902d47c11 */ /* 0x000fe200088f1408 */
[----:B------:R-:W-:Y:S06]  /*1e80*/  @!P0 BRA `(.L_x_803) ;  /* 0x0000006000cc8947 */ /* 0x000fec0003800000 */
[----:B------:R-:W-:Y:S01]  /*1e90*/  UIMAD UR10, UR36, -0x80, UR8 ;  /* 0xffffff80240a78a4 */ /* 0x000fe2000f8e0208 */
[C---:B------:R-:W-:Y:S01]  /*1ea0*/  VIADD R2, R241.reuse, 0x40 ;  /* 0x00000040f1027836 */ /* 0x040fe20000000000 */
[----:B------:R-:W-:Y:S01]  /*1eb0*/  UIMAD UR11, UR53, UR22, URZ ;  /* 0x00000016350b72a4 */ /* 0x000fe2000f8e023f */
[----:B------:R-:W-:Y:S01]  /*1ec0*/  IMAD.U32 R6, RZ, RZ, UR22 ;  /* 0x00000016ff067e24 */ /* 0x000fe2000f8e00ff */
[----:B------:R-:W-:Y:S01]  /*1ed0*/  UIMAD UR12, UR53, UR20, URZ ;  /* 0x00000014350c72a4 */ /* 0x000fe2000f8e023f */
[----:B------:R-:W-:Y:S01]  /*1ee0*/  IMAD.U32 R4, RZ, RZ, UR20 ;  /* 0x00000014ff047e24 */ /* 0x000fe2000f8e00ff */
[----:B------:R-:W-:Y:S01]  /*1ef0*/  ISETP.GE.AND P2, PT, R241, UR10, PT ;  /* 0x0000000af1007c0c */ /* 0x000fe2000bf46270 */
[----:B------:R-:W-:Y:S01]  /*1f00*/  UMOV UR9, UR27 ;  /* 0x0000001b00097c82 */ /* 0x000fe20008000000 */
[----:B------:R-:W-:Y:S01]  /*1f10*/  ISETP.GE.AND P1, PT, R2, UR10, PT ;  /* 0x0000000a02007c0c */ /* 0x000fe2000bf26270 */
[----:B------:R-:W-:Y:S01]  /*1f20*/  UIMAD UR5, UR9, -0x40, UR32 ;  /* 0xffffffc0090578a4 */ /* 0x000fe2000f8e0220 */
[----:B------:R-:W-:Y:S01]  /*1f30*/  VIADD R2, R252, 0x20 ;  /* 0x00000020fc027836 */ /* 0x000fe20000000000 */
[----:B------:R-:W-:Y:S01]  /*1f40*/  UIMAD UR11, UR31, UR23, UR11 ;  /* 0x000000171f0b72a4 */ /* 0x000fe2000f8e020b */
[----:B------:R-:W-:Y:S01]  /*1f50*/  IMAD.WIDE.U32 R6, R6, UR31, R250 ;  /* 0x0000001f06067c25 */ /* 0x000fe2000f8e00fa */
[----:B------:R-:W-:-:S02]  /*1f60*/  UIMAD UR14, UR31, UR21, UR12 ;  /* 0x000000151f0e72a4 */ /* 0x000fc4000f8e020c */
[----:B------:R-:W-:Y:S01]  /*1f70*/  ISETP.GE.AND P5, PT, R2, UR5, PT ;  /* 0x0000000502007c0c */ /* 0x000fe2000bfa6270 */
[----:B------:R-:W-:Y:S01]  /*1f80*/  IMAD.WIDE.U32 R4, R4, UR31, R250 ;  /* 0x0000001f04047c25 */ /* 0x000fe2000f8e00fa */
[----:B------:R-:W-:Y:S01]  /*1f90*/  IADD3 R6, P3, R6, UR48, RZ ;  /* 0x0000003006067c10 */ /* 0x000fe2000ff7e0ff */
[----:B------:R-:W-:Y:S01]  /*1fa0*/  ULDC.64 UR12, c[0x0][0x260] ;  /* 0x00009800000c7ab9 */ /* 0x000fe20000000a00 */
[----:B------:R-:W1:Y:S01]  /*1fb0*/  @!P2 LDC.64 R20, c[0x0][0x218] ;  /* 0x00008600ff14ab82 */ /* 0x000e620000000a00 */
[----:B------:R-:W-:Y:S01]  /*1fc0*/  VIADD R8, R252, 0x8 ;  /* 0x00000008fc087836 */ /* 0x000fe20000000000 */
[----:B------:R-:W-:Y:S01]  /*1fd0*/  IADD3 R4, P0, R4, UR33, RZ ;  /* 0x0000002104047c10 */ /* 0x000fe2000ff1e0ff */
[----:B------:R-:W-:Y:S01]  /*1fe0*/  IMAD.U32 R2, RZ, RZ, UR11 ;  /* 0x0000000bff027e24 */ /* 0x000fe2000f8e00ff */
[----:B------:R-:W-:Y:S01]  /*1ff0*/  ULDC.64 UR10, c[0x0][0x268] ;  /* 0x00009a00000a7ab9 */ /* 0x000fe20000000a00 */
[----:B------:R-:W-:Y:S01]  /*2000*/  IMAD.U32 R9, RZ, RZ, UR14 ;  /* 0x0000000eff097e24 */ /* 0x000fe2000f8e00ff */
[----:B------:R-:W-:Y:S01]  /*2010*/  ISETP.GE.AND P6, PT, R8, UR5, PT ;  /* 0x0000000508007c0c */ /* 0x000fe2000bfc6270 */
[C---:B------:R-:W-:Y:S01]  /*2020*/  IMAD R8, R10.reuse, UR12, RZ ;  /* 0x0000000c0a087c24 */ /* 0x040fe2000f8e02ff */
[----:B------:R-:W-:Y:S01]  /*2030*/  IADD3.X R7, R7, UR50, R2, P3, !PT ;  /* 0x0000003207077c10 */ /* 0x000fe20009ffe402 */
[----:B------:R-:W-:Y:S01]  /*2040*/  IMAD R2, R10, UR10, RZ ;  /* 0x0000000a0a027c24 */ /* 0x000fe2000f8e02ff */
[----:B------:R-:W-:Y:S01]  /*2050*/  IADD3.X R5, R5, UR34, R9, P0, !PT ;  /* 0x0000002205057c10 */ /* 0x000fe200087fe409 */
[C---:B------:R-:W-:Y:S01]  /*2060*/  IMAD R9, R0.reuse, UR13, R8 ;  /* 0x0000000d00097c24 */ /* 0x040fe2000f8e0208 */
[----:B------:R-:W2:Y:S01]  /*2070*/  @!P1 LDC.64 R18, c[0x0][0x218] ;  /* 0x00008600ff129b82 */ /* 0x000ea20000000a00 */
[----:B------:R-:W-:Y:S01]  /*2080*/  IMAD.WIDE.U32 R6, R0, UR12, R6 ;  /* 0x0000000c00067c25 */ /* 0x000fe2000f8e0006 */
[----:B------:R-:W-:-:S03]  /*2090*/  UMOV UR12, UR18 ;  /* 0x00000012000c7c82 */ /* 0x000fc60008000000 */
[C---:B------:R-:W-:Y:S01]  /*20a0*/  IMAD R8, R0.reuse, UR11, R2 ;  /* 0x0000000b00087c24 */ /* 0x040fe2000f8e0202 */
[C---:B------:R-:W-:Y:S01]  /*20b0*/  @!P1 IADD3 R2, P0, R241.reuse, 0x40, RZ ;  /* 0x00000040f1029810 */ /* 0x040fe20007f1e0ff */
[----:B------:R-:W-:Y:S01]  /*20c0*/  IMAD.WIDE.U32 R4, R0, UR10, R4 ;  /* 0x0000000a00047c25 */ /* 0x000fe2000f8e0004 */
[----:B------:R-:W-:Y:S01]  /*20d0*/  @!P1 IADD3 R0, P3, R241, 0x40, RZ ;  /* 0x00000040f1009810 */ /* 0x000fe20007f7e0ff */
[----:B------:R-:W-:Y:S02]  /*20e0*/  ULEA.HI UR10, UR9, UR9, URZ, 0x1 ;  /* 0x00000009090a7291 */ /* 0x000fe4000f8f083f */
[----:B------:R-:W-:Y:S01]  /*20f0*/  @!P2 IMAD R11, R17, UR22, RZ ;  /* 0x00000016110bac24 */ /* 0x000fe2000f8e02ff */
[----:B------:R-:W-:Y:S01]  /*2100*/  UMOV UR11, UR19 ;  /* 0x00000013000b7c82 */ /* 0x000fe20008000000 */
[----:B------:R-:W-:Y:S01]  /*2110*/  IMAD.IADD R7, R7, 0x1, R9 ;  /* 0x0000000107077824 */ /* 0x000fe200078e0209 */
[----:B------:R-:W-:Y:S01]  /*2120*/  ULOP3.LUT UR10, UR10, 0xfffffffe, URZ, 0xc0, !UPT ;  /* 0xfffffffe0a0a7892 */ /* 0x000fe2000f8ec03f */
[----:B------:R-:W-:Y:S01]  /*2130*/  @!P1 IMAD.X R10, RZ, RZ, R17, P3 ;  /* 0x000000ffff0a9224 */ /* 0x000fe200018e0611 */
[----:B------:R-:W-:Y:S01]  /*2140*/  ISETP.GE.AND P3, PT, R241, UR5, PT ;  /* 0x00000005f1007c0c */ /* 0x000fe2000bf66270 */
[----:B------:R-:W-:Y:S01]  /*2150*/  IMAD.IADD R5, R5, 0x1, R8 ;  /* 0x0000000105057824 */ /* 0x000fe200078e0208 */
[----:B------:R-:W-:Y:S01]  /*2160*/  UIADD3 UR10, UR9, -UR10, URZ ;  /* 0x8000000a090a7290 */ /* 0x000fe2000fffe03f */
[----:B------:R-:W-:-:S02]  /*2170*/  @!P1 IMAD.MOV.U32 R8, RZ, RZ, R6 ;  /* 0x000000ffff089224 */ /* 0x000fc400078e0006 */
[----:B------:R-:W-:Y:S01]  /*2180*/  @!P1 IMAD.MOV.U32 R9, RZ, RZ, R7 ;  /* 0x000000ffff099224 */ /* 0x000fe200078e0007 */
[----:B------:R-:W-:Y:S01]  /*2190*/  UISETP.NE.AND UP0, UPT, UR10, 0x1, UPT ;  /* 0x000000010a00788c */ /* 0x000fe2000bf05270 */
[----:B------:R-:W-:Y:S02]  /*21a0*/  @!P2 IMAD R16, R241, UR23, R11 ;  /* 0x00000017f110ac24 */ /* 0x000fe4000f8e020b */
[----:B------:R-:W-:Y:S02]  /*21b0*/  @!P1 IMAD R14, R10, UR22, RZ ;  /* 0x000000160a0e9c24 */ /* 0x000fe4000f8e02ff */
[----:B------:R-:W-:Y:S02]  /*21c0*/  IMAD.MOV.U32 R238, RZ, RZ, 0x7f800000 ;  /* 0x7f800000ffee7424 */ /* 0x000fe400078e00ff */
[----:B------:R-:W-:Y:S02]  /*21d0*/  IMAD.MOV.U32 R239, RZ, RZ, 0x7f800000 ;  /* 0x7f800000ffef7424 */ /* 0x000fe400078e00ff */
[----:B------:R-:W-:-:S02]  /*21e0*/  IMAD.MOV.U32 R236, RZ, RZ, 0x7f800000 ;  /* 0x7f800000ffec7424 */ /* 0x000fc400078e00ff */
[----:B------:R-:W-:Y:S01]  /*21f0*/  IMAD.MOV.U32 R237, RZ, RZ, 0x7f800000 ;  /* 0x7f800000ffed7424 */ /* 0x000fe200078e00ff */
[----:B------:R-:W-:Y:S01]  /*2200*/  UMOV UR13, UR17 ;  /* 0x00000011000d7c82 */ /* 0x000fe20008000000 */
[----:B------:R-:W-:Y:S01]  /*2210*/  @!P2 IMAD.WIDE.U32 R10, R241, UR22, R6 ;  /* 0x00000016f10aac25 */ /* 0x000fe2000f8e0006 */
[----:B------:R-:W-:-:S03]  /*2220*/  UMOV UR14, UR16 ;  /* 0x00000010000e7c82 */ /* 0x000fc60008000000 */
[----:B------:R-:W-:Y:S01]  /*2230*/  IMAD R240, RZ, RZ, -UR26 ;  /* 0x8000001afff07e24 */ /* 0x000fe2000f8e02ff */
[----:B------:R-:W-:Y:S01]  /*2240*/  CS2R R126, SRZ ;  /* 0x00000000007e7805 */ /* 0x000fe2000001ff00 */
[----:B------:R-:W-:Y:S01]  /*2250*/  @!P1 IMAD.WIDE.U32 R6, R0, UR22, R8 ;  /* 0x0000001600069c25 */ /* 0x000fe2000f8e0008 */
[----:B------:R-:W-:Y:S02]  /*2260*/  CS2R R124, SRZ ;  /* 0x00000000007c7805 */ /* 0x000fe4000001ff00 */
[----:B------:R-:W-:Y:S02]  /*2270*/  CS2R R130, SRZ ;  /* 0x0000000000827805 */ /* 0x000fe4000001ff00 */
[----:B------:R-:W-:Y:S01]  /*2280*/  CS2R R128, SRZ ;  /* 0x0000000000807805 */ /* 0x000fe2000001ff00 */
[----:B------:R-:W-:Y:S01]  /*2290*/  @!P1 IMAD.X R15, RZ, RZ, R17, P0 ;  /* 0x000000ffff0f9224 */ /* 0x000fe200000e0611 */
[----:B-1----:R-:W-:Y:S01]  /*22a0*/  @!P2 LEA R8, P0, R10, R20, 0x1 ;  /* 0x000000140a08a211 */ /* 0x002fe200078008ff */
[----:B------:R-:W-:Y:S01]  /*22b0*/  @!P2 IMAD.IADD R9, R11, 0x1, R16 ;  /* 0x000000010b09a824 */ /* 0x000fe200078e0210 */
[----:B------:R-:W-:Y:S01]  /*22c0*/  CS2R R122, SRZ ;  /* 0x00000000007a7805 */ /* 0x000fe2000001ff00 */
[----:B------:R-:W-:Y:S01]  /*22d0*/  @!P1 IMAD R14, R0, UR23, R14 ;  /* 0x00000017000e9c24 */ /* 0x000fe2000f8e020e */
[----:B------:R-:W-:Y:S01]  /*22e0*/  CS2R R120, SRZ ;  /* 0x0000000000787805 */ /* 0x000fe2000001ff00 */
[----:B------:R-:W-:Y:S01]  /*22f0*/  @!P1 IMAD.MOV.U32 R12, RZ, RZ, R4 ;  /* 0x000000ffff0c9224 */ /* 0x000fe200078e0004 */
[----:B------:R-:W-:Y:S01]  /*2300*/  @!P2 LEA.HI.X R9, R10, R21, R9, 0x1, P0 ;  /* 0x000000150a09a211 */ /* 0x000fe200000f0c09 */
[----:B------:R-:W-:Y:S01]  /*2310*/  @!P1 IMAD.MOV.U32 R13, RZ, RZ, R5 ;  /* 0x000000ffff0d9224 */ /* 0x000fe200078e0005 */
[----:B------:R-:W-:Y:S01]  /*2320*/  PLOP3.LUT P0, PT, PT, PT, UP5, 0x80, 0x0 ;  /* 0x000000000000781c */ /* 0x000fe20003f0f058 */
[----:B------:R-:W-:Y:S01]  /*2330*/  @!P1 IMAD R0, R15, UR20, RZ ;  /* 0x000000140f009c24 */ /* 0x000fe2000f8e02ff */
[----:B--2---:R-:W-:Y:S01]  /*2340*/  @!P1 LEA R10, P4, R6, R18, 0x1 ;  /* 0x00000012060a9211 */ /* 0x004fe200078808ff */
[----:B------:R-:W-:Y:S01]  /*2350*/  @!P1 IMAD.WIDE.U32 R12, R2, UR20, R12 ;  /* 0x00000014020c9c25 */ /* 0x000fe2000f8e000c */
[----:B------:R-:W-:-:S02]  /*2360*/  CS2R R118, SRZ ;  /* 0x0000000000767805 */ /* 0x000fc4000001ff00 */
[----:B------:R-:W-:Y:S02]  /*2370*/  CS2R R116, SRZ ;  /* 0x0000000000747805 */ /* 0x000fe4000001ff00 */
[----:B------:R-:W-:Y:S01]  /*2380*/  CS2R R110, SRZ ;  /* 0x00000000006e7805 */ /* 0x000fe2000001ff00 */
[----:B------:R-:W-:Y:S01]  /*2390*/  @!P1 IMAD R15, R2, UR21, R0 ;  /* 0x00000015020f9c24 */ /* 0x000fe2000f8e0200 */
[----:B------:R-:W-:Y:S01]  /*23a0*/  CS2R R108, SRZ ;  /* 0x00000000006c7805 */ /* 0x000fe2000001ff00 */
[----:B------:R-:W-:Y:S01]  /*23b0*/  @!P1 IMAD.IADD R2, R7, 0x1, R14 ;  /* 0x0000000107029824 */ /* 0x000fe200078e020e */
[----:B------:R-:W-:Y:S01]  /*23c0*/  CS2R R114, SRZ ;  /* 0x0000000000727805 */ /* 0x000fe2000001ff00 */
[----:B------:R-:W-:Y:S01]  /*23d0*/  @!P2 IMAD R0, R17, UR20, RZ ;  /* 0x000000141100ac24 */ /* 0x000fe2000f8e02ff */
[----:B------:R-:W-:Y:S01]  /*23e0*/  CS2R R112, SRZ ;  /* 0x0000000000707805 */ /* 0x000fe2000001ff00 */
[----:B------:R-:W-:Y:S01]  /*23f0*/  @P0 BAR.SYNC.DEFER_BLOCKING 0x0 ;  /* 0x0000000000000b1d */ /* 0x000fe20000010000 */
[----:B------:R-:W-:Y:S01]  /*2400*/  @!P1 LEA.HI.X R11, R6, R19, R2, 0x1, P4 ;  /* 0x00000013060b9211 */ /* 0x000fe200020f0c02 */
[C---:B------:R-:W-:Y:S01]  /*2410*/  VIADD R2, R246.reuse, 0x1800 ;  /* 0x00001800f6027836 */ /* 0x040fe20000000000 */
[----:B------:R-:W-:Y:S01]  /*2420*/  PLOP3.LUT P0, PT, PT, PT, UP0, 0x80, 0x0 ;  /* 0x000000000000781c */ /* 0x000fe20003f0f008 */
[----:B------:R-:W-:Y:S01]  /*2430*/  @!P2 IMAD R14, R241, UR21, R0 ;  /* 0x00000015f10eac24 */ /* 0x000fe2000f8e0200 */
[----:B------:R-:W-:-:S03]  /*2440*/  LEA R0, R246, UR4, 0x1 ;  /* 0x00000004f6007c11 */ /* 0x000fc6000f8e08ff */
[----:B------:R-:W1:Y:S01]  /*2450*/  @!P2 LDC.64 R6, c[0x0][0x220] ;  /* 0x00008800ff06ab82 */ /* 0x000e620000000a00 */
[----:B------:R-:W-:Y:S01]  /*2460*/  SEL R2, R2, R246, !P0 ;  /* 0x000000f602027207 */ /* 0x000fe20004000000 */
[----:B------:R-:W-:Y:S01]  /*2470*/  @!P2 IMAD.WIDE.U32 R4, R241, UR20, R4 ;  /* 0x00000014f104ac25 */ /* 0x000fe2000f8e0004 */
[----:B------:R-:W-:Y:S02]  /*2480*/  ISETP.GE.AND P4, PT, R252, UR5, PT ;  /* 0x00000005fc007c0c */ /* 0x000fe4000bf86270 */
[----:B------:R-:W-:Y:S02]  /*2490*/  CS2R R106, SRZ ;  /* 0x00000000006a7805 */ /* 0x000fe4000001ff00 */
[----:B------:R-:W-:Y:S01]  /*24a0*/  LEA R203, R2, UR4, 0x1 ;  /* 0x0000000402cb7c11 */ /* 0x000fe2000f8e08ff */
[----:B------:R-:W-:Y:S01]  /*24b0*/  @!P2 IMAD.IADD R2, R5, 0x1, R14 ;  /* 0x000000010502a824 */ /* 0x000fe200078e020e */
[----:B------:R-:W-:Y:S01]  /*24c0*/  CS2R R104, SRZ ;  /* 0x0000000000687805 */ /* 0x000fe2000001ff00 */
[----:B------:R-:W2:Y:S01]  /*24d0*/  @!P1 LDC.64 R16, c[0x0][0x220] ;  /* 0x00008800ff109b82 */ /* 0x000ea20000000a00 */
[----:B------:R-:W-:Y:S01]  /*24e0*/  IMAD.SHL.U32 R245, R252, 0x4, RZ ;  /* 0x00000004fcf57824 */ /* 0x000fe200078e00ff */
        /* <DEDUP_REMOVED lines=17> */
[----:B------:R-:W-:Y:S02]  /*2600*/  CS2R R74, SRZ ;  /* 0x00000000004a7805 */ /* 0x000fe4000001ff00 */
[----:B------:R-:W-:Y:S02]  /*2610*/  CS2R R72, SRZ ;  /* 0x0000000000487805 */ /* 0x000fe4000001ff00 */
[----:B------:R-:W-:Y:S01]  /*2620*/  CS2R R70, SRZ ;  /* 0x0000000000467805 */ /* 0x000fe2000001ff00 */
[----:B------:R-:W-:Y:S01]  /*2630*/  @P3 STS.128 [R0+0x7000], RZ ;  /* 0x007000ff00003388 */ /* 0x000fe20000000c00 */
[----:B------:R-:W-:Y:S02]  /*2640*/  CS2R R68, SRZ ;  /* 0x0000000000447805 */ /* 0x000fe4000001ff00 */
[----:B------:R-:W-:-:S02]  /*2650*/  CS2R R62, SRZ ;  /* 0x00000000003e7805 */ /* 0x000fc4000001ff00 */
[----:B------:R-:W-:Y:S01]  /*2660*/  CS2R R60, SRZ ;  /* 0x00000000003c7805 */ /* 0x000fe2000001ff00 */
[----:B------:R-:W-:Y:S01]  /*2670*/  @P3 STS.128 [R0+0x8000], RZ ;  /* 0x008000ff00003388 */ /* 0x000fe20000000c00 */
[----:B------:R-:W-:Y:S02]  /*2680*/  CS2R R66, SRZ ;  /* 0x0000000000427805 */ /* 0x000fe4000001ff00 */
[----:B------:R-:W-:Y:S02]  /*2690*/  CS2R R64, SRZ ;  /* 0x0000000000407805 */ /* 0x000fe4000001ff00 */
[----:B------:R-:W-:Y:S01]  /*26a0*/  CS2R R58, SRZ ;  /* 0x00000000003a7805 */ /* 0x000fe2000001ff00 */
[----:B------:R-:W-:Y:S01]  /*26b0*/  @!PT LDS RZ, [RZ] ;  /* 0x00000000fffff984 */ /* 0x000fe20000000800 */
[----:B------:R-:W-:Y:S01]  /*26c0*/  @!PT LDS RZ, [RZ] ;  /* 0x00000000fffff984 */ /* 0x000fe20000000800 */
[----:B------:R-:W-:Y:S01]  /*26d0*/  @!PT LDS RZ, [RZ] ;  /* 0x00000000fffff984 */ /* 0x000fe20000000800 */
[----:B------:R-:W-:Y:S01]  /*26e0*/  @!P3 LDGSTS.E.BYPASS.LTC128B.128 [R0+0x6000], desc[UR6][R198.64] ;  /* 0x06000000c600bfae */ /* 0x000fe2000b901d46 */
[----:B------:R-:W-:Y:S02]  /*26f0*/  CS2R R56, SRZ ;  /* 0x0000000000387805 */ /* 0x000fe4000001ff00 */
[----:B------:R-:W-:-:S02]  /*2700*/  CS2R R54, SRZ ;  /* 0x0000000000367805 */ /* 0x000fc4000001ff00 */
[----:B------:R-:W-:Y:S01]  /*2710*/  CS2R R52, SRZ ;  /* 0x0000000000347805 */ /* 0x000fe2000001ff00 */
[----:B------:R-:W-:Y:S01]  /*2720*/  @!P3 LDGSTS.E.BYPASS.LTC128B.128 [R0+0x7000], desc[UR6][R198.64+0x40] ;  /* 0x07000040c600bfae */ /* 0x000fe2000b901d46 */
[----:B------:R-:W-:Y:S02]  /*2730*/  CS2R R46, SRZ ;  /* 0x00000000002e7805 */ /* 0x000fe4000001ff00 */
[----:B------:R-:W-:Y:S02]  /*2740*/  CS2R R44, SRZ ;  /* 0x00000000002c7805 */ /* 0x000fe4000001ff00 */
[----:B------:R-:W-:Y:S01]  /*2750*/  CS2R R50, SRZ ;  /* 0x0000000000327805 */ /* 0x000fe2000001ff00 */
[----:B------:R-:W-:Y:S01]  /*2760*/  @!P3 LDGSTS.E.BYPASS.LTC128B.128 [R0+0x8000], desc[UR6][R198.64+0x80] ;  /* 0x08000080c600bfae */ /* 0x000fe2000b901d46 */
[----:B------:R-:W-:Y:S02]  /*2770*/  CS2R R48, SRZ ;  /* 0x0000000000307805 */ /* 0x000fe4000001ff00 */
[----:B------:R-:W-:-:S02]  /*2780*/  CS2R R42, SRZ ;  /* 0x00000000002a7805 */ /* 0x000fc4000001ff00 */
[----:B------:R-:W-:Y:S01]  /*2790*/  CS2R R40, SRZ ;  /* 0x0000000000287805 */ /* 0x000fe2000001ff00 */
[----:B------:R-:W-:Y:S01]  /*27a0*/  @P3 STS [R203], RZ ;  /* 0x000000ffcb003388 */ /* 0x000fe20000000800 */
[----:B------:R-:W-:Y:S02]  /*27b0*/  CS2R R38, SRZ ;  /* 0x0000000000267805 */ /* 0x000fe4000001ff00 */
[----:B------:R-:W-:Y:S01]  /*27c0*/  CS2R R36, SRZ ;  /* 0x0000000000247805 */ /* 0x000fe2000001ff00 */
[----:B------:R-:W-:Y:S01]  /*27d0*/  UIMAD UR34, UR30, 0x18, URZ ;  /* 0x000000181e2278a4 */ /* 0x000fe2000f8e023f */
[----:B------:R-:W-:Y:S01]  /*27e0*/  @P3 STS [R203+0x4], RZ ;  /* 0x000004ffcb003388 */ /* 0x000fe20000000800 */
[----:B------:R-:W-:Y:S02]  /*27f0*/  USHF.L.U32 UR33, UR30, 0x5, URZ ;  /* 0x000000051e217899 */ /* 0x000fe4000800063f */
[----:B------:R-:W-:Y:S01]  /*2800*/  UIMAD UR32, UR30, 0x28, URZ ;  /* 0x000000281e2078a4 */ /* 0x000fe2000f8e023f */
[----:B------:R-:W-:Y:S01]  /*2810*/  @P3 STS [R203+0x8], RZ ;  /* 0x000008ffcb003388 */ /* 0x000fe20000000800 */
[----:B------:R-:W-:-:S03]  /*2820*/  ULDC UR10, c[0x0][0x2ec] ;  /* 0x0000bb00000a7ab9 */ /* 0x000fc60000000800 */
        /* <DEDUP_REMOVED lines=15> */
[----:B-1----:R-:W-:-:S03]  /*2920*/  @!P2 LEA R6, P3, R4, R6, 0x1 ;  /* 0x000000060406a211 */ /* 0x002fc600078608ff */
[----:B------:R-:W-:Y:S01]  /*2930*/  @P2 STS [R0+0x9000], RZ ;  /* 0x009000ff00002388 */ /* 0x000fe20000000800 */
[----:B------:R-:W-:Y:S01]  /*2940*/  @!P2 LEA.HI.X R7, R4, R7, R2, 0x1, P3 ;  /* 0x000000070407a211 */ /* 0x000fe200018f0c02 */
[----:B------:R-:W-:Y:S01]  /*2950*/  @!P1 IMAD.IADD R2, R13, 0x1, R15 ;  /* 0x000000010d029824 */ /* 0x000fe200078e020f */
[C---:B--2---:R-:W-:Y:S01]  /*2960*/  @!P1 LEA R4, P3, R12.reuse, R16, 0x1 ;  /* 0x000000100c049211 */ /* 0x044fe200078608ff */
[----:B------:R-:W-:Y:S03]  /*2970*/  @P2 STS [R0+0x9004], RZ ;  /* 0x009004ff00002388 */ /* 0x000fe60000000800 */
[----:B------:R-:W-:Y:S01]  /*2980*/  @!P1 LEA.HI.X R5, R12, R17, R2, 0x1, P3 ;  /* 0x000000110c059211 */ /* 0x000fe200018f0c02 */
[----:B------:R-:W-:Y:S01]  /*2990*/  @P2 STS.64 [R0+0x9008], RZ ;  /* 0x009008ff00002388 */ /* 0x000fe20000000a00 */
[----:B------:R-:W-:-:S03]  /*29a0*/  VIADD R2, R252, 0x28 ;  /* 0x00000028fc027836 */ /* 0x000fc60000000000 */
        /* <DEDUP_REMOVED lines=16> */
[----:B------:R-:W-:Y:S01]  /*2ab0*/  @!P1 LDGSTS.E.BYPASS.LTC128B.128 [R0+0xe000], desc[UR6][R10.64+0x80] ;  /* 0x0e0000800a009fae */ /* 0x000fe2000b901d46 */
[----:B-1----:R-:W-:-:S03]  /*2ac0*/  SHF.R.S32.HI R8, RZ, 0x1f, R252 ;  /* 0x0000001fff087819 */ /* 0x002fc600000114fc */
        /* <DEDUP_REMOVED lines=11> */
[----:B------:R-:W-:-:S03]  /*2b80*/  ISETP.GE.AND P2, PT, R2, UR5, PT ;  /* 0x0000000502007c0c */ /* 0x000fc6000bf46270 */
        /* <DEDUP_REMOVED lines=9> */
[----:B-1----:R-:W-:Y:S01]  /*2c20*/  IMAD.SHL.U32 R6, R252, 0x4, RZ ;  /* 0x00000004fc067824 */ /* 0x002fe200078e00ff */
[----:B------:R-:W-:-:S02]  /*2c30*/  USHF.L.U32 UR17, UR30, 0x4, URZ ;  /* 0x000000041e117899 */ /* 0x000fc4000800063f */
[----:B------:R-:W0:Y:S02]  /*2c40*/  LDGDEPBAR ;  /* 0x00000000000079af */ /* 0x000e240000000000 */
[----:B---3--:R-:W-:Y:S02]  /*2c50*/  IADD3 R4, P3, R6, UR12, RZ ;  /* 0x0000000c06047c10 */ /* 0x008fe4000ff7e0ff */
[----:B--2---:R-:W-:Y:S02]  /*2c60*/  SHF.R.S32.HI R0, RZ, 0x1f, R2 ;  /* 0x0000001fff007819 */ /* 0x004fe40000011402 */
[----:B------:R-:W-:Y:S02]  /*2c70*/  @!P2 LEA R6, P1, R2, UR12, 0x2 ;  /* 0x0000000c0206ac11 */ /* 0x000fe4000f8210ff */
[----:B------:R-:W-:Y:S02]  /*2c80*/  SHF.L.U64.HI R5, R252, 0x2, R8 ;  /* 0x00000002fc057819 */ /* 0x000fe40000010208 */
[----:B------:R-:W-:-:S02]  /*2c90*/  @!P2 LEA.HI.X R7, R2, UR11, R0, 0x2, P1 ;  /* 0x0000000b0207ac11 */ /* 0x000fc400088f1400 */
[----:B------:R-:W-:-:S03]  /*2ca0*/  IADD3.X R5, R5, UR11, RZ, P3, !PT ;  /* 0x0000000b05057c10 */ /* 0x000fc60009ffe4ff */
[----:B------:R1:W5:Y:S04]  /*2cb0*/  @!P2 LDG.E R237, desc[UR6][R6.64] ;  /* 0x0000000606eda981 */ /* 0x000368000c1e1900 */
[----:B------:R1:W5:Y:S04]  /*2cc0*/  @!P4 LDG.E R238, desc[UR6][R4.64] ;  /* 0x0000000604eec981 */ /* 0x000368000c1e1900 */
[----:B------:R1:W5:Y:S04]  /*2cd0*/  @!P6 LDG.E R239, desc[UR6][R4.64+0x20] ;  /* 0x0000200604efe981 */ /* 0x000368000c1e1900 */
[----:B------:R1:W5:Y:S01]  /*2ce0*/  @!P5 LDG.E R236, desc[UR6][R4.64+0x80] ;  /* 0x0000800604ecd981 */ /* 0x000362000c1e1900 */
[----:B------:R-:W-:-:S02]  /*2cf0*/  USHF.L.U32 UR16, UR30, 0x3, URZ ;  /* 0x000000031e107899 */ /* 0x000fc4000800063f */
[----:B------:R-:W-:Y:S02]  /*2d00*/  UIADD3 UR27, UR17, 0x20, URZ ;  /* 0x00000020111b7890 */ /* 0x000fe4000fffe03f */
        /* <DEDUP_REMOVED lines=11> */
[----:B------:R-:W-:Y:S01]  /*2dc0*/  UIADD3 UR5, UR31, 0x80, URZ ;  /* 0x000000801f057890 */ /* 0x000fe2000fffe03f */
[----:B------:R-:W-:Y:S01]  /*2dd0*/  SHF.L.U64.HI R244, R252, 0x2, R8 ;  /* 0x00000002fcf47819 */ /* 0x000fe20000010208 */
[----:B------:R-:W-:Y:S01]  /*2de0*/  UIADD3 UR23, UR16, UR24, URZ ;  /* 0x0000001810177290 */ /* 0x000fe2000fffe03f */
[----:B------:R-:W-:Y:S01]  /*2df0*/  LEA R175, R2, UR4, 0x1 ;  /* 0x0000000402af7c11 */ /* 0x000fe2000f8e08ff */
[----:B------:R-:W-:Y:S01]  /*2e00*/  UIADD3 UR18, UR16, UR19, URZ ;  /* 0x0000001310127290 */ /* 0x000fe2000fffe03f */
[----:B------:R-:W-:Y:S01]  /*2e10*/  LEA R172, R0, UR4, 0x1 ;  /* 0x0000000400ac7c11 */ /* 0x000fe2000f8e08ff */
[----:B------:R-:W-:-:S02]  /*2e20*/  UIMAD UR31, UR30, 0x30, URZ ;  /* 0x000000301e1f78a4 */ /* 0x000fc4000f8e023f */
[----:B------:R-:W-:Y:S02]  /*2e30*/  UISETP.GE.AND UP0, UPT, UR5, UR8, UPT ;  /* 0x000000080500728c */ /* 0x000fe4000bf06270 */
[----:B------:R-:W-:Y:S02]  /*2e40*/  UIMAD UR30, UR30, 0x38, URZ ;  /* 0x000000381e1e78a4 */ /* 0x000fe4000f8e023f */
[----:B------:R-:W-:Y:S02]  /*2e50*/  UIADD3 UR29, UR16, UR23, URZ ;  /* 0x00000017101d7290 */ /* 0x000fe4000fffe03f */
[----:B------:R-:W-:Y:S01]  /*2e60*/  UIADD3 UR28, UR16, UR18, URZ ;  /* 0x00000012101c7290 */ /* 0x000fe2000fffe03f */
[----:B-1----:R-:W-:-:S11]  /*2e70*/  ULDC UR5, c[0x0][0x39c] ;  /* 0x0000e70000057ab9 */ /* 0x002fd60000000800 */
.L_x_806:
[----:B------:R-:W0:Y:S01]  /*2e80*/  LDGDEPBAR ;  /* 0x00000000000079af */ /* 0x000e220000000000 */
[----:B------:R-:W-:Y:S01]  /*2e90*/  IADD3 R0, R180, R175, RZ ;  /* 0x000000afb4007210 */ /* 0x000fe20007ffe0ff */
[----:B------:R-:W-:Y:S01]  /*2ea0*/  UISETP.GE.AND UP3, UPT, UR9, 0x1, UPT ;  /* 0x000000010900788c */ /* 0x000fe2000bf66270 */
[----:B------:R-:W-:Y:S02]  /*2eb0*/  PLOP3.LUT P1, PT, PT, PT, UP0, 0x80, 0x0 ;  /* 0x000000000000781c */ /* 0x000fe40003f2f008 */
[----:B------:R-:W-:Y:S02]  /*2ec0*/  PLOP3.LUT P0, PT, PT, PT, UP0, 0x80, 0x0 ;  /* 0x000000000000781c */ /* 0x000fe40003f0f008 */
[----:B------:R-:W-:Y:S02]  /*2ed0*/  PLOP3.LUT P4, PT, PT, PT, UP0, 0x80, 0x0 ;  /* 0x000000000000781c */ /* 0x000fe40003f8f008 */
[----:B------:R-:W-:Y:S02]  /*2ee0*/  PLOP3.LUT P5, PT, PT, PT, UP0, 0x80, 0x0 ;  /* 0x000000000000781c */ /* 0x000fe40003faf008 */
[----:B-----5:R-:W-:Y:S02]  /*2ef0*/  FSETP.NEU.FTZ.AND P3, PT, R238, -INF , PT ;  /* 0xff800000ee00780b */ /* 0x020fe40003f7d000 */
[----:B------:R-:W-:Y:S02]  /*2f00*/  PLOP3.LUT P2, PT, PT, PT, UP0, 0x80, 0x0 ;  /* 0x000000000000781c */ /* 0x000fe40003f4f008 */
[----:B------:R-:W-:Y:S01]  /*2f10*/  PLOP3.LUT P6, PT, PT, PT, UP0, 0x80, 0x0 ;  /* 0x000000000000781c */ /* 0x000fe20003fcf008 */
[----:B------:R-:W-:Y:S04]  /*2f20*/  DEPBAR.LE SB0, 0x0 ;  /* 0x000080000000791a */ /* 0x000fe80000000000 */
[----:B------:R-:W-:Y:S06]  /*2f30*/  BAR.SYNC.DEFER_BLOCKING 0x0 ;  /* 0x0000000000007b1d */ /* 0x000fec0000010000 */
[----:B------:R-:W-:Y:S08]  /*2f40*/  LDSM.16.M88.4 R32, [R175] ;  /* 0x00000000af20783b */ /* 0x000ff00000000200 */
[----:B------:R-:W1:Y:S08]  /*2f50*/  LDSM.16.M88.4 R16, [R173+0x9000] ;  /* 0x00900000ad10783b */ /* 0x000e700000000200 */
[----:B------:R-:W2:Y:S08]  /*2f60*/  LDSM.16.M88.4 R28, [R175+0x800] ;  /* 0x00080000af1c783b */ /* 0x000eb00000000200 */
[----:B------:R-:W3:Y:S08]  /*2f70*/  LDSM.16.M88.4 R132, [R173+0x9400] ;  /* 0x00940000ad84783b */ /* 0x000ef00000000200 */
[----:B------:R-:W-:Y:S08]  /*2f80*/  LDSM.16.M88.4 R136, [R0] ;  /* 0x000000000088783b */ /* 0x000ff00000000200 */
[----:B------:R-:W4:Y:S01]  /*2f90*/  LDSM.16.M88.4 R140, [R174+0x9000] ;  /* 0x00900000ae8c783b */ /* 0x000f220000000200 */
[-C--:B-1----:R-:W-:Y:S07]  /*2fa0*/  HMMA.16816.F32.BF16 R4, R32, R16.reuse, RZ ;  /* 0x000000102004723c */ /* 0x082fee00000418ff */
[----:B------:R-:W1:Y:S01]  /*2fb0*/  LDSM.16.M88.4 R144, [R0+0x800] ;  /* 0x000800000090783b */ /* 0x000e620000000200 */
[C---:B--2---:R-:W-:Y:S07]  /*2fc0*/  HMMA.16816.F32.BF16 R8, R28.reuse, R16, RZ ;  /* 0x000000101c08723c */ /* 0x044fee00000418ff */
[----:B------:R-:W2:Y:S01]  /*2fd0*/  LDSM.16.M88.4 R148, [R174+0x9400] ;  /* 0x00940000ae94783b */ /* 0x000ea20000000200 */
[-C--:B------:R-:W-:Y:S07]  /*2fe0*/  HMMA.16816.F32.BF16 R12, R28, R18.reuse, RZ ;  /* 0x000000121c0c723c */ /* 0x080fee00000418ff */
[----:B------:R-:W-:Y:S01]  /*2ff0*/  LDSM.16.M88.4 R152, [R175+0x1000] ;  /* 0x00100000af98783b */ /* 0x000fe20000000200 */
[C---:B------:R-:W-:Y:S07]  /*3000*/  HMMA.16816.F32.BF16 R16, R32.reuse, R18, RZ ;  /* 0x000000122010723c */ /* 0x040fee00000418ff */
[----:B------:R-:W2:Y:S01]  /*3010*/  LDSM.16.M88.4 R156, [R173+0xb000] ;  /* 0x00b00000ad9c783b */ /* 0x000ea20000000200 */
[-C--:B---3--:R-:W-:Y:S06]  /*3020*/  HMMA.16816.F32.BF16 R20, R32, R132.reuse, RZ ;  /* 0x000000842014723c */ /* 0x088fec00000418ff */
[C---:B------:R-:W-:Y:S01]  /*3030*/  HMMA.16816.F32.BF16 R24, R28.reuse, R132, RZ ;  /* 0x000000841c18723c */ /* 0x040fe200000418ff */
[----:B------:R-:W-:Y:S05]  /*3040*/  LDSM.16.M88.4 R160, [R173+0xb400] ;  /* 0x00b40000ada0783b */ /* 0x000fea0000000200 */
[-C--:B------:R-:W-:Y:S03]  /*3050*/  HMMA.16816.F32.BF16 R28, R28, R134.reuse, RZ ;  /* 0x000000861c1c723c */ /* 0x080fe600000418ff */
[----:B------:R-:W-:Y:S03]  /*3060*/  LDSM.16.M88.4 R164, [R0+0x1000] ;  /* 0x0010000000a4783b */ /* 0x000fe60000000200 */
[----:B------:R-:W-:Y:S05]  /*3070*/  HMMA.16816.F32.BF16 R32, R32, R134, RZ ;  /* 0x000000862020723c */ /* 0x000fea00000418ff */
[----:B------:R-:W3:Y:S01]  /*3080*/  LDSM.16.M88.4 R132, [R175+0x1800] ;  /* 0x00180000af84783b */ /* 0x000ee20000000200 */
[-C--:B----4-:R-:W-:Y:S06]  /*3090*/  HMMA.16816.F32.BF16 R4, R136, R140.reuse, R4 ;  /* 0x0000008c8804723c */ /* 0x090fec0000041804 */
[C---:B-1----:R-:W-:Y:S01]  /*30a0*/  HMMA.16816.F32.BF16 R8, R144.reuse, R140, R8 ;  /* 0x0000008c9008723c */ /* 0x042fe20000041808 */
[----:B------:R-:W1:Y:S05]  /*30b0*/  LDSM.16.M88.4 R168, [R174+0xb000] ;  /* 0x00b00000aea8783b */ /* 0x000e6a0000000200 */
        /* <DEDUP_REMOVED lines=8> */
[----:B------:R-:W2:Y:S03]  /*3140*/  LDSM.16.M88.4 R136, [R0+0x1800] ;  /* 0x001800000088783b */ /* 0x000ea60000000200 */
[-C--:B------:R-:W-:Y:S05]  /*3150*/  HMMA.16816.F32.BF16 R4, R152, R156.reuse, R4 ;  /* 0x0000009c9804723c */ /* 0x080fea0000041804 */
[----:B------:R-:W4:Y:S01]  /*3160*/  LDSM.16.M88.4 R148, [R173+0xd000] ;  /* 0x00d00000ad94783b */ /* 0x000f220000000200 */
[C---:B---3--:R-:W-:Y:S06]  /*3170*/  HMMA.16816.F32.BF16 R8, R132.reuse, R156, R8 ;  /* 0x0000009c8408723c */ /* 0x048fec0000041808 */
        /* <DEDUP_REMOVED lines=15> */
[C---:B------:R-:W-:Y:S06]  /*3270*/  HMMA.16816.F32.BF16 R24, R136.reuse, R140, R24 ;  /* 0x0000008c8818723c */ /* 0x040fec0000041818 */
[-C--:B------:R-:W-:Y:S01]  /*3280*/  HMMA.16816.F32.BF16 R28, R136, R142.reuse, R28 ;  /* 0x0000008e881c723c */ /* 0x080fe2000004181c */
[----:B------:R-:W2:Y:S05]  /*3290*/  LDSM.16.M88.4 R136, [R0+0x2800] ;  /* 0x002800000088783b */ /* 0x000eaa0000000200 */
        /* <DEDUP_REMOVED lines=29> */
[----:B------:R-:W3:Y:S01]  /*3470*/  MUFU.TANH R210, R5 ;  /* 0x0000000500d27308 */ /* 0x000ee20000002400 */
[----:B------:R-:W-:Y:S01]  /*3480*/  FMUL.FTZ R18, R18, UR5 ;  /* 0x0000000512127c20 */ /* 0x000fe20008410000 */
[----:B------:R-:W-:Y:S01]  /*3490*/  FMUL.FTZ R19, R19, UR5 ;  /* 0x0000000513137c20 */ /* 0x000fe20008410000 */
[----:B-1----:R-:W-:Y:S07]  /*34a0*/  IMAD.MOV.U32 R2, RZ, RZ, R211 ;  /* 0x000000ffff027224 */ /* 0x002fee00078e00d3 */
[----:B------:R-:W1:Y:S01]  /*34b0*/  MUFU.TANH R219, R6 ;  /* 0x0000000600db7308 */ /* 0x000e620000002400 */
[----:B--2---:R-:W-:Y:S09]  /*34c0*/  MOV R10, R169 ;  /* 0x000000a9000a7202 */ /* 0x004ff20000000f00 */
[----:B------:R2:W4:Y:S10]  /*34d0*/  MUFU.TANH R218, R7 ;  /* 0x0000000700da7308 */ /* 0x0005340000002400 */
[----:B------:R3:W-:Y:S10]  /*34e0*/  MUFU.TANH R164, R9 ;  /* 0x0000000900a47308 */ /* 0x0007f40000002400 */
[----:B------:R1:W-:Y:S01]  /*34f0*/  MUFU.TANH R165, R8 ;  /* 0x0000000800a57308 */ /* 0x0003e20000002400 */
[----:B--2---:R-:W2:Y:S09]  /*3500*/  LDSM.16.M88.4 R4, [R174+0xd400] ;  /* 0x00d40000ae04783b */ /* 0x004eb20000000200 */
[----:B------:R4:W-:Y:S01]  /*3510*/  MUFU.TANH R168, R11 ;  /* 0x0000000b00a87308 */ /* 0x0009e20000002400 */
[----:B---3--:R-:W-:Y:S04]  /*3520*/  MOV R9, UR36 ;  /* 0x0000002400097c02 */ /* 0x008fe80008000f00 */
[----:B------:R-:W-:Y:S02]  /*3530*/  @P1 LEA R9, R9, R249, 0x7 ;  /* 0x000000f909091211 */ /* 0x000fe400078e38ff */
[----:B------:R-:W-:Y:S03]  /*3540*/  PLOP3.LUT P1, PT, PT, PT, UP0, 0x80, 0x0 ;  /* 0x000000000000781c */ /* 0x000fe60003f2f008 */
[----:B------:R-:W-:Y:S01]  /*3550*/  MUFU.TANH R161, R12 ;  /* 0x0000000c00a17308 */ /* 0x000fe20000002400 */
[C---:B------:R-:W-:Y:S01]  /*3560*/  @P0 IADD3 R0, R9.reuse, 0x1, RZ ;  /* 0x0000000109000810 */ /* 0x040fe20007ffe0ff */
[----:B-1----:R-:W-:Y:S01]  /*3570*/  FMUL.FTZ R8, R238, 1.4426950216293334961 ;  /* 0x3fb8aa3bee087820 */ /* 0x002fe20000410000 */
[----:B------:R-:W-:Y:S02]  /*3580*/  PLOP3.LUT P0, PT, PT, PT, UP0, 0x80, 0x0 ;  /* 0x000000000000781c */ /* 0x000fe40003f0f008 */
[----:B------:R-:W-:Y:S02]  /*3590*/  @P4 ISETP.GE.AND P4, PT, R9, UR8, PT ;  /* 0x0000000809004c0c */ /* 0x000fe4000bf86270 */
[----:B------:R-:W-:Y:S03]  /*35a0*/  FSEL R8, R8, RZ, P3 ;  /* 0x000000ff08087208 */ /* 0x000fe60001800000 */
[----:B------:R-:W-:Y:S01]  /*35b0*/  MUFU.TANH R160, R13 ;  /* 0x0000000d00a07308 */ /* 0x000fe20000002400 */
[----:B------:R-:W-:Y:S01]  /*35c0*/  @P5 ISETP.GE.AND P5, PT, R0, UR8, PT ;  /* 0x0000000800005c0c */ /* 0x000fe2000bfa6270 */
[----:B----4-:R-:W-:Y:S01]  /*35d0*/  FMUL.FTZ R11, R237, 1.4426950216293334961 ;  /* 0x3fb8aa3bed0b7820 */ /* 0x010fe20000410000 */
[----:B------:R-:W-:Y:S02]  /*35e0*/  MOV R0, R210 ;  /* 0x000000d200007202 */ /* 0x000fe40000000f00 */
[----:B------:R-:W-:Y:S02]  /*35f0*/  @P1 FSEL R2, R211, -INF , !P4 ;  /* 0xff800000d3021808 */ /* 0x000fe40006000000 */
[C---:B------:R-:W-:Y:S03]  /*3600*/  FSETP.NEU.FTZ.AND P3, PT, R239.reuse, -INF , PT ;  /* 0xff800000ef00780b */ /* 0x040fe60003f7d000 */
[----:B------:R-:W-:Y:S01]  /*3610*/  MUFU.TANH R167, R14 ;  /* 0x0000000e00a77308 */ /* 0x000fe20000002400 */
[----:B------:R-:W-:Y:S01]  /*3620*/  @P0 FSEL R0, R210, -INF , !P5 ;  /* 0xff800000d2000808 */ /* 0x000fe20006800000 */
[--C-:B------:R-:W-:Y:S01]  /*3630*/  FFMA.FTZ R2, R2, UR10, -R8.reuse ;  /* 0x0000000a02027c23 */ /* 0x100fe20008010808 */
[----:B------:R-:W-:Y:S02]  /*3640*/  PLOP3.LUT P1, PT, PT, PT, UP0, 0x80, 0x0 ;  /* 0x000000000000781c */ /* 0x000fe40003f2f008 */
[----:B------:R-:W-:Y:S01]  /*3650*/  PLOP3.LUT P0, PT, PT, PT, UP0, 0x80, 0x0 ;  /* 0x000000000000781c */ /* 0x000fe20003f0f008 */
[----:B------:R-:W-:Y:S04]  /*3660*/  FFMA.FTZ R0, R0, UR10, -R8 ;  /* 0x0000000a00007c23 */ /* 0x000fe80008010808 */
[----:B------:R1:W-:Y:S01]  /*3670*/  MUFU.EX2 R233, R2 ;  /* 0x0000000200e97308 */ /* 0x0003e20000000800 */
[-C--:B--2---:R-:W-:Y:S06]  /*3680*/  HMMA.16816.F32.BF16 R20, R156, R4.reuse, R20 ;  /* 0x000000049c14723c */ /* 0x084fec0000041814 */
[C---:B------:R-:W-:Y:S03]  /*3690*/  HMMA.16816.F32.BF16 R24, R136.reuse, R4, R24 ;  /* 0x000000048818723c */ /* 0x040fe60000041818 */
[----:B------:R2:W-:Y:S03]  /*36a0*/  MUFU.EX2 R232, R0 ;  /* 0x0000000000e87308 */ /* 0x0005e60000000800 */
[-C--:B------:R-:W-:Y:S07]  /*36b0*/  HMMA.16816.F32.BF16 R28, R136, R6.reuse, R28 ;  /* 0x00000006881c723c */ /* 0x080fee000004181c */
[----:B------:R-:W3:Y:S01]  /*36c0*/  MUFU.TANH R166, R15 ;  /* 0x0000000f00a67308 */ /* 0x000ee20000002400 */
[----:B------:R-:W-:Y:S03]  /*36d0*/  FMUL.FTZ R4, R239, 1.4426950216293334961 ;  /* 0x3fb8aa3bef047820 */ /* 0x000fe60000410000 */
[----:B-1----:R-:W-:Y:S01]  /*36e0*/  MOV R2, R219 ;  /* 0x000000db00027202 */ /* 0x002fe20000000f00 */
[----:B------:R-:W-:Y:S05]  /*36f0*/  HMMA.16816.F32.BF16 R32, R156, R6, R32 ;  /* 0x000000069c20723c */ /* 0x000fea0000041820 */
[----:B------:R-:W1:Y:S01]  /*3700*/  MUFU.TANH R209, R16 ;  /* 0x0000001000d17308 */ /* 0x000e620000002400 */
[----:B------:R-:W-:Y:S01]  /*3710*/  FSEL R4, R4, RZ, P3 ;  /* 0x000000ff04047208 */ /* 0x000fe20001800000 */
[----:B------:R-:W-:Y:S01]  /*3720*/  FMUL.FTZ R20, R20, UR5 ;  /* 0x0000000514147c20 */ /* 0x000fe20008410000 */
[----:B------:R-:W-:Y:S03]  /*3730*/  @P2 FSEL R2, R219, -INF , !P4 ;  /* 0xff800000db022808 */ /* 0x000fe60006000000 */
[----:B------:R-:W-:Y:S01]  /*3740*/  FMUL.FTZ R21, R21, UR5 ;  /* 0x0000000515157c20 */ /* 0x000fe20008410000 */
[----:B------:R-:W-:Y:S02]  /*3750*/  FSETP.NEU.FTZ.AND P3, PT, R236, -INF , PT ;  /* 0xff800000ec00780b */ /* 0x000fe40003f7d000 */
[----:B------:R-:W-:Y:S01]  /*3760*/  MOV R5, R218 ;  /* 0x000000da00057202 */ /* 0x000fe20000000f00 */
[----:B------:R-:W-:Y:S01]  /*3770*/  MUFU.TANH R208, R17 ;  /* 0x0000001100d07308 */ /* 0x000fe20000002400 */
[--C-:B--2---:R-:W-:Y:S01]  /*3780*/  FFMA.FTZ R0, R2, UR10, -R4.reuse ;  /* 0x0000000a02007c23 */ /* 0x104fe20008010804 */
[----:B------:R-:W-:Y:S01]  /*3790*/  FMUL.FTZ R22, R22, UR5 ;  /* 0x0000000516167c20 */ /* 0x000fe20008410000 */
[----:B------:R-:W-:Y:S01]  /*37a0*/  FMUL.FTZ R23, R23, UR5 ;  /* 0x0000000517177c20 */ /* 0x000fe20008410000 */
[----:B------:R-:W-:Y:S01]  /*37b0*/  FMUL.FTZ R24, R24, UR5 ;  /* 0x0000000518187c20 */ /* 0x000fe20008410000 */
[----:B------:R-:W-:Y:S01]  /*37c0*/  FMUL.FTZ R28, R28, UR5 ;  /* 0x000000051c1c7c20 */ /* 0x000fe20008410000 */
[----:B------:R-:W-:Y:S01]  /*37d0*/  FMUL.FTZ R29, R29, UR5 ;  /* 0x000000051d1d7c20 */ /* 0x000fe20008410000 */
[----:B------:R-:W-:Y:S03]  /*37e0*/  FMUL.FTZ R30, R30, UR5 ;  /* 0x000000051e1e7c20 */ /* 0x000fe60008410000 */
[----:B------:R2:W-:Y:S01]  /*37f0*/  MUFU.EX2 R234, R0 ;  /* 0x0000000000ea7308 */ /* 0x0005e20000000800 */
[----:B------:R-:W-:Y:S01]  /*3800*/  @P1 FSEL R5, R218, -INF , !P5 ;  /* 0xff800000da051808 */ /* 0x000fe20006800000 */
[----:B------:R-:W-:Y:S01]  /*3810*/  FMUL.FTZ R2, R236, 1.4426950216293334961 ;  /* 0x3fb8aa3bec027820 */ /* 0x000fe20000410000 */
[----:B------:R-:W-:Y:S01]  /*3820*/  PLOP3.LUT P1, PT, PT, PT, UP0, 0x80, 0x0 ;  /* 0x000000000000781c */ /* 0x000fe20003f2f008 */
[----:B------:R-:W-:Y:S01]  /*3830*/  FMUL.FTZ R32, R32, UR5 ;  /* 0x0000000520207c20 */ /* 0x000fe20008410000 */
[----:B------:R-:W-:Y:S01]  /*3840*/  PLOP3.LUT P2, PT, PT, PT, UP0, 0x80, 0x0 ;  /* 0x000000000000781c */ /* 0x000fe20003f4f008 */
[----:B------:R-:W-:Y:S01]  /*3850*/  FMUL.FTZ R33, R33, UR5 ;  /* 0x0000000521217c20 */ /* 0x000fe20008410000 */
[----:B------:R-:W-:Y:S03]  /*3860*/  FSEL R2, R2, RZ, P3 ;  /* 0x000000ff02027208 */ /* 0x000fe60001800000 */
[----:B------:R-:W4:Y:S01]  /*3870*/  MUFU.TANH R216, R18 ;  /* 0x0000001200d87308 */ /* 0x000f220000002400 */
[----:B------:R-:W-:Y:S01]  /*3880*/  FSETP.NEU.FTZ.AND P3, PT, R237, -INF , PT ;  /* 0xff800000ed00780b */ /* 0x000fe20003f7d000 */
[----:B------:R-:W-:Y:S01]  /*3890*/  FMUL.FTZ R34, R34, UR5 ;  /* 0x0000000522227c20 */ /* 0x000fe20008410000 */
[----:B---3--:R-:W-:Y:S01]  /*38a0*/  MOV R7, R166 ;  /* 0x000000a600077202 */ /* 0x008fe20000000f00 */
[----:B------:R-:W-:Y:S01]  /*38b0*/  FMUL.FTZ R35, R35, UR5 ;  /* 0x0000000523237c20 */ /* 0x000fe20008410000 */
[----:B------:R-:W-:Y:S01]  /*38c0*/  FMUL.FTZ R31, R31, UR5 ;  /* 0x000000051f1f7c20 */ /* 0x000fe20008410000 */
[----:B------:R-:W-:Y:S01]  /*38d0*/  FMUL.FTZ R25, R25, UR5 ;  /* 0x0000000519197c20 */ /* 0x000fe20008410000 */
[----:B------:R-:W-:Y:S03]  /*38e0*/  FMUL.FTZ R26, R26, UR5 ;  /* 0x000000051a1a7c20 */ /* 0x000fe60008410000 */
[----:B------:R-:W-:Y:S01]  /*38f0*/  MUFU.TANH R215, R19 ;  /* 0x0000001300d77308 */ /* 0x000fe20000002400 */
[----:B--2---:R-:W-:Y:S01]  /*3900*/  FFMA.FTZ R0, R5, UR10, -R4 ;  /* 0x0000000a05007c23 */ /* 0x004fe20008010804 */
[----:B------:R-:W-:Y:S01]  /*3910*/  FMUL.FTZ R27, R27, UR5 ;  /* 0x000000051b1b7c20 */ /* 0x000fe20008410000 */
[----:B------:R-:W-:Y:S02]  /*3920*/  @P2 FSEL R10, R169, -INF , !P4 ;  /* 0xff800000a90a2808 */ /* 0x000fe40006000000 */
[----:B------:R-:W-:Y:S02]  /*3930*/  MOV R5, R164 ;  /* 0x000000a400057202 */ /* 0x000fe40000000f00 */
[----:B------:R-:W-:Y:S03]  /*3940*/  @P0 FSEL R5, R164, -INF , !P5 ;  /* 0xff800000a4050808 */ /* 0x000fe60006800000 */
[----:B------:R2:W-:Y:S01]  /*3950*/  MUFU.EX2 R235, R0 ;  /* 0x0000000000eb7308 */ /* 0x0005e20000000800 */
[----:B------:R-:W-:Y:S02]  /*3960*/  PLOP3.LUT P2, PT, PT, PT, UP0, 0x80, 0x0 ;  /* 0x000000000000781c */ /* 0x000fe40003f4f008 */
[----:B------:R-:W-:Y:S01]  /*3970*/  PLOP3.LUT P0, PT, PT, PT, UP0, 0x80, 0x0 ;  /* 0x000000000000781c */ /* 0x000fe20003f0f008 */
[--C-:B------:R-:W-:Y:S06]  /*3980*/  FFMA.FTZ R5, R5, UR10, -R2.reuse ;  /* 0x0000000a05057c23 */ /* 0x100fec0008010802 */
[----:B------:R-:W-:Y:S10]  /*3990*/  MUFU.EX2 R187, R5 ;  /* 0x0000000500bb7308 */ /* 0x000ff40000000800 */
[----:B------:R-:W3:Y:S01]  /*39a0*/  MUFU.TANH R206, R20 ;  /* 0x0000001400ce7308 */ /* 0x000ee20000002400 */
[----:B--2---:R-:W-:Y:S01]  /*39b0*/  IMAD.MOV.U32 R0, RZ, RZ, R165 ;  /* 0x000000ffff007224 */ /* 0x004fe200078e00a5 */
[----:B------:R-:W-:Y:S02]  /*39c0*/  @P1 FSEL R0, R165, -INF , !P4 ;  /* 0xff800000a5001808 */ /* 0x000fe40006000000 */
[----:B------:R-:W-:Y:S02]  /*39d0*/  PLOP3.LUT P1, PT, PT, PT, UP0, 0x80, 0x0 ;  /* 0x000000000000781c */ /* 0x000fe40003f2f008 */
[----:B------:R-:W-:Y:S01]  /*39e0*/  PLOP3.LUT P4, PT, PT, PT, UP0, 0x80, 0x0 ;  /* 0x000000000000781c */ /* 0x000fe20003f8f008 */
[----:B------:R-:W-:Y:S03]  /*39f0*/  FFMA.FTZ R0, R0, UR10, -R2 ;  /* 0x0000000a00007c23 */ /* 0x000fe60008010802 */
[----:B------:R-:W-:Y:S10]  /*3a00*/  MUFU.TANH R207, R21 ;  /* 0x0000001500cf7308 */ /* 0x000ff40000002400 */
[----:B------:R2:W-:Y:S10]  /*3a10*/  MUFU.EX2 R188, R0 ;  /* 0x0000000000bc7308 */ /* 0x0005f40000000800 */
[----:B------:R-:W3:Y:S10]  /*3a20*/  MUFU.TANH R217, R22 ;  /* 0x0000001600d97308 */ /* 0x000ef40000002400 */
[----:B------:R-:W-:Y:S01]  /*3a30*/  MUFU.TANH R214, R23 ;  /* 0x0000001700d67308 */ /* 0x000fe20000002400 */
[----:B--2---:R-:W-:Y:S02]  /*3a40*/  FSEL R0, R11, RZ, P3 ;  /* 0x000000ff0b007208 */ /* 0x004fe40001800000 */
[----:B------:R-:W-:Y:S02]  /*3a50*/  MOV R11, R168 ;  /* 0x000000a8000b7202 */ /* 0x000fe40000000f00 */
[----:B------:R-:W-:Y:S01]  /*3a60*/  @P1 FSEL R11, R168, -INF , !P5 ;  /* 0xff800000a80b1808 */ /* 0x000fe20006800000 */
[--C-:B------:R-:W-:Y:S01]  /*3a70*/  FFMA.FTZ R5, R10, UR10, -R0.reuse ;  /* 0x0000000a0a057c23 */ /* 0x100fe20008010800 */
[----:B------:R-:W-:Y:S03]  /*3a80*/  PLOP3.LUT P1, PT, PT, PT, UP0, 0x80, 0x0 ;  /* 0x000000000000781c */ /* 0x000fe60003f2f008 */
[----:B------:R-:W2:Y:S01]  /*3a90*/  MUFU.TANH R153, R24 ;  /* 0x0000001800997308 */ /* 0x000ea20000002400 */
[----:B------:R-:W-:Y:S02]  /*3aa0*/  MOV R10, R161 ;  /* 0x000000a1000a7202 */ /* 0x000fe40000000f00 */
[----:B------:R-:W-:Y:S02]  /*3ab0*/  PLOP3.LUT P3, PT, PT, PT, UP0, 0x80, 0x0 ;  /* 0x000000000000781c */ /* 0x000fe40003f6f008 */
[----:B------:R-:W-:Y:S05]  /*3ac0*/  PLOP3.LUT P5, PT, PT, PT, UP0, 0x80, 0x0 ;  /* 0x000000000000781c */ /* 0x000fea0003faf008 */
[----:B------:R1:W-:Y:S10]  /*3ad0*/  MUFU.EX2 R192, R5 ;  /* 0x0000000500c07308 */ /* 0x0003f40000000800 */
[----:B------:R-:W-:Y:S10]  /*3ae0*/  MUFU.TANH R152, R25 ;  /* 0x0000001900987308 */ /* 0x000ff40000002400 */
[----:B------:R-:W2:Y:S01]  /*3af0*/  MUFU.TANH R163, R26 ;  /* 0x0000001a00a37308 */ /* 0x000ea20000002400 */
[----:B-1----:R-:W-:Y:S09]  /*3b00*/  FFMA.FTZ R5, R11, UR10, -R0 ;  /* 0x0000000a0b057c23 */ /* 0x002ff20008010800 */
[----:B------:R1:W-:Y:S10]  /*3b10*/  MUFU.EX2 R191, R5 ;  /* 0x0000000500bf7308 */ /* 0x0003f40000000800 */
[----:B------:R-:W-:Y:S10]  /*3b20*/  MUFU.TANH R162, R27 ;  /* 0x0000001b00a27308 */ /* 0x000ff40000002400 */
[----:B------:R-:W2:Y:S01]  /*3b30*/  MUFU.TANH R151, R28 ;  /* 0x0000001c00977308 */ /* 0x000ea20000002400 */
[----:B-1----:R-:W-:Y:S02]  /*3b40*/  @P2 IADD3 R5, R9, 0x8, RZ ;  /* 0x0000000809052810 */ /* 0x002fe40007ffe0ff */
[----:B------:R-:W-:Y:S02]  /*3b50*/  PLOP3.LUT P2, PT, PT, PT, UP0, 0x80, 0x0 ;  /* 0x000000000000781c */ /* 0x000fe40003f4f008 */
[----:B------:R-:W-:Y:S01]  /*3b60*/  @P4 ISETP.GE.AND P4, PT, R5, UR8, PT ;  /* 0x0000000805004c0c */ /* 0x000fe2000bf86270 */
[----:B------:R-:W-:Y:S01]  /*3b70*/  @P0 VIADD R5, R9, 0x9 ;  /* 0x0000000909050836 */ /* 0x000fe20000000000 */
[----:B------:R-:W-:Y:S03]  /*3b80*/  PLOP3.LUT P0, PT, PT, PT, UP0, 0x80, 0x0 ;  /* 0x000000000000781c */ /* 0x000fe60003f0f008 */
[----:B------:R-:W-:Y:S01]  /*3b90*/  MUFU.TANH R150, R29 ;  /* 0x0000001d00967308 */ /* 0x000fe20000002400 */
[----:B------:R-:W-:Y:S02]  /*3ba0*/  @P1 FSEL R10, R161, -INF , !P4 ;  /* 0xff800000a10a1808 */ /* 0x000fe40006000000 */
[----:B------:R-:W-:Y:S02]  /*3bb0*/  @P6 ISETP.GE.AND P6, PT, R5, UR8, PT ;  /* 0x0000000805006c0c */ /* 0x000fe4000bfc6270 */
[----:B------:R-:W-:Y:S01]  /*3bc0*/  MOV R5, R160 ;  /* 0x000000a000057202 */ /* 0x000fe20000000f00 */
[--C-:B------:R-:W-:Y:S01]  /*3bd0*/  FFMA.FTZ R6, R10, UR10, -R2.reuse ;  /* 0x0000000a0a067c23 */ /* 0x100fe20008010802 */
[----:B------:R-:W-:Y:S03]  /*3be0*/  PLOP3.LUT P1, PT, PT, PT, UP0, 0x80, 0x0 ;  /* 0x000000000000781c */ /* 0x000fe60003f2f008 */
[----:B------:R-:W1:Y:S01]  /*3bf0*/  MUFU.TANH R197, R32 ;  /* 0x0000002000c57308 */ /* 0x000e620000002400 */
[----:B------:R-:W-:Y:S02]  /*3c00*/  @P0 FSEL R5, R160, -INF , !P6 ;  /* 0xff800000a0050808 */ /* 0x000fe40007000000 */
[----:B------:R-:W-:Y:S07]  /*3c10*/  PLOP3.LUT P0, PT, PT, PT, UP0, 0x80, 0x0 ;  /* 0x000000000000781c */ /* 0x000fee0003f0f008 */
[----:B------:R4:W-:Y:S01]  /*3c20*/  MUFU.EX2 R183, R6 ;  /* 0x0000000600b77308 */ /* 0x0009e20000000800 */
[----:B------:R-:W-:Y:S01]  /*3c30*/  FFMA.FTZ R5, R5, UR10, -R2 ;  /* 0x0000000a05057c23 */ /* 0x000fe20008010802 */
[----:B------:R-:W-:Y:S02]  /*3c40*/  @P1 FSEL R7, R166, -INF , !P6 ;  /* 0xff800000a6071808 */ /* 0x000fe40007000000 */
[----:B------:R-:W-:Y:S06]  /*3c50*/  PLOP3.LUT P1, PT, PT, PT, UP0, 0x80, 0x0 ;  /* 0x000000000000781c */ /* 0x000fec0003f2f008 */
[----:B------:R3:W-:Y:S10]  /*3c60*/  MUFU.EX2 R171, R5 ;  /* 0x0000000500ab7308 */ /* 0x0007f40000000800 */
[----:B------:R-:W-:Y:S01]  /*3c70*/  MUFU.TANH R202, R33 ;  /* 0x0000002100ca7308 */ /* 0x000fe20000002400 */
[----:B----4-:R-:W-:Y:S02]  /*3c80*/  MOV R6, R167 ;  /* 0x000000a700067202 */ /* 0x010fe40000000f00 */
[----:B------:R-:W-:Y:S02]  /*3c90*/  @P2 FSEL R6, R167, -INF , !P4 ;  /* 0xff800000a7062808 */ /* 0x000fe40006000000 */
[----:B------:R-:W-:Y:S05]  /*3ca0*/  PLOP3.LUT P2, PT, PT, PT, UP0, 0x80, 0x0 ;  /* 0x000000000000781c */ /* 0x000fea0003f4f008 */
[----:B------:R-:W-:Y:S01]  /*3cb0*/  MUFU.TANH R205, R34 ;  /* 0x0000002200cd7308 */ /* 0x000fe20000002400 */
[----:B---3--:R-:W-:Y:S01]  /*3cc0*/  FFMA.FTZ R5, R6, UR10, -R0 ;  /* 0x0000000a06057c23 */ /* 0x008fe20008010800 */
[----:B------:R-:W-:Y:S01]  /*3cd0*/  IMAD.MOV.U32 R6, RZ, RZ, R209 ;  /* 0x000000ffff067224 */ /* 0x000fe200078e00d1 */
[----:B------:R-:W-:Y:S02]  /*3ce0*/  @P0 FSEL R6, R209, -INF , !P4 ;  /* 0xff800000d1060808 */ /* 0x000fe40006000000 */
[----:B------:R-:W-:Y:S05]  /*3cf0*/  PLOP3.LUT P0, PT, PT, PT, UP0, 0x80, 0x0 ;  /* 0x000000000000781c */ /* 0x000fea0003f0f008 */
[----:B------:R3:W-:Y:S01]  /*3d00*/  MUFU.EX2 R190, R5 ;  /* 0x0000000500be7308 */ /* 0x0007e20000000800 */
[----:B------:R-:W-:Y:S09]  /*3d10*/  FFMA.FTZ R6, R6, UR10, -R8 ;  /* 0x0000000a06067c23 */ /* 0x000ff20008010808 */
[----:B------:R4:W-:Y:S10]  /*3d20*/  MUFU.EX2 R225, R6 ;  /* 0x0000000600e17308 */ /* 0x0009f40000000800 */
[----:B------:R-:W-:Y:S01]  /*3d30*/  MUFU.TANH R204, R35 ;  /* 0x0000002300cc7308 */ /* 0x000fe20000002400 */
[----:B---3--:R-:W-:Y:S01]  /*3d40*/  FFMA.FTZ R5, R7, UR10, -R0 ;  /* 0x0000000a07057c23 */ /* 0x008fe20008010800 */
[----:B------:R-:W-:Y:S02]  /*3d50*/  @P3 IADD3 R7, R9, 0x10, RZ ;  /* 0x0000001009073810 */ /* 0x000fe40007ffe0ff */
[----:B------:R-:W-:Y:S02]  /*3d60*/  PLOP3.LUT P3, PT, PT, PT, UP0, 0x80, 0x0 ;  /* 0x000000000000781c */ /* 0x000fe40003f6f008 */
[----:B------:R-:W-:Y:S01]  /*3d70*/  @P2 ISETP.GE.AND P2, PT, R7, UR8, PT ;  /* 0x0000000807002c0c */ /* 0x000fe2000bf46270 */
[----:B------:R-:W-:Y:S03]  /*3d80*/  @P5 VIADD R7, R9, 0x11 ;  /* 0x0000001109075836 */ /* 0x000fe60000000000 */
[----:B------:R3:W-:Y:S01]  /*3d90*/  MUFU.EX2 R189, R5 ;  /* 0x0000000500bd7308 */ /* 0x0007e20000000800 */
[----:B----4-:R-:W-:Y:S02]  /*3da0*/  MOV R6, R216 ;  /* 0x000000d800067202 */ /* 0x010fe40000000f00 */
[----:B------:R-:W-:Y:S02]  /*3db0*/  @P0 FSEL R6, R216, -INF , !P4 ;  /* 0xff800000d8060808 */ /* 0x000fe40006000000 */
[----:B------:R-:W-:Y:S02]  /*3dc0*/  PLOP3.LUT P0, PT, PT, PT, UP0, 0x80, 0x0 ;  /* 0x000000000000781c */ /* 0x000fe40003f0f008 */
[----:B------:R-:W-:Y:S01]  /*3dd0*/  PLOP3.LUT P4, PT, PT, PT, UP0, 0x80, 0x0 ;  /* 0x000000000000781c */ /* 0x000fe20003f8f008 */
[----:B------:R-:W-:Y:S01]  /*3de0*/  FFMA.FTZ R6, R6, UR10, -R4 ;  /* 0x0000000a06067c23 */ /* 0x000fe20008010804 */
[----:B------:R-:W-:Y:S01]  /*3df0*/  PLOP3.LUT P5, PT, PT, PT, UP0, 0x80, 0x0 ;  /* 0x000000000000781c */ /* 0x000fe20003faf008 */
[----:B------:R-:W4:Y:S01]  /*3e00*/  MUFU.TANH R155, R30 ;  /* 0x0000001e009b7308 */ /* 0x000f220000002400 */
[----:B---3--:R-:W-:Y:S09]  /*3e10*/  MOV R5, R208 ;  /* 0x000000d000057202 */ /* 0x008ff20000000f00 */
[----:B------:R3:W-:Y:S01]  /*3e20*/  MUFU.EX2 R231, R6 ;  /* 0x0000000600e77308 */ /* 0x0007e20000000800 */
[----:B------:R-:W-:Y:S02]  /*3e30*/  @P1 FSEL R5, R208, -INF , !P6 ;  /* 0xff800000d0051808 */ /* 0x000fe40007000000 */
[----:B------:R-:W-:Y:S02]  /*3e40*/  PLOP3.LUT P1, PT, PT, PT, UP0, 0x80, 0x0 ;  /* 0x000000000000781c */ /* 0x000fe40003f2f008 */
[----:B------:R-:W-:Y:S01]  /*3e50*/  @P4 ISETP.GE.AND P4, PT, R7, UR8, PT ;  /* 0x0000000807004c0c */ /* 0x000fe2000bf86270 */
[--C-:B------:R-:W-:Y:S01]  /*3e60*/  FFMA.FTZ R5, R5, UR10, -R8.reuse ;  /* 0x0000000a05057c23 */ /* 0x100fe20008010808 */
[----:B------:R-:W-:Y:S03]  /*3e70*/  @P5 IADD3 R7, R9, 0x18, RZ ;  /* 0x0000001809075810 */ /* 0x000fe60007ffe0ff */
[----:B------:R-:W-:Y:S10]  /*3e80*/  MUFU.TANH R154, R31 ;  /* 0x0000001f009a7308 */ /* 0x000ff40000002400 */
        /* <DEDUP_REMOVED lines=15> */
[----:B------:R-:W-:Y:S01]  /*3f80*/  FFMA.FTZ R6, R6, UR10, -R4 ;  /* 0x0000000a06067c23 */ /* 0x000fe20008010804 */
[----:B------:R-:W-:Y:S03]  /*3f90*/  @P6 IADD3 R9, R9, 0x19, RZ ;  /* 0x0000001909096810 */ /* 0x000fe60007ffe0ff */
[----:B------:R3:W-:Y:S01]  /*3fa0*/  MUFU.EX2 R228, R6 ;  /* 0x0000000600e47308 */ /* 0x0007e20000000800 */
[----:B--2---:R-:W-:Y:S02]  /*3fb0*/  MOV R5, R207 ;  /* 0x000000cf00057202 */ /* 0x004fe40000000f00 */
[----:B------:R-:W-:Y:S02]  /*3fc0*/  @P1 FSEL R5, R207, -INF , !P4 ;  /* 0xff800000cf051808 */ /* 0x000fe40006000000 */
[----:B------:R-:W-:Y:S03]  /*3fd0*/  PLOP3.LUT P1, PT, PT, PT, UP0, 0x80, 0x0 ;  /* 0x000000000000781c */ /* 0x000fe60003f2f008 */
[----:B------:R-:W-:Y:S04]  /*3fe0*/  FFMA.FTZ R5, R5, UR10, -R8 ;  /* 0x0000000a05057c23 */ /* 0x000fe80008010808 */
[----:B------:R2:W-:Y:S01]  /*3ff0*/  MUFU.EX2 R223, R5 ;  /* 0x0000000500df7308 */ /* 0x0005e20000000800 */
[----:B---3--:R-:W-:Y:S01]  /*4000*/  IMAD.MOV.U32 R6, RZ, RZ, R153 ;  /* 0x000000ffff067224 */ /* 0x008fe200078e0099 */
        /* <DEDUP_REMOVED lines=10> */
[----:B---3--:R-:W-:Y:S05]  /*40b0*/  MOV R6, R163 ;  /* 0x000000a300067202 */ /* 0x008fea0000000f00 */
        /* <DEDUP_REMOVED lines=30> */
[----:B----4-:R-:W-:Y:S02]  /*42a0*/  MOV R6, R155 ;  /* 0x0000009b00067202 */ /* 0x010fe40000000f00 */
        /* <DEDUP_REMOVED lines=10> */
[----:B------:R-:W-:Y:S02]  /*4350*/  MOV R2, R204 ;  /* 0x000000cc00027202 */ /* 0x000fe40000000f00 */
[----:B------:R-:W-:Y:S01]  /*4360*/  @P1 FSEL R5, R205, -INF , !P3 ;  /* 0xff800000cd051808 */ /* 0x000fe20005800000 */
[----:B------:R-:W-:Y:S01]  /*4370*/  MUFU.EX2 R220, R8 ;  /* 0x0000000800dc7308 */ /* 0x000fe20000000800 */
[----:B------:R-:W-:Y:S03]  /*4380*/  PLOP3.LUT P1, PT, PT, PT, UP0, 0x80, 0x0 ;  /* 0x000000000000781c */ /* 0x000fe60003f2f008 */
[--C-:B------:R-:W-:Y:S01]  /*4390*/  FFMA.FTZ R5, R5, UR10, -R4.reuse ;  /* 0x0000000a05057c23 */ /* 0x100fe20008010804 */
[----:B------:R-:W-:Y:S02]  /*43a0*/  @P0 FSEL R2, R204, -INF , !P2 ;  /* 0xff800000cc020808 */ /* 0x000fe40005000000 */
[----:B---3--:R-:W-:Y:S03]  /*43b0*/  F2FP.BF16.F32.PACK_AB R6, R230, R231 ;  /* 0x000000e7e606723e */ /* 0x008fe600000010ff */
[----:B------:R1:W-:Y:S01]  /*43c0*/  MUFU.EX2 R227, R5 ;  /* 0x0000000500e37308 */ /* 0x0003e20000000800 */
[----:B------:R-:W-:Y:S01]  /*43d0*/  IADD3 R148, P0, R245, UR14, RZ ;  /* 0x0000000ef5947c10 */ /* 0x000fe2000ff1e0ff */
[----:B------:R-:W-:Y:S01]  /*43e0*/  FFMA.FTZ R4, R2, UR10, -R4 ;  /* 0x0000000a02047c23 */ /* 0x000fe20008010804 */
[----:B------:R-:W-:Y:S02]  /*43f0*/  F2FP.BF16.F32.PACK_AB R2, R232, R233 ;  /* 0x000000e9e802723e */ /* 0x000fe400000010ff */
[----:B------:R-:W-:Y:S03]  /*4400*/  IADD3.X R149, R244, UR13, RZ, P0, !PT ;  /* 0x0000000df4957c10 */ /* 0x000fe600087fe4ff */
[----:B------:R2:W-:Y:S02]  /*4410*/  STS [R196+0x19000], R2 ;  /* 0x01900002c4007388 */ /* 0x0005e40000000800 */
[----:B------:R3:W4:Y:S01]  /*4420*/  MUFU.EX2 R226, R4 ;  /* 0x0000000400e27308 */ /* 0x0007220000000800 */
[----:B-1----:R-:W-:Y:S02]  /*4430*/  MOV R5, R154 ;  /* 0x0000009a00057202 */ /* 0x002fe40000000f00 */
[----:B------:R-:W-:Y:S02]  /*4440*/  @P1 FSEL R5, R154, -INF , !P2 ;  /* 0xff8000009a051808 */ /* 0x000fe40005000000 */
[----:B------:R-:W-:Y:S03]  /*4450*/  PLOP3.LUT P1, PT, PT, PT, UP3, 0x80, 0x0 ;  /* 0x000000000000781c */ /* 0x000fe60003f2f038 */
[----:B------:R-:W-:Y:S01]  /*4460*/  FFMA.FTZ R0, R5, UR10, -R0 ;  /* 0x0000000a05007c23 */ /* 0x000fe20008010800 */
[----:B------:R-:W-:Y:S02]  /*4470*/  F2FP.BF16.F32.PACK_AB R5, R187, R188 ;  /* 0x000000bcbb05723e */ /* 0x000fe400000010ff */
[----:B---3--:R-:W-:Y:S01]  /*4480*/  F2FP.BF16.F32.PACK_AB R4, R235, R234 ;  /* 0x000000eaeb04723e */ /* 0x008fe200000010ff */
[----:B------:R4:W1:Y:S04]  /*4490*/  MUFU.EX2 R170, R0 ;  /* 0x0000000000aa7308 */ /* 0x0008680000000800 */
[----:B------:R3:W-:Y:S01]  /*44a0*/  STS [R196+0x19400], R4 ;  /* 0x01940004c4007388 */ /* 0x0007e20000000800 */
[----:B--2---:R-:W-:Y:S03]  /*44b0*/  F2FP.BF16.F32.PACK_AB R2, R224, R225 ;  /* 0x000000e1e002723e */ /* 0x004fe600000010ff */
[----:B------:R2:W-:Y:S04]  /*44c0*/  STS [R195+0x19400], R6 ;  /* 0x01940006c3007388 */ /* 0x0005e80000000800 */
[----:B------:R1:W-:Y:S04]  /*44d0*/  STS [R195+0x19000], R2 ;  /* 0x01900002c3007388 */ /* 0x0003e80000000800 */
[----:B------:R1:W-:Y:S01]  /*44e0*/  STS [R196+0x1a000], R5 ;  /* 0x01a00005c4007388 */ /* 0x0003e20000000800 */
[----:B----4-:R-:W-:Y:S02]  /*44f0*/  F2FP.BF16.F32.PACK_AB R0, R226, R227 ;  /* 0x000000e3e200723e */ /* 0x010fe400000010ff */
[----:B---3--:R-:W-:Y:S02]  /*4500*/  F2FP.BF16.F32.PACK_AB R4, R191, R192 ;  /* 0x000000c0bf04723e */ /* 0x008fe400000010ff */
[----:B--2---:R-:W-:Y:S03]  /*4510*/  F2FP.BF16.F32.PACK_AB R6, R189, R190 ;  /* 0x000000bebd06723e */ /* 0x004fe600000010ff */
[----:B------:R2:W-:Y:S01]  /*4520*/  STS [R196+0x1a400], R4 ;  /* 0x01a40004c4007388 */ /* 0x0005e20000000800 */
[----:B-1----:R-:W-:Y:S03]  /*4530*/  F2FP.BF16.F32.PACK_AB R2, R171, R183 ;  /* 0x000000b7ab02723e */ /* 0x002fe600000010ff */
[----:B------:R1:W-:Y:S01]  /*4540*/  STS [R195+0x1a400], R6 ;  /* 0x01a40006c3007388 */ /* 0x0003e20000000800 */
[----:B------:R-:W-:Y:S03]  /*4550*/  F2FP.BF16.F32.PACK_AB R5, R223, R222 ;  /* 0x000000dedf05723e */ /* 0x000fe600000010ff */
[----:B------:R3:W-:Y:S04]  /*4560*/  STS [R195+0x1a000], R2 ;  /* 0x01a00002c3007388 */ /* 0x0007e80000000800 */
[----:B------:R4:W-:Y:S01]  /*4570*/  STS [R194+0x19000], R5 ;  /* 0x01900005c2007388 */ /* 0x0009e20000000800 */
[----:B--2---:R-:W-:Y:S02]  /*4580*/  F2FP.BF16.F32.PACK_AB R4, R229, R228 ;  /* 0x000000e4e504723e */ /* 0x004fe400000010ff */
[----:B-1----:R-:W-:Y:S03]  /*4590*/  F2FP.BF16.F32.PACK_AB R6, R158, R159 ;  /* 0x0000009f9e06723e */ /* 0x002fe600000010ff */
[----:B------:R1:W-:Y:S01]  /*45a0*/  STS [R194+0x19400], R4 ;  /* 0x01940004c2007388 */ /* 0x0003e20000000800 */
[----:B---3--:R-:W-:Y:S03]  /*45b0*/  F2FP.BF16.F32.PACK_AB R2, R220, R221 ;  /* 0x000000dddc02723e */ /* 0x008fe600000010ff */
[----:B------:R2:W-:Y:S01]  /*45c0*/  STS [R193+0x19400], R0 ;  /* 0x01940000c1007388 */ /* 0x0005e20000000800 */
[----:B----4-:R-:W-:Y:S03]  /*45d0*/  F2FP.BF16.F32.PACK_AB R5, R185, R186 ;  /* 0x000000bab905723e */ /* 0x010fe600000010ff */
[----:B------:R3:W-:Y:S04]  /*45e0*/  STS [R193+0x19000], R2 ;  /* 0x01900002c1007388 */ /* 0x0007e80000000800 */
[----:B------:R-:W-:Y:S04]  /*45f0*/  STS [R194+0x1a000], R6 ;  /* 0x01a00006c2007388 */ /* 0x000fe80000000800 */
[----:B------:R-:W-:Y:S01]  /*4600*/  STS [R194+0x1a400], R5 ;  /* 0x01a40005c2007388 */ /* 0x000fe20000000800 */
[----:B-1----:R-:W-:Y:S02]  /*4610*/  F2FP.BF16.F32.PACK_AB R4, R156, R157 ;  /* 0x0000009d9c04723e */ /* 0x002fe400000010ff */
[----:B--2---:R-:W-:Y:S03]  /*4620*/  LEA R0, R182, UR4, 0x1 ;  /* 0x00000004b6007c11 */ /* 0x004fe6000f8e08ff */
[----:B------:R-:W-:Y:S01]  /*4630*/  STS [R193+0x1a000], R4 ;  /* 0x01a00004c1007388 */ /* 0x000fe20000000800 */
[----:B---3--:R-:W-:Y:S05]  /*4640*/  F2FP.BF16.F32.PACK_AB R2, R170, R184 ;  /* 0x000000b8aa02723e */ /* 0x008fea00000010ff */
[----:B------:R1:W-:Y:S04]  /*4650*/  STS [R193+0x1a400], R2 ;  /* 0x01a40002c1007388 */ /* 0x0003e80000000800 */
[----:B------:R-:W-:Y:S08]  /*4660*/  LDSM.16.M88.4 R32, [R0+0x6000] ;  /* 0x006000000020783b */ /* 0x000ff00000000200 */
[----:B------:R-:W2:Y:S08]  /*4670*/  LDSM.16.M88.4 R16, [R173+0xf000] ;  /* 0x00f00000ad10783b */ /* 0x000eb00000000200 */
[----:B------:R-:W3:Y:S01]  /*4680*/  LDSM.16.M88.4 R28, [R0+0x6800] ;  /* 0x00680000001c783b */ /* 0x000ee20000000200 */
[----:B-1----:R-:W-:Y:S07]  /*4690*/  IADD3 R2, R0, R180, RZ ;  /* 0x000000b400027210 */ /* 0x002fee0007ffe0ff */
[----:B------:R-:W1:Y:S08]  /*46a0*/  LDSM.16.M88.4 R132, [R173+0xf400] ;  /* 0x00f40000ad84783b */ /* 0x000e700000000200 */
[----:B------:R-:W-:Y:S08]  /*46b0*/  LDSM.16.M88.4 R136, [R2+0x6000] ;  /* 0x006000000288783b */ /* 0x000ff00000000200 */
[----:B------:R-:W4:Y:S01]  /*46c0*/  LDSM.16.M88.4 R140, [R174+0xf000] ;  /* 0x00f00000ae8c783b */ /* 0x000f220000000200 */
[-C--:B--2---:R-:W-:Y:S07]  /*46d0*/  HMMA.16816.F32.BF16 R4, R32, R16.reuse, RZ ;  /* 0x000000102004723c */ /* 0x084fee00000418ff */
[----:B------:R-:W2:Y:S01]  /*46e0*/  LDSM.16.M88.4 R144, [R2+0x6800] ;  /* 0x006800000290783b */ /* 0x000ea20000000200 */
[C---:B---3--:R-:W-:Y:S06]  /*46f0*/  HMMA.16816.F32.BF16 R8, R28.reuse, R16, RZ ;  /* 0x000000101c08723c */ /* 0x048fec00000418ff */
[-C--:B------:R-:W-:Y:S06]  /*4700*/  HMMA.16816.F32.BF16 R12, R28, R18.reuse, RZ ;  /* 0x000000121c0c723c */ /* 0x080fec00000418ff */
[C---:B------:R-:W-:Y:S06]  /*4710*/  HMMA.16816.F32.BF16 R16, R32.reuse, R18, RZ ;  /* 0x000000122010723c */ /* 0x040fec00000418ff */
[-C--:B-1----:R-:W-:Y:S06]  /*4720*/  HMMA.16816.F32.BF16 R20, R32, R132.reuse, RZ ;  /* 0x000000842014723c */ /* 0x082fec00000418ff */
[C---:B------:R-:W-:Y:S06]  /*4730*/  HMMA.16816.F32.BF16 R24, R28.reuse, R132, RZ ;  /* 0x000000841c18723c */ /* 0x040fec00000418ff */
[-C--:B------:R-:W-:Y:S06]  /*4740*/  HMMA.16816.F32.BF16 R28, R28, R134.reuse, RZ ;  /* 0x000000861c1c723c */ /* 0x080fec00000418ff */
[----:B------:R-:W-:Y:S01]  /*4750*/  HMMA.16816.F32.BF16 R32, R32, R134, RZ ;  /* 0x000000862020723c */ /* 0x000fe200000418ff */
[----:B------:R-:W1:Y:S05]  /*4760*/  LDSM.16.M88.4 R132, [R174+0xf400] ;  /* 0x00f40000ae84783b */ /* 0x000e6a0000000200 */
[-C--:B----4-:R-:W-:Y:S06]  /*4770*/  HMMA.16816.F32.BF16 R4, R136, R140.reuse, R4 ;  /* 0x0000008c8804723c */ /* 0x090fec0000041804 */
[C---:B--2---:R-:W-:Y:S06]  /*4780*/  HMMA.16816.F32.BF16 R8, R144.reuse, R140, R8 ;  /* 0x0000008c9008723c */ /* 0x044fec0000041808 */
[-C--:B------:R-:W-:Y:S06]  /*4790*/  HMMA.16816.F32.BF16 R12, R144, R142.reuse, R12 ;  /* 0x0000008e900c723c */ /* 0x080fec000004180c */
[C---:B------:R-:W-:Y:S01]  /*47a0*/  HMMA.16816.F32.BF16 R16, R136.reuse, R142, R16 ;  /* 0x0000008e8810723c */ /* 0x040fe20000041810 */
[----:B------:R-:W-:Y:S05]  /*47b0*/  LDSM.16.M88.4 R140, [R0+0x7000] ;  /* 0x00700000008c783b */ /* 0x000fea0000000200 */
[-C--:B-1----:R-:W-:Y:S06]  /*47c0*/  HMMA.16816.F32.BF16 R20, R136, R132.reuse, R20 ;  /* 0x000000848814723c */ /* 0x082fec0000041814 */
[C---:B------:R-:W-:Y:S06]  /*47d0*/  HMMA.16816.F32.BF16 R24, R144.reuse, R132, R24 ;  /* 0x000000849018723c */ /* 0x040fec0000041818 */
[-C--:B------:R-:W-:Y:S01]  /*47e0*/  HMMA.16816.F32.BF16 R28, R144, R134.reuse, R28 ;  /* 0x00000086901c723c */ /* 0x080fe2000004181c */
[----:B------:R-:W1:Y:S05]  /*47f0*/  LDSM.16.M88.4 R144, [R173+0x11000] ;  /* 0x01100000ad90783b */ /* 0x000e6a0000000200 */
[----:B------:R-:W-:Y:S03]  /*4800*/  HMMA.16816.F32.BF16 R32, R136, R134, R32 ;  /* 0x000000868820723c */ /* 0x000fe60000041820 */
[----:B------:R-:W2:Y:S08]  /*4810*/  LDSM.16.M88.4 R132, [R0+0x7800] ;  /* 0x007800000084783b */ /* 0x000eb00000000200 */
[----:B------:R-:W3:Y:S01]  /*4820*/  LDSM.16.M88.4 R136, [R173+0x11400] ;  /* 0x01140000ad88783b */ /* 0x000ee20000000200 */
[-C--:B-1----:R-:W-:Y:S06]  /*4830*/  HMMA.16816.F32.BF16 R4, R140, R144.reuse, R4 ;  /* 0x000000908c04723c */ /* 0x082fec0000041804 */
[C---:B--2---:R-:W-:Y:S06]  /*4840*/  HMMA.16816.F32.BF16 R8, R132.reuse, R144, R8 ;  /* 0x000000908408723c */ /* 0x044fec0000041808 */
[-C--:B------:R-:W-:Y:S06]  /*4850*/  HMMA.16816.F32.BF16 R12, R132, R146.reuse, R12 ;  /* 0x00000092840c723c */ /* 0x080fec000004180c */
[C---:B------:R-:W-:Y:S01]  /*4860*/  HMMA.16816.F32.BF16 R16, R140.reuse, R146, R16 ;  /* 0x000000928c10723c */ /* 0x040fe20000041810 */
[----:B------:R-:W-:Y:S05]  /*4870*/  LDSM.16.M88.4 R144, [R174+0x11000] ;  /* 0x01100000ae90783b */ /* 0x000fea0000000200 */
[-C--:B---3--:R-:W-:Y:S06]  /*4880*/  HMMA.16816.F32.BF16 R20, R140, R136.reuse, R20 ;  /* 0x000000888c14723c */ /* 0x088fec0000041814 */
        /* <DEDUP_REMOVED lines=16> */
[----:B------:R2:W3:Y:S08]  /*4990*/  LDSM.16.M88.4 R132, [R0+0x8800] ;  /* 0x008800000084783b */ /* 0x0004f00000000200 */
[----:B------:R-:W4:Y:S08]  /*49a0*/  LDSM.16.M88.4 R140, [R173+0x13400] ;  /* 0x01340000ad8c783b */ /* 0x000f300000000200 */
[----:B--2---:R2:W5:Y:S01]  /*49b0*/  LDG.E R0, desc[UR6][R148.64+0xa0] ;  /* 0x0000a00694007981 */ /* 0x004562000c1e1900 */
[-C--:B-1----:R-:W-:Y:S06]  /*49c0*/  HMMA.16816.F32.BF16 R4, R136, R144.reuse, R4 ;  /* 0x000000908804723c */ /* 0x082fec0000041804 */
[C---:B---3--:R-:W-:Y:S01]  /*49d0*/  HMMA.16816.F32.BF16 R8, R132.reuse, R144, R8 ;  /* 0x000000908408723c */ /* 0x048fe20000041808 */
[----:B------:R-:W3:Y:S04]  /*49e0*/  LDG.E R145, desc[UR6][R148.64] ;  /* 0x0000000694917981 */ /* 0x000ee8000c1e1900 */
[----:B------:R-:W2:Y:S01]  /*49f0*/  LDG.E R144, desc[UR6][R148.64+0x20] ;  /* 0x0000200694907981 */ /* 0x000ea2000c1e1900 */
[-C--:B------:R-:W-:Y:S06]  /*4a00*/  HMMA.16816.F32.BF16 R12, R132, R146.reuse, R12 ;  /* 0x00000092840c723c */ /* 0x080fec000004180c */
[C---:B------:R-:W-:Y:S06]  /*4a10*/  HMMA.16816.F32.BF16 R16, R136.reuse, R146, R16 ;  /* 0x000000928810723c */ /* 0x040fec0000041810 */
[-C--:B----4-:R-:W-:Y:S06]  /*4a20*/  HMMA.16816.F32.BF16 R20, R136, R140.reuse, R20 ;  /* 0x0000008c8814723c */ /* 0x090fec0000041814 */
[C---:B------:R-:W-:Y:S06]  /*4a30*/  HMMA.16816.F32.BF16 R24, R132.reuse, R140, R24 ;  /* 0x0000008c8418723c */ /* 0x040fec0000041818 */
[-C--:B------:R-:W-:Y:S01]  /*4a40*/  HMMA.16816.F32.BF16 R28, R132, R142.reuse, R28 ;  /* 0x0000008e841c723c */ /* 0x080fe2000004181c */
[----:B------:R-:W-:Y:S05]  /*4a50*/  LDSM.16.M88.4 R132, [R2+0x8000] ;  /* 0x008000000284783b */ /* 0x000fea0000000200 */
[----:B------:R-:W-:Y:S03]  /*4a60*/  HMMA.16816.F32.BF16 R32, R136, R142, R32 ;  /* 0x0000008e8820723c */ /* 0x000fe60000041820 */
[----:B------:R1:W-:Y:S08]  /*4a70*/  LDSM.16.M88.4 R140, [R2+0x8800] ;  /* 0x00880000028c783b */ /* 0x0003f00000000200 */
[----:B------:R-:W4:Y:S08]  /*4a80*/  LDSM.16.M88.4 R136, [R174+0x13000] ;  /* 0x01300000ae88783b */ /* 0x000f300000000200 */
[----:B-1----:R1:W5:Y:S01]  /*4a90*/  LDG.E R2, desc[UR6][R148.64+0x80] ;  /* 0x0000800694027981 */ /* 0x002362000c1e1900 */
[-C--:B----4-:R-:W-:Y:S06]  /*4aa0*/  HMMA.16816.F32.BF16 R4, R132, R136.reuse, R4 ;  /* 0x000000888404723c */ /* 0x090fec0000041804 */
[C---:B------:R-:W-:Y:S06]  /*4ab0*/  HMMA.16816.F32.BF16 R8, R140.reuse, R136, R8 ;  /* 0x000000888c08723c */ /* 0x040fec0000041808 */
[-C--:B------:R-:W-:Y:S06]  /*4ac0*/  HMMA.16816.F32.BF16 R12, R140, R138.reuse, R12 ;  /* 0x0000008a8c0c723c */ /* 0x080fec000004180c */
[C---:B------:R-:W-:Y:S01]  /*4ad0*/  HMMA.16816.F32.BF16 R16, R132.reuse, R138, R16 ;  /* 0x0000008a8410723c */ /* 0x040fe20000041810 */
[----:B------:R-:W4:Y:S05]  /*4ae0*/  LDSM.16.M88.4 R136, [R174+0x13400] ;  /* 0x01340000ae88783b */ /* 0x000f2a0000000200 */
[-C--:B----4-:R-:W-:Y:S06]  /*4af0*/  HMMA.16816.F32.BF16 R20, R132, R136.reuse, R20 ;  /* 0x000000888414723c */ /* 0x090fec0000041814 */
[C---:B------:R-:W-:Y:S06]  /*4b00*/  HMMA.16816.F32.BF16 R24, R140.reuse, R136, R24 ;  /* 0x000000888c18723c */ /* 0x040fec0000041818 */
[-C--:B------:R-:W-:Y:S06]  /*4b10*/  HMMA.16816.F32.BF16 R28, R140, R138.reuse, R28 ;  /* 0x0000008a8c1c723c */ /* 0x080fec000004181c */
[----:B------:R-:W-:Y:S07]  /*4b20*/  HMMA.16816.F32.BF16 R32, R132, R138, R32 ;  /* 0x0000008a8420723c */ /* 0x000fee0000041820 */
[----:B------:R-:W-:Y:S04]  /*4b30*/  FFMA.FTZ R132, -R206, R206, 1 ;  /* 0x3f800000ce847423 */ /* 0x000fe800000101ce */
[----:B------:R-:W-:Y:S01]  /*4b40*/  FMUL.FTZ R132, R132, UR5 ;  /* 0x0000000584847c20 */ /* 0x000fe20008410000 */
[C---:B---3--:R-:W-:Y:S01]  /*4b50*/  FADD.FTZ R136, -R145.reuse, R4 ;  /* 0x0000000491887221 */ /* 0x048fe20000010100 */
[----:B------:R-:W-:Y:S01]  /*4b60*/  FADD.FTZ R137, -R145, R5 ;  /* 0x0000000591897221 */ /* 0x000fe20000010100 */
[----:B------:R-:W-:Y:S01]  /*4b70*/  FFMA.FTZ R5, -R211, R211, 1 ;  /* 0x3f800000d3057423 */ /* 0x000fe200000101d3 */
[----:B------:R-:W-:Y:S01]  /*4b80*/  FFMA.FTZ R4, -R210, R210, 1 ;  /* 0x3f800000d2047423 */ /* 0x000fe200000101d2 */
[----:B------:R-:W-:Y:S01]  /*4b90*/  FMUL.FTZ R136, R233, R136 ;  /* 0x00000088e9887220 */ /* 0x000fe20000410000 */
[----:B------:R-:W-:Y:S01]  /*4ba0*/  FMUL.FTZ R137, R232, R137 ;  /* 0x00000089e8897220 */ /* 0x000fe20000410000 */
[----:B------:R-:W-:Y:S01]  /*4bb0*/  FMUL.FTZ R5, R5, UR5 ;  /* 0x0000000505057c20 */ /* 0x000fe20008410000 */
[----:B------:R-:W-:Y:S01]  /*4bc0*/  FMUL.FTZ R4, R4, UR5 ;  /* 0x0000000504047c20 */ /* 0x000fe20008410000 */
[C---:B------:R-:W-:Y:S01]  /*4bd0*/  FADD.FTZ R17, -R145.reuse, R17 ;  /* 0x0000001191117221 */ /* 0x040fe20000010100 */
[----:B------:R-:W-:Y:S01]  /*4be0*/  FADD.FTZ R133, -R145, R20 ;  /* 0x0000001491857221 */ /* 0x000fe20000010100 */
[----:B------:R-:W-:Y:S01]  /*4bf0*/  FMUL.FTZ R5, R136, R5 ;  /* 0x0000000588057220 */ /* 0x000fe20000410000 */
[----:B------:R-:W-:Y:S01]  /*4c00*/  FMUL.FTZ R4, R137, R4 ;  /* 0x0000000489047220 */ /* 0x000fe20000410000 */
[----:B------:R-:W-:Y:S01]  /*4c10*/  FMUL.FTZ R20, R224, R17 ;  /* 0x00000011e0147220 */ /* 0x000fe20000410000 */
[----:B------:R-:W-:Y:S01]  /*4c20*/  FADD.FTZ R16, -R145, R16 ;  /* 0x0000001091107221 */ /* 0x000fe20000010100 */
[----:B------:R-:W-:Y:S01]  /*4c30*/  FFMA.FTZ R17, -R209, R209, 1 ;  /* 0x3f800000d1117423 */ /* 0x000fe200000101d1 */
[----:B------:R-:W-:Y:S01]  /*4c40*/  FADD.FTZ R21, -R145, R21 ;  /* 0x0000001591157221 */ /* 0x000fe20000010100 */
[----:B------:R-:W-:Y:S01]  /*4c50*/  F2FP.BF16.F32.PACK_AB R4, R4, R5 ;  /* 0x000000050404723e */ /* 0x000fe200000010ff */
[----:B------:R-:W-:Y:S01]  /*4c60*/  FFMA.FTZ R5, -R208, R208, 1 ;  /* 0x3f800000d0057423 */ /* 0x000fe200000101d0 */
[----:B------:R-:W-:Y:S01]  /*4c70*/  FMUL.FTZ R16, R225, R16 ;  /* 0x00000010e1107220 */ /* 0x000fe20000410000 */
[----:B------:R-:W-:Y:S01]  /*4c80*/  FMUL.FTZ R17, R17, UR5 ;  /* 0x0000000511117c20 */ /* 0x000fe20008410000 */
[----:B------:R-:W-:Y:S01]  /*4c90*/  FMUL.FTZ R134, R223, R21 ;  /* 0x00000015df867220 */ /* 0x000fe20000410000 */
[----:B------:R-:W-:Y:S01]  /*4ca0*/  FMUL.FTZ R5, R5, UR5 ;  /* 0x0000000505057c20 */ /* 0x000fe20008410000 */
[----:B------:R-:W-:Y:S01]  /*4cb0*/  FFMA.FTZ R21, -R207, R207, 1 ;  /* 0x3f800000cf157423 */ /* 0x000fe200000101cf */
[----:B------:R-:W-:Y:S01]  /*4cc0*/  FMUL.FTZ R17, R16, R17 ;  /* 0x0000001110117220 */ /* 0x000fe20000410000 */
[----:B------:R-:W-:Y:S01]  /*4cd0*/  FFMA.FTZ R16, -R197, R197, 1 ;  /* 0x3f800000c5107423 */ /* 0x000fe200000101c5 */
[----:B------:R-:W-:Y:S01]  /*4ce0*/  FMUL.FTZ R5, R20, R5 ;  /* 0x0000000514057220 */ /* 0x000fe20000410000 */
[----:B------:R-:W-:Y:S01]  /*4cf0*/  FADD.FTZ R20, -R145, R32 ;  /* 0x0000002091147221 */ /* 0x000fe20000010100 */
[----:B------:R-:W-:Y:S01]  /*4d00*/  FMUL.FTZ R21, R21, UR5 ;  /* 0x0000000515157c20 */ /* 0x000fe20008410000 */
[----:B------:R-:W-:Y:S01]  /*4d10*/  FADD.FTZ R33, -R145, R33 ;  /* 0x0000002191217221 */ /* 0x000fe20000010100 */
[----:B------:R-:W-:Y:S01]  /*4d20*/  FMUL.FTZ R16, R16, UR5 ;  /* 0x0000000510107c20 */ /* 0x000fe20008410000 */
[----:B------:R-:W-:Y:S01]  /*4d30*/  FMUL.FTZ R20, R221, R20 ;  /* 0x00000014dd147220 */ /* 0x000fe20000410000 */
[----:B------:R-:W-:Y:S01]  /*4d40*/  FMUL.FTZ R21, R134, R21 ;  /* 0x0000001586157220 */ /* 0x000fe20000410000 */
[----:B------:R-:W-:Y:S01]  /*4d50*/  FMUL.FTZ R134, R220, R33 ;  /* 0x00000021dc867220 */ /* 0x000fe20000410000 */
[----:B------:R-:W-:Y:S01]  /*4d60*/  FMUL.FTZ R133, R222, R133 ;  /* 0x00000085de857220 */ /* 0x000fe20000410000 */
[C---:B--2---:R-:W-:Y:S01]  /*4d70*/  FADD.FTZ R33, -R144.reuse, R7 ;  /* 0x0000000790217221 */ /* 0x044fe20000010100 */
[----:B------:R-:W-:Y:S01]  /*4d80*/  FADD.FTZ R6, -R144, R6 ;  /* 0x0000000690067221 */ /* 0x000fe20000010100 */
[----:B------:R-:W-:Y:S01]  /*4d90*/  FMUL.FTZ R16, R20, R16 ;  /* 0x0000001014107220 */ /* 0x000fe20000410000 */
[----:B------:R-:W-:Y:S01]  /*4da0*/  FFMA.FTZ R7, -R219, R219, 1 ;  /* 0x3f800000db077423 */ /* 0x000fe200000101db */
[----:B------:R-:W-:Y:S01]  /*4db0*/  FFMA.FTZ R32, -R218, R218, 1 ;  /* 0x3f800000da207423 */ /* 0x000fe200000101da */
[----:B------:R-:W-:Y:S01]  /*4dc0*/  FFMA.FTZ R20, -R202, R202, 1 ;  /* 0x3f800000ca147423 */ /* 0x000fe200000101ca */
[----:B------:R-:W-:Y:S01]  /*4dd0*/  FMUL.FTZ R132, R133, R132 ;  /* 0x0000008485847220 */ /* 0x000fe20000410000 */
[----:B------:R-:W-:Y:S01]  /*4de0*/  FMUL.FTZ R133, R234, R6 ;  /* 0x00000006ea857220 */ /* 0x000fe20000410000 */
[----:B------:R-:W-:Y:S01]  /*4df0*/  FMUL.FTZ R33, R235, R33 ;  /* 0x00000021eb217220 */ /* 0x000fe20000410000 */
[----:B------:R-:W-:Y:S01]  /*4e00*/  FMUL.FTZ R7, R7, UR5 ;  /* 0x0000000507077c20 */ /* 0x000fe20008410000 */
[----:B------:R-:W-:Y:S01]  /*4e10*/  FMUL.FTZ R32, R32, UR5 ;  /* 0x0000000520207c20 */ /* 0x000fe20008410000 */
[----:B------:R-:W-:Y:S01]  /*4e20*/  FMUL.FTZ R20, R20, UR5 ;  /* 0x0000000514147c20 */ /* 0x000fe20008410000 */
[----:B------:R-:W-:Y:S01]  /*4e30*/  F2FP.BF16.F32.PACK_AB R6, R5, R17 ;  /* 0x000000110506723e */ /* 0x000fe200000010ff */
[----:B------:R-:W-:Y:S01]  /*4e40*/  FMUL.FTZ R7, R133, R7 ;  /* 0x0000000785077220 */ /* 0x000fe20000410000 */
[----:B------:R-:W-:Y:S01]  /*4e50*/  FMUL.FTZ R5, R33, R32 ;  /* 0x0000002021057220 */ /* 0x000fe20000410000 */
[----:B------:R-:W-:Y:S01]  /*4e60*/  FMUL.FTZ R20, R134, R20 ;  /* 0x0000001486147220 */ /* 0x000fe20000410000 */
[C---:B------:R-:W-:Y:S01]  /*4e70*/  FADD.FTZ R18, -R144.reuse, R18 ;  /* 0x0000001290127221 */ /* 0x040fe20000010100 */
[C---:B------:R-:W-:Y:S01]  /*4e80*/  FADD.FTZ R22, -R144.reuse, R22 ;  /* 0x0000001690167221 */ /* 0x040fe20000010100 */
[----:B------:R-:W-:Y:S01]  /*4e90*/  FADD.FTZ R23, -R144, R23 ;  /* 0x0000001790177221 */ /* 0x000fe20000010100 */
[----:B------:R-:W-:Y:S01]  /*4ea0*/  F2FP.BF16.F32.PACK_AB R5, R5, R7 ;  /* 0x000000070505723e */ /* 0x000fe200000010ff */
[----:B------:R-:W-:Y:S01]  /*4eb0*/  FMUL.FTZ R7, R231, R18 ;  /* 0x00000012e7077220 */ /* 0x000fe20000410000 */
[----:B------:R-:W-:Y:S01]  /*4ec0*/  F2FP.BF16.F32.PACK_AB R20, R20, R16 ;  /* 0x000000101414723e */ /* 0x000fe200000010ff */
[----:B------:R-:W-:Y:S01]  /*4ed0*/  FADD.FTZ R16, -R144, R19 ;  /* 0x0000001390107221 */ /* 0x000fe20000010100 */
[----:B------:R-:W-:Y:S01]  /*4ee0*/  FFMA.FTZ R18, -R216, R216, 1 ;  /* 0x3f800000d8127423 */ /* 0x000fe200000101d8 */
[----:B------:R-:W-:Y:S01]  /*4ef0*/  FFMA.FTZ R17, -R215, R215, 1 ;  /* 0x3f800000d7117423 */ /* 0x000fe200000101d7 */
[----:B------:R-:W-:Y:S01]  /*4f00*/  F2FP.BF16.F32.PACK_AB R21, R21, R132 ;  /* 0x000000841515723e */ /* 0x000fe200000010ff */
[----:B------:R-:W-:Y:S01]  /*4f10*/  FMUL.FTZ R16, R230, R16 ;  /* 0x00000010e6107220 */ /* 0x000fe20000410000 */
[----:B------:R-:W-:Y:S01]  /*4f20*/  FMUL.FTZ R33, R228, R22 ;  /* 0x00000016e4217220 */ /* 0x000fe20000410000 */
[----:B------:R-:W-:Y:S01]  /*4f30*/  FMUL.FTZ R132, R229, R23 ;  /* 0x00000017e5847220 */ /* 0x000fe20000410000 */
[----:B------:R-:W-:Y:S01]  /*4f40*/  FMUL.FTZ R18, R18, UR5 ;  /* 0x0000000512127c20 */ /* 0x000fe20008410000 */
[----:B------:R-:W-:Y:S01]  /*4f50*/  FMUL.FTZ R17, R17, UR5 ;  /* 0x0000000511117c20 */ /* 0x000fe20008410000 */
[C---:B------:R-:W-:Y:S01]  /*4f60*/  FADD.FTZ R34, -R144.reuse, R34 ;  /* 0x0000002290227221 */ /* 0x040fe20000010100 */
[----:B------:R-:W-:Y:S01]  /*4f70*/  FADD.FTZ R35, -R144, R35 ;  /* 0x0000002390237221 */ /* 0x000fe20000010100 */
[----:B------:R-:W-:Y:S01]  /*4f80*/  FFMA.FTZ R22, -R217, R217, 1 ;  /* 0x3f800000d9167423 */ /* 0x000fe200000101d9 */
[----:B------:R-:W-:Y:S01]  /*4f90*/  FFMA.FTZ R19, -R214, R214, 1 ;  /* 0x3f800000d6137423 */ /* 0x000fe200000101d6 */
[----:B------:R-:W-:Y:S01]  /*4fa0*/  FFMA.FTZ R32, -R205, R205, 1 ;  /* 0x3f800000cd207423 */ /* 0x000fe200000101cd */
[----:B------:R-:W-:Y:S01]  /*4fb0*/  FFMA.FTZ R23, -R204, R204, 1 ;  /* 0x3f800000cc177423 */ /* 0x000fe200000101cc */
[----:B------:R-:W-:Y:S01]  /*4fc0*/  FMUL.FTZ R18, R7, R18 ;  /* 0x0000001207127220 */ /* 0x000fe20000410000 */
[----:B------:R-:W-:Y:S01]  /*4fd0*/  FMUL.FTZ R17, R16, R17 ;  /* 0x0000001110117220 */ /* 0x000fe20000410000 */
[----:B------:R-:W-:Y:S01]  /*4fe0*/  FMUL.FTZ R7, R227, R34 ;  /* 0x00000022e3077220 */ /* 0x000fe20000410000 */
[----:B------:R-:W-:Y:S01]  /*4ff0*/  FMUL.FTZ R16, R226, R35 ;  /* 0x00000023e2107220 */ /* 0x000fe20000410000 */
[----:B------:R-:W-:Y:S01]  /*5000*/  FMUL.FTZ R22, R22, UR5 ;  /* 0x0000000516167c20 */ /* 0x000fe20008410000 */
[----:B------:R-:W-:Y:S01]  /*5010*/  FMUL.FTZ R19, R19, UR5 ;  /* 0x0000000513137c20 */ /* 0x000fe20008410000 */
[----:B------:R-:W-:Y:S01]  /*5020*/  FMUL.FTZ R32, R32, UR5 ;  /* 0x0000000520207c20 */ /* 0x000fe20008410000 */
[----:B------:R-:W-:Y:S01]  /*5030*/  FMUL.FTZ R23, R23, UR5 ;  /* 0x0000000517177c20 */ /* 0x000fe20008410000 */
[----:B------:R-:W-:Y:S01]  /*5040*/  FMUL.FTZ R22, R33, R22 ;  /* 0x0000001621167220 */ /* 0x000fe20000410000 */
[----:B------:R-:W-:Y:S01]  /*5050*/  FMUL.FTZ R19, R132, R19 ;  /* 0x0000001384137220 */ /* 0x000fe20000410000 */
[----:B------:R-:W-:Y:S01]  /*5060*/  FMUL.FTZ R32, R7, R32 ;  /* 0x0000002007207220 */ /* 0x000fe20000410000 */
[----:B------:R-:W-:Y:S01]  /*5070*/  FMUL.FTZ R23, R16, R23 ;  /* 0x0000001710177220 */ /* 0x000fe20000410000 */
[----:B-1----:R-:W-:Y:S06]  /*5080*/  @!P1 BRA `(.L_x_804) ;  /* 0x0000000000489947 */ /* 0x002fec0003800000 */
        /* <DEDUP_REMOVED lines=18> */
.L_x_804:
[----:B------:R2:W-:Y:S01]  /*51b0*/  STS [R196+0x15000], R4 ;  /* 0x01500004c4007388 */ /* 0x0005e20000000800 */
[C---:B-----5:R-:W-:Y:S01]  /*51c0*/  FADD.FTZ R8, -R2.reuse, R8 ;  /* 0x0000000802087221 */ /* 0x060fe20000010100 */
[----:B------:R-:W-:Y:S01]  /*51d0*/  FADD.FTZ R9, -R2, R9 ;  /* 0x0000000902097221 */ /* 0x000fe20000010100 */
        /* <DEDUP_REMOVED lines=22> */
[----:B--2---:R-:W-:Y:S01]  /*5340*/  F2FP.BF16.F32.PACK_AB R4, R17, R18 ;  /* 0x000000121104723e */ /* 0x004fe200000010ff */
[----:B------:R-:W-:Y:S01]  /*5350*/  FMUL.FTZ R18, R188, R8 ;  /* 0x00000008bc127220 */ /* 0x000fe20000410000 */
[----:B------:R-:W-:Y:S01]  /*5360*/  FFMA.FTZ R8, -R165, R165, 1 ;  /* 0x3f800000a5087423 */ /* 0x000fe200000101a5 */
[----:B------:R-:W-:Y:S01]  /*5370*/  FMUL.FTZ R24, R24, R7 ;  /* 0x0000000718187220 */ /* 0x000fe20000410000 */
[----:B---3--:R-:W-:Y:S01]  /*5380*/  FFMA.FTZ R5, -R160, R160, 1 ;  /* 0x3f800000a0057423 */ /* 0x008fe200000101a0 */
[----:B------:R2:W-:Y:S01]  /*5390*/  STS [R195+0x15400], R4 ;  /* 0x01540004c3007388 */ /* 0x0005e20000000800 */
[----:B------:R-:W-:Y:S01]  /*53a0*/  FMUL.FTZ R8, R8, UR5 ;  /* 0x0000000508087c20 */ /* 0x000fe20008410000 */
[----:B------:R-:W-:Y:S01]  /*53b0*/  FMUL.FTZ R28, R157, R28 ;  /* 0x0000001c9d1c7220 */ /* 0x000fe20000410000 */
[----:B----4-:R-:W-:Y:S01]  /*53c0*/  FFMA.FTZ R6, -R161, R161, 1 ;  /* 0x3f800000a1067423 */ /* 0x010fe200000101a1 */
        /* <DEDUP_REMOVED lines=21> */
[----:B--2---:R-:W-:Y:S01]  /*5520*/  FFMA.FTZ R4, -R166, R166, 1 ;  /* 0x3f800000a6047423 */ /* 0x004fe200000101a6 */
        /* <DEDUP_REMOVED lines=19> */
[----:B---3--:R-:W-:Y:S01]  /*5660*/  F2FP.BF16.F32.PACK_AB R2, R15, R14 ;  /* 0x0000000e0f02723e */ /* 0x008fe200000010ff */
        /* <DEDUP_REMOVED lines=25> */
[----:B------:R-:W-:Y:S02]  /*5800*/  F2FP.BF16.F32.PACK_AB R5, R5, R30 ;  /* 0x0000001e0505723e */ /* 0x000fe400000010ff */
[----:B------:R-:W-:Y:S01]  /*5810*/  LEA R162, R246, UR4, 0x1 ;  /* 0x00000004f6a27c11 */ /* 0x000fe2000f8e08ff */
[----:B------:R-:W-:Y:S01]  /*5820*/  STS [R193+0x15400], R16 ;  /* 0x01540010c1007388 */ /* 0x000fe20000000800 */
[----:B------:R-:W-:Y:S02]  /*5830*/  MOV R160, R213 ;  /* 0x000000d500a07202 */ /* 0x000fe40000000f00 */
[----:B------:R-:W-:Y:S01]  /*5840*/  MOV R161, R212 ;  /* 0x000000d400a17202 */ /* 0x000fe20000000f00 */
        /* <DEDUP_REMOVED lines=91> */
.L_x_805:
[----:B------:R-:W-:Y:S01]  /*5e00*/  LDSM.16.M88.4 R24, [R176] ;  /* 0x00000000b018783b */ /* 0x000fe20000000200 */
[C---:B------:R-:W-:Y:S01]  /*5e10*/  LEA R213, P0, R240.reuse, R160, 0x2 ;  /* 0x000000a0f0d57211 */ /* 0x040fe200078010ff */
[----:B------:R-:W-:Y:S01]  /*5e20*/  IMAD.U32 R2, RZ, RZ, UR16 ;  /* 0x00000010ff027e24 */ /* 0x000fe2000f8e00ff */
[----:B------:R-:W-:Y:S01]  /*5e30*/  ULOP3.LUT UR15, UR9, 0x1, URZ, 0xc0, !UPT ;  /* 0x00000001090f7892 */ /* 0x000fe2000f8ec03f */
[----:B------:R-:W2:Y:S01]  /*5e40*/  LDSM.16.MT88.4 R8, [R0+0x9000] ;  /* 0x009000000008783b */ /* 0x000ea20000004200 */
[----:B------:R-:W-:Y:S02]  /*5e50*/  LEA.HI.X.SX32 R212, R240, R161, 0x2, P0 ;  /* 0x000000a1f0d47211 */ /* 0x000fe400000f16ff */
[----:B------:R-:W-:Y:S01]  /*5e60*/  UISETP.NE.U32.AND UP1, UPT, UR15, 0x1, UPT ;  /* 0x000000010f00788c */ /* 0x000fe2000bf25070 */
[----:B------:R-:W3:Y:S01]  /*5e70*/  LDSM.16.MT88.4 R16, [R0+0xb000] ;  /* 0x00b000000010783b */ /* 0x000ee20000004200 */
[----:B------:R-:W-:Y:S03]  /*5e80*/  UIADD3 UR15, UR9, -0x1, URZ ;  /* 0xffffffff090f7890 */ /* 0x000fe6000fffe03f */
        /* <DEDUP_REMOVED lines=18> */
[----:B------:R-:W-:Y:S05]  /*5fb0*/  LDSM.16.M88.4 R132, [R178] ;  /* 0x00000000b284783b */ /* 0x000fea0000000200 */
        /* <DEDUP_REMOVED lines=43> */
[C---:B---3--:R-:W-:Y:S06]  /*6270*/  HMMA.16816.F32.BF16 R20, R136.reuse, R32, R20 ;  /* 0x000000208814723c */ /* 0x048fec0000041814 */
[----:B------:R-:W-:Y:S01]  /*6280*/  HMMA.16816.F32.BF16 R24, R136, R34, R24 ;  /* 0x000000228818723c */ /* 0x000fe20000041818 */
[----:B------:R3:W1:Y:S04]  /*6290*/  LDSM.16.MT88.4 R32, [R0+0xec00] ;  /* 0x00ec00000020783b */ /* 0x0006680000004200 */
[----:B------:R-:W-:Y:S01]  /*62a0*/  LDSM.16.MT88.4 R136, [R172+0x2400] ;  /* 0x00240000ac88783b */ /* 0x000fe20000004200 */
[C---:B----4-:R-:W-:Y:S06]  /*62b0*/  HMMA.16816.F32.BF16 R4, R132.reuse, R148, R4 ;  /* 0x000000948404723c */ /* 0x050fec0000041804 */
[C---:B------:R-:W-:Y:S06]  /*62c0*/  HMMA.16816.F32.BF16 R8, R132.reuse, R150, R8 ;  /* 0x000000968408723c */ /* 0x040fec0000041808 */
[C---:B------:R-:W-:Y:S06]  /*62d0*/  HMMA.16816.F32.BF16 R12, R132.reuse, R152, R12 ;  /* 0x00000098840c723c */ /* 0x040fec000004180c */
[C---:B------:R-:W-:Y:S01]  /*62e0*/  HMMA.16816.F32.BF16 R16, R132.reuse, R154, R16 ;  /* 0x0000009a8410723c */ /* 0x040fe20000041810 */
[----:B---3--:R-:W-:Y:S05]  /*62f0*/  IMAD.U32 R0, RZ, RZ, UR16 ;  /* 0x00000010ff007e24 */ /* 0x008fea000f8e00ff */
[C---:B--2---:R-:W-:Y:S06]  /*6300*/  HMMA.16816.F32.BF16 R20, R132.reuse, R28, R20 ;  /* 0x0000001c8414723c */ /* 0x044fec0000041814 */
[----:B------:R-:W-:Y:S05]  /*6310*/  HMMA.16816.F32.BF16 R24, R132, R30, R24 ;  /* 0x0000001e8418723c */ /* 0x000fea0000041818 */
[----:B------:R-:W-:Y:S01]  /*6320*/  IMAD.MOV.U32 R28, RZ, RZ, R213 ;  /* 0x000000ffff1c7224 */ /* 0x000fe200078e00d5 */
[C---:B-1----:R-:W-:Y:S01]  /*6330*/  HMMA.16816.F32.BF16 R4, R140.reuse, R144, R4 ;  /* 0x000000908c04723c */ /* 0x042fe20000041804 */
        /* <DEDUP_REMOVED lines=8> */
[----:B------:R-:W5:Y:S01]  /*63c0*/  @P1 LDG.E R238, desc[UR6][R30.64] ;  /* 0x000000061eee1981 */ /* 0x000f62000c1e1900 */
[----:B------:R-:W-:Y:S01]  /*63d0*/  IMAD.MOV.U32 R29, RZ, RZ, R212 ;  /* 0x000000ffff1d7224 */ /* 0x000fe200078e00d4 */
[C---:B------:R-:W-:Y:S02]  /*63e0*/  HMMA.16816.F32.BF16 R16, R140.reuse, R158, R16 ;  /* 0x0000009e8c10723c */ /* 0x040fe40000041810 */
[----:B------:R-:W5:Y:S04]  /*63f0*/  @P1 LDG.E R239, desc[UR6][R30.64+0x20] ;  /* 0x000020061eef1981 */ /* 0x000f68000c1e1900 */
[C---:B------:R-:W-:Y:S01]  /*6400*/  HMMA.16816.F32.BF16 R20, R140.reuse, R32, R20 ;  /* 0x000000208c14723c */ /* 0x040fe20000041814 */
[----:B------:R-:W5:Y:S04]  /*6410*/  @P1 LDG.E R236, desc[UR6][R30.64+0x80] ;  /* 0x000080061eec1981 */ /* 0x000f68000c1e1900 */
[----:B------:R1:W5:Y:S01]  /*6420*/  @P1 LDG.E R237, desc[UR6][R30.64+0xa0] ;  /* 0x0000a0061eed1981 */ /* 0x000362000c1e1900 */
[----:B------:R-:W-:Y:S03]  /*6430*/  HMMA.16816.F32.BF16 R24, R140, R34, R24 ;  /* 0x000000228c18723c */ /* 0x000fe60000041818 */
[----:B------:R2:W-:Y:S02]  /*6440*/  REDG.E.ADD.F32.FTZ.RN.STRONG.GPU desc[UR6][R28.64], R4 ;  /* 0x000000041c0079a6 */ /* 0x0005e4000c10f386 */
[-C--:B------:R-:W-:Y:S01]  /*6450*/  LEA R32, P0, R2, R28.reuse, 0x2 ;  /* 0x0000001c02207211 */ /* 0x080fe200078010ff */
[----:B------:R-:W-:Y:S01]  /*6460*/  IMAD.U32 R2, RZ, RZ, UR33 ;  /* 0x00000021ff027e24 */ /* 0x000fe2000f8e00ff */
[----:B------:R-:W-:Y:S01]  /*6470*/  LDSM.16.MT88.4 R140, [R172+0x1800] ;  /* 0x00180000ac8c783b */ /* 0x000fe20000004200 */
[----:B------:R-:W-:Y:S03]  /*6480*/  IMAD.U32 R34, RZ, RZ, UR34 ;  /* 0x00000022ff227e24 */ /* 0x000fe6000f8e00ff */
[-C--:B------:R-:W-:Y:S01]  /*6490*/  LEA.HI.X.SX32 R33, R0, R29.reuse, 0x2, P0 ;  /* 0x0000001d00217211 */ /* 0x080fe200000f16ff */
[----:B------:R-:W-:Y:S01]  /*64a0*/  IMAD.U32 R0, RZ, RZ, UR17 ;  /* 0x00000011ff007e24 */ /* 0x000fe2000f8e00ff */
[-C--:B------:R-:W-:Y:S02]  /*64b0*/  LEA R132, P0, R132, R28.reuse, 0x2 ;  /* 0x0000001c84847211 */ /* 0x080fe400078010ff */
[-C--:B------:R-:W-:Y:S01]  /*64c0*/  LEA R34, P2, R34, R28.reuse, 0x2 ;  /* 0x0000001c22227211 */ /* 0x080fe200078410ff */
[----:B------:R3:W-:Y:S01]  /*64d0*/  REDG.E.ADD.F32.FTZ.RN.STRONG.GPU desc[UR6][R32.64], R5 ;  /* 0x00000005200079a6 */ /* 0x0007e2000c10f386 */
[-C--:B------:R-:W-:Y:S01]  /*64e0*/  LEA.HI.X.SX32 R133, R0, R29.reuse, 0x2, P0 ;  /* 0x0000001d00857211 */ /* 0x080fe200000f16ff */
[----:B------:R-:W-:Y:S04]  /*64f0*/  IMAD.U32 R0, RZ, RZ, UR32 ;  /* 0x00000020ff007e24 */ /* 0x000fe8000f8e00ff */
[----:B------:R4:W-:Y:S01]  /*6500*/  REDG.E.ADD.F32.FTZ.RN.STRONG.GPU desc[UR6][R132.64], R6 ;  /* 0x00000006840079a6 */ /* 0x0009e2000c10f386 */
[----:B-1----:R-:W-:Y:S03]  /*6510*/  IMAD.U32 R30, RZ, RZ, UR33 ;  /* 0x00000021ff1e7e24 */ /* 0x002fe6000f8e00ff */
[----:B------:R-:W-:Y:S02]  /*6520*/  LDSM.16.MT88.4 R132, [R3+0x17800] ;  /* 0x017800000384783b */ /* 0x000fe40000004200 */
[-C--:B------:R-:W-:Y:S01]  /*6530*/  LEA R30, P1, R30, R28.reuse, 0x2 ;  /* 0x0000001c1e1e7211 */ /* 0x080fe200078210ff */
[----:B--2---:R-:W-:Y:S03]  /*6540*/  IMAD.U32 R4, RZ, RZ, UR32 ;  /* 0x00000020ff047e24 */ /* 0x004fe6000f8e00ff */
[-C--:B------:R-:W-:Y:S01]  /*6550*/  LEA.HI.X.SX32 R31, R2, R29.reuse, 0x2, P1 ;  /* 0x0000001d021f7211 */ /* 0x080fe200008f16ff */
[----:B------:R-:W-:Y:S01]  /*6560*/  IMAD.U32 R2, RZ, RZ, UR31 ;  /* 0x0000001fff027e24 */ /* 0x000fe2000f8e00ff */
[-C--:B------:R-:W-:Y:S01]  /*6570*/  LEA R4, P0, R4, R28.reuse, 0x2 ;  /* 0x0000001c04047211 */ /* 0x080fe200078010ff */
[----:B---3--:R-:W-:Y:S05]  /*6580*/  IMAD.U32 R5, RZ, RZ, UR34 ;  /* 0x00000022ff057e24 */ /* 0x008fea000f8e00ff */
[-C--:B------:R-:W-:Y:S01]  /*6590*/  LEA.HI.X.SX32 R35, R5, R29.reuse, 0x2, P2 ;  /* 0x0000001d05237211 */ /* 0x080fe200010f16ff */
[----:B----4-:R-:W-:Y:S01]  /*65a0*/  IMAD.U32 R6, RZ, RZ, UR27 ;  /* 0x0000001bff067e24 */ /* 0x010fe2000f8e00ff */
        /* <DEDUP_REMOVED lines=151> */
[----:B------:R-:W-:Y:S01]  /*6f20*/  BAR.SYNC.DEFER_BLOCKING 0x0 ;  /* 0x0000000000007b1d */ /* 0x000fe20000010000 */
[----:B------:R-:W-:Y:S01]  /*6f30*/  F2FP.BF16.F32.PACK_AB R36, R37, R36 ;  /* 0x000000242524723e */ /* 0x000fe200000010ff */
[----:B------:R-:W-:Y:S01]  /*6f40*/  UISETP.NE.AND UP0, UPT, UR37, -0x1, UPT ;  /* 0xffffffff2500788c */ /* 0x000fe2000bf05270 */
[----:B------:R-:W-:Y:S02]  /*6f50*/  F2FP.BF16.F32.PACK_AB R38, R39, R38 ;  /* 0x000000262726723e */ /* 0x000fe400000010ff */
[----:B------:R-:W-:Y:S01]  /*6f60*/  F2FP.BF16.F32.PACK_AB R48, R49, R48 ;  /* 0x000000303130723e */ /* 0x000fe200000010ff */
[----:B------:R-:W-:Y:S01]  /*6f70*/  ULDC UR5, c[0x0][0x390] ;  /* 0x0000e40000057ab9 */ /* 0x000fe20000000800 */
        /* <DEDUP_REMOVED lines=56> */
[----:B------:R1:W-:Y:S01]  /*7300*/  STS [R242], R25 ;  /* 0x00000019f2007388 */ /* 0x0003e20000000800 */
[----:B------:R-:W-:Y:S01]  /*7310*/  F2FP.BF16.F32.PACK_AB R12, R12, R114 ;  /* 0x000000720c0c723e */ /* 0x000fe200000010ff */
[----:B------:R-:W-:Y:S01]  /*7320*/  FMUL.FTZ R124, R124, UR5 ;  /* 0x000000057c7c7c20 */ /* 0x000fe20008410000 */
[----:B------:R-:W-:Y:S01]  /*7330*/  FMUL.FTZ R2, R125, UR5 ;  /* 0x000000057d027c20 */ /* 0x000fe20008410000 */
[----:B------:R1:W-:Y:S01]  /*7340*/  STS [R242+0x200], R24 ;  /* 0x00020018f2007388 */ /* 0x0003e20000000800 */
[----:B------:R-:W-:Y:S01]  /*7350*/  FMUL.FTZ R126, R126, UR5 ;  /* 0x000000057e7e7c20 */ /* 0x000fe20008410000 */
[----:B------:R-:W-:Y:S01]  /*7360*/  FMUL.FTZ R0, R127, UR5 ;  /* 0x000000057f007c20 */ /* 0x000fe20008410000 */
[----:B------:R-:W-:Y:S01]  /*7370*/  F2FP.BF16.F32.PACK_AB R15, R15, R104 ;  /* 0x000000680f0f723e */ /* 0x000fe200000010ff */
[----:B------:R1:W-:Y:S01]  /*7380*/  STS [R243], R21 ;  /* 0x00000015f3007388 */ /* 0x0003e20000000800 */
[----:B------:R-:W-:Y:S01]  /*7390*/  F2FP.BF16.F32.PACK_AB R14, R14, R106 ;  /* 0x0000006a0e0e723e */ /* 0x000fe200000010ff */
[----:B------:R-:W-:Y:S01]  /*73a0*/  @UP0 UIADD3 UR5, UR35, UR37, URZ ;  /* 0x0000002523050290 */ /* 0x000fe2000fffe03f */
[----:B------:R-:W-:Y:S01]  /*73b0*/  F2FP.BF16.F32.PACK_AB R11, R11, R108 ;  /* 0x0000006c0b0b723e */ /* 0x000fe200000010ff */
[----:B------:R1:W-:Y:S01]  /*73c0*/  STS [R243+0x200], R20 ;  /* 0x00020014f3007388 */ /* 0x0003e20000000800 */
[----:B------:R-:W-:Y:S01]  /*73d0*/  F2FP.BF16.F32.PACK_AB R10, R10, R110 ;  /* 0x0000006e0a0a723e */ /* 0x000fe200000010ff */
[----:B------:R-:W-:Y:S01]  /*73e0*/  @UP0 ULDC.64 UR10, c[0x0][0x450] ;  /* 0x00011400000a0ab9 */ /* 0x000fe20000000a00 */
[----:B------:R-:W-:Y:S01]  /*73f0*/  F2FP.BF16.F32.PACK_AB R9, R9, R116 ;  /* 0x000000740909723e */ /* 0x000fe200000010ff */
[----:B------:R1:W-:Y:S01]  /*7400*/  STS [R242+0x1000], R23 ;  /* 0x00100017f2007388 */ /* 0x0003e20000000800 */
[----:B------:R-:W-:Y:S01]  /*7410*/  F2FP.BF16.F32.PACK_AB R8, R8, R118 ;  /* 0x000000760808723e */ /* 0x000fe200000010ff */
[----:B------:R-:W-:Y:S01]  /*7420*/  @UP0 UIMAD.WIDE.U32 UR12, UR5, UR10, URZ ;  /* 0x0000000a050c02a5 */ /* 0x000fe2000f8e003f */
[----:B------:R-:W-:Y:S01]  /*7430*/  F2FP.BF16.F32.PACK_AB R5, R5, R128 ;  /* 0x000000800505723e */ /* 0x000fe200000010ff */
[----:B------:R1:W-:Y:S01]  /*7440*/  STS [R242+0x1200], R22 ;  /* 0x00120016f2007388 */ /* 0x0003e20000000800 */
[----:B------:R-:W-:Y:S01]  /*7450*/  F2FP.BF16.F32.PACK_AB R4, R4, R130 ;  /* 0x000000820404723e */ /* 0x000fe200000010ff */
[----:B------:R-:W-:Y:S01]  /*7460*/  @UP0 UIMAD UR5, UR5, UR11, URZ ;  /* 0x0000000b050502a4 */ /* 0x000fe2000f8e023f */
[----:B------:R-:W-:Y:S01]  /*7470*/  F2FP.BF16.F32.PACK_AB R7, R7, R120 ;  /* 0x000000780707723e */ /* 0x000fe200000010ff */
[----:B------:R1:W-:Y:S01]  /*7480*/  STS [R243+0x1000], R19 ;  /* 0x00100013f3007388 */ /* 0x0003e20000000800 */
[----:B------:R-:W-:Y:S01]  /*7490*/  F2FP.BF16.F32.PACK_AB R6, R6, R122 ;  /* 0x0000007a0606723e */ /* 0x000fe200000010ff */
[----:B------:R-:W-:Y:S01]  /*74a0*/  @UP0 UIADD3 UR20, UR13, UR5, URZ ;  /* 0x000000050d140290 */ /* 0x000fe2000fffe03f */
[----:B------:R-:W-:Y:S01]  /*74b0*/  F2FP.BF16.F32.PACK_AB R2, R2, R124 ;  /* 0x0000007c0202723e */ /* 0x000fe200000010ff */
[----:B------:R1:W-:Y:S01]  /*74c0*/  STS [R243+0x1200], R18 ;  /* 0x00120012f3007388 */ /* 0x0003e20000000800 */
[----:B------:R-:W-:Y:S01]  /*74d0*/  F2FP.BF16.F32.PACK_AB R0, R0, R126 ;  /* 0x0000007e0000723e */ /* 0x000fe200000010ff */
[----:B------:R-:W-:Y:S01]  /*74e0*/  @UP0 UMOV UR19, UR12 ;  /* 0x0000000c00130c82 */ /* 0x000fe20008000000 */
[----:B------:R-:W-:Y:S01]  /*74f0*/  F2FP.BF16.F32.PACK_AB R40, R41, R40 ;  /* 0x000000282928723e */ /* 0x000fe200000010ff */
[----:B------:R1:W-:Y:S01]  /*7500*/  STS [R242+0x2000], R17 ;  /* 0x00200011f2007388 */ /* 0x0003e20000000800 */
[----:B------:R-:W-:-:S02]  /*7510*/  F2FP.BF16.F32.PACK_AB R42, R43, R42 ;  /* 0x0000002a2b2a723e */ /* 0x000fc400000010ff */
[----:B------:R-:W-:Y:S01]  /*7520*/  F2FP.BF16.F32.PACK_AB R44, R45, R44 ;  /* 0x0000002c2d2c723e */ /* 0x000fe200000010ff */
[----:B------:R1:W-:Y:S01]  /*7530*/  STS [R242+0x2200], R16 ;  /* 0x00220010f2007388 */ /* 0x0003e20000000800 */
[----:B------:R-:W-:Y:S02]  /*7540*/  F2FP.BF16.F32.PACK_AB R46, R47, R46 ;  /* 0x0000002e2f2e723e */ /* 0x000fe400000010ff */
[----:B------:R-:W-:Y:S01]  /*7550*/  F2FP.BF16.F32.PACK_AB R52, R53, R52 ;  /* 0x000000343534723e */ /* 0x000fe200000010ff */
[----:B------:R1:W-:Y:S01]  /*7560*/  STS [R243+0x2000], R13 ;  /* 0x0020000df3007388 */ /* 0x0003e20000000800 */
[----:B------:R-:W-:Y:S02]  /*7570*/  F2FP.BF16.F32.PACK_AB R54, R55, R54 ;  /* 0x000000363736723e */ /* 0x000fe400000010ff */
        /* <DEDUP_REMOVED lines=21> */
[----:B------:R-:W-:Y:S01]  /*76d0*/  PLOP3.LUT P0, PT, PT, PT, UP0, 0x80, 0x0 ;  /* 0x000000000000781c */ /* 0x000fe20003f0f008 */
        /* <DEDUP_REMOVED lines=44> */
.L_x_807:
[----:B------:R-:W-:Y:S01]  /*79a0*/  @UP0 UIADD3 UR9, UR35, UR37, URZ ;  /* 0x0000002523090290 */ /* 0x000fe2000fffe03f */
        /* <DEDUP_REMOVED lines=18> */
.L_x_808:
[----:B------:R-:W-:Y:S01]  /*7ad0*/  BAR.SYNC.DEFER_BLOCKING 0x0 ;  /* 0x0000000000007b1d */ /* 0x000fe20000010000 */
[----:B------:R-:W-:Y:S01]  /*7ae0*/  USHF.R.S32.HI UR9, URZ, 0x1f, UR5 ;  /* 0x0000001f3f097899 */ /* 0x000fe20008011405 */
[--C-:B-1----:R-:W-:Y:S01]  /*7af0*/  SHF.R.S32.HI R7, RZ, 0x1f, R250.reuse ;  /* 0x0000001fff077819 */ /* 0x102fe200000114fa */
[----:B------:R-:W-:Y:S01]  /*7b00*/  IMAD.U32 R0, RZ, RZ, UR10 ;  /* 0x0000000aff007e24 */ /* 0x000fe2000f8e00ff */
[----:B------:R-:W-:Y:S01]  /*7b10*/  UIMAD UR8, UR36, -0x80, UR8 ;  /* 0xffffff80240878a4 */ /* 0x000fe2000f8e0208 */
[----:B------:R-:W-:Y:S01]  /*7b20*/  IMAD.MOV.U32 R6, RZ, RZ, R250 ;  /* 0x000000ffff067224 */ /* 0x000fe200078e00fa */
[----:B------:R-:W-:Y:S01]  /*7b30*/  UIMAD UR15, UR9, UR10, URZ ;  /* 0x0000000a090f72a4 */ /* 0x000fe2000f8e023f */
[C---:B------:R-:W-:Y:S01]  /*7b40*/  IADD3 R2, R241.reuse, 0x40, RZ ;  /* 0x00000040f1027810 */ /* 0x040fe20007ffe0ff */
[----:B------:R-:W-:Y:S01]  /*7b50*/  USHF.R.S32.HI UR21, URZ, 0x1f, UR57 ;  /* 0x0000001f3f157899 */ /* 0x000fe20008011439 */
[----:B------:R-:W-:Y:S01]  /*7b60*/  IMAD.WIDE.U32 R4, R0, UR5, R6 ;  /* 0x0000000500047c25 */ /* 0x000fe2000f8e0006 */
[----:B------:R-:W-:Y:S01]  /*7b70*/  UIMAD UR15, UR5, UR11, UR15 ;  /* 0x0000000b050f72a4 */ /* 0x000fe2000f8e020f */
[----:B------:R-:W-:Y:S01]  /*7b80*/  ISETP.GE.AND P2, PT, R241, UR8, PT ;  /* 0x00000008f1007c0c */ /* 0x000fe2000bf46270 */
[----:B------:R-:W-:Y:S01]  /*7b90*/  ULDC.64 UR16, c[0x0][0x468] ;  /* 0x00011a0000107ab9 */ /* 0x000fe20000000a00 */
[----:B------:R-:W-:Y:S01]  /*7ba0*/  BSSY B0, `(.L_x_809) ;  /* 0x0000021000007945 */ /* 0x000fe20003800000 */
[----:B------:R-:W-:-:S02]  /*7bb0*/  IADD3 R4, P0, R4, UR19, RZ ;  /* 0x0000001304047c10 */ /* 0x000fc4000ff1e0ff */
[----:B------:R-:W-:Y:S01]  /*7bc0*/  IMAD.U32 R0, RZ, RZ, UR15 ;  /* 0x0000000fff007e24 */ /* 0x000fe2000f8e00ff */
[----:B------:R-:W-:Y:S01]  /*7bd0*/  UIMAD UR15, UR21, UR16, URZ ;  /* 0x00000010150f72a4 */ /* 0x000fe2000f8e023f */
[----:B------:R-:W-:Y:S02]  /*7be0*/  ISETP.GE.AND P1, PT, R2, UR8, PT ;  /* 0x0000000802007c0c */ /* 0x000fe4000bf26270 */
[----:B------:R-:W-:Y:S01]  /*7bf0*/  SHF.R.S32.HI R25, RZ, 0x1f, R241 ;  /* 0x0000001fff197819 */ /* 0x000fe200000114f1 */
[----:B------:R-:W-:Y:S01]  /*7c00*/  UIMAD UR17, UR57, UR17, UR15 ;  /* 0x00000011391172a4 */ /* 0x000fe2000f8e020f */
[----:B------:R-:W-:Y:S01]  /*7c10*/  IADD3.X R5, R5, UR20, R0, P0, !PT ;  /* 0x0000001405057c10 */ /* 0x000fe200087fe400 */
[----:B------:R-:W-:Y:S01]  /*7c20*/  IMAD.U32 R0, RZ, RZ, UR16 ;  /* 0x00000010ff007e24 */ /* 0x000fe2000f8e00ff */
[----:B------:R1:W2:Y:S03]  /*7c30*/  LDS.128 R36, [R162+0xa000] ;  /* 0x00a00000a2247984 */ /* 0x0002a60000000c00 */
[----:B------:R-:W-:Y:S01]  /*7c40*/  IMAD.WIDE.U32 R8, R0, UR57, R4 ;  /* 0x0000003900087c25 */ /* 0x000fe2000f8e0004 */
[----:B------:R1:W3:Y:S04]  /*7c50*/  LDS.128 R32, [R162+0xc000] ;  /* 0x00c00000a2207984 */ /* 0x0002e80000000c00 */
[----:B------:R1:W4:Y:S01]  /*7c60*/  LDS.128 R28, [R162+0xe000] ;  /* 0x00e00000a21c7984 */ /* 0x0003220000000c00 */
[----:B------:R-:W-:-:S03]  /*7c70*/  IADD3 R24, R9, UR17, RZ ;  /* 0x0000001109187c10 */ /* 0x000fc6000fffe0ff */
[----:B------:R1:W1:Y:S04]  /*7c80*/  LDS.128 R48, [R162+0x10000] ;  /* 0x01000000a2307984 */ /* 0x0002680000000c00 */
[----:B------:R1:W1:Y:S04]  /*7c90*/  LDS.128 R44, [R162+0x12000] ;  /* 0x01200000a22c7984 */ /* 0x0002680000000c00 */
[----:B------:R1:W1:Y:S01]  /*7ca0*/  LDS.128 R40, [R162+0x14000] ;  /* 0x01400000a2287984 */ /* 0x0002620000000c00 */
[----:B------:R-:W-:Y:S05]  /*7cb0*/  @P2 BRA `(.L_x_810) ;  /* 0x00000000003c2947 */ /* 0x000fea0003800000 */
[----:B------:R-:W2:Y:S01]  /*7cc0*/  LDS.128 R16, [R162+0xb000] ;  /* 0x00b00000a2107984 */ /* 0x000ea20000000c00 */
[----:B------:R-:W-:Y:S01]  /*7cd0*/  MOV R4, R8 ;  /* 0x0000000800047202 */ /* 0x000fe20000000f00 */
[----:B------:R-:W-:Y:S01]  /*7ce0*/  IMAD R0, R25, UR10, RZ ;  /* 0x0000000a19007c24 */ /* 0x000fe2000f8e02ff */
[----:B------:R-:W-:Y:S01]  /*7cf0*/  MOV R5, R24 ;  /* 0x0000001800057202 */ /* 0x000fe20000000f00 */
[----:B------:R-:W3:Y:S01]  /*7d00*/  LDS.128 R12, [R162+0x9000] ;  /* 0x00900000a20c7984 */ /* 0x000ee20000000c00 */
[----:B------:R-:W-:Y:S01]  /*7d10*/  ULDC.64 UR16, c[0x0][0x3f0] ;  /* 0x0000fc0000107ab9 */ /* 0x000fe20000000a00 */
[C---:B------:R-:W-:Y:S02]  /*7d20*/  IMAD R0, R241.reuse, UR11, R0 ;  /* 0x0000000bf1007c24 */ /* 0x040fe4000f8e0200 */
[----:B------:R-:W4:Y:S01]  /*7d30*/  LDS.128 R20, [R162+0xd000] ;  /* 0x00d00000a2147984 */ /* 0x000f220000000c00 */
[----:B------:R-:W-:-:S05]  /*7d40*/  IMAD.WIDE.U32 R10, R241, UR10, R4 ;  /* 0x0000000af10a7c25 */ /* 0x000fca000f8e0004 */
[----:B------:R-:W-:Y:S02]  /*7d50*/  IADD3 R0, R11, R0, RZ ;  /* 0x000000000b007210 */ /* 0x000fe40007ffe0ff */
[----:B------:R-:W-:-:S04]  /*7d60*/  LEA R4, P0, R10, UR16, 0x1 ;  /* 0x000000100a047c11 */ /* 0x000fc8000f8008ff */
[----:B------:R-:W-:-:S05]  /*7d70*/  LEA.HI.X R5, R10, UR17, R0, 0x1, P0 ;  /* 0x000000110a057c11 */ /* 0x000fca00080f0c00 */
[----:B--2---:R2:W-:Y:S04]  /*7d80*/  STG.E.128 desc[UR6][R4.64+0x40], R16 ;  /* 0x0000401004007986 */ /* 0x0045e8000c101d06 */
[----:B---3--:R2:W-:Y:S04]  /*7d90*/  STG.E.128 desc[UR6][R4.64], R12 ;  /* 0x0000000c04007986 */ /* 0x0085e8000c101d06 */
[----:B----4-:R2:W-:Y:S02]  /*7da0*/  STG.E.128 desc[UR6][R4.64+0x80], R20 ;  /* 0x0000801404007986 */ /* 0x0105e4000c101d06 */
.L_x_810:
[----:B------:R-:W-:Y:S05]  /*7db0*/  BSYNC B0 ;  /* 0x0000000000007941 */ /* 0x000fea0003800000 */
.L_x_809:
[----:B------:R-:W-:Y:S04]  /*7dc0*/  BSSY B0, `(.L_x_811) ;  /* 0x0000010000007945 */ /* 0x000fe80003800000 */
[----:B------:R-:W-:Y:S05]  /*7dd0*/  @P1 BRA `(.L_x_812) ;  /* 0x0000000000381947 */ /* 0x000fea0003800000 */
[----:B------:R-:W-:Y:S01]  /*7de0*/  IADD3 R0, P0, R241, 0x40, RZ ;  /* 0x00000040f1007810 */ /* 0x000fe20007f1e0ff */
[----:B--2---:R-:W-:Y:S01]  /*7df0*/  IMAD.MOV.U32 R4, RZ, RZ, R8 ;  /* 0x000000ffff047224 */ /* 0x004fe200078e0008 */
[----:B------:R-:W-:Y:S01]  /*7e00*/  MOV R5, R24 ;  /* 0x0000001800057202 */ /* 0x000fe20000000f00 */
[----:B------:R-:W-:Y:S02]  /*7e10*/  ULDC.64 UR16, c[0x0][0x3f0] ;  /* 0x0000fc0000107ab9 */ /* 0x000fe40000000a00 */
[----:B------:R-:W-:Y:S02]  /*7e20*/  IMAD.X R2, RZ, RZ, R25, P0 ;  /* 0x000000ffff027224 */ /* 0x000fe400000e0619 */
[----:B------:R-:W-:-:S04]  /*7e30*/  IMAD.WIDE.U32 R8, R0, UR10, R4 ;  /* 0x0000000a00087c25 */ /* 0x000fc8000f8e0004 */
[----:B------:R-:W-:Y:S01]  /*7e40*/  IMAD R2, R2, UR10, RZ ;  /* 0x0000000a02027c24 */ /* 0x000fe2000f8e02ff */
[----:B------:R-:W-:-:S03]  /*7e50*/  LEA R4, P0, R8, UR16, 0x1 ;  /* 0x0000001008047c11 */ /* 0x000fc6000f8008ff */
[----:B------:R-:W-:-:S05]  /*7e60*/  IMAD R0, R0, UR11, R2 ;  /* 0x0000000b00007c24 */ /* 0x000fca000f8e0202 */
[----:B------:R-:W-:-:S04]  /*7e70*/  IADD3 R0, R9, R0, RZ ;  /* 0x0000000009007210 */ /* 0x000fc80007ffe0ff */
[----:B------:R-:W-:-:S05]  /*7e80*/  LEA.HI.X R5, R8, UR17, R0, 0x1, P0 ;  /* 0x0000001108057c11 */ /* 0x000fca00080f0c00 */
[----:B------:R2:W-:Y:S04]  /*7e90*/  STG.E.128 desc[UR6][R4.64], R36 ;  /* 0x0000002404007986 */ /* 0x0005e8000c101d06 */
[----:B---3--:R2:W-:Y:S04]  /*7ea0*/  STG.E.128 desc[UR6][R4.64+0x40], R32 ;  /* 0x0000402004007986 */ /* 0x0085e8000c101d06 */
[----:B----4-:R2:W-:Y:S02]  /*7eb0*/  STG.E.128 desc[UR6][R4.64+0x80], R28 ;  /* 0x0000801c04007986 */ /* 0x0105e4000c101d06 */
.L_x_812:
[----:B------:R-:W-:Y:S05]  /*7ec0*/  BSYNC B0 ;  /* 0x0000000000007941 */ /* 0x000fea0003800000 */
.L_x_811:
[----:B--2---:R2:W2:Y:S01]  /*7ed0*/  LDS.128 R16, [R162+0xf000] ;  /* 0x00f00000a2107984 */ /* 0x0044a20000000c00 */
[----:B------:R-:W-:Y:S01]  /*7ee0*/  IMAD.U32 R0, RZ, RZ, UR12 ;  /* 0x0000000cff007e24 */ /* 0x000fe2000f8e00ff */
[----:B------:R-:W-:Y:S01]  /*7ef0*/  UIMAD UR9, UR9, UR12, URZ ;  /* 0x0000000c090972a4 */ /* 0x000fe2000f8e023f */
[----:B------:R-:W-:Y:S01]  /*7f00*/  BSSY B0, `(.L_x_813) ;  /* 0x000001c000007945 */ /* 0x000fe20003800000 */
[----:B------:R2:W2:Y:S01]  /*7f10*/  LDS.128 R12, [R162+0x11000] ;  /* 0x01100000a20c7984 */ /* 0x0004a20000000c00 */
[----:B------:R-:W-:Y:S01]  /*7f20*/  IMAD.WIDE.U32 R6, R0, UR5, R6 ;  /* 0x0000000500067c25 */ /* 0x000fe2000f8e0006 */
[----:B------:R-:W-:Y:S02]  /*7f30*/  UIMAD UR5, UR5, UR13, UR9 ;  /* 0x0000000d050572a4 */ /* 0x000fe4000f8e0209 */
[----:B-1----:R-:W1:Y:S01]  /*7f40*/  LDS.128 R160, [R162+0x13000] ;  /* 0x01300000a2a07984 */ /* 0x002e620000000c00 */
[----:B------:R-:W-:Y:S01]  /*7f50*/  USHF.R.S32.HI UR10, URZ, 0x1f, UR57 ;  /* 0x0000001f3f0a7899 */ /* 0x000fe20008011439 */
[----:B------:R-:W-:Y:S01]  /*7f60*/  IADD3 R6, P0, R6, UR14, RZ ;  /* 0x0000000e06067c10 */ /* 0x000fe2000ff1e0ff */
[----:B------:R-:W-:Y:S01]  /*7f70*/  ULDC.64 UR8, c[0x0][0x470] ;  /* 0x00011c0000087ab9 */ /* 0x000fe20000000a00 */
[----:B------:R-:W-:Y:S01]  /*7f80*/  IMAD.U32 R0, RZ, RZ, UR5 ;  /* 0x00000005ff007e24 */ /* 0x000fe2000f8e00ff */
[----:B------:R-:W-:-:S04]  /*7f90*/  UIMAD UR5, UR10, UR8, URZ ;  /* 0x000000080a0572a4 */ /* 0x000fc8000f8e023f */
        /* <DEDUP_REMOVED lines=15> */
[----:B--2---:R2:W-:Y:S04]  /*8090*/  STG.E.128 desc[UR6][R4.64], R16 ;  /* 0x0000001004007986 */ /* 0x0045e8000c101d06 */
[----:B------:R2:W-:Y:S04]  /*80a0*/  STG.E.128 desc[UR6][R4.64+0x40], R12 ;  /* 0x0000400c04007986 */ /* 0x0005e8000c101d06 */
[----:B-1----:R2:W-:Y:S02]  /*80b0*/  STG.E.128 desc[UR6][R4.64+0x80], R160 ;  /* 0x000080a004007986 */ /* 0x0025e4000c101d06 */
.L_x_814:
[----:B------:R-:W-:Y:S05]  /*80c0*/  BSYNC B0 ;  /* 0x0000000000007941 */ /* 0x000fea0003800000 */
.L_x_813:
[----:B------:R-:W-:Y:S05]  /*80d0*/  @P1 BRA `(.L_x_815) ;  /* 0x00000008005c1947 */ /* 0x000fea0003800000 */
[----:B------:R-:W-:Y:S01]  /*80e0*/  IADD3 R0, P0, R241, 0x40, RZ ;  /* 0x00000040f1007810 */ /* 0x000fe20007f1e0ff */
[----:B------:R-:W-:Y:S01]  /*80f0*/  ULDC.64 UR8, c[0x0][0x3f8] ;  /* 0x0000fe0000087ab9 */ /* 0x000fe20000000a00 */
[----:B------:R-:W-:Y:S02]  /*8100*/  MOV R7, R2 ;  /* 0x0000000200077202 */ /* 0x000fe40000000f00 */
[----:B--2---:R-:W-:Y:S01]  /*8110*/  IADD3.X R4, RZ, R25, RZ, P0, !PT ;  /* 0x00000019ff047210 */ /* 0x004fe200007fe4ff */
        /* <DEDUP_REMOVED lines=10> */
.L_x_803:
        /* <DEDUP_REMOVED lines=23> */
.L_x_816:
        /* <DEDUP_REMOVED lines=21> */
.L_x_817:
[----:B------:R-:W-:Y:S01]  /*8480*/  UIMAD UR5, UR19, UR10, URZ ;  /* 0x0000000a130572a4 */ /* 0x000fe2000f8e023f */
[----:B------:R-:W-:Y:S01]  /*8490*/  IMAD.U32 R4, RZ, RZ, UR10 ;  /* 0x0000000aff047e24 */ /* 0x000fe2000f8e00ff */
[----:B------:R-:W-:Y:S01]  /*84a0*/  UIMAD UR8, UR36, -0x80, UR8 ;  /* 0xffffff80240878a4 */ /* 0x000fe2000f8e0208 */
[C---:B------:R-:W-:Y:S01]  /*84b0*/  IADD3 R2, R241.reuse, 0x40, RZ ;  /* 0x00000040f1027810 */ /* 0x040fe20007ffe0ff */
[----:B------:R-:W-:Y:S01]  /*84c0*/  UIMAD UR5, UR18, UR11, UR5 ;  /* 0x0000000b120572a4 */ /* 0x000fe2000f8e0205 */
[----:B------:R-:W-:Y:S01]  /*84d0*/  IMAD.WIDE.U32 R4, R4, UR18, R250 ;  /* 0x0000001204047c25 */ /* 0x000fe2000f8e00fa */
[----:B------:R-:W-:Y:S01]  /*84e0*/  USHF.R.S32.HI UR21, URZ, 0x1f, UR57 ;  /* 0x0000001f3f157899 */ /* 0x000fe20008011439 */
[----:B------:R-:W-:Y:S01]  /*84f0*/  BSSY B0, `(.L_x_818) ;  /* 0x000001a000007945 */ /* 0x000fe20003800000 */
[----:B------:R-:W-:Y:S01]  /*8500*/  ULDC.64 UR14, c[0x0][0x468] ;  /* 0x00011a00000e7ab9 */ /* 0x000fe20000000a00 */
[----:B------:R-:W-:Y:S01]  /*8510*/  ISETP.GE.AND P2, PT, R241, UR8, PT ;  /* 0x00000008f1007c0c */ /* 0x000fe2000bf46270 */
[----:B------:R-:W-:Y:S01]  /*8520*/  IMAD.U32 R0, RZ, RZ, UR5 ;  /* 0x00000005ff007e24 */ /* 0x000fe2000f8e00ff */
[----:B------:R-:W-:Y:S01]  /*8530*/  IADD3 R6, P0, R4, UR9, RZ ;  /* 0x0000000904067c10 */ /* 0x000fe2000ff1e0ff */
[----:B------:R-:W-:Y:S01]  /*8540*/  UIMAD UR5, UR21, UR14, URZ ;  /* 0x0000000e150572a4 */ /* 0x000fe2000f8e023f */
[----:B------:R-:W-:-:S02]  /*8550*/  ISETP.GE.AND P1, PT, R2, UR8, PT ;  /* 0x0000000802007c0c */ /* 0x000fc4000bf26270 */
[----:B------:R-:W-:Y:S01]  /*8560*/  IADD3.X R7, R5, UR20, R0, P0, !PT ;  /* 0x0000001405077c10 */ /* 0x000fe200087fe400 */
[----:B------:R-:W-:Y:S01]  /*8570*/  IMAD.U32 R0, RZ, RZ, UR14 ;  /* 0x0000000eff007e24 */ /* 0x000fe2000f8e00ff */
[----:B------:R-:W-:Y:S01]  /*8580*/  UIMAD UR15, UR57, UR15, UR5 ;  /* 0x0000000f390f72a4 */ /* 0x000fe2000f8e0205 */
[----:B------:R-:W-:Y:S02]  /*8590*/  SHF.R.S32.HI R10, RZ, 0x1f, R241 ;  /* 0x0000001fff0a7819 */ /* 0x000fe400000114f1 */
        /* <DEDUP_REMOVED lines=15> */
.L_x_819:
[----:B------:R-:W-:Y:S05]  /*8690*/  BSYNC B0 ;  /* 0x0000000000007941 */ /* 0x000fea0003800000 */
.L_x_818:
        /* <DEDUP_REMOVED lines=15> */
.L_x_821:
[----:B------:R-:W-:Y:S05]  /*8790*/  BSYNC B0 ;  /* 0x0000000000007941 */ /* 0x000fea0003800000 */
.L_x_820:
        /* <DEDUP_REMOVED lines=28> */
.L_x_823:
[----:B------:R-:W-:Y:S05]  /*8960*/  BSYNC B0 ;  /* 0x0000000000007941 */ /* 0x000fea0003800000 */
.L_x_822:
        /* <DEDUP_REMOVED lines=14> */
.L_x_815:
[----:B------:R-:W-:Y:S05]  /*8a50*/  BSYNC B1 ;  /* 0x0000000000017941 */ /* 0x000fea0003800000 */
.L_x_798:
        /* <DEDUP_REMOVED lines=8> */
.L_x_824:
[----:B------:R-:W-:Y:S05]  /*8ae0*/  EXIT ;  /* 0x000000000000794d */ /* 0x000fea0003800000 */
.L_x_826:
        /* <DEDUP_REMOVED lines=9> */
.L_x_1304:


//--------------------- .text._ZN5flash44flash_bwd_dq_dk_dv_loop_seqk_parallel_kernelI23Flash_bwd_kernel_traitsILi96ELi64ELi128ELi8ELi2ELi4ELi4ELb0ELb0EN7cutlass10bfloat16_tE19Flash_kernel_traitsILi96ELi64ELi128ELi8ES3_EELb1ELb0ELb0ELb0ELb0ELb0ELb0EEEvNS_16Flash_bwd_paramsE --------------------------
	.section	.text._ZN5flash44flash_bwd_dq_dk_dv_loop_seqk_parallel_kernelI23Flash_bwd_kernel_traitsILi96ELi64ELi128ELi8ELi2ELi4ELi4ELb0ELb0EN7cutlass10bfloat16_tE19Flash_kernel_traitsILi96ELi64ELi128ELi8ES3_EELb1ELb0ELb0ELb0ELb0ELb0ELb0EEEvNS_16Flash_bwd_paramsE,"ax",@progbits
	.align	128
        .global         _ZN5flash44flash_bwd_dq_dk_dv_loop_seqk_parallel_kernelI23Flash_bwd_kernel_traitsILi96ELi64ELi128ELi8ELi2ELi4ELi4ELb0ELb0EN7cutlass10bfloat16_tE19Flash_kernel_traitsILi96ELi64ELi128ELi8ES3_EELb1ELb0ELb0ELb0ELb0ELb0ELb0EEEvNS_16Flash_bwd_paramsE
        .type           _ZN5flash44flash_bwd_dq_dk_dv_loop_seqk_parallel_kernelI23Flash_bwd_kernel_traitsILi96ELi64ELi128ELi8ELi2ELi4ELi4ELb0ELb0EN7cutlass10bfloat16_tE19Flash_kernel_traitsILi96ELi64ELi128ELi8ES3_EELb1ELb0ELb0ELb0ELb0ELb0ELb0EEEvNS_16Flash_bwd_paramsE,@function
        .size           _ZN5flash44flash_bwd_dq_dk_dv_loop_seqk_parallel_kernelI23Flash_bwd_kernel_traitsILi96ELi64ELi128ELi8ELi2ELi4ELi4ELb0ELb0EN7cutlass10bfloat16_tE19Flash_kernel_traitsILi96ELi64ELi128ELi8ES3_EELb1ELb0ELb0ELb0ELb0ELb0ELb0EEEvNS_16Flash_bwd_paramsE,(.L_x_1305 - _ZN5flash44flash_bwd_dq_dk_dv_loop_seqk_parallel_kernelI23Flash_bwd_kernel_traitsILi96ELi64ELi128ELi8ELi2ELi4ELi4ELb0ELb0EN7cutlass10bfloat16_tE19Flash_kernel_traitsILi96ELi64ELi128ELi8ES3_EELb1ELb0ELb0ELb0ELb0ELb0ELb0EEEvNS_16Flash_bwd_paramsE)
        .other          _ZN5flash44flash_bwd_dq_dk_dv_loop_seqk_parallel_kernelI23Flash_bwd_kernel_traitsILi96ELi64ELi128ELi8ELi2ELi4ELi4ELb0ELb0EN7cutlass10bfloat16_tE19Flash_kernel_traitsILi96ELi64ELi128ELi8ES3_EELb1ELb0ELb0ELb0ELb0ELb0ELb0EEEvNS_16Flash_bwd_paramsE,@"STO_CUDA_ENTRY STV_DEFAULT"
_ZN5flash44flash_bwd_dq_dk_dv_loop_seqk_parallel_kernelI23Flash_bwd_kernel_traitsILi96ELi64ELi128ELi8ELi2ELi4ELi4ELb0ELb0EN7cutlass10bfloat16_tE19Flash_kernel_traitsILi96ELi64ELi128ELi8ES3_EELb1ELb0ELb0ELb0ELb0ELb0ELb0EEEvNS_16Flash_bwd_paramsE:
.text._ZN5flash44flash_bwd_dq_dk_dv_loop_seqk_parallel_kernelI23Flash_bwd_kernel_traitsILi96ELi64ELi128ELi8ELi2ELi4ELi4ELb0ELb0EN7cutlass10bfloat16_tE19Flash_kernel_traitsILi96ELi64ELi128ELi8ES3_EELb1ELb0ELb0ELb0ELb0ELb0ELb0EEEvNS_16Flash_bwd_paramsE:
        /* <DEDUP_REMOVED lines=16> */
[----:B------:R-:W-:Y:S01]  /*0100*/  IMAD.MOV.U32 R172, RZ, RZ, 0x40 ;  /* 0x00000040ffac7424 */ /* 0x000fe200078e00ff */
        /* <DEDUP_REMOVED lines=8> */
[----:B------:R-:W-:Y:S02]  /*0190*/  LEA.HI R5, R7, R15, RZ, 0x4 ;  /* 0x0000000f07057211 */ /* 0x000fe400078f20ff */
[----:B------:R-:W-:Y:S02]  /*01a0*/  LOP3.LUT R3, R184, 0xffffffe0, RZ, 0xc0, !PT ;  /* 0xffffffe0b8037812 */ /* 0x000fe400078ec0ff */
[----:B------:R-:W-:-:S02]  /*01b0*/  SHF.R.S32.HI R6, RZ, 0x2, R11 ;  /* 0x00000002ff067819 */ /* 0x000fc4000001140b */
[----:B------:R-:W-:Y:S01]  /*01c0*/  LOP3.LUT R8, R14, 0xfffffff8, RZ, 0xc0, !PT ;  /* 0xfffffff80e087812 */ /* 0x000fe200078ec0ff */
[----:B------:R-:W-:Y:S01]  /*01d0*/  IMAD.IADD R3, R15, 0x1, -R3 ;  /* 0x000000010f037824 */ /* 0x000fe200078e0a03 */
[----:B------:R-:W-:Y:S02]  /*01e0*/  LOP3.LUT R10, R11, 0xfffffffc, RZ, 0xc0, !PT ;  /* 0xfffffffc0b0a7812 */ /* 0x000fe400078ec0ff */
[----:B------:R-:W-:Y:S01]  /*01f0*/  SHF.R.S32.HI R185, RZ, 0x5, R184 ;  /* 0x00000005ffb97819 */ /* 0x000fe200000114b8 */
[C---:B------:R-:W-:Y:S01]  /*0200*/  IMAD.IADD R8, R15.reuse, 0x1, -R8 ;  /* 0x000000010f087824 */ /* 0x040fe200078e0a08 */
[----:B------:R-:W-:Y:S01]  /*0210*/  SHF.R.S32.HI R194, RZ, 0x1f, R184 ;  /* 0x0000001fffc27819 */ /* 0x000fe200000114b8 */
[----:B------:R-:W-:Y:S01]  /*0220*/  IMAD.IADD R10, R15, 0x1, -R10 ;  /* 0x000000010f0a7824 */ /* 0x000fe200078e0a0a */
[----:B------:R-:W-:Y:S01]  /*0230*/  LOP3.LUT R2, R5, 0xfffffff0, RZ, 0xc0, !PT ;  /* 0xfffffff005027812 */ /* 0x000fe200078ec0ff */
[----:B------:R-:W-:Y:S01]  /*0240*/  IMAD.SHL.U32 R175, R8, 0x40, RZ ;  /* 0x0000004008af7824 */ /* 0x000fe200078e00ff */
[----:B------:R-:W-:Y:S01]  /*0250*/  LEA.HI R0, R11, R6, RZ, 0x1 ;  /* 0x000000060b007211 */ /* 0x000fe200078f08ff */
[C---:B------:R-:W-:Y:S01]  /*0260*/  IMAD.SHL.U32 R186, R10.reuse, 0x8, RZ ;  /* 0x000000080aba7824 */ /* 0x040fe200078e00ff */
[----:B------:R-:W-:Y:S01]  /*0270*/  SHF.R.S32.HI R9, RZ, 0x3, R14 ;  /* 0x00000003ff097819 */ /* 0x000fe2000001140e */
[----:B------:R-:W-:Y:S01]  /*0280*/  IMAD.SHL.U32 R10, R10, 0x2, RZ ;  /* 0x000000020a0a7824 */ /* 0x000fe200078e00ff */
[----:B------:R-:W-:-:S02]  /*0290*/  LEA.HI R183, R7, R15, RZ, 0x6 ;  /* 0x0000000f07b77211 */ /* 0x000fc400078f30ff */
[----:B------:R-:W-:Y:S01]  /*02a0*/  SHF.R.S32.HI R4, RZ, 0x4, R5 ;  /* 0x00000004ff047819 */ /* 0x000fe20000011405 */
[----:B------:R-:W-:Y:S01]  /*02b0*/  IMAD.SHL.U32 R9, R9, 0x40, RZ ;  /* 0x0000004009097824 */ /* 0x000fe200078e00ff */
[----:B------:R-:W-:Y:S01]  /*02c0*/  LEA.HI R7, R7, R15, RZ, 0x7 ;  /* 0x0000000f07077211 */ /* 0x000fe200078f38ff */
[----:B------:R-:W-:Y:S01]  /*02d0*/  IMAD.IADD R15, R15, 0x1, -R2 ;  /* 0x000000010f0f7824 */ /* 0x000fe200078e0a02 */
[-C--:B------:R-:W-:Y:S02]  /*02e0*/  LEA.HI R184, R184, R185.reuse, RZ, 0x1 ;  /* 0x000000b9b8b87211 */ /* 0x080fe400078f08ff */
[----:B------:R-:W-:Y:S02]  /*02f0*/  LEA.HI R194, R194, R185, RZ, 0x2 ;  /* 0x000000b9c2c27211 */ /* 0x000fe400078f10ff */
[----:B------:R-:W-:Y:S02]  /*0300*/  LOP3.LUT R0, R0, 0x7fffffe, RZ, 0xc0, !PT ;  /* 0x07fffffe00007812 */ /* 0x000fe400078ec0ff */
[----:B------:R-:W-:-:S02]  /*0310*/  SHF.R.S32.HI R2, RZ, 0x1f, R3 ;  /* 0x0000001fff027819 */ /* 0x000fc40000011403 */
[----:B------:R-:W-:Y:S01]  /*0320*/  LEA.HI R5, R5, R4, RZ, 0x1 ;  /* 0x0000000405057211 */ /* 0x000fe200078f08ff */
[----:B------:R-:W-:Y:S01]  /*0330*/  IMAD.IADD R0, R6, 0x1, -R0 ;  /* 0x0000000106007824 */ /* 0x000fe200078e0a00 */
[----:B------:R-:W-:Y:S02]  /*0340*/  LOP3.LUT R184, R184, 0xfffffffe, RZ, 0xc0, !PT ;  /* 0xfffffffeb8b87812 */ /* 0x000fe400078ec0ff */
[----:B------:R-:W-:Y:S02]  /*0350*/  LOP3.LUT R194, R194, 0xfffffffc, RZ, 0xc0, !PT ;  /* 0xfffffffcc2c27812 */ /* 0x000fe400078ec0ff */
[----:B------:R-:W-:Y:S01]  /*0360*/  LEA.HI R2, R2, R3, RZ, 0x2 ;  /* 0x0000000302027211 */ /* 0x000fe200078f10ff */
[----:B------:R-:W-:Y:S01]  /*0370*/  IMAD.IADD R184, R185, 0x1, -R184 ;  /* 0x00000001b9b87824 */ /* 0x000fe200078e0ab8 */
[----:B------:R-:W-:Y:S01]  /*0380*/  LOP3.LUT R9, R9, 0xc0, RZ, 0xc0, !PT ;  /* 0x000000c009097812 */ /* 0x000fe200078ec0ff */
[----:B------:R-:W-:Y:S01]  /*0390*/  IMAD.IADD R194, R185, 0x1, -R194 ;  /* 0x00000001b9c27824 */ /* 0x000fe200078e0ac2 */
[----:B------:R-:W-:Y:S01]  /*03a0*/  LOP3.LUT R5, R5, 0xfffffffe, RZ, 0xc0, !PT ;  /* 0xfffffffe05057812 */ /* 0x000fe200078ec0ff */
[----:B------:R-:W-:Y:S01]  /*03b0*/  IMAD R185, R185, 0x8, R0 ;  /* 0x00000008b9b97824 */ /* 0x000fe200078e0200 */
[----:B------:R-:W-:-:S02]  /*03c0*/  LEA.HI R3, R8, R8, RZ, 0x1 ;  /* 0x0000000808037211 */ /* 0x000fc400078f08ff */
[----:B------:R-:W-:Y:S01]  /*03d0*/  SHF.R.U32.HI R0, RZ, 0x3, R9 ;  /* 0x00000003ff007819 */ /* 0x000fe20000011609 */
[----:B------:R-:W-:Y:S01]  /*03e0*/  IMAD.IADD R5, R4, 0x1, -R5 ;  /* 0x0000000104057824 */ /* 0x000fe200078e0a05 */
[----:B------:R-:W-:Y:S02]  /*03f0*/  SHF.R.S32.HI R183, RZ, 0x6, R183 ;  /* 0x00000006ffb77819 */ /* 0x000fe400000114b7 */
[----:B------:R-:W-:Y:S01]  /*0400*/  LOP3.LUT R13, R3, 0x7fffffe, RZ, 0xc0, !PT ;  /* 0x07fffffe030d7812 */ /* 0x000fe200078ec0ff */
[----:B------:R-:W-:Y:S01]  /*0410*/  IMAD.SHL.U32 R180, R5, 0x10, RZ ;  /* 0x0000001005b47824 */ /* 0x000fe200078e00ff */
[----:B------:R-:W-:Y:S01]  /*0420*/  LOP3.LUT R9, R9, 0x18, R186, 0xf8, !PT ;  /* 0x0000001809097812 */ /* 0x000fe200078ef8ba */
[----:B------:R-:W-:Y:S01]  /*0430*/  IMAD R178, R183, 0x4, R5 ;  /* 0x00000004b7b27824 */ /* 0x000fe200078e0205 */
[----:B------:R-:W-:Y:S01]  /*0440*/  SHF.R.S32.HI R11, RZ, 0x1f, R11 ;  /* 0x0000001fff0b7819 */ /* 0x000fe2000001140b */
[----:B------:R-:W-:Y:S01]  /*0450*/  IMAD.IADD R13, R8, 0x1, -R13 ;  /* 0x00000001080d7824 */ /* 0x000fe200078e0a0d */
[----:B------:R-:W-:-:S02]  /*0460*/  LOP3.LUT R0, R9, R0, RZ, 0x3c, !PT ;  /* 0x0000000009007212 */ /* 0x000fc400078e3cff */
[----:B------:R-:W-:Y:S01]  /*0470*/  SHF.R.S32.HI R8, RZ, 0x1, R3 ;  /* 0x00000001ff087819 */ /* 0x000fe20000011403 */
[----:B------:R-:W-:Y:S01]  /*0480*/  IMAD R178, R178, 0x8, R13 ;  /* 0x00000008b2b27824 */ /* 0x000fe200078e020d */
[----:B------:R-:W-:Y:S01]  /*0490*/  LEA.HI R11, R11, R6, RZ, 0x3 ;  /* 0x000000060b0b7211 */ /* 0x000fe200078f18ff */
[----:B------:R-:W-:Y:S01]  /*04a0*/  IMAD.U32 R185, R185, 0x20, R0 ;  /* 0x00000020b9b97824 */ /* 0x000fe200078e0000 */
[----:B------:R-:W-:Y:S01]  /*04b0*/  LOP3.LUT P4, RZ, R8, 0x2, RZ, 0xc0, !PT ;  /* 0x0000000208ff7812 */ /* 0x000fe2000788c0ff */
[----:B------:R-:W-:Y:S01]  /*04c0*/  IMAD.SHL.U32 R13, R194, 0x10, RZ ;  /* 0x00000010c20d7824 */ /* 0x000fe200078e00ff */
[----:B------:R-:W-:Y:S01]  /*04d0*/  LEA.HI R0, R15, R15, RZ, 0x1 ;  /* 0x0000000f0f007211 */ /* 0x000fe200078f08ff */
[----:B------:R-:W-:Y:S01]  /*04e0*/  IMAD.SHL.U32 R8, R8, 0x40, RZ ;  /* 0x0000004008087824 */ /* 0x000fe200078e00ff */
[----:B------:R-:W-:Y:S02]  /*04f0*/  LOP3.LUT R175, R175, 0x1c0, RZ, 0xc0, !PT ;  /* 0x000001c0afaf7812 */ /* 0x000fe400078ec0ff */
[----:B------:R-:W-:-:S02]  /*0500*/  LOP3.LUT R11, R11, 0xfffffff8, RZ, 0xc0, !PT ;  /* 0xfffffff80b0b7812 */ /* 0x000fc400078ec0ff */
[--C-:B------:R-:W-:Y:S02]  /*0510*/  SHF.R.S32.HI R12, RZ, 0x1, R0.reuse ;  /* 0x00000001ff0c7819 */ /* 0x100fe40000011400 */
[----:B------:R-:W-:Y:S01]  /*0520*/  SHF.R.S32.HI R9, RZ, 0x1f, R0 ;  /* 0x0000001fff097819 */ /* 0x000fe20000011400 */
[----:B------:R-:W-:Y:S01]  /*0530*/  IMAD.IADD R11, R6, 0x1, -R11 ;  /* 0x00000001060b7824 */ /* 0x000fe200078e0a0b */
[----:B------:R-:W-:Y:S02]  /*0540*/  LOP3.LUT R13, R175, 0x30, R13, 0xf8, !PT ;  /* 0x00000030af0d7812 */ /* 0x000fe400078ef80d */
[----:B------:R-:W-:Y:S02]  /*0550*/  LOP3.LUT R8, R8, 0xc0, RZ, 0xc0, !PT ;  /* 0x000000c008087812 */ /* 0x000fe400078ec0ff */
[----:B------:R-:W-:Y:S02]  /*0560*/  LEA.HI R9, R9, R12, RZ, 0x2 ;  /* 0x0000000c09097211 */ /* 0x000fe400078f10ff */
[----:B------:R-:W-:-:S02]  /*0570*/  LOP3.LUT R13, R13, 0x8, R14, 0xf8, !PT ;  /* 0x000000080d0d7812 */ /* 0x000fc400078ef80e */
[----:B------:R-:W-:Y:S02]  /*0580*/  SHF.R.S32.HI R179, RZ, 0x1f, R15 ;  /* 0x0000001fffb37819 */ /* 0x000fe4000001140f */
[----:B------:R-:W-:Y:S02]  /*0590*/  LOP3.LUT R14, R8, 0x8, R14, 0xf8, !PT ;  /* 0x00000008080e7812 */ /* 0x000fe400078ef80e */
[----:B------:R-:W-:Y:S02]  /*05a0*/  SHF.R.U32.HI R8, RZ, 0x3, R8 ;  /* 0x00000003ff087819 */ /* 0x000fe40000011608 */
[----:B------:R-:W-:Y:S02]  /*05b0*/  LOP3.LUT R6, R11, 0x1, RZ, 0xc0, !PT ;  /* 0x000000010b067812 */ /* 0x000fe400078ec0ff */
[----:B------:R-:W-:Y:S02]  /*05c0*/  LOP3.LUT R9, R9, 0xfffffffc, RZ, 0xc0, !PT ;  /* 0xfffffffc09097812 */ /* 0x000fe400078ec0ff */
[----:B------:R-:W-:-:S02]  /*05d0*/  LEA.HI R179, R179, R15, RZ, 0x3 ;  /* 0x0000000fb3b37211 */ /* 0x000fc400078f18ff */
[----:B------:R-:W-:Y:S02]  /*05e0*/  LEA.HI R3, R11, R11, RZ, 0x1 ;  /* 0x0000000b0b037211 */ /* 0x000fe400078f08ff */
[----:B------:R-:W-:Y:S02]  /*05f0*/  SHF.R.U32.HI R175, RZ, 0x3, R175 ;  /* 0x00000003ffaf7819 */ /* 0x000fe400000116af */
[----:B------:R-:W-:Y:S02]  /*0600*/  LOP3.LUT R8, R14, R8, RZ, 0x3c, !PT ;  /* 0x000000080e087212 */ /* 0x000fe400078e3cff */
[----:B------:R-:W-:Y:S01]  /*0610*/  ISETP.NE.U32.AND P3, PT, R6, 0x1, PT ;  /* 0x000000010600780c */ /* 0x000fe20003f65070 */
[----:B------:R-:W-:Y:S01]  /*0620*/  IMAD.IADD R6, R12, 0x1, -R9 ;  /* 0x000000010c067824 */ /* 0x000fe200078e0a09 */
[----:B------:R-:W-:Y:S01]  /*0630*/  LOP3.LUT R4, R179, 0xfffffff8, RZ, 0xc0, !PT ;  /* 0xfffffff8b3047812 */ /* 0x000fe200078ec0ff */
[----:B------:R-:W-:Y:S01]  /*0640*/  IMAD.U32 R178, R178, 0x20, R8 ;  /* 0x00000020b2b27824 */ /* 0x000fe200078e0008 */
[----:B------:R-:W-:Y:S01]  /*0650*/  LOP3.LUT R0, R0, 0x7fffffe, RZ, 0xc0, !PT ;  /* 0x07fffffe00007812 */ /* 0x000fe200078ec0ff */
[----:B------:R-:W-:Y:S01]  /*0660*/  IMAD.SHL.U32 R8, R5, 0x8, RZ ;  /* 0x0000000805087824 */ /* 0x000fe200078e00ff */
[----:B------:R-:W-:Y:S01]  /*0670*/  LOP3.LUT R9, R3, 0x3fffffe, RZ, 0xc0, !PT ;  /* 0x03fffffe03097812 */ /* 0x000fe200078ec0ff */
[----:B------:R-:W-:Y:S01]  /*0680*/  IMAD.IADD R4, R15, 0x1, -R4 ;  /* 0x000000010f047824 */ /* 0x000fe200078e0a04 */
[----:B------:R-:W-:Y:S01]  /*0690*/  LOP3.LUT R175, R13, R175, RZ, 0x3c, !PT ;  /* 0x000000af0daf7212 */ /* 0x000fe200078e3cff */
[----:B------:R-:W-:Y:S01]  /*06a0*/  IMAD.IADD R0, R15, 0x1, -R0 ;  /* 0x000000010f007824 */ /* 0x000fe200078e0a00 */
[----:B------:R-:W-:Y:S01]  /*06b0*/  SHF.R.S32.HI R179, RZ, 0x3, R179 ;  /* 0x00000003ffb37819 */ /* 0x000fe200000114b3 */
[C---:B------:R-:W-:Y:S01]  /*06c0*/  IMAD.IADD R9, R11.reuse, 0x1, -R9 ;  /* 0x000000010b097824 */ /* 0x040fe200078e0a09 */
[----:B------:R-:W-:Y:S01]  /*06d0*/  LOP3.LUT P2, RZ, R11, 0x2, RZ, 0xc0, !PT ;  /* 0x000000020bff7812 */ /* 0x000fe2000784c0ff */
[----:B------:R-:W-:Y:S01]  /*06e0*/  IMAD R175, R5, 0x200, R175 ;  /* 0x0000020005af7824 */ /* 0x000fe200078e02af */
[----:B------:R-:W-:Y:S01]  /*06f0*/  SHF.R.S32.HI R5, RZ, 0x1, R3 ;  /* 0x00000001ff057819 */ /* 0x000fe20000011403 */
[----:B------:R-:W-:Y:S01]  /*0700*/  IMAD.SHL.U32 R11, R11, 0x40, RZ ;  /* 0x000000400b0b7824 */ /* 0x000fe200078e00ff */
[----:B------:R-:W-:Y:S01]  /*0710*/  LOP3.LUT R3, R8, 0x8, RZ, 0xc0, !PT ;  /* 0x0000000808037812 */ /* 0x000fe200078ec0ff */
[----:B------:R-:W-:Y:S01]  /*0720*/  IMAD.SHL.U32 R8, R4, 0x40, RZ ;  /* 0x0000004004087824 */ /* 0x000fe200078e00ff */
[----:B------:R-:W-:Y:S01]  /*0730*/  SHF.R.S32.HI R7, RZ, 0x7, R7 ;  /* 0x00000007ff077819 */ /* 0x000fe20000011407 */
[----:B------:R-:W-:Y:S01]  /*0740*/  IMAD R0, R179, 0x8, R0 ;  /* 0x00000008b3007824 */ /* 0x000fe200078e0200 */
[----:B------:R-:W-:Y:S01]  /*0750*/  LOP3.LUT P1, RZ, R5, 0x2, RZ, 0xc0, !PT ;  /* 0x0000000205ff7812 */ /* 0x000fe2000782c0ff */
[----:B------:R-:W-:Y:S01]  /*0760*/  IMAD.SHL.U32 R12, R183, 0x20, RZ ;  /* 0x00000020b70c7824 */ /* 0x000fe200078e00ff */
[----:B------:R-:W-:Y:S01]  /*0770*/  LOP3.LUT R11, R11, 0x1c0, RZ, 0xc0, !PT ;  /* 0x000001c00b0b7812 */ /* 0x000fe200078ec0ff */
[----:B------:R-:W-:Y:S01]  /*0780*/  IMAD R179, R194, 0x2, R179 ;  /* 0x00000002c2b37824 */ /* 0x000fe200078e02b3 */
[----:B------:R-:W-:Y:S01]  /*0790*/  LOP3.LUT R8, R8, 0x1c0, RZ, 0xc0, !PT ;  /* 0x000001c008087812 */ /* 0x000fe200078ec0ff */
[----:B------:R-:W-:Y:S01]  /*07a0*/  IMAD R194, R194, 0x200, R10 ;  /* 0x00000200c2c27824 */ /* 0x000fe200078e020a */
[----:B------:R-:W-:Y:S01]  /*07b0*/  LOP3.LUT R12, R11, 0x20, R12, 0xf8, !PT ;  /* 0x000000200b0c7812 */ /* 0x000fe200078ef80c */
[----:B------:R-:W-:Y:S01]  /*07c0*/  IMAD.SHL.U32 R5, R5, 0x40, RZ ;  /* 0x0000004005057824 */ /* 0x000fe200078e00ff */
[----:B------:R-:W-:Y:S01]  /*07d0*/  SHF.R.U32.HI R11, RZ, 0x3, R11 ;  /* 0x00000003ff0b7819 */ /* 0x000fe2000001160b */
[----:B------:R-:W-:Y:S01]  /*07e0*/  IMAD R10, R7, 0x1000, R10 ;  /* 0x00001000070a7824 */ /* 0x000fe200078e020a */
[----:B------:R-:W-:Y:S01]  /*07f0*/  LOP3.LUT P0, RZ, R6, 0x2, RZ, 0xc0, !PT ;  /* 0x0000000206ff7812 */ /* 0x000fe2000780c0ff */
[----:B------:R-:W-:Y:S01]  /*0800*/  IMAD R194, R9, 0x20, R194 ;  /* 0x0000002009c27824 */ /* 0x000fe200078e02c2 */
[----:B------:R-:W-:Y:S01]  /*0810*/  LOP3.LUT R5, R5, 0xc0, RZ, 0xc0, !PT ;  /* 0x000000c005057812 */ /* 0x000fe200078ec0ff */
[----:B------:R-:W-:Y:S01]  /*0820*/  IMAD.SHL.U32 R7, R7, 0x8, RZ ;  /* 0x0000000807077824 */ /* 0x000fe200078e00ff */
[----:B------:R-:W-:Y:S01]  /*0830*/  LOP3.LUT P6, RZ, R4, 0x4, RZ, 0xc0, !PT ;  /* 0x0000000404ff7812 */ /* 0x000fe200078cc0ff */
[----:B------:R-:W-:Y:S01]  /*0840*/  IMAD.SHL.U32 R9, R6, 0x40, RZ ;  /* 0x0000004006097824 */ /* 0x000fe200078e00ff */
[----:B------:R-:W-:Y:S01]  /*0850*/  SHF.R.U32.HI R6, RZ, 0x3, R8 ;  /* 0x00000003ff067819 */ /* 0x000fe20000011608 */
[----:B------:R-:W-:Y:S01]  /*0860*/  IMAD R10, R184, 0x400, R10 ;  /* 0x00000400b80a7824 */ /* 0x000fe200078e020a */
[----:B------:R-:W-:Y:S01]  /*0870*/  LOP3.LUT P5, RZ, R4, 0x2, RZ, 0xc0, !PT ;  /* 0x0000000204ff7812 */ /* 0x000fe200078ac0ff */
[----:B------:R-:W-:Y:S01]  /*0880*/  IMAD.SHL.U32 R0, R0, 0x20, RZ ;  /* 0x0000002000007824 */ /* 0x000fe200078e00ff */
[----:B------:R-:W-:Y:S01]  /*0890*/  LOP3.LUT R11, R12, R11, RZ, 0x3c, !PT ;  /* 0x0000000b0c0b7212 */ /* 0x000fe200078e3cff */
[----:B------:R-:W-:Y:S01]  /*08a0*/  IMAD.SHL.U32 R178, R178, 0x2, RZ ;  /* 0x00000002b2b27824 */ /* 0x000fe200078e00ff */
[----:B------:R-:W-:Y:S01]  /*08b0*/  LOP3.LUT R7, R7, 0x8, RZ, 0xc0, !PT ;  /* 0x0000000807077812 */ /* 0x000fe200078ec0ff */
[----:B------:R-:W-:Y:S01]  /*08c0*/  IMAD R181, R184, 0x200, R0 ;  /* 0x00000200b8b57824 */ /* 0x000fe200078e0200 */
[----:B------:R-:W-:Y:S01]  /*08d0*/  SHF.R.U32.HI R4, RZ, 0x3, R5 ;  /* 0x00000003ff047819 */ /* 0x000fe20000011605 */
[----:B------:R-:W-:Y:S01]  /*08e0*/  IMAD.IADD R191, R11, 0x1, R10 ;  /* 0x000000010bbf7824 */ /* 0x000fe200078e020a */
[----:B------:R-:W-:-:S02]  /*08f0*/  LOP3.LUT R6, R6, R8, R3, 0x1e, !PT ;  /* 0x0000000806067212 */ /* 0x000fc400078e1e03 */
[----:B------:R-:W-:Y:S02]  /*0900*/  LOP3.LUT R4, R4, R5, R7, 0x1e, !PT ;  /* 0x0000000504047212 */ /* 0x000fe400078e1e07 */
[----:B------:R-:W-:Y:S01]  /*0910*/  LOP3.LUT R9, R9, 0xc0, RZ, 0xc0, !PT ;  /* 0x000000c009097812 */ /* 0x000fe200078ec0ff */
[----:B------:R-:W-:Y:S01]  /*0920*/  IMAD.U32 R179, R179, 0x200, R6 ;  /* 0x00000200b3b37824 */ /* 0x000fe200078e0006 */
[----:B------:R-:W-:Y:S01]  /*0930*/  LEA R191, R191, UR6, 0x1 ;  /* 0x00000006bfbf7c11 */ /* 0x000fe2000f8e08ff */
[----:B------:R-:W-:Y:S01]  /*0940*/  IMAD.IADD R194, R4, 0x1, R194 ;  /* 0x0000000104c27824 */ /* 0x000fe200078e02c2 */
[----:B------:R-:W-:Y:S02]  /*0950*/  LOP3.LUT R180, R7, 0x10, R180, 0xf8, !PT ;  /* 0x0000001007b47812 */ /* 0x000fe400078ef8b4 */
[----:B------:R-:W-:Y:S01]  /*0960*/  SHF.R.U32.HI R10, RZ, 0x3, R9 ;  /* 0x00000003ff0a7819 */ /* 0x000fe20000011609 */
[C---:B------:R-:W-:Y:S01]  /*0970*/  VIADD R193, R191.reuse, 0x20 ;  /* 0x00000020bfc17836 */ /* 0x040fe20000000000 */
[----:B------:R-:W-:Y:S01]  /*0980*/  SEL R174, R176, 0xffffffe0, !P5 ;  /* 0xffffffe0b0ae7807 */ /* 0x000fe20006800000 */
[----:B------:R-:W-:Y:S01]  /*0990*/  @P2 VIADD R193, R191, 0xffffffe0 ;  /* 0xffffffe0bfc12836 */ /* 0x000fe20000000000 */
[----:B------:R-:W-:-:S02]  /*09a0*/  LEA R179, R179, UR4, 0x1 ;  /* 0x00000004b3b37c11 */ /* 0x000fc4000f8e08ff */
[----:B------:R-:W-:Y:S02]  /*09b0*/  SEL R196, R196, 0x10, !P3 ;  /* 0x00000010c4c47807 */ /* 0x000fe40005800000 */
[----:B------:R-:W-:Y:S01]  /*09c0*/  SEL R172, R172, 0xffffffc0, !P6 ;  /* 0xffffffc0acac7807 */ /* 0x000fe20007000000 */
[----:B------:R-:W-:Y:S01]  /*09d0*/  IMAD.IADD R174, R179, 0x1, R174 ;  /* 0x00000001b3ae7824 */ /* 0x000fe200078e02ae */
[----:B------:R-:W-:Y:S01]  /*09e0*/  LEA R194, R194, UR5, 0x1 ;  /* 0x00000005c2c27c11 */ /* 0x000fe2000f8e08ff */
[----:B------:R-:W-:Y:S01]  /*09f0*/  IMAD.IADD R195, R191, 0x1, R196 ;  /* 0x00000001bfc37824 */ /* 0x000fe200078e02c4 */
[C---:B------:R-:W-:Y:S01]  /*0a00*/  LOP3.LUT R3, R10.reuse, R9, R3, 0x1e, !PT ;  /* 0x000000090a037212 */ /* 0x040fe200078e1e03 */
[----:B------:R-:W-:Y:S01]  /*0a10*/  IMAD.IADD R173, R179, 0x1, R172 ;  /* 0x00000001b3ad7824 */ /* 0x000fe200078e02ac */
[----:B------:R-:W-:Y:S01]  /*0a20*/  LOP3.LUT R180, R10, R180, R9, 0x1e, !PT ;  /* 0x000000b40ab47212 */ /* 0x000fe200078e1e09 */
[----:B------:R-:W-:Y:S01]  /*0a30*/  VIADD R197, R194, 0x20 ;  /* 0x00000020c2c57836 */ /* 0x000fe20000000000 */
[----:B------:R-:W-:Y:S01]  /*0a40*/  SHF.R.S32.HI R2, RZ, 0x2, R2 ;  /* 0x00000002ff027819 */ /* 0x000fe20000011402 */
[----:B------:R-:W-:Y:S01]  /*0a50*/  IMAD.IADD R181, R181, 0x1, R3 ;  /* 0x00000001b5b57824 */ /* 0x000fe200078e0203 */
[----:B------:R-:W-:Y:S01]  /*0a60*/  SEL R177, R176, 0xffffffe0, !P4 ;  /* 0xffffffe0b0b17807 */ /* 0x000fe20006000000 */
[----:B------:R-:W-:Y:S01]  /*0a70*/  IMAD.IADD R180, R0, 0x1, R180 ;  /* 0x0000000100b47824 */ /* 0x000fe200078e02b4 */
[----:B------:R-:W-:Y:S01]  /*0a80*/  SEL R176, R176, 0xffffffe0, !P0 ;  /* 0xffffffe0b0b07807 */ /* 0x000fe20004000000 */
[----:B------:R-:W-:Y:S01]  /*0a90*/  IMAD R190, R184, 0x10, R2 ;  /* 0x00000010b8be7824 */ /* 0x000fe200078e0202 */
[----:B------:R-:W-:Y:S01]  /*0aa0*/  LEA R175, R175, UR6, 0x1 ;  /* 0x00000006afaf7c11 */ /* 0x000fe2000f8e08ff */
[----:B------:R-:W-:Y:S01]  /*0ab0*/  IMAD.IADD R196, R196, 0x1, R193 ;  /* 0x00000001c4c47824 */ /* 0x000fe200078e02c1 */
[----:B------:R-:W-:Y:S01]  /*0ac0*/  IADD3 R177, R177, UR5, R178 ;  /* 0x00000005b1b17c10 */ /* 0x000fe2000fffe0b2 */
[----:B------:R-:W-:Y:S01]  /*0ad0*/  IMAD.IADD R172, R174, 0x1, R172 ;  /* 0x00000001aeac7824 */ /* 0x000fe200078e02ac */
[----:B------:R-:W-:Y:S01]  /*0ae0*/  ULDC.64 UR4, c[0x0][0x300] ;  /* 0x0000c00000047ab9 */ /* 0x000fe20000000a00 */
[----:B---34-:R-:W-:-:S07]  /*0af0*/  @P1 VIADD R197, R194, 0xffffffe0 ;  /* 0xffffffe0c2c51836 */ /* 0x018fce0000000000 */
.L_x_868:
[----:B-12---:R-:W1:Y:S01]  /*0b00*/  LDC.64 R4, c[0x0][0x2f0] ;  /* 0x0000bc00ff047b82 */ /* 0x006e620000000a00 */
[C---:B------:R-:W-:Y:S01]  /*0b10*/  IMAD.SHL.U32 R6, R189.reuse, 0x4, RZ ;  /* 0x00000004bd067824 */ /* 0x040fe200078e00ff */
        /* <DEDUP_REMOVED lines=10> */
[----:B--2---:R-:W-:-:S04]  /*0bc0*/  ISETP.NE.U32.AND P3, PT, R2, RZ, PT ;  /* 0x000000ff0200720c */ /* 0x004fc80003f65070 */
[----:B------:R-:W-:-:S05]  /*0bd0*/  ISETP.NE.AND.EX P3, PT, R3, RZ, PT, P3 ;  /* 0x000000ff0300720c */ /* 0x000fca0003f65330 */
[----:B------:R-:W2:Y:S04]  /*0be0*/  @P1 LDG.E R18, desc[UR36][R4.64] ;  /* 0x0000002404121981 */ /* 0x000ea8000c1e1900 */
[----:B------:R1:W2:Y:S01]  /*0bf0*/  @P1 LDG.E R17, desc[UR36][R4.64+0x4] ;  /* 0x0000042404111981 */ /* 0x0002a2000c1e1900 */
[C---:B------:R-:W-:Y:S01]  /*0c00*/  @P4 IADD3 R8, P2, R6.reuse, UR4, RZ ;  /* 0x0000000406084c10 */ /* 0x040fe2000ff5e0ff */
[----:B------:R-:W-:Y:S01]  /*0c10*/  IMAD.MOV.U32 R216, RZ, RZ, RZ ;  /* 0x000000ffffd87224 */ /* 0x000fe200078e00ff */
[----:B------:R-:W3:Y:S01]  /*0c20*/  LDC.U8 R7, c[0x0][0x3c2] ;  /* 0x0000f080ff077b82 */ /* 0x000ee20000000000 */
[----:B------:R-:W-:Y:S02]  /*0c30*/  @P3 IADD3 R2, P0, R6, R2, RZ ;  /* 0x0000000206023210 */ /* 0x000fe40007f1e0ff */
[----:B------:R-:W-:-:S03]  /*0c40*/  @P4 IADD3.X R9, R0, UR5, RZ, P2, !PT ;  /* 0x0000000500094c10 */ /* 0x000fc600097fe4ff */
[----:B------:R-:W-:Y:S02]  /*0c50*/  @P3 IMAD.X R3, R0, 0x1, R3, P0 ;  /* 0x0000000100033824 */ /* 0x000fe400000e0603 */
[----:B------:R-:W4:Y:S04]  /*0c60*/  @P4 LDG.E R216, desc[UR36][R8.64] ;  /* 0x0000002408d84981 */ /* 0x000f28000c1e1900 */
[----:B------:R3:W4:Y:S01]  /*0c70*/  @P3 LDG.E R215, desc[UR36][R2.64] ;  /* 0x0000002402d73981 */ /* 0x000722000c1e1900 */
[----:B-1----:R-:W1:Y:S01]  /*0c80*/  LDC.64 R4, c[0x0][0x2f8] ;  /* 0x0000be00ff047b82 */ /* 0x002e620000000a00 */
[----:B---3--:R-:W-:-:S07]  /*0c90*/  ISETP.NE.AND P4, PT, R7, RZ, PT ;  /* 0x000000ff0700720c */ /* 0x008fce0003f85270 */
[----:B------:R-:W3:Y:S01]  /*0ca0*/  @!P3 LDC.64 R2, c[0x0][0x318] ;  /* 0x0000c600ff02bb82 */ /* 0x000ee20000000a00 */
[----:B-1----:R-:W-:Y:S02]  /*0cb0*/  ISETP.EQ.U32.AND P2, PT, R4, RZ, PT ;  /* 0x000000ff0400720c */ /* 0x002fe40003f42070 */
[----:B------:R-:W-:Y:S02]  /*0cc0*/  IADD3 R6, P0, R6, R4, RZ ;  /* 0x0000000406067210 */ /* 0x000fe40007f1e0ff */
[----:B------:R-:W-:Y:S01]  /*0cd0*/  ISETP.EQ.OR.EX P2, PT, R5, RZ, !P4, P2 ;  /* 0x000000ff0500720c */ /* 0x000fe20006742720 */
[----:B------:R-:W-:Y:S02]  /*0ce0*/  IMAD.MOV.U32 R217, RZ, RZ, -0x1 ;  /* 0xffffffffffd97424 */ /* 0x000fe400078e00ff */
[----:B------:R-:W-:Y:S02]  /*0cf0*/  IMAD.X R7, R0, 0x1, R5, P0 ;  /* 0x0000000100077824 */ /* 0x000fe400000e0605 */
[----:B------:R-:W1:Y:S01]  /*0d00*/  @!P3 LDC R0, c[0x0][0x2cc] ;  /* 0x0000b300ff00bb82 */ /* 0x000e620000000800 */
[----:B---3--:R-:W-:-:S07]  /*0d10*/  @!P3 ISETP.NE.U32.AND P0, PT, R2, RZ, PT ;  /* 0x000000ff0200b20c */ /* 0x008fce0003f05070 */
[----:B-----5:R3:W5:Y:S01]  /*0d20*/  @!P2 LDG.E R217, desc[UR36][R6.64] ;  /* 0x0000002406d9a981 */ /* 0x020762000c1e1900 */
[----:B------:R-:W-:Y:S02]  /*0d30*/  @!P3 ISETP.NE.AND.EX P0, PT, R3, RZ, PT, P0 ;  /* 0x000000ff0300b20c */ /* 0x000fe40003f05300 */
[----:B------:R-:W2:Y:S01]  /*0d40*/  LDC R3, c[0x0][0x2c8] ;  /* 0x0000b200ff037b82 */ /* 0x000ea20000000800 */
[----:B------:R-:W-:-:S04]  /*0d50*/  ISETP.NE.U32.AND P2, PT, R4, RZ, PT ;  /* 0x000000ff0400720c */ /* 0x000fc80003f45070 */
[----:B------:R-:W-:Y:S02]  /*0d60*/  ISETP.NE.AND.EX P2, PT, R5, RZ, PT, P2 ;  /* 0x000000ff0500720c */ /* 0x000fe40003f45320 */
[----:B-1----:R-:W-:Y:S01]  /*0d70*/  @!P3 SEL R2, R0, RZ, P0 ;  /* 0x000000ff0002b207 */ /* 0x002fe20000000000 */
[----:B--2---:R-:W-:-:S06]  /*0d80*/  @P1 IMAD.IADD R17, R17, 0x1, -R18 ;  /* 0x0000000111111824 */ /* 0x004fcc00078e0a12 */
[----:B------:R-:W1:Y:S01]  /*0d90*/  @!P1 LDC R17, c[0x0][0x2c4] ;  /* 0x0000b100ff119b82 */ /* 0x000e620000000800 */
[----:B----4-:R-:W-:-:S03]  /*0da0*/  @P3 IMAD.IADD R215, R215, 0x1, -R216 ;  /* 0x00000001d7d73824 */ /* 0x010fc600078e0ad8 */
[----:B---3--:R-:W-:Y:S05]  /*0db0*/  @!P2 BRA `(.L_x_827) ;  /* 0x00000000000ca947 */ /* 0x008fea0003800000 */
[----:B------:R-:W2:Y:S02]  /*0dc0*/  @P4 LDG.E R3, desc[UR36][R6.64+0x4] ;  /* 0x0000042406034981 */ /* 0x000ea4000c1e1900 */
[----:B--2--5:R-:W-:-:S06]  /*0dd0*/  @P4 IADD3 R3, R3, -R217, RZ ;  /* 0x800000d903034210 */ /* 0x024fcc0007ffe0ff */
[----:B------:R2:W5:Y:S02]  /*0de0*/  @!P4 LDG.E R3, desc[UR36][R6.64] ;  /* 0x000000240603c981 */ /* 0x000564000c1e1900 */
.L_x_827:
[----:B------:R-:W-:Y:S01]  /*0df0*/  IMAD.SHL.U32 R0, R192, 0x80, RZ ;  /* 0x00000080c0007824 */ /* 0x000fe200078e00ff */
[----:B-----5:R-:W-:-:S04]  /*0e00*/  @!P3 IADD3 R215, R2, R3, -R216 ;  /* 0x0000000302d7b210 */ /* 0x020fc80007ffe8d8 */
[----:B------:R-:W-:-:S13]  /*0e10*/  ISETP.GT.AND P0, PT, R215, R0, PT ;  /* 0x00000000d700720c */ /* 0x000fda0003f04270 */
[----:B------:R-:W-:Y:S05]  /*0e20*/  @!P0 BRA `(.L_x_828) ;  /* 0x0000008c00048947 */ /* 0x000fea0003800000 */
[----:B------:R-:W3:Y:S01]  /*0e30*/  LDC R30, c[0x0][0x278] ;  /* 0x00009e00ff1e7b82 */ /* 0x000ee20000000800 */
[----:B-12---:R-:W-:Y:S01]  /*0e40*/  IADD3 R6, R17, 0x3f, RZ ;  /* 0x0000003f11067810 */ /* 0x006fe20007ffe0ff */
[----:B------:R-:W-:Y:S01]  /*0e50*/  ULDC UR24, c[0x0][0x2dc] ;  /* 0x0000b70000187ab9 */ /* 0x000fe20000000800 */
[----:B------:R-:W-:Y:S01]  /*0e60*/  IABS R5, R188 ;  /* 0x000000bc00057213 */ /* 0x000fe20000000000 */
[----:B------:R-:W-:Y:S01]  /*0e70*/  ULDC UR14, c[0x0][0x270] ;  /* 0x00009c00000e7ab9 */ /* 0x000fe20000000800 */
[----:B------:R-:W-:Y:S01]  /*0e80*/  SHF.R.S32.HI R24, RZ, 0x1f, R6 ;  /* 0x0000001fff187819 */ /* 0x000fe20000011406 */
[----:B------:R-:W-:Y:S01]  /*0e90*/  UIMAD.WIDE UR8, UR24, UR14, URZ ;  /* 0x0000000e180872a5 */ /* 0x000fe2000f8e023f */
[----:B------:R-:W-:Y:S01]  /*0ea0*/  SHF.L.U32 R32, R189, 0x7, RZ ;  /* 0x00000007bd207819 */ /* 0x000fe200000006ff */
[----:B------:R-:W1:Y:S01]  /*0eb0*/  LDC.64 R2, c[0x0][0x228] ;  /* 0x00008a00ff027b82 */ /* 0x000e620000000a00 */
[----:B------:R-:W-:Y:S01]  /*0ec0*/  LEA.HI R24, R24, R6, RZ, 0x6 ;  /* 0x0000000618187211 */ /* 0x000fe200078f30ff */
[----:B------:R-:W2:Y:S01]  /*0ed0*/  S2R R33, SR_CTAID.X ;  /* 0x0000000000217919 */ /* 0x000ea20000002500 */
[----:B------:R-:W-:-:S02]  /*0ee0*/  ISETP.NE.AND P0, PT, R217, -0x1, PT ;  /* 0xffffffffd900780c */ /* 0x000fc40003f05270 */
[----:B------:R-:W-:Y:S02]  /*0ef0*/  LOP3.LUT R26, R24, 0xffffffc0, RZ, 0xc0, !PT ;  /* 0xffffffc0181a7812 */ /* 0x000fe400078ec0ff */
[----:B------:R-:W-:Y:S01]  /*0f00*/  SHF.L.U64.HI R6, R189, 0x7, R19 ;  /* 0x00000007bd067819 */ /* 0x000fe20000010213 */
[----:B------:R-:W4:Y:S01]  /*0f10*/  LDC.64 R14, c[0x0][0x240] ;  /* 0x00009000ff0e7b82 */ /* 0x000f220000000a00 */
[----:B------:R-:W-:Y:S02]  /*0f20*/  SEL R32, R32, RZ, P1 ;  /* 0x000000ff20207207 */ /* 0x000fe40000800000 */
[----:B------:R-:W-:Y:S02]  /*0f30*/  IADD3 R26, R26, -0x40, RZ ;  /* 0xffffffc01a1a7810 */ /* 0x000fe40007ffe0ff */
[----:B------:R-:W-:Y:S02]  /*0f40*/  SEL R6, R6, RZ, P1 ;  /* 0x000000ff06067207 */ /* 0x000fe40000800000 */
[----:B------:R-:W-:Y:S01]  /*0f50*/  IADD3 R32, P2, R26, R32, RZ ;  /* 0x000000201a207210 */ /* 0x000fe20007f5e0ff */
[----:B------:R-:W5:Y:S01]  /*0f60*/  LDC R29, c[0x0][0x2d4] ;  /* 0x0000b500ff1d7b82 */ /* 0x000f620000000800 */
[----:B---3--:R-:W-:-:S02]  /*0f70*/  IABS R4, R30 ;  /* 0x0000001e00047213 */ /* 0x008fc40000000000 */
[----:B------:R-:W-:Y:S01]  /*0f80*/  SHF.R.S32.HI R25, RZ, 0x1f, R26 ;  /* 0x0000001fff197819 */ /* 0x000fe2000001141a */
[----:B------:R-:W-:Y:S01]  /*0f90*/  IMAD R31, R32, UR9, RZ ;  /* 0x00000009201f7c24 */ /* 0x000fe2000f8e02ff */
[----:B------:R-:W3:Y:S01]  /*0fa0*/  I2F.RP R8, R4 ;  /* 0x0000000400087306 */ /* 0x000ee20000209400 */
[----:B------:R-:W-:Y:S01]  /*0fb0*/  ISETP.NE.AND P1, PT, R18, -0x1, PT ;  /* 0xffffffff1200780c */ /* 0x000fe20003f25270 */
[-C--:B-1----:R-:W-:Y:S01]  /*0fc0*/  IMAD R27, R19, R2.reuse, RZ ;  /* 0x00000002131b7224 */ /* 0x082fe200078e02ff */
[----:B------:R-:W1:Y:S01]  /*0fd0*/  LDC R35, c[0x0][0x2c4] ;  /* 0x0000b100ff237b82 */ /* 0x000e620000000800 */
[C---:B------:R-:W-:Y:S01]  /*0fe0*/  IMAD.WIDE.U32 R12, R189.reuse, R2, RZ ;  /* 0x00000002bd0c7225 */ /* 0x040fe200078e00ff */
[----:B------:R-:W-:Y:S02]  /*0ff0*/  @P0 IADD3 R22, R216, R217, RZ ;  /* 0x000000d9d8160210 */ /* 0x000fe40007ffe0ff */
[----:B------:R-:W-:Y:S01]  /*1000*/  ISETP.NE.AND P5, PT, R30, RZ, PT ;  /* 0x000000ff1e00720c */ /* 0x000fe20003fa5270 */
[----:B------:R-:W-:-:S02]  /*1010*/  IMAD R27, R189, R3, R27 ;  /* 0x00000003bd1b7224 */ /* 0x000fc400078e021b */
[----:B------:R-:W-:Y:S01]  /*1020*/  IMAD.X R2, R25, 0x1, R6, P2 ;  /* 0x0000000119027824 */ /* 0x000fe200010e0606 */
[----:B------:R-:W2:Y:S01]  /*1030*/  LDC.U8 R3, c[0x0][0x3d8] ;  /* 0x0000f600ff037b82 */ /* 0x000ea20000000000 */
[----:B----4-:R-:W-:Y:S01]  /*1040*/  IMAD.WIDE.U32 R10, R18, R14, RZ ;  /* 0x0000000e120a7225 */ /* 0x010fe200078e00ff */
[----:B------:R-:W-:Y:S01]  /*1050*/  IADD3 R27, R13, R27, RZ ;  /* 0x0000001b0d1b7210 */ /* 0x000fe20007ffe0ff */
[----:B---3--:R-:W3:Y:S02]  /*1060*/  MUFU.RCP R8, R8 ;  /* 0x0000000800087308 */ /* 0x008ee40000001000 */
[----:B------:R-:W-:Y:S01]  /*1070*/  IMAD R31, R2, UR8, R31 ;  /* 0x00000008021f7c24 */ /* 0x000fe2000f8e021f */
[----:B------:R-:W-:Y:S01]  /*1080*/  SEL R28, R12, R10, !P1 ;  /* 0x0000000a0c1c7207 */ /* 0x000fe20004800000 */
[----:B------:R-:W-:Y:S01]  /*1090*/  IMAD R2, R18, R15, RZ ;  /* 0x0000000f12027224 */ /* 0x000fe200078e02ff */
[----:B------:R-:W-:Y:S01]  /*10a0*/  LOP3.LUT R10, R188, R30, RZ, 0x3c, !PT ;  /* 0x0000001ebc0a7212 */ /* 0x000fe200078e3cff */
[----:B------:R-:W4:Y:S01]  /*10b0*/  LDC.U8 R36, c[0x0][0x480] ;  /* 0x00012000ff247b82 */ /* 0x000f220000000000 */
[----:B-----5:R-:W-:Y:S01]  /*10c0*/  SHF.R.S32.HI R38, RZ, 0x1f, R29 ;  /* 0x0000001fff267819 */ /* 0x020fe2000001141d */
[----:B------:R-:W-:Y:S01]  /*10d0*/  @P0 IMAD.IADD R12, R216, 0x1, R217 ;  /* 0x00000001d80c0824 */ /* 0x000fe200078e02d9 */
[----:B------:R-:W-:Y:S01]  /*10e0*/  @P1 IADD3 R27, R11, R2, RZ ;  /* 0x000000020b1b1210 */ /* 0x000fe20007ffe0ff */
[----:B------:R-:W-:Y:S01]  /*10f0*/  IMAD.WIDE.U32 R40, R189, R29, RZ ;  /* 0x0000001dbd287225 */ /* 0x000fe200078e00ff */
[----:B------:R-:W-:-:S03]  /*1100*/  ISETP.GE.AND P3, PT, R10, RZ, PT ;  /* 0x000000ff0a00720c */ /* 0x000fc60003f66270 */
[----:B------:R-:W1:Y:S01]  /*1110*/  @P1 LDC.64 R10, c[0x0][0x420] ;  /* 0x00010800ff0a1b82 */ /* 0x000e620000000a00 */
[----:B------:R-:W-:Y:S02]  /*1120*/  IMAD R38, R38, R189, RZ ;  /* 0x000000bd26267224 */ /* 0x000fe400078e02ff */
[----:B---3--:R-:W-:Y:S02]  /*1130*/  VIADD R8, R8, 0xffffffe ;  /* 0x0ffffffe08087836 */ /* 0x008fe40000000000 */
[----:B------:R-:W-:Y:S02]  /*1140*/  IMAD R38, R19, R29, R38 ;  /* 0x0000001d13267224 */ /* 0x000fe400078e0226 */
[----:B------:R-:W3:Y:S01]  /*1150*/  F2I.FTZ.U32.TRUNC.NTZ R9, R8 ;  /* 0x0000000800097305 */ /* 0x000ee2000021f000 */
[----:B--2---:R-:W-:Y:S01]  /*1160*/  ISETP.NE.AND P2, PT, R3, RZ, PT ;  /* 0x000000ff0300720c */ /* 0x004fe20003f45270 */
[----:B------:R-:W-:Y:S01]  /*1170*/  IMAD R37, R40, UR9, RZ ;  /* 0x0000000928257c24 */ /* 0x000fe2000f8e02ff */
[----:B------:R-:W2:Y:S01]  /*1180*/  LDC.64 R2, c[0x0][0x488] ;  /* 0x00012200ff027b82 */ /* 0x000ea20000000a00 */
[----:B------:R-:W-:-:S10]  /*1190*/  IMAD.IADD R38, R41, 0x1, R38 ;  /* 0x0000000129267824 */ /* 0x000fd400078e0226 */
[----:B------:R-:W1:Y:S01]  /*11a0*/  @P2 LDC R34, c[0x0][0x2e4] ;  /* 0x0000b900ff222b82 */ /* 0x000e620000000800 */
[----:B---3--:R-:W-:Y:S02]  /*11b0*/  IMAD.MOV R16, RZ, RZ, -R9 ;  /* 0x000000ffff107224 */ /* 0x008fe400078e0a09 */
[----:B------:R-:W-:Y:S02]  /*11c0*/  IMAD.MOV.U32 R8, RZ, RZ, RZ ;  /* 0x000000ffff087224 */ /* 0x000fe400078e00ff */
[----:B------:R-:W-:-:S04]  /*11d0*/  IMAD R16, R16, R4, RZ ;  /* 0x0000000410107224 */ /* 0x000fc800078e02ff */
[----:B------:R-:W-:Y:S02]  /*11e0*/  IMAD.HI.U32 R16, R9, R16, R8 ;  /* 0x0000001009107227 */ /* 0x000fe400078e0008 */
[----:B------:R-:W3:Y:S04]  /*11f0*/  @P0 LDC.64 R8, c[0x0][0x250] ;  /* 0x00009400ff080b82 */ /* 0x000ee80000000a00 */
[----:B------:R-:W-:-:S04]  /*1200*/  IMAD.HI.U32 R16, R16, R5, RZ ;  /* 0x0000000510107227 */ /* 0x000fc800078e00ff */
[----:B------:R-:W-:-:S04]  /*1210*/  IMAD.MOV R7, RZ, RZ, -R16 ;  /* 0x000000ffff077224 */ /* 0x000fc800078e0a10 */
[C---:B------:R-:W-:Y:S02]  /*1220*/  IMAD R5, R4.reuse, R7, R5 ;  /* 0x0000000704057224 */ /* 0x040fe400078e0205 */
[----:B------:R-:W5:Y:S03]  /*1230*/  @P0 LDC.64 R6, c[0x0][0x248] ;  /* 0x00009200ff060b82 */ /* 0x000f660000000a00 */
[----:B------:R-:W-:Y:S01]  /*1240*/  ISETP.GT.U32.AND P4, PT, R4, R5, PT ;  /* 0x000000050400720c */ /* 0x000fe20003f84070 */
[C---:B---3--:R-:W-:Y:S02]  /*1250*/  @P0 IMAD R21, R22.reuse, R9, RZ ;  /* 0x0000000916150224 */ /* 0x048fe400078e02ff */
[----:B------:R-:W-:-:S10]  /*1260*/  @P0 IMAD.WIDE.U32 R22, R22, R8, RZ ;  /* 0x0000000816160225 */ /* 0x000fd400078e00ff */
[----:B------:R-:W-:Y:S02]  /*1270*/  @!P4 IMAD.IADD R5, R5, 0x1, -R4 ;  /* 0x000000010505c824 */ /* 0x000fe400078e0a04 */
[----:B------:R-:W-:Y:S02]  /*1280*/  @!P4 VIADD R16, R16, 0x1 ;  /* 0x000000011010c836 */ /* 0x000fe40000000000 */
[----:B------:R-:W-:Y:S01]  /*1290*/  @P0 IMAD.IADD R21, R23, 0x1, R21 ;  /* 0x0000000117150824 */ /* 0x000fe200078e0215 */
[----:B------:R-:W-:Y:S02]  /*12a0*/  ISETP.GE.U32.AND P6, PT, R5, R4, PT ;  /* 0x000000040500720c */ /* 0x000fe40003fc6070 */
[----:B------:R-:W3:Y:S01]  /*12b0*/  @!P1 LDC.64 R4, c[0x0][0x418] ;  /* 0x00010600ff049b82 */ /* 0x000ee20000000a00 */
[C---:B-----5:R-:W-:Y:S02]  /*12c0*/  @P0 IMAD R20, R12.reuse, R7, RZ ;  /* 0x000000070c140224 */ /* 0x060fe400078e02ff */
[----:B------:R-:W-:-:S05]  /*12d0*/  @P0 IMAD.WIDE.U32 R12, R12, R6, RZ ;  /* 0x000000060c0c0225 */ /* 0x000fca00078e00ff */
[----:B------:R-:W-:Y:S02]  /*12e0*/  @P0 IADD3 R20, R13, R20, RZ ;  /* 0x000000140d140210 */ /* 0x000fe40007ffe0ff */
[----:B------:R-:W-:Y:S02]  /*12f0*/  @P0 MOV R23, R12 ;  /* 0x0000000c00170202 */ /* 0x000fe40000000f00 */
[----:B------:R-:W-:-:S04]  /*1300*/  @P6 IADD3 R16, R16, 0x1, RZ ;  /* 0x0000000110106810 */ /* 0x000fc80007ffe0ff */
[----:B------:R-:W-:Y:S01]  /*1310*/  @!P3 IADD3 R16, -R16, RZ, RZ ;  /* 0x000000ff1010b210 */ /* 0x000fe20007ffe1ff */
[----:B-12-4-:R-:W-:Y:S06]  /*1320*/  @P0 BRA `(.L_x_829) ;  /* 0x0000000000300947 */ /* 0x016fec0003800000 */
        /* <DEDUP_REMOVED lines=12> */
.L_x_829:
        /* <DEDUP_REMOVED lines=13> */
.L_x_830:
[----:B------:R-:W-:Y:S01]  /*14c0*/  @P1 IMAD.WIDE.U32 R12, R18, R10, RZ ;  /* 0x0000000a120c1225 */ /* 0x000fe200078e00ff */
[----:B------:R-:W-:Y:S02]  /*14d0*/  @!P5 LOP3.LUT R16, RZ, R30, RZ, 0x33, !PT ;  /* 0x0000001eff10d212 */ /* 0x000fe400078e33ff */
[----:B------:R-:W-:Y:S01]  /*14e0*/  ISETP.NE.AND P3, PT, R36, RZ, PT ;  /* 0x000000ff2400720c */ /* 0x000fe20003f65270 */
[----:B------:R-:W-:Y:S01]  /*14f0*/  @P1 IMAD R11, R18, R11, R13 ;  /* 0x0000000b120b1224 */ /* 0x000fe200078e020d */
[----:B------:R-:W-:Y:S01]  /*1500*/  SHF.R.S32.HI R30, RZ, 0x1f, R188 ;  /* 0x0000001fff1e7819 */ /* 0x000fe200000114bc */
[----:B---3--:R-:W-:Y:S02]  /*1510*/  @!P1 IMAD R19, R19, R4, RZ ;  /* 0x0000000413139224 */ /* 0x008fe400078e02ff */
[----:B------:R-:W-:Y:S02]  /*1520*/  IMAD R37, R38, UR8, R37 ;  /* 0x0000000826257c24 */ /* 0x000fe4000f8e0225 */
[----:B------:R-:W-:-:S04]  /*1530*/  IMAD.WIDE.U32 R40, R40, UR8, RZ ;  /* 0x0000000828287c25 */ /* 0x000fc8000f8e00ff */
[----:B------:R-:W-:Y:S02]  /*1540*/  @P2 IMAD R13, R189, R35, RZ ;  /* 0x00000023bd0d2224 */ /* 0x000fe400078e02ff */
[----:B------:R-:W-:-:S03]  /*1550*/  IMAD.WIDE.U32 R38, R18, UR8, RZ ;  /* 0x0000000812267c25 */ /* 0x000fc6000f8e00ff */
[----:B------:R-:W-:Y:S01]  /*1560*/  @P2 SEL R13, R13, R18, !P1 ;  /* 0x000000120d0d2207 */ /* 0x000fe20004800000 */
[----:B------:R-:W-:Y:S02]  /*1570*/  IMAD R10, R18, UR9, RZ ;  /* 0x00000009120a7c24 */ /* 0x000fe4000f8e02ff */
[----:B------:R-:W-:Y:S01]  /*1580*/  @!P1 IMAD R19, R189, R5, R19 ;  /* 0x00000005bd139224 */ /* 0x000fe200078e0213 */
[----:B------:R-:W-:Y:S01]  /*1590*/  IADD3 R5, R41, R37, RZ ;  /* 0x0000002529057210 */ /* 0x000fe20007ffe0ff */
[----:B------:R-:W-:Y:S01]  /*15a0*/  @!P1 IMAD.WIDE.U32 R42, R189, R4, RZ ;  /* 0x00000004bd2a9225 */ /* 0x000fe200078e00ff */
[----:B------:R-:W-:Y:S02]  /*15b0*/  SEL R4, R40, R38, !P1 ;  /* 0x0000002628047207 */ /* 0x000fe40004800000 */
[----:B------:R-:W-:Y:S01]  /*15c0*/  @P1 IADD3 R5, R39, R10, RZ ;  /* 0x0000000a27051210 */ /* 0x000fe20007ffe0ff */
[----:B------:R-:W-:Y:S01]  /*15d0*/  @!P2 IMAD R10, R189, UR14, R188 ;  /* 0x0000000ebd0aac24 */ /* 0x000fe2000f8e02bc */
[----:B------:R-:W-:Y:S01]  /*15e0*/  @!P1 IADD3 R11, R43, R19, RZ ;  /* 0x000000132b0b9210 */ /* 0x000fe20007ffe0ff */
[----:B------:R-:W-:Y:S01]  /*15f0*/  IMAD.WIDE.U32 R38, R33, R2, RZ ;  /* 0x0000000221267225 */ /* 0x000fe200078e00ff */
[----:B------:R-:W-:-:S02]  /*1600*/  @!P1 MOV R12, R42 ;  /* 0x0000002a000c9202 */ /* 0x000fc40000000f00 */
[----:B------:R-:W-:Y:S01]  /*1610*/  SHF.R.S32.HI R2, RZ, 0x1f, R0 ;  /* 0x0000001fff027819 */ /* 0x000fe20000011400 */
[----:B------:R-:W-:Y:S01]  /*1620*/  @P2 IMAD R13, R188, R34, R13 ;  /* 0x00000022bc0d2224 */ /* 0x000fe200078e020d */
[----:B------:R-:W-:Y:S01]  /*1630*/  SHF.R.S32.HI R19, RZ, 0x1f, R16 ;  /* 0x0000001fff137819 */ /* 0x000fe20000011410 */
[----:B------:R-:W-:Y:S01]  /*1640*/  @!P2 IMAD R13, R10, R35, RZ ;  /* 0x000000230a0da224 */ /* 0x000fe200078e02ff */
[----:B------:R-:W-:Y:S01]  /*1650*/  SEL R10, R38, RZ, P3 ;  /* 0x000000ff260a7207 */ /* 0x000fe20001800000 */
[----:B------:R-:W-:Y:S02]  /*1660*/  IMAD R3, R33, R3, R39 ;  /* 0x0000000321037224 */ /* 0x000fe400078e0227 */
[----:B------:R-:W-:Y:S02]  /*1670*/  IMAD R33, R188, UR24, RZ ;  /* 0x00000018bc217c24 */ /* 0x000fe4000f8e02ff */
[----:B------:R-:W-:Y:S01]  /*1680*/  IMAD.WIDE.U32 R34, R32, UR8, RZ ;  /* 0x0000000820227c25 */ /* 0x000fe2000f8e00ff */
[----:B------:R-:W-:-:S02]  /*1690*/  SEL R3, R3, RZ, P3 ;  /* 0x000000ff03037207 */ /* 0x000fc40001800000 */
[----:B------:R-:W-:Y:S02]  /*16a0*/  SHF.R.S32.HI R32, RZ, 0x1f, R33 ;  /* 0x0000001fff207819 */ /* 0x000fe40000011421 */
        /* <DEDUP_REMOVED lines=9> */
.L_x_831:
[----:B------:R-:W-:-:S04]  /*1740*/  IMAD R18, R189, UR14, R188 ;  /* 0x0000000ebd127c24 */ /* 0x000fc8000f8e02bc */
[----:B------:R-:W-:-:S07]  /*1750*/  IMAD R29, R18, R29, RZ ;  /* 0x0000001d121d7224 */ /* 0x000fce00078e02ff */
.L_x_832:
[----:B------:R-:W1:Y:S01]  /*1760*/  S2R R218, SR_TID.X ;  /* 0x0000000000da7919 */ /* 0x000e620000002100 */
[----:B------:R-:W-:Y:S01]  /*1770*/  UIMAD UR24, UR24, UR14, URZ ;  /* 0x0000000e181872a4 */ /* 0x000fe2000f8e023f */
[----:B------:R-:W-:Y:S01]  /*1780*/  IADD3 R36, P0, R186, R12, RZ ;  /* 0x0000000cba247210 */ /* 0x000fe20007f1e0ff */
[----:B------:R-:W-:Y:S01]  /*1790*/  ULDC.64 UR8, c[0x0][0x420] ;  /* 0x0001080000087ab9 */ /* 0x000fe20000000a00 */
[----:B------:R-:W-:Y:S01]  /*17a0*/  SHF.R.S32.HI R187, RZ, 0x1f, R186 ;  /* 0x0000001fffbb7819 */ /* 0x000fe200000114ba */
[----:B------:R-:W-:Y:S01]  /*17b0*/  USHF.L.U32 UR23, UR24, 0x6, URZ ;  /* 0x0000000618177899 */ /* 0x000fe2000800063f */
[----:B------:R-:W-:Y:S01]  /*17c0*/  IMAD R12, R25, UR8, RZ ;  /* 0x00000008190c7c24 */ /* 0x000fe2000f8e02ff */
[----:B------:R-:W-:Y:S01]  /*17d0*/  ULDC.64 UR12, c[0x0][0x210] ;  /* 0x00008400000c7ab9 */ /* 0x000fe20000000a00 */
[----:B------:R-:W-:Y:S01]  /*17e0*/  IMAD.IADD R29, R26, 0x1, R29 ;  /* 0x000000011a1d7824 */ /* 0x000fe200078e021d */
[----:B------:R-:W-:Y:S01]  /*17f0*/  USHF.R.S32.HI UR10, URZ, 0x1f, UR23 ;  /* 0x0000001f3f0a7899 */ /* 0x000fe20008011417 */
[----:B------:R-:W-:Y:S01]  /*1800*/  IMAD.X R37, R187, 0x1, R11, P0 ;  /* 0x00000001bb257824 */ /* 0x000fe200000e060b */
[----:B------:R-:W-:Y:S01]  /*1810*/  IADD3 R18, P4, P2, R34, UR23, R33 ;  /* 0x0000001722127c10 */ /* 0x000fe2000fa9e021 */
[C---:B------:R-:W-:Y:S01]  /*1820*/  IMAD R12, R26.reuse, UR9, R12 ;  /* 0x000000091a0c7c24 */ /* 0x040fe2000f8e020c */
[----:B------:R-:W-:Y:S01]  /*1830*/  BSSY B1, `(.L_x_828) ;  /* 0x0000820000017945 */ /* 0x000fe20003800000 */
[----:B------:R-:W-:Y:S01]  /*1840*/  IMAD.WIDE.U32 R36, R26, UR8, R36 ;  /* 0x000000081a247c25 */ /* 0x000fe2000f8e0024 */
[----:B------:R-:W-:-:S02]  /*1850*/  IADD3 R18, P1, P0, R10, R18, R4 ;  /* 0x000000120a127210 */ /* 0x000fc4000783e004 */
[----:B------:R-:W-:Y:S01]  /*1860*/  IADD3.X R31, R31, UR10, R32, P4, P2 ;  /* 0x0000000a1f1f7c10 */ /* 0x000fe2000a7e4420 */
[----:B------:R-:W-:Y:S01]  /*1870*/  ULDC.64 UR10, c[0x0][0x428] ;  /* 0x00010a00000a7ab9 */ /* 0x000fe20000000a00 */
[----:B------:R-:W-:Y:S01]  /*1880*/  IADD3 R37, R37, R12, RZ ;  /* 0x0000000c25257210 */ /* 0x000fe20007ffe0ff */
[----:B------:R-:W-:Y:S01]  /*1890*/  IMAD R12, R30, UR10, RZ ;  /* 0x0000000a1e0c7c24 */ /* 0x000fe2000f8e02ff */
[----:B------:R-:W-:Y:S01]  /*18a0*/  IADD3.X R3, R3, R31, R5, P1, P0 ;  /* 0x0000001f03037210 */ /* 0x000fe20000fe0405 */
[----:B------:R-:W-:Y:S01]  /*18b0*/  IMAD.IADD R13, R26, 0x1, R13 ;  /* 0x000000011a0d7824 */ /* 0x000fe200078e020d */
[----:B------:R-:W-:Y:S01]  /*18c0*/  ISETP.GE.AND P4, PT, R17, 0x1, PT ;  /* 0x000000011100780c */ /* 0x000fe20003f86270 */
[----:B------:R-:W-:Y:S01]  /*18d0*/  IMAD R12, R188, UR11, R12 ;  /* 0x0000000bbc0c7c24 */ /* 0x000fe2000f8e020c */
[----:B------:R-:W-:Y:S01]  /*18e0*/  LEA.HI.SX32 R24, R24, 0xffffffff, 0x1a ;  /* 0xffffffff18187811 */ /* 0x000fe200078fd2ff */
[----:B------:R-:W-:Y:S01]  /*18f0*/  IMAD.WIDE.U32 R36, R188, UR10, R36 ;  /* 0x0000000abc247c25 */ /* 0x000fe2000f8e0024 */
[----:B------:R-:W-:-:S03]  /*1900*/  ULDC.64 UR10, c[0x0][0x258] ;  /* 0x00009600000a7ab9 */ /* 0x000fc60000000a00 */
[----:B------:R-:W-:Y:S01]  /*1910*/  IMAD.IADD R37, R37, 0x1, R12 ;  /* 0x0000000125257824 */ /* 0x000fe200078e020c */
[----:B-1----:R-:W-:Y:S01]  /*1920*/  SHF.R.S32.HI R11, RZ, 0x1f, R218 ;  /* 0x0000001fff0b7819 */ /* 0x002fe200000114da */
[----:B------:R-:W-:-:S03]  /*1930*/  IMAD R202, R30, UR10, RZ ;  /* 0x0000000a1eca7c24 */ /* 0x000fc6000f8e02ff */
[CC--:B------:R-:W-:Y:S01]  /*1940*/  LEA.HI R10, R11.reuse, R218.reuse, RZ, 0x2 ;  /* 0x000000da0b0a7211 */ /* 0x0c0fe200078f10ff */
[----:B------:R-:W-:Y:S01]  /*1950*/  IMAD R202, R188, UR11, R202 ;  /* 0x0000000bbcca7c24 */ /* 0x000fe2000f8e02ca */
[----:B------:R-:W-:Y:S02]  /*1960*/  LEA.HI R4, R11, R218, RZ, 0x5 ;  /* 0x000000da0b047211 */ /* 0x000fe400078f28ff */
[----:B------:R-:W-:Y:S02]  /*1970*/  SHF.R.S32.HI R11, RZ, 0x2, R10 ;  /* 0x00000002ff0b7819 */ /* 0x000fe4000001140a */
[----:B------:R-:W-:Y:S02]  /*1980*/  LOP3.LUT R34, R4, 0xffffffe0, RZ, 0xc0, !PT ;  /* 0xffffffe004227812 */ /* 0x000fe400078ec0ff */
[----:B------:R-:W-:Y:S02]  /*1990*/  SHF.R.S32.HI R10, RZ, 0x1f, R11 ;  /* 0x0000001fff0a7819 */ /* 0x000fe4000001140b */
[----:B------:R-:W-:Y:S01]  /*19a0*/  IADD3 R33, P5, R11, R26, RZ ;  /* 0x0000001a0b217210 */ /* 0x000fe20007fbe0ff */
[----:B------:R-:W-:Y:S01]  /*19b0*/  IMAD.IADD R218, R218, 0x1, -R34 ;  /* 0x00000001dada7824 */ /* 0x000fe200078e0a22 */
[----:B------:R-:W-:Y:S01]  /*19c0*/  SHF.R.S32.HI R4, RZ, 0x5, R4 ;  /* 0x00000005ff047819 */ /* 0x000fe20000011404 */
[----:B------:R-:W-:-:S02]  /*19d0*/  IMAD R12, R10, UR8, RZ ;  /* 0x000000080a0c7c24 */ /* 0x000fc4000f8e02ff */
[----:B------:R-:W-:Y:S02]  /*19e0*/  IMAD.X R25, R10, 0x1, R25, P5 ;  /* 0x000000010a197824 */ /* 0x000fe400028e0619 */
[----:B------:R-:W-:Y:S02]  /*19f0*/  IMAD R4, R4, UR24, R218 ;  /* 0x0000001804047c24 */ /* 0x000fe4000f8e02da */
[----:B------:R-:W-:Y:S02]  /*1a00*/  IMAD R25, R25, R14, RZ ;  /* 0x0000000e19197224 */ /* 0x000fe400078e02ff */
[----:B------:R-:W-:Y:S01]  /*1a10*/  IMAD R12, R11, UR9, R12 ;  /* 0x000000090b0c7c24 */ /* 0x000fe2000f8e020c */
[C---:B------:R-:W-:Y:S01]  /*1a20*/  IADD3 R18, P0, R4.reuse, R18, RZ ;  /* 0x0000001204127210 */ /* 0x040fe20007f1e0ff */
[C---:B------:R-:W-:Y:S02]  /*1a30*/  IMAD R25, R33.reuse, R15, R25 ;  /* 0x0000000f21197224 */ /* 0x040fe400078e0219 */
[----:B------:R-:W-:Y:S01]  /*1a40*/  IMAD.WIDE.U32 R32, R33, R14, R186 ;  /* 0x0000000e21207225 */ /* 0x000fe200078e00ba */
[----:B------:R-:W-:Y:S01]  /*1a50*/  LEA.HI.X.SX32 R3, R4, R3, 0x1, P0 ;  /* 0x0000000304037211 */ /* 0x000fe200000f0eff */
[----:B------:R-:W1:Y:S01]  /*1a60*/  LDC.64 R14, c[0x0][0x2b0] ;  /* 0x0000ac00ff0e7b82 */ /* 0x000e620000000a00 */
[----:B------:R-:W-:-:S04]  /*1a70*/  IADD3 R32, P0, R28, R32, RZ ;  /* 0x000000201c207210 */ /* 0x000fc80007f1e0ff */
[----:B------:R-:W-:-:S03]  /*1a80*/  IADD3.X R33, R27, R33, R25, P0, !PT ;  /* 0x000000211b217210 */ /* 0x000fc600007fe419 */
[----:B------:R-:W2:Y:S01]  /*1a90*/  LDC.64 R4, c[0x0][0x478] ;  /* 0x00011e00ff047b82 */ /* 0x000ea20000000a00 */
[----:B------:R-:W-:Y:S01]  /*1aa0*/  IMAD.WIDE.U32 R26, R11, UR8, R36 ;  /* 0x000000080b1a7c25 */ /* 0x000fe2000f8e0024 */
[----:B------:R-:W-:Y:S02]  /*1ab0*/  ULDC.64 UR8, c[0x0][0x400] ;  /* 0x0001000000087ab9 */ /* 0x000fe40000000a00 */
[----:B------:R-:W-:Y:S01]  /*1ac0*/  LEA R223, P0, R18, UR8, 0x2 ;  /* 0x0000000812df7c11 */ /* 0x000fe2000f8010ff */
[----:B------:R-:W-:Y:S01]  /*1ad0*/  IMAD.WIDE.U32 R32, R188, UR10, R32 ;  /* 0x0000000abc207c25 */ /* 0x000fe2000f8e0020 */
[----:B------:R-:W-:Y:S01]  /*1ae0*/  ULDC.64 UR10, c[0x0][0x3e0] ;  /* 0x0000f800000a7ab9 */ /* 0x000fe20000000a00 */
[----:B------:R-:W-:Y:S02]  /*1af0*/  IADD3 R204, R27, R12, RZ ;  /* 0x0000000c1bcc7210 */ /* 0x000fe40007ffe0ff */
[----:B------:R-:W-:Y:S01]  /*1b00*/  IMAD.IADD R202, R33, 0x1, R202 ;  /* 0x0000000121ca7824 */ /* 0x000fe200078e02ca */
[----:B------:R-:W-:-:S02]  /*1b10*/  LEA R205, P1, R26, UR10, 0x1 ;  /* 0x0000000a1acd7c11 */ /* 0x000fc4000f8208ff */
[----:B------:R-:W-:Y:S02]  /*1b20*/  LEA R203, P2, R32, UR12, 0x1 ;  /* 0x0000000c20cb7c11 */ /* 0x000fe4000f8408ff */
[----:B------:R-:W-:Y:S02]  /*1b30*/  LEA.HI.X R222, R18, UR9, R3, 0x2, P0 ;  /* 0x0000000912de7c11 */ /* 0x000fe400080f1403 */
[----:B------:R-:W-:Y:S01]  /*1b40*/  LEA.HI.X R204, R26, UR11, R204, 0x1, P1 ;  /* 0x0000000b1acc7c11 */ /* 0x000fe200088f0ccc */
[----:B-1----:R-:W-:Y:S01]  /*1b50*/  IMAD.WIDE R14, R13, 0x4, R14 ;  /* 0x000000040d0e7825 */ /* 0x002fe200078e020e */
[----:B------:R-:W-:-:S03]  /*1b60*/  LEA.HI.X R202, R32, UR13, R202, 0x1, P2 ;  /* 0x0000000d20ca7c11 */ /* 0x000fc600090f0cca */
[----:B--2---:R-:W-:Y:S01]  /*1b70*/  IMAD.WIDE R4, R29, 0x4, R4 ;  /* 0x000000041d047825 */ /* 0x004fe200078e0204 */
[----:B------:R-:W-:Y:S06]  /*1b80*/  @!P4 BRA `(.L_x_833) ;  /* 0x000000740048c947 */ /* 0x000fec0003800000 */
[----:B------:R-:W-:Y:S01]  /*1b90*/  @P3 BAR.SYNC.DEFER_BLOCKING 0x0 ;  /* 0x0000000000003b1d */ /* 0x000fe20000010000 */
[----:B------:R-:W-:Y:S01]  /*1ba0*/  IMAD.MOV.U32 R214, RZ, RZ, R24 ;  /* 0x000000ffffd67224 */ /* 0x000fe200078e0018 */
[----:B------:R-:W-:Y:S01]  /*1bb0*/  LEA R13, R185, UR6, 0x1 ;  /* 0x00000006b90d7c11 */ /* 0x000fe2000f8e08ff */
[----:B------:R-:W-:Y:S01]  /*1bc0*/  IMAD.MOV.U32 R201, RZ, RZ, R4 ;  /* 0x000000ffffc97224 */ /* 0x000fe200078e0004 */
[----:B------:R-:W-:Y:S01]  /*1bd0*/  MOV R200, R5 ;  /* 0x0000000500c87202 */ /* 0x000fe20000000f00 */
[C---:B------:R-:W-:Y:S01]  /*1be0*/  IMAD R12, R214.reuse, -0x40, R17 ;  /* 0xffffffc0d60c7824 */ /* 0x040fe200078e0211 */
[----:B------:R-:W-:Y:S01]  /*1bf0*/  LEA.HI R3, R214, R214, RZ, 0x1 ;  /* 0x000000d6d6037211 */ /* 0x000fe200078f08ff */
[----:B------:R-:W-:Y:S01]  /*1c00*/  BSSY B0, `(.L_x_834) ;  /* 0x000002d000007945 */ /* 0x000fe20003800000 */
[----:B------:R-:W-:Y:S01]  /*1c10*/  IMAD.MOV.U32 R220, RZ, RZ, R14 ;  /* 0x000000ffffdc7224 */ /* 0x000fe200078e000e */
[C---:B------:R-:W-:Y:S01]  /*1c20*/  IADD3 R17, R186.reuse, 0x40, RZ ;  /* 0x00000040ba117810 */ /* 0x040fe20007ffe0ff */
[----:B------:R-:W-:Y:S01]  /*1c30*/  IMAD.MOV.U32 R221, RZ, RZ, R15 ;  /* 0x000000ffffdd7224 */ /* 0x000fe200078e000f */
[----:B------:R-:W-:Y:S01]  /*1c40*/  ISETP.GE.AND P1, PT, R11, R12, PT ;  /* 0x0000000c0b00720c */ /* 0x000fe20003f26270 */
[----:B------:R-:W-:Y:S01]  /*1c50*/  VIADD R18, R186, 0x20 ;  /* 0x00000020ba127836 */ /* 0x000fe20000000000 */
[----:B------:R-:W-:-:S05]  /*1c60*/  LOP3.LUT R3, R3, 0xfffffffe, RZ, 0xc0, !PT ;  /* 0xfffffffe03037812 */ /* 0x000fca00078ec0ff */
[----:B------:R-:W-:-:S05]  /*1c70*/  IMAD.IADD R3, R214, 0x1, -R3 ;  /* 0x00000001d6037824 */ /* 0x000fca00078e0a03 */
[----:B------:R-:W-:Y:S01]  /*1c80*/  ISETP.NE.AND P0, PT, R3, 0x1, PT ;  /* 0x000000010300780c */ /* 0x000fe20003f05270 */
[----:B------:R1:W-:Y:S01]  /*1c90*/  @P1 STS [R13+0x6000], RZ ;  /* 0x006000ff0d001388 */ /* 0x0003e20000000800 */
[----:B------:R-:W-:-:S03]  /*1ca0*/  IADD3 R3, R185, 0x1800, RZ ;  /* 0x00001800b9037810 */ /* 0x000fc60007ffe0ff */
[----:B------:R1:W-:Y:S01]  /*1cb0*/  @P1 STS [R13+0x6004], RZ ;  /* 0x006004ff0d001388 */ /* 0x0003e20000000800 */
[----:B------:R-:W-:-:S03]  /*1cc0*/  SEL R3, R3, R185, !P0 ;  /* 0x000000b903037207 */ /* 0x000fc60004000000 */
[----:B------:R1:W-:Y:S04]  /*1cd0*/  @P1 STS.64 [R13+0x6008], RZ ;  /* 0x006008ff0d001388 */ /* 0x0003e80000000a00 */
[----:B------:R1:W-:Y:S04]  /*1ce0*/  @P1 STS.128 [R13+0x7000], RZ ;  /* 0x007000ff0d001388 */ /* 0x0003e80000000c00 */
[----:B------:R1:W-:Y:S01]  /*1cf0*/  @P1 STS.128 [R13+0x8000], RZ ;  /* 0x008000ff0d001388 */ /* 0x0003e20000000c00 */
[----:B------:R-:W-:Y:S05]  /*1d00*/  @P1 BRA `(.L_x_835) ;  /* 0x0000000000701947 */ /* 0x000fea0003800000 */
[----:B------:R-:W-:Y:S02]  /*1d10*/  ULDC UR8, c[0x0][0x2d0] ;  /* 0x0000b40000087ab9 */ /* 0x000fe40000000800 */
[----:B------:R-:W-:Y:S02]  /*1d20*/  ISETP.GE.AND P4, PT, R186, UR8, PT ;  /* 0x00000008ba007c0c */ /* 0x000fe4000bf86270 */
[----:B------:R-:W-:Y:S02]  /*1d30*/  ISETP.GE.AND P3, PT, R18, UR8, PT ;  /* 0x0000000812007c0c */ /* 0x000fe4000bf66270 */
[----:B------:R-:W-:-:S09]  /*1d40*/  ISETP.GE.AND P2, PT, R17, UR8, PT ;  /* 0x0000000811007c0c */ /* 0x000fd2000bf46270 */
[----:B------:R-:W-:Y:S01]  /*1d50*/  @!P4 IMAD.MOV.U32 R14, RZ, RZ, R205 ;  /* 0x000000ffff0ec224 */ /* 0x000fe200078e00cd */
[----:B------:R2:W-:Y:S01]  /*1d60*/  @P4 STS [R13+0x6000], RZ ;  /* 0x006000ff0d004388 */ /* 0x0005e20000000800 */
[--C-:B------:R-:W-:Y:S01]  /*1d70*/  @!P4 IMAD.MOV.U32 R15, RZ, RZ, R204.reuse ;  /* 0x000000ffff0fc224 */ /* 0x100fe200078e00cc */
[----:B------:R-:W-:Y:S01]  /*1d80*/  @!P3 MOV R4, R205 ;  /* 0x000000cd0004b202 */ /* 0x000fe20000000f00 */
[----:B------:R-:W-:Y:S01]  /*1d90*/  @!P3 IMAD.MOV.U32 R5, RZ, RZ, R204 ;  /* 0x000000ffff05b224 */ /* 0x000fe200078e00cc */
[----:B------:R2:W-:Y:S04]  /*1da0*/  @P4 STS [R13+0x6004], RZ ;  /* 0x006004ff0d004388 */ /* 0x0005e80000000800 */
[----:B------:R2:W-:Y:S04]  /*1db0*/  @P4 STS.64 [R13+0x6008], RZ ;  /* 0x006008ff0d004388 */ /* 0x0005e80000000a00 */
        /* <DEDUP_REMOVED lines=17> */
.L_x_835:
[----:B------:R-:W-:Y:S05]  /*1ed0*/  BSYNC B0 ;  /* 0x0000000000007941 */ /* 0x000fea0003800000 */
.L_x_834:
        /* <DEDUP_REMOVED lines=16> */
.L_x_837:
[----:B------:R-:W-:Y:S02]  /*1fe0*/  ULDC UR8, c[0x0][0x2d0] ;  /* 0x0000b40000087ab9 */ /* 0x000fe40000000800 */
[----:B------:R-:W-:Y:S02]  /*1ff0*/  ISETP.GE.AND P3, PT, R186, UR8, PT ;  /* 0x00000008ba007c0c */ /* 0x000fe4000bf66270 */
[----:B------:R-:W-:Y:S02]  /*2000*/  ISETP.GE.AND P2, PT, R18, UR8, PT ;  /* 0x0000000812007c0c */ /* 0x000fe4000bf46270 */
[----:B------:R-:W-:-:S09]  /*2010*/  ISETP.GE.AND P1, PT, R17, UR8, PT ;  /* 0x0000000811007c0c */ /* 0x000fd2000bf26270 */
[----:B--2---:R-:W-:Y:S01]  /*2020*/  @!P3 IMAD.MOV.U32 R14, RZ, RZ, R203 ;  /* 0x000000ffff0eb224 */ /* 0x004fe200078e00cb */
[----:B------:R2:W-:Y:S01]  /*2030*/  @P3 STS [R213], RZ ;  /* 0x000000ffd5003388 */ /* 0x0005e20000000800 */
[--C-:B------:R-:W-:Y:S01]  /*2040*/  @!P3 IMAD.MOV.U32 R15, RZ, RZ, R202.reuse ;  /* 0x000000ffff0fb224 */ /* 0x100fe200078e00ca */
[----:B---3--:R-:W-:Y:S01]  /*2050*/  @!P2 MOV R4, R203 ;  /* 0x000000cb0004a202 */ /* 0x008fe20000000f00 */
[----:B------:R-:W-:Y:S01]  /*2060*/  @!P2 IMAD.MOV.U32 R5, RZ, RZ, R202 ;  /* 0x000000ffff05a224 */ /* 0x000fe200078e00ca */
[----:B------:R2:W-:Y:S04]  /*2070*/  @P3 STS [R213+0x4], RZ ;  /* 0x000004ffd5003388 */ /* 0x0005e80000000800 */
[----:B------:R2:W-:Y:S04]  /*2080*/  @P3 STS [R213+0x8], RZ ;  /* 0x000008ffd5003388 */ /* 0x0005e80000000800 */
[----:B------:R2:W-:Y:S04]  /*2090*/  @P3 STS [R213+0xc], RZ ;  /* 0x00000cffd5003388 */ /* 0x0005e80000000800 */
        /* <DEDUP_REMOVED lines=17> */
[----:B--2---:R-:W-:Y:S02]  /*21b0*/  MOV R4, R203 ;  /* 0x000000cb00047202 */ /* 0x004fe40000000f00 */
[----:B------:R-:W-:-:S05]  /*21c0*/  MOV R5, R202 ;  /* 0x000000ca00057202 */ /* 0x000fca0000000f00 */
[----:B------:R-:W-:Y:S01]  /*21d0*/  @!PT LDS RZ, [RZ] ;  /* 0x00000000fffff984 */ /* 0x000fe20000000800 */
[----:B------:R-:W-:Y:S01]  /*21e0*/  @!PT LDS RZ, [RZ] ;  /* 0x00000000fffff984 */ /* 0x000fe20000000800 */
[----:B------:R-:W-:Y:S01]  /*21f0*/  @!PT LDS RZ, [RZ] ;  /* 0x00000000fffff984 */ /* 0x000fe20000000800 */
[----:B------:R2:W-:Y:S02]  /*2200*/  LDGSTS.E.BYPASS.LTC128B.128 [R213+0x2000], desc[UR36][R4.64+0x80] ;  /* 0x0200008004d57fae */ /* 0x0005e4000b901d64 */
.L_x_838:
[----:B------:R-:W-:Y:S05]  /*2210*/  BSYNC B0 ;  /* 0x0000000000007941 */ /* 0x000fea0003800000 */
.L_x_836:
[----:B------:R-:W-:Y:S01]  /*2220*/  IMAD R3, R192, -0x80, R215 ;  /* 0xffffff80c0037824 */ /* 0x000fe200078e02d7 */
[----:B--2---:R-:W2:Y:S01]  /*2230*/  LDC.64 R14, c[0x0][0x3b8] ;  /* 0x0000ee00ff0e7b82 */ /* 0x004ea20000000a00 */
[-C--:B---3--:R-:W-:Y:S01]  /*2240*/  IMAD R4, R2, R6.reuse, RZ ;  /* 0x0000000602047224 */ /* 0x088fe200078e02ff */
[----:B------:R-:W-:Y:S01]  /*2250*/  ULDC.64 UR8, c[0x0][0x260] ;  /* 0x0000980000087ab9 */ /* 0x000fe20000000a00 */
[C---:B------:R-:W-:Y:S01]  /*2260*/  IMAD.WIDE.U32 R26, R0.reuse, R6, R186 ;  /* 0x00000006001a7225 */ /* 0x040fe200078e00ba */
[----:B------:R-:W-:Y:S01]  /*2270*/  ISETP.GE.AND P6, PT, R11, R3, PT ;  /* 0x000000030b00720c */ /* 0x000fe20003fc6270 */
[----:B------:R-:W-:Y:S02]  /*2280*/  BSSY B0, `(.L_x_839) ;  /* 0x000003a000007945 */ /* 0x000fe40003800000 */
[C---:B------:R-:W-:Y:S01]  /*2290*/  IMAD R4, R0.reuse, R7, R4 ;  /* 0x0000000700047224 */ /* 0x040fe200078e0204 */
[----:B------:R-:W-:Y:S01]  /*22a0*/  IADD3 R26, P1, R23, R26, RZ ;  /* 0x0000001a171a7210 */ /* 0x000fe20007f3e0ff */
[----:B------:R-:W-:-:S03]  /*22b0*/  IMAD.WIDE.U32 R24, R0, R8, R186 ;  /* 0x0000000800187225 */ /* 0x000fc600078e00ba */
[----:B------:R-:W-:Y:S01]  /*22c0*/  IADD3.X R27, R20, R27, R4, P1, !PT ;  /* 0x0000001b141b7210 */ /* 0x000fe20000ffe404 */
[----:B------:R-:W-:Y:S01]  /*22d0*/  IMAD R2, R2, R8, RZ ;  /* 0x0000000802027224 */ /* 0x000fe200078e02ff */
[----:B------:R-:W-:Y:S01]  /*22e0*/  IADD3 R4, R11, 0x40, RZ ;  /* 0x000000400b047810 */ /* 0x000fe20007ffe0ff */
[----:B------:R-:W-:Y:S01]  /*22f0*/  IMAD R5, R19, UR8, RZ ;  /* 0x0000000813057c24 */ /* 0x000fe2000f8e02ff */
[----:B------:R-:W-:Y:S01]  /*2300*/  IADD3 R22, P1, R22, R24, RZ ;  /* 0x0000001816167210 */ /* 0x000fe20007f3e0ff */
[----:B------:R3:W-:Y:S01]  /*2310*/  @P6 STS [R13+0x9000], RZ ;  /* 0x009000ff0d006388 */ /* 0x0007e20000000800 */
[----:B------:R-:W-:Y:S01]  /*2320*/  IMAD R2, R0, R9, R2 ;  /* 0x0000000900027224 */ /* 0x000fe200078e0202 */
[----:B------:R-:W-:Y:S01]  /*2330*/  ISETP.GE.AND P5, PT, R4, R3, PT ;  /* 0x000000030400720c */ /* 0x000fe20003fa6270 */
[C---:B------:R-:W-:Y:S01]  /*2340*/  IMAD R5, R16.reuse, UR9, R5 ;  /* 0x0000000910057c24 */ /* 0x040fe2000f8e0205 */
[----:B------:R3:W-:Y:S01]  /*2350*/  @P6 STS [R13+0x9004], RZ ;  /* 0x009004ff0d006388 */ /* 0x0007e20000000800 */
[----:B------:R-:W-:Y:S01]  /*2360*/  IMAD.WIDE.U32 R26, R16, UR8, R26 ;  /* 0x00000008101a7c25 */ /* 0x000fe2000f8e001a */
[----:B------:R-:W-:-:S02]  /*2370*/  IADD3.X R23, R21, R25, R2, P1, !PT ;  /* 0x0000001915177210 */ /* 0x000fc40000ffe402 */
[----:B------:R3:W-:Y:S02]  /*2380*/  @P6 STS.64 [R13+0x9008], RZ ;  /* 0x009008ff0d006388 */ /* 0x0007e40000000a00 */
[----:B------:R-:W-:Y:S02]  /*2390*/  IADD3 R20, R27, R5, RZ ;  /* 0x000000051b147210 */ /* 0x000fe40007ffe0ff */
[----:B------:R3:W-:Y:S04]  /*23a0*/  @P6 STS.128 [R13+0xb000], RZ ;  /* 0x00b000ff0d006388 */ /* 0x0007e80000000c00 */
[----:B------:R3:W-:Y:S01]  /*23b0*/  @P6 STS.128 [R13+0xd000], RZ ;  /* 0x00d000ff0d006388 */ /* 0x0007e20000000c00 */
[----:B------:R-:W-:Y:S05]  /*23c0*/  @P6 BRA `(.L_x_840) ;  /* 0x0000000000946947 */ /* 0x000fea0003800000 */
[----:B------:R-:W-:Y:S01]  /*23d0*/  ULDC UR8, c[0x0][0x2d0] ;  /* 0x0000b40000087ab9 */ /* 0x000fe20000000800 */
[-C--:B------:R-:W-:Y:S01]  /*23e0*/  IMAD R21, R10, R6.reuse, RZ ;  /* 0x000000060a157224 */ /* 0x080fe200078e02ff */
[----:B------:R-:W-:Y:S01]  /*23f0*/  ISETP.GE.AND P4, PT, R186, UR8, PT ;  /* 0x00000008ba007c0c */ /* 0x000fe2000bf86270 */
[----:B------:R-:W-:Y:S01]  /*2400*/  IMAD.MOV.U32 R24, RZ, RZ, R26 ;  /* 0x000000ffff187224 */ /* 0x000fe200078e001a */
[----:B------:R-:W-:Y:S01]  /*2410*/  ISETP.GE.AND P3, PT, R18, UR8, PT ;  /* 0x0000000812007c0c */ /* 0x000fe2000bf66270 */
[----:B------:R-:W-:Y:S01]  /*2420*/  IMAD.MOV.U32 R25, RZ, RZ, R20 ;  /* 0x000000ffff197224 */ /* 0x000fe200078e0014 */
[----:B------:R-:W-:Y:S01]  /*2430*/  ISETP.GE.AND P1, PT, R17, UR8, PT ;  /* 0x0000000811007c0c */ /* 0x000fe2000bf26270 */
[C---:B------:R-:W-:Y:S02]  /*2440*/  IMAD R21, R11.reuse, R7, R21 ;  /* 0x000000070b157224 */ /* 0x040fe400078e0215 */
[----:B------:R-:W-:-:S04]  /*2450*/  IMAD.WIDE.U32 R24, R11, R6, R24 ;  /* 0x000000060b187225 */ /* 0x000fc800078e0018 */
[----:B------:R-:W-:Y:S02]  /*2460*/  IMAD.IADD R21, R25, 0x1, R21 ;  /* 0x0000000119157824 */ /* 0x000fe400078e0215 */
[----:B------:R-:W5:Y:S01]  /*2470*/  @!P4 LDC.64 R4, c[0x0][0x218] ;  /* 0x00008600ff04cb82 */ /* 0x000f620000000a00 */
[----:B------:R1:W-:Y:S04]  /*2480*/  @P4 STS [R13+0x9000], RZ ;  /* 0x009000ff0d004388 */ /* 0x0003e80000000800 */
[----:B------:R1:W-:Y:S03]  /*2490*/  @P4 STS [R13+0x9004], RZ ;  /* 0x009004ff0d004388 */ /* 0x0003e60000000800 */
[----:B------:R-:W4:Y:S01]  /*24a0*/  @!P3 LDC.64 R2, c[0x0][0x218] ;  /* 0x00008600ff02bb82 */ /* 0x000f220000000a00 */
[----:B------:R1:W-:Y:S01]  /*24b0*/  @P4 STS.64 [R13+0x9008], RZ ;  /* 0x009008ff0d004388 */ /* 0x0003e20000000a00 */
[----:B-----5:R-:W-:-:S04]  /*24c0*/  @!P4 LEA R4, P2, R24, R4, 0x1 ;  /* 0x000000041804c211 */ /* 0x020fc800078408ff */
[C---:B------:R-:W-:Y:S02]  /*24d0*/  @!P4 LEA.HI.X R5, R24.reuse, R5, R21, 0x1, P2 ;  /* 0x000000051805c211 */ /* 0x040fe400010f0c15 */
[----:B----4-:R-:W-:-:S03]  /*24e0*/  @!P3 LEA R2, P2, R24, R2, 0x1 ;  /* 0x000000021802b211 */ /* 0x010fc600078408ff */
        /* <DEDUP_REMOVED lines=19> */
.L_x_840:
[----:B------:R-:W-:Y:S05]  /*2620*/  BSYNC B0 ;  /* 0x0000000000007941 */ /* 0x000fea0003800000 */
.L_x_839:
[----:B------:R1:W-:Y:S01]  /*2630*/  @P5 STS.128 [R13+0xa000], RZ ;  /* 0x00a000ff0d005388 */ /* 0x0003e20000000c00 */
[----:B------:R-:W-:Y:S03]  /*2640*/  BSSY B0, `(.L_x_841) ;  /* 0x0000028000007945 */ /* 0x000fe60003800000 */
[----:B------:R1:W-:Y:S04]  /*2650*/  @P5 STS.128 [R13+0xc000], RZ ;  /* 0x00c000ff0d005388 */ /* 0x0003e80000000c00 */
[----:B------:R1:W-:Y:S01]  /*2660*/  @P5 STS.128 [R13+0xe000], RZ ;  /* 0x00e000ff0d005388 */ /* 0x0003e20000000c00 */
[----:B------:R-:W-:Y:S05]  /*2670*/  @P5 BRA `(.L_x_842) ;  /* 0x0000000000905947 */ /* 0x000fea0003800000 */
[----:B------:R-:W-:Y:S01]  /*2680*/  ULDC UR8, c[0x0][0x2d0] ;  /* 0x0000b40000087ab9 */ /* 0x000fe20000000800 */
[----:B------:R-:W-:Y:S01]  /*2690*/  IADD3 R24, P1, R11, 0x40, RZ ;  /* 0x000000400b187810 */ /* 0x000fe20007f3e0ff */
[----:B------:R-:W-:Y:S01]  /*26a0*/  IMAD.MOV.U32 R27, RZ, RZ, R20 ;  /* 0x000000ffff1b7224 */ /* 0x000fe200078e0014 */
[----:B------:R-:W-:Y:S02]  /*26b0*/  ISETP.GE.AND P4, PT, R186, UR8, PT ;  /* 0x00000008ba007c0c */ /* 0x000fe4000bf86270 */
[----:B------:R-:W-:Y:S01]  /*26c0*/  ISETP.GE.AND P3, PT, R18, UR8, PT ;  /* 0x0000000812007c0c */ /* 0x000fe2000bf66270 */
[----:B------:R-:W-:Y:S01]  /*26d0*/  IMAD.X R21, RZ, RZ, R10, P1 ;  /* 0x000000ffff157224 */ /* 0x000fe200008e060a */
[----:B------:R-:W-:Y:S01]  /*26e0*/  ISETP.GE.AND P1, PT, R17, UR8, PT ;  /* 0x0000000811007c0c */ /* 0x000fe2000bf26270 */
[----:B------:R-:W-:-:S04]  /*26f0*/  IMAD.WIDE.U32 R26, R24, R6, R26 ;  /* 0x00000006181a7225 */ /* 0x000fc800078e001a */
[----:B------:R-:W-:-:S04]  /*2700*/  IMAD R21, R21, R6, RZ ;  /* 0x0000000615157224 */ /* 0x000fc800078e02ff */
[----:B-1----:R-:W1:Y:S01]  /*2710*/  @!P4 LDC.64 R4, c[0x0][0x218] ;  /* 0x00008600ff04cb82 */ /* 0x002e620000000a00 */
[----:B------:R-:W-:Y:S01]  /*2720*/  IMAD R21, R24, R7, R21 ;  /* 0x0000000718157224 */ /* 0x000fe200078e0215 */
[----:B------:R1:W-:Y:S03]  /*2730*/  @P4 STS.128 [R13+0xa000], RZ ;  /* 0x00a000ff0d004388 */ /* 0x0003e60000000c00 */
[----:B------:R-:W-:-:S03]  /*2740*/  IMAD.IADD R21, R27, 0x1, R21 ;  /* 0x000000011b157824 */ /* 0x000fc600078e0215 */
[----:B------:R-:W5:Y:S01]  /*2750*/  @!P3 LDC.64 R2, c[0x0][0x218] ;  /* 0x00008600ff02bb82 */ /* 0x000f620000000a00 */
[----:B-1----:R-:W-:-:S04]  /*2760*/  @!P4 LEA R4, P2, R26, R4, 0x1 ;  /* 0x000000041a04c211 */ /* 0x002fc800078408ff */
        /* <DEDUP_REMOVED lines=21> */
.L_x_842:
[----:B------:R-:W-:Y:S05]  /*28c0*/  BSYNC B0 ;  /* 0x0000000000007941 */ /* 0x000fea0003800000 */
.L_x_841:
[----:B------:R1:W-:Y:S01]  /*28d0*/  @P6 STS [R13+0xf000], RZ ;  /* 0x00f000ff0d006388 */ /* 0x0003e20000000800 */
[----:B------:R-:W-:Y:S01]  /*28e0*/  ULDC.64 UR8, c[0x0][0x268] ;  /* 0x00009a0000087ab9 */ /* 0x000fe20000000a00 */
[----:B------:R-:W-:Y:S01]  /*28f0*/  BSSY B0, `(.L_x_843) ;  /* 0x000002f000007945 */ /* 0x000fe20003800000 */
[----:B------:R-:W-:Y:S01]  /*2900*/  IMAD R19, R19, UR8, RZ ;  /* 0x0000000813137c24 */ /* 0x000fe2000f8e02ff */
[----:B------:R1:W-:Y:S01]  /*2910*/  @P6 STS [R13+0xf004], RZ ;  /* 0x00f004ff0d006388 */ /* 0x0003e20000000800 */
[----:B------:R-:W-:-:S03]  /*2920*/  IMAD.WIDE.U32 R22, R16, UR8, R22 ;  /* 0x0000000810167c25 */ /* 0x000fc6000f8e0016 */
[----:B------:R1:W-:Y:S01]  /*2930*/  @P6 STS.64 [R13+0xf008], RZ ;  /* 0x00f008ff0d006388 */ /* 0x0003e20000000a00 */
[----:B------:R-:W-:-:S03]  /*2940*/  IMAD R16, R16, UR9, R19 ;  /* 0x0000000910107c24 */ /* 0x000fc6000f8e0213 */
[----:B------:R1:W-:Y:S02]  /*2950*/  @P6 STS.128 [R13+0x11000], RZ ;  /* 0x011000ff0d006388 */ /* 0x0003e40000000c00 */
[----:B------:R-:W-:Y:S02]  /*2960*/  IADD3 R16, R23, R16, RZ ;  /* 0x0000001017107210 */ /* 0x000fe40007ffe0ff */
        /* <DEDUP_REMOVED lines=12> */
[----:B-1----:R-:W1:Y:S01]  /*2a30*/  @!P4 LDC.64 R4, c[0x0][0x220] ;  /* 0x00008800ff04cb82 */ /* 0x002e620000000a00 */
[----:B------:R1:W-:Y:S04]  /*2a40*/  @P4 STS [R13+0xf000], RZ ;  /* 0x00f000ff0d004388 */ /* 0x0003e80000000800 */
[----:B------:R1:W-:Y:S03]  /*2a50*/  @P4 STS [R13+0xf004], RZ ;  /* 0x00f004ff0d004388 */ /* 0x0003e60000000800 */
[----:B------:R-:W5:Y:S01]  /*2a60*/  @!P3 LDC.64 R2, c[0x0][0x220] ;  /* 0x00008800ff02bb82 */ /* 0x000f620000000a00 */
[----:B------:R1:W-:Y:S02]  /*2a70*/  @P4 STS.64 [R13+0xf008], RZ ;  /* 0x00f008ff0d004388 */ /* 0x0003e40000000a00 */
        /* <DEDUP_REMOVED lines=22> */
.L_x_844:
[----:B------:R-:W-:Y:S05]  /*2be0*/  BSYNC B0 ;  /* 0x0000000000007941 */ /* 0x000fea0003800000 */
.L_x_843:
[----:B------:R1:W-:Y:S01]  /*2bf0*/  @P5 STS.128 [R13+0x10000], RZ ;  /* 0x010000ff0d005388 */ /* 0x0003e20000000c00 */
[----:B------:R-:W-:Y:S03]  /*2c00*/  BSSY B0, `(.L_x_845) ;  /* 0x0000028000007945 */ /* 0x000fe60003800000 */
[----:B------:R1:W-:Y:S04]  /*2c10*/  @P5 STS.128 [R13+0x12000], RZ ;  /* 0x012000ff0d005388 */ /* 0x0003e80000000c00 */
[----:B------:R1:W-:Y:S01]  /*2c20*/  @P5 STS.128 [R13+0x14000], RZ ;  /* 0x014000ff0d005388 */ /* 0x0003e20000000c00 */
[----:B------:R-:W-:Y:S05]  /*2c30*/  @P5 BRA `(.L_x_846) ;  /* 0x0000000000905947 */ /* 0x000fea0003800000 */
[----:B------:R-:W-:Y:S01]  /*2c40*/  ULDC UR8, c[0x0][0x2d0] ;  /* 0x0000b40000087ab9 */ /* 0x000fe20000000800 */
[----:B------:R-:W-:Y:S02]  /*2c50*/  IADD3 R11, P1, R11, 0x40, RZ ;  /* 0x000000400b0b7810 */ /* 0x000fe40007f3e0ff */
[----:B------:R-:W-:Y:S02]  /*2c60*/  ISETP.GE.AND P5, PT, R186, UR8, PT ;  /* 0x00000008ba007c0c */ /* 0x000fe4000bfa6270 */
[----:B------:R-:W-:Y:S01]  /*2c70*/  ISETP.GE.AND P4, PT, R18, UR8, PT ;  /* 0x0000000812007c0c */ /* 0x000fe2000bf86270 */
[----:B------:R-:W-:Y:S01]  /*2c80*/  IMAD.X R10, RZ, RZ, R10, P1 ;  /* 0x000000ffff0a7224 */ /* 0x000fe200008e060a */
[----:B------:R-:W-:Y:S01]  /*2c90*/  ISETP.GE.AND P2, PT, R17, UR8, PT ;  /* 0x0000000811007c0c */ /* 0x000fe2000bf46270 */
[----:B------:R-:W-:Y:S02]  /*2ca0*/  IMAD.MOV.U32 R17, RZ, RZ, R16 ;  /* 0x000000ffff117224 */ /* 0x000fe400078e0010 */
[----:B------:R-:W-:-:S02]  /*2cb0*/  IMAD R10, R10, R8, RZ ;  /* 0x000000080a0a7224 */ /* 0x000fc400078e02ff */
[----:B------:R-:W-:Y:S02]  /*2cc0*/  IMAD.MOV.U32 R16, RZ, RZ, R22 ;  /* 0x000000ffff107224 */ /* 0x000fe400078e0016 */
[C---:B------:R-:W-:Y:S02]  /*2cd0*/  IMAD R10, R11.reuse, R9, R10 ;  /* 0x000000090b0a7224 */ /* 0x040fe400078e020a */
[----:B------:R-:W5:Y:S01]  /*2ce0*/  @!P5 LDC.64 R6, c[0x0][0x220] ;  /* 0x00008800ff06db82 */ /* 0x000f620000000a00 */
[----:B------:R-:W-:Y:S01]  /*2cf0*/  IMAD.WIDE.U32 R16, R11, R8, R16 ;  /* 0x000000080b107225 */ /* 0x000fe200078e0010 */
[----:B------:R2:W-:Y:S03]  /*2d00*/  @P5 STS.128 [R13+0x10000], RZ ;  /* 0x010000ff0d005388 */ /* 0x0005e60000000c00 */
[----:B------:R-:W-:-:S03]  /*2d10*/  IMAD.IADD R10, R17, 0x1, R10 ;  /* 0x00000001110a7824 */ /* 0x000fc600078e020a */
[----:B-1----:R-:W1:Y:S08]  /*2d20*/  @!P4 LDC.64 R4, c[0x0][0x220] ;  /* 0x00008800ff04cb82 */ /* 0x002e700000000a00 */
[----:B------:R-:W3:Y:S01]  /*2d30*/  @!P2 LDC.64 R2, c[0x0][0x220] ;  /* 0x00008800ff02ab82 */ /* 0x000ee20000000a00 */
[----:B-----5:R-:W-:-:S04]  /*2d40*/  @!P5 LEA R6, P6, R16, R6, 0x1 ;  /* 0x000000061006d211 */ /* 0x020fc800078c08ff */
[C---:B------:R-:W-:Y:S02]  /*2d50*/  @!P5 LEA.HI.X R7, R16.reuse, R7, R10, 0x1, P6 ;  /* 0x000000071007d211 */ /* 0x040fe400030f0c0a */
[----:B-1----:R-:W-:-:S03]  /*2d60*/  @!P4 LEA R4, P3, R16, R4, 0x1 ;  /* 0x000000041004c211 */ /* 0x002fc600078608ff */
[----:B------:R-:W-:Y:S01]  /*2d70*/  @!PT LDS RZ, [RZ] ;  /* 0x00000000fffff984 */ /* 0x000fe20000000800 */
[----:B------:R-:W-:Y:S01]  /*2d80*/  @!PT LDS RZ, [RZ] ;  /* 0x00000000fffff984 */ /* 0x000fe20000000800 */
[----:B------:R-:W-:Y:S01]  /*2d90*/  @!PT LDS RZ, [RZ] ;  /* 0x00000000fffff984 */ /* 0x000fe20000000800 */
[----:B------:R1:W-:Y:S01]  /*2da0*/  @!P5 LDGSTS.E.BYPASS.LTC128B.128 [R13+0x10000], desc[UR36][R6.64] ;  /* 0x10000000060ddfae */ /* 0x0003e2000b901d64 */
[----:B------:R-:W-:-:S03]  /*2db0*/  @!P4 LEA.HI.X R5, R16, R5, R10, 0x1, P3 ;  /* 0x000000051005c211 */ /* 0x000fc600018f0c0a */
[----:B------:R1:W-:Y:S01]  /*2dc0*/  @P4 STS.128 [R13+0x12000], RZ ;  /* 0x012000ff0d004388 */ /* 0x0003e20000000c00 */
        /* <DEDUP_REMOVED lines=10> */
[----:B--2---:R1:W-:Y:S02]  /*2e70*/  @!P2 LDGSTS.E.BYPASS.LTC128B.128 [R13+0x14000], desc[UR36][R2.64+0x80] ;  /* 0x14000080020dafae */ /* 0x0043e4000b901d64 */
.L_x_846:
[----:B------:R-:W-:Y:S05]  /*2e80*/  BSYNC B0 ;  /* 0x0000000000007941 */ /* 0x000fea0003800000 */
.L_x_845:
[C---:B------:R-:W-:Y:S01]  /*2e90*/  VIADD R8, R190.reuse, 0x8 ;  /* 0x00000008be087836 */ /* 0x040fe20000000000 */
[-C--:B------:R-:W-:Y:S01]  /*2ea0*/  ISETP.GE.AND P4, PT, R190, R12.reuse, PT ;  /* 0x0000000cbe00720c */ /* 0x080fe20003f86270 */
[----:B------:R-:W-:Y:S01]  /*2eb0*/  IMAD.MOV.U32 R211, RZ, RZ, 0x7f800000 ;  /* 0x7f800000ffd37424 */ /* 0x000fe200078e00ff */
[----:B-12---:R-:W2:Y:S01]  /*2ec0*/  LDG.E.64 R2, desc[UR36][R14.64] ;  /* 0x000000240e027981 */ /* 0x006ea2000c1e1b00 */
[----:B------:R-:W-:Y:S01]  /*2ed0*/  IMAD.MOV.U32 R212, RZ, RZ, 0x7f800000 ;  /* 0x7f800000ffd47424 */ /* 0x000fe200078e00ff */
[----:B------:R-:W-:Y:S01]  /*2ee0*/  ISETP.GE.AND P3, PT, R8, R12, PT ;  /* 0x0000000c0800720c */ /* 0x000fe20003f66270 */
[----:B------:R-:W-:Y:S01]  /*2ef0*/  IMAD.WIDE R8, R190, 0x4, R220 ;  /* 0x00000004be087825 */ /* 0x000fe200078e02dc */
[----:B------:R-:W3:Y:S03]  /*2f00*/  LDG.E.64 R4, desc[UR36][R14.64+0x8] ;  /* 0x000008240e047981 */ /* 0x000ee6000c1e1b00 */
[----:B------:R-:W-:Y:S01]  /*2f10*/  VIADD R0, R0, 0x80 ;  /* 0x0000008000007836 */ /* 0x000fe20000000000 */
[----:B------:R-:W0:Y:S01]  /*2f20*/  LDGDEPBAR ;  /* 0x00000000000079af */ /* 0x000e220000000000 */
[----:B------:R-:W-:-:S02]  /*2f30*/  VIADD R6, R190, 0x28 ;  /* 0x00000028be067836 */ /* 0x000fc40000000000 */
[----:B------:R-:W-:Y:S01]  /*2f40*/  VIADD R7, R190, 0x20 ;  /* 0x00000020be077836 */ /* 0x000fe20000000000 */
[----:B------:R-:W5:Y:S01]  /*2f50*/  @!P4 LDG.E R211, desc[UR36][R8.64] ;  /* 0x0000002408d3c981 */ /* 0x000f62000c1e1900 */
[----:B------:R-:W-:Y:S01]  /*2f60*/  IMAD.MOV.U32 R210, RZ, RZ, 0x7f800000 ;  /* 0x7f800000ffd27424 */ /* 0x000fe200078e00ff */
[----:B------:R-:W-:Y:S02]  /*2f70*/  USHF.L.U32 UR29, UR24, 0x4, URZ ;  /* 0x00000004181d7899 */ /* 0x000fe4000800063f */
[----:B------:R-:W5:Y:S01]  /*2f80*/  @!P3 LDG.E R212, desc[UR36][R8.64+0x20] ;  /* 0x0000202408d4b981 */ /* 0x000f62000c1e1900 */
[----:B------:R-:W-:Y:S01]  /*2f90*/  ISETP.GE.AND P5, PT, R0, R215, PT ;  /* 0x000000d70000720c */ /* 0x000fe20003fa6270 */
[----:B------:R-:W-:Y:S01]  /*2fa0*/  USHF.L.U32 UR30, UR24, 0x3, URZ ;  /* 0x00000003181e7899 */ /* 0x000fe2000800063f */
[-C--:B------:R-:W-:Y:S01]  /*2fb0*/  ISETP.GE.AND P1, PT, R6, R12.reuse, PT ;  /* 0x0000000c0600720c */ /* 0x080fe20003f26270 */
[----:B------:R-:W-:Y:S01]  /*2fc0*/  IMAD.MOV.U32 R209, RZ, RZ, 0x7f800000 ;  /* 0x7f800000ffd17424 */ /* 0x000fe200078e00ff */
[----:B------:R-:W-:Y:S01]  /*2fd0*/  SHF.R.S32.HI R206, RZ, 0x1f, R218 ;  /* 0x0000001fffce7819 */ /* 0x000fe200000114da */
[----:B------:R-:W-:Y:S01]  /*2fe0*/  IMAD.SHL.U32 R207, R183, 0x20, RZ ;  /* 0x00000020b7cf7824 */ /* 0x000fe200078e00ff */
[----:B------:R-:W-:Y:S01]  /*2ff0*/  CS2R R126, SRZ ;  /* 0x00000000007e7805 */ /* 0x000fe2000001ff00 */
[----:B------:R-:W-:Y:S01]  /*3000*/  IMAD.MOV.U32 R208, RZ, RZ, R213 ;  /* 0x000000ffffd07224 */ /* 0x000fe200078e00d5 */
[----:B------:R-:W-:Y:S01]  /*3010*/  CS2R R124, SRZ ;  /* 0x00000000007c7805 */ /* 0x000fe2000001ff00 */
[C---:B------:R-:W-:Y:S01]  /*3020*/  VIADD R199, R186.reuse, 0x20 ;  /* 0x00000020bac77836 */ /* 0x040fe20000000000 */
[----:B------:R-:W-:Y:S01]  /*3030*/  CS2R R130, SRZ ;  /* 0x0000000000827805 */ /* 0x000fe2000001ff00 */
[----:B------:R-:W-:Y:S01]  /*3040*/  VIADD R198, R186, 0x40 ;  /* 0x00000040bac67836 */ /* 0x000fe20000000000 */
[----:B------:R-:W-:Y:S01]  /*3050*/  CS2R R128, SRZ ;  /* 0x0000000000807805 */ /* 0x000fe2000001ff00 */
[----:B------:R-:W1:Y:S01]  /*3060*/  @P5 S2R R0, SR_TID.X ;  /* 0x0000000000005919 */ /* 0x000e620000002100 */
[----:B------:R-:W-:Y:S01]  /*3070*/  ISETP.GE.AND P2, PT, R7, R12, PT ;  /* 0x0000000c0700720c */ /* 0x000fe20003f46270 */
[----:B------:R-:W-:Y:S01]  /*3080*/  @!P1 IMAD.WIDE R6, R6, 0x4, R220 ;  /* 0x0000000406069825 */ /* 0x000fe200078e02dc */
[----:B------:R-:W-:-:S02]  /*3090*/  UIADD3 UR19, UR29, 0x40, URZ ;  /* 0x000000401d137890 */ /* 0x000fc4000fffe03f */
[----:B------:R-:W-:Y:S02]  /*30a0*/  UIADD3 UR16, UR29, 0x20, URZ ;  /* 0x000000201d107890 */ /* 0x000fe4000fffe03f */
[----:B------:R4:W5:Y:S01]  /*30b0*/  @!P1 LDG.E R210, desc[UR36][R6.64] ;  /* 0x0000002406d29981 */ /* 0x000962000c1e1900 */
[----:B------:R-:W-:Y:S02]  /*30c0*/  UIADD3 UR18, UR30, UR19, URZ ;  /* 0x000000131e127290 */ /* 0x000fe4000fffe03f */
[----:B------:R-:W-:Y:S02]  /*30d0*/  UIADD3 UR15, UR30, UR16, URZ ;  /* 0x000000101e0f7290 */ /* 0x000fe4000fffe03f */
[----:B------:R-:W-:Y:S02]  /*30e0*/  UIADD3 UR17, UR30, UR18, URZ ;  /* 0x000000121e117290 */ /* 0x000fe4000fffe03f */
[----:B------:R1:W5:Y:S01]  /*30f0*/  @!P2 LDG.E R209, desc[UR36][R8.64+0x80] ;  /* 0x0000802408d1a981 */ /* 0x000362000c1e1900 */
[----:B------:R-:W-:Y:S01]  /*3100*/  CS2R R122, SRZ ;  /* 0x00000000007a7805 */ /* 0x000fe2000001ff00 */
[----:B------:R-:W-:Y:S01]  /*3110*/  UIADD3 UR12, UR30, UR17, URZ ;  /* 0x000000111e0c7290 */ /* 0x000fe2000fffe03f */
        /* <DEDUP_REMOVED lines=15> */
[----:B----4-:R-:W-:Y:S01]  /*3210*/  IMAD R6, R189, UR14, R188 ;  /* 0x0000000ebd067c24 */ /* 0x010fe2000f8e02bc */
[----:B------:R-:W-:Y:S01]  /*3220*/  UIADD3 UR14, UR30, UR15, URZ ;  /* 0x0000000f1e0e7290 */ /* 0x000fe2000fffe03f */
[----:B------:R-:W-:Y:S02]  /*3230*/  CS2R R90, SRZ ;  /* 0x00000000005a7805 */ /* 0x000fe4000001ff00 */
[----:B------:R-:W-:Y:S01]  /*3240*/  CS2R R88, SRZ ;  /* 0x0000000000587805 */ /* 0x000fe2000001ff00 */
[----:B------:R-:W-:Y:S01]  /*3250*/  IMAD.SHL.U32 R6, R6, 0x20, RZ ;  /* 0x0000002006067824 */ /* 0x000fe200078e00ff */
[----:B------:R-:W-:Y:S01]  /*3260*/  UIADD3 UR13, UR30, UR14, URZ ;  /* 0x0000000e1e0d7290 */ /* 0x000fe2000fffe03f */
[----:B-1----:R-:W-:Y:S01]  /*3270*/  @P5 IMAD.SHL.U32 R0, R0, 0x2, RZ ;  /* 0x0000000200005824 */ /* 0x002fe200078e00ff */
[----:B------:R-:W-:Y:S01]  /*3280*/  UIADD3 UR10, UR30, UR12, URZ ;  /* 0x0000000c1e0a7290 */ /* 0x000fe2000fffe03f */
[----:B------:R-:W-:Y:S01]  /*3290*/  CS2R R86, SRZ ;  /* 0x0000000000567805 */ /* 0x000fe2000001ff00 */
[----:B------:R-:W-:Y:S01]  /*32a0*/  UIADD3 UR11, UR30, UR13, URZ ;  /* 0x0000000d1e0b7290 */ /* 0x000fe2000fffe03f */
[----:B------:R-:W-:-:S02]  /*32b0*/  CS2R R84, SRZ ;  /* 0x0000000000547805 */ /* 0x000fc4000001ff00 */
[----:B------:R-:W-:Y:S01]  /*32c0*/  @P5 LOP3.LUT R207, R207, 0x6, R0, 0xf8, !PT ;  /* 0x00000006cfcf5812 */ /* 0x000fe200078ef800 */
        /* <DEDUP_REMOVED lines=28> */
[----:B------:R-:W-:Y:S01]  /*3490*/  UIMAD UR25, UR24, 0x30, URZ ;  /* 0x00000030181978a4 */ /* 0x000fe2000f8e023f */
[----:B------:R-:W-:Y:S01]  /*34a0*/  ULDC UR20, c[0x0][0x2d0] ;  /* 0x0000b40000147ab9 */ /* 0x000fe20000000800 */
[----:B------:R-:W-:Y:S02]  /*34b0*/  UIADD3 UR23, -UR23, URZ, URZ ;  /* 0x0000003f17177290 */ /* 0x000fe4000fffe13f */
[----:B------:R-:W-:-:S02]  /*34c0*/  UIMAD UR24, UR24, 0x38, URZ ;  /* 0x00000038181878a4 */ /* 0x000fc4000f8e023f */
[----:B------:R-:W-:Y:S02]  /*34d0*/  UIADD3 UR9, UR30, UR10, URZ ;  /* 0x0000000a1e097290 */ /* 0x000fe4000fffe03f */
[----:B------:R-:W-:Y:S01]  /*34e0*/  UIADD3 UR8, UR30, UR11, URZ ;  /* 0x0000000b1e087290 */ /* 0x000fe2000fffe03f */
[----:B------:R-:W-:Y:S01]  /*34f0*/  ULDC.U8 UR22, c[0x0][0x388] ;  /* 0x0000e20000167ab9 */ /* 0x000fe20000000000 */
[----:B------:R-:W-:Y:S01]  /*3500*/  ULDC UR21, c[0x0][0x2ec] ;  /* 0x0000bb0000157ab9 */ /* 0x000fe20000000800 */
[----:B--2---:R-:W-:Y:S01]  /*3510*/  R2UR UR34, R3 ;  /* 0x00000000032272ca */ /* 0x004fe200000e0000 */
[----:B------:R-:W-:Y:S01]  /*3520*/  VIADD R3, R181, 0x1800 ;  /* 0x00001800b5037836 */ /* 0x000fe20000000000 */
[----:B------:R-:W-:Y:S01]  /*3530*/  R2UR UR35, R2 ;  /* 0x00000000022372ca */ /* 0x000fe200000e0000 */
[----:B------:R-:W-:Y:S01]  /*3540*/  VIADD R2, R180, 0x1800 ;  /* 0x00001800b4027836 */ /* 0x000fe20000000000 */
[----:B---3--:R-:W-:Y:S02]  /*3550*/  IADD3 R218, P2, P1, R6, R4, R218 ;  /* 0x0000000406da7210 */ /* 0x008fe4000795e0da */
[----:B------:R-:W-:-:S02]  /*3560*/  SHF.R.S32.HI R6, RZ, 0x1f, R6 ;  /* 0x0000001fff067819 */ /* 0x000fc40000011406 */
[----:B------:R-:W-:Y:S02]  /*3570*/  SEL R3, R3, R181, !P0 ;  /* 0x000000b503037207 */ /* 0x000fe40004000000 */
[----:B------:R-:W-:Y:S01]  /*3580*/  SEL R2, R2, R180, !P0 ;  /* 0x000000b402027207 */ /* 0x000fe20004000000 */
[----:B------:R-:W-:Y:S01]  /*3590*/  IMAD.WIDE.U32 R218, R218, -0x2daee0ad, RZ ;  /* 0xd2511f53dada7825 */ /* 0x000fe200078e00ff */
[----:B------:R-:W-:Y:S02]  /*35a0*/  IADD3.X R206, R6, R5, R206, P2, P1 ;  /* 0x0000000506ce7210 */ /* 0x000fe400017e24ce */
[----:B------:R-:W-:Y:S02]  /*35b0*/  LEA R3, R3, UR6, 0x1 ;  /* 0x0000000603037c11 */ /* 0x000fe4000f8e08ff */
[----:B------:R-:W-:-:S07]  /*35c0*/  LEA R2, R2, UR6, 0x1 ;  /* 0x0000000602027c11 */ /* 0x000fce000f8e08ff */
.L_x_849:
[----:B------:R-:W0:Y:S01]  /*35d0*/  LDGDEPBAR ;  /* 0x00000000000079af */ /* 0x000e220000000000 */
[----:B------:R-:W-:Y:S01]  /*35e0*/  IMAD.IADD R182, R176, 0x1, R3 ;  /* 0x00000001b0b67824 */ /* 0x000fe200078e0203 */
[----:B-----5:R-:W-:Y:S01]  /*35f0*/  FSETP.NEU.FTZ.AND P6, PT, R211, -INF , PT ;  /* 0xff800000d300780b */ /* 0x020fe20003fdd000 */
[----:B------:R-:W-:Y:S02]  /*3600*/  UIADD3 UR33, UR35, -0x61c88647, URZ ;  /* 0x9e3779b923217890 */ /* 0x000fe4000fffe03f */
[----:B------:R-:W-:Y:S02]  /*3610*/  UIADD3 UR31, UR35, 0x3c6ef372, URZ ;  /* 0x3c6ef372231f7890 */ /* 0x000fe4000fffe03f */
[----:B------:R-:W-:Y:S01]  /*3620*/  UIADD3 UR32, UR34, -0x4498517b, URZ ;  /* 0xbb67ae8522207890 */ /* 0x000fe2000fffe03f */
[----:B------:R-:W-:Y:S04]  /*3630*/  DEPBAR.LE SB0, 0x0 ;  /* 0x000080000000791a */ /* 0x000fe80000000000 */
[----:B------:R-:W-:Y:S06]  /*3640*/  BAR.SYNC.DEFER_BLOCKING 0x0 ;  /* 0x0000000000007b1d */ /* 0x000fec0000010000 */
        /* <DEDUP_REMOVED lines=11> */
[----:B------:R-:W-:Y:S01]  /*3700*/  LDSM.16.M88.4 R152, [R3+0x1000] ;  /* 0x001000000398783b */ /* 0x000fe20000000200 */
[C---:B------:R-:W-:Y:S07]  /*3710*/  HMMA.16816.F32.BF16 R16, R32.reuse, R18, RZ ;  /* 0x000000122010723c */ /* 0x040fee00000418ff */
[----:B------:R-:W2:Y:S01]  /*3720*/  LDSM.16.M88.4 R156, [R178+UR6+0xb000] ;  /* 0x00b00006b29c783b */ /* 0x000ea20008000200 */
        /* <DEDUP_REMOVED lines=9> */
[----:B------:R-:W-:Y:S05]  /*37c0*/  LDSM.16.M88.4 R168, [R182+0x1800] ;  /* 0x00180000b6a8783b */ /* 0x000fea0000000200 */
[-C--:B------:R-:W-:Y:S06]  /*37d0*/  HMMA.16816.F32.BF16 R12, R144, R142.reuse, R12 ;  /* 0x0000008e900c723c */ /* 0x080fec000004180c */
[C---:B------:R-:W-:Y:S01]  /*37e0*/  HMMA.16816.F32.BF16 R16, R136.reuse, R142, R16 ;  /* 0x0000008e8810723c */ /* 0x040fe20000041810 */
[----:B------:R-:W1:Y:S05]  /*37f0*/  LDSM.16.M88.4 R140, [R182+0x1000] ;  /* 0x00100000b68c783b */ /* 0x000e6a0000000200 */
[-C--:B--2---:R-:W-:Y:S06]  /*3800*/  HMMA.16816.F32.BF16 R20, R136, R148.reuse, R20 ;  /* 0x000000948814723c */ /* 0x084fec0000041814 */
[C---:B------:R-:W-:Y:S06]  /*3810*/  HMMA.16816.F32.BF16 R24, R144.reuse, R148, R24 ;  /* 0x000000949018723c */ /* 0x040fec0000041818 */
[-C--:B------:R-:W-:Y:S01]  /*3820*/  HMMA.16816.F32.BF16 R28, R144, R150.reuse, R28 ;  /* 0x00000096901c723c */ /* 0x080fe2000004181c */
[----:B------:R-:W-:Y:S05]  /*3830*/  LDSM.16.M88.4 R144, [R3+0x2000] ;  /* 0x002000000390783b */ /* 0x000fea0000000200 */
[----:B------:R-:W-:Y:S03]  /*3840*/  HMMA.16816.F32.BF16 R32, R136, R150, R32 ;  /* 0x000000968820723c */ /* 0x000fe60000041820 */
[----:B------:R-:W2:Y:S03]  /*3850*/  LDSM.16.M88.4 R136, [R177+0x2400] ;  /* 0x00240000b188783b */ /* 0x000ea60000000200 */
[-C--:B------:R-:W-:Y:S05]  /*3860*/  HMMA.16816.F32.BF16 R4, R152, R156.reuse, R4 ;  /* 0x0000009c9804723c */ /* 0x080fea0000041804 */
[----:B------:R-:W4:Y:S01]  /*3870*/  LDSM.16.M88.4 R148, [R178+UR6+0xd000] ;  /* 0x00d00006b294783b */ /* 0x000f220008000200 */
[C---:B---3--:R-:W-:Y:S06]  /*3880*/  HMMA.16816.F32.BF16 R8, R160.reuse, R156, R8 ;  /* 0x0000009ca008723c */ /* 0x048fec0000041808 */
        /* <DEDUP_REMOVED lines=8> */
[----:B------:R-:W3:Y:S03]  /*3910*/  LDSM.16.M88.4 R132, [R3+0x2800] ;  /* 0x002800000384783b */ /* 0x000ee60000000200 */
[-C--:B-1----:R-:W-:Y:S05]  /*3920*/  HMMA.16816.F32.BF16 R4, R140, R164.reuse, R4 ;  /* 0x000000a48c04723c */ /* 0x082fea0000041804 */
[----:B------:R-:W1:Y:S01]  /*3930*/  LDSM.16.M88.4 R152, [R178+UR6+0xd400] ;  /* 0x00d40006b298783b */ /* 0x000e620008000200 */
[C---:B------:R-:W-:Y:S06]  /*3940*/  HMMA.16816.F32.BF16 R8, R168.reuse, R164, R8 ;  /* 0x000000a4a808723c */ /* 0x040fec0000041808 */
[-C--:B------:R-:W-:Y:S06]  /*3950*/  HMMA.16816.F32.BF16 R12, R168, R166.reuse, R12 ;  /* 0x000000a6a80c723c */ /* 0x080fec000004180c */
[C---:B------:R-:W-:Y:S01]  /*3960*/  HMMA.16816.F32.BF16 R16, R140.reuse, R166, R16 ;  /* 0x000000a68c10723c */ /* 0x040fe20000041810 */
[----:B------:R-:W1:Y:S05]  /*3970*/  LDSM.16.M88.4 R164, [R182+0x2800] ;  /* 0x00280000b6a4783b */ /* 0x000e6a0000000200 */
[-C--:B--2---:R-:W-:Y:S06]  /*3980*/  HMMA.16816.F32.BF16 R20, R140, R136.reuse, R20 ;  /* 0x000000888c14723c */ /* 0x084fec0000041814 */
[C---:B------:R-:W-:Y:S06]  /*3990*/  HMMA.16816.F32.BF16 R24, R168.reuse, R136, R24 ;  /* 0x00000088a818723c */ /* 0x040fec0000041818 */
[-C--:B------:R-:W-:Y:S06]  /*39a0*/  HMMA.16816.F32.BF16 R28, R168, R138.reuse, R28 ;  /* 0x0000008aa81c723c */ /* 0x080fec000004181c */
[----:B------:R-:W-:Y:S06]  /*39b0*/  HMMA.16816.F32.BF16 R32, R140, R138, R32 ;  /* 0x0000008a8c20723c */ /* 0x000fec0000041820 */
[-C--:B----4-:R-:W-:Y:S05]  /*39c0*/  HMMA.16816.F32.BF16 R4, R144, R148.reuse, R4 ;  /* 0x000000949004723c */ /* 0x090fea0000041804 */
[----:B------:R-:W-:Y:S01]  /*39d0*/  @P5 IMAD R138, R192, 0x80, R207 ;  /* 0x00000080c08a5824 */ /* 0x000fe200078e02cf */
[C---:B---3--:R-:W-:Y:S05]  /*39e0*/  HMMA.16816.F32.BF16 R8, R132.reuse, R148, R8 ;  /* 0x000000948408723c */ /* 0x048fea0000041808 */
[----:B------:R-:W-:Y:S01]  /*39f0*/  @P5 VIADD R139, R138, 0x11 ;  /* 0x000000118a8b5836 */ /* 0x000fe20000000000 */
[-C--:B------:R-:W-:Y:S05]  /*3a00*/  HMMA.16816.F32.BF16 R12, R132, R150.reuse, R12 ;  /* 0x00000096840c723c */ /* 0x080fea000004180c */
[----:B------:R-:W-:Y:S01]  /*3a10*/  LOP3.LUT R148, R206, UR35, RZ, 0x3c, !PT ;  /* 0x00000023ce947c12 */ /* 0x000fe2000f8e3cff */
[C---:B------:R-:W-:Y:S05]  /*3a20*/  HMMA.16816.F32.BF16 R16, R144.reuse, R150, R16 ;  /* 0x000000969010723c */ /* 0x040fea0000041810 */
[----:B------:R-:W-:Y:S01]  /*3a30*/  IMAD R140, R192, 0x4, R183 ;  /* 0x00000004c08c7824 */ /* 0x000fe200078e02b7 */
[-C--:B-1----:R-:W-:Y:S05]  /*3a40*/  HMMA.16816.F32.BF16 R20, R144, R152.reuse, R20 ;  /* 0x000000989014723c */ /* 0x082fea0000041814 */
[----:B------:R-:W-:Y:S01]  /*3a50*/  LOP3.LUT R140, R219, UR34, R140, 0x96, !PT ;  /* 0x00000022db8c7c12 */ /* 0x000fe2000f8e968c */
[C---:B------:R-:W-:Y:S05]  /*3a60*/  HMMA.16816.F32.BF16 R24, R132.reuse, R152, R24 ;  /* 0x000000988418723c */ /* 0x040fea0000041818 */
[----:B------:R-:W-:Y:S01]  /*3a70*/  IMAD R141, R214, 0x4, R184 ;  /* 0x00000004d68d7824 */ /* 0x000fe200078e02b8 */
[-C--:B------:R-:W-:Y:S06]  /*3a80*/  HMMA.16816.F32.BF16 R28, R132, R154.reuse, R28 ;  /* 0x0000009a841c723c */ /* 0x080fec000004181c */
[----:B------:R-:W-:Y:S05]  /*3a90*/  HMMA.16816.F32.BF16 R32, R144, R154, R32 ;  /* 0x0000009a9020723c */ /* 0x000fea0000041820 */
[----:B------:R-:W-:Y:S01]  /*3aa0*/  @P5 VIADD R133, R138, 0x8 ;  /* 0x000000088a855836 */ /* 0x000fe20000000000 */
[-C--:B------:R-:W-:Y:S05]  /*3ab0*/  HMMA.16816.F32.BF16 R4, R156, R160.reuse, R4 ;  /* 0x000000a09c04723c */ /* 0x080fea0000041804 */
[-C--:B------:R-:W-:Y:S01]  /*3ac0*/  @P5 ISETP.GE.AND P1, PT, R133, R215.reuse, PT ;  /* 0x000000d78500520c */ /* 0x080fe20003f26270 */
[C---:B------:R-:W-:Y:S05]  /*3ad0*/  HMMA.16816.F32.BF16 R8, R164.reuse, R160, R8 ;  /* 0x000000a0a408723c */ /* 0x040fea0000041808 */
[----:B------:R-:W-:Y:S01]  /*3ae0*/  IMAD.MOV.U32 R134, RZ, RZ, R201 ;  /* 0x000000ffff867224 */ /* 0x000fe200078e00c9 */
[-C--:B------:R-:W-:Y:S05]  /*3af0*/  HMMA.16816.F32.BF16 R12, R164, R162.reuse, R12 ;  /* 0x000000a2a40c723c */ /* 0x080fea000004180c */
[----:B------:R-:W-:Y:S01]  /*3b00*/  LEA R136, P0, R190, R134, 0x2 ;  /* 0x00000086be887211 */ /* 0x000fe200078010ff */
[----:B------:R-:W-:Y:S01]  /*3b10*/  @P5 VIADD R132, R138, 0x1 ;  /* 0x000000018a845836 */ /* 0x000fe20000000000 */
[C---:B------:R-:W-:Y:S04]  /*3b20*/  HMMA.16816.F32.BF16 R16, R156.reuse, R162, R16 ;  /* 0x000000a29c10723c */ /* 0x040fe80000041810 */
[-C--:B------:R-:W-:Y:S01]  /*3b30*/  @P5 ISETP.GE.AND P2, PT, R132, R215.reuse, PT ;  /* 0x000000d78400520c */ /* 0x080fe20003f46270 */
[C---:B------:R-:W-:Y:S02]  /*3b40*/  @P5 VIADD R133, R138.reuse, 0x10 ;  /* 0x000000108a855836 */ /* 0x040fe40000000000 */
[----:B------:R-:W-:Y:S01]  /*3b50*/  FMUL.FTZ R134, R211, 1.4426950216293334961 ;  /* 0x3fb8aa3bd3867820 */ /* 0x000fe20000410000 */
[----:B------:R-:W-:Y:S03]  /*3b60*/  IMAD.MOV.U32 R135, RZ, RZ, R200 ;  /* 0x000000ffff877224 */ /* 0x000fe600078e00c8 */
[----:B------:R-:W-:Y:S02]  /*3b70*/  @P5 FSEL R5, R5, -INF , !P2 ;  /* 0xff80000005055808 */ /* 0x000fe40005000000 */
[----:B------:R-:W-:Y:S01]  /*3b80*/  @P5 ISETP.GE.AND P3, PT, R133, R215, PT ;  /* 0x000000d78500520c */ /* 0x000fe20003f66270 */
[----:B------:R-:W-:Y:S01]  /*3b90*/  @P5 VIADD R132, R138, 0x9 ;  /* 0x000000098a845836 */ /* 0x000fe20000000000 */
[----:B------:R-:W-:Y:S01]  /*3ba0*/  LEA.HI.X.SX32 R137, R190, R135, 0x2, P0 ;  /* 0x00000087be897211 */ /* 0x000fe200000f16ff */
[C---:B------:R-:W-:Y:S01]  /*3bb0*/  FMUL.FTZ R133, R212.reuse, 1.4426950216293334961 ;  /* 0x3fb8aa3bd4857820 */ /* 0x040fe20000410000 */
[----:B------:R-:W-:Y:S01]  /*3bc0*/  FSETP.NEU.FTZ.AND P0, PT, R212, -INF , PT ;  /* 0xff800000d400780b */ /* 0x000fe20003f1d000 */
[C---:B------:R-:W-:Y:S01]  /*3bd0*/  FMUL.FTZ R135, R209.reuse, 1.4426950216293334961 ;  /* 0x3fb8aa3bd1877820 */ /* 0x040fe20000410000 */
[-C--:B------:R-:W-:Y:S01]  /*3be0*/  @P5 ISETP.GE.AND P4, PT, R132, R215.reuse, PT ;  /* 0x000000d78400520c */ /* 0x080fe20003f86270 */
[----:B------:R-:W2:Y:S01]  /*3bf0*/  LDG.E R171, desc[UR36][R136.64] ;  /* 0x0000002488ab7981 */ /* 0x000ea2000c1e1900 */
[----:B------:R-:W-:Y:S01]  /*3c00*/  FSEL R134, R134, RZ, P6 ;  /* 0x000000ff86867208 */ /* 0x000fe20003000000 */
[C---:B------:R-:W-:Y:S01]  /*3c10*/  FMUL.FTZ R132, R210.reuse, 1.4426950216293334961 ;  /* 0x3fb8aa3bd2847820 */ /* 0x040fe20000410000 */
[----:B------:R-:W-:Y:S01]  /*3c20*/  FSETP.NEU.FTZ.AND P6, PT, R209, -INF , PT ;  /* 0xff800000d100780b */ /* 0x000fe20003fdd000 */
[----:B------:R-:W3:Y:S01]  /*3c30*/  LDG.E R170, desc[UR36][R136.64+0x20] ;  /* 0x0000202488aa7981 */ /* 0x000ee2000c1e1900 */
[----:B------:R-:W-:Y:S01]  /*3c40*/  FSEL R133, R133, RZ, P0 ;  /* 0x000000ff85857208 */ /* 0x000fe20000000000 */
[--C-:B------:R-:W-:Y:S01]  /*3c50*/  FFMA.FTZ R5, R5, UR21, -R134.reuse ;  /* 0x0000001505057c23 */ /* 0x100fe20008010886 */
[----:B------:R-:W-:Y:S01]  /*3c60*/  FSETP.NEU.FTZ.AND P0, PT, R210, -INF , PT ;  /* 0xff800000d200780b */ /* 0x000fe20003f1d000 */
[----:B------:R-:W5:Y:S01]  /*3c70*/  LDG.E R169, desc[UR36][R136.64+0x80] ;  /* 0x0000802488a97981 */ /* 0x000f62000c1e1900 */
[----:B------:R-:W-:Y:S01]  /*3c80*/  FSEL R135, R135, RZ, P6 ;  /* 0x000000ff87877208 */ /* 0x000fe20003000000 */
[----:B------:R1:W-:Y:S01]  /*3c90*/  MUFU.EX2 R224, R5 ;  /* 0x0000000500e07308 */ /* 0x0003e20000000800 */
[-C--:B------:R-:W-:Y:S01]  /*3ca0*/  @P5 ISETP.GE.AND P6, PT, R139, R215.reuse, PT ;  /* 0x000000d78b00520c */ /* 0x080fe20003fc6270 */
[----:B------:R4:W5:Y:S01]  /*3cb0*/  LDG.E R168, desc[UR36][R136.64+0xa0] ;  /* 0x0000a02488a87981 */ /* 0x000962000c1e1900 */
[----:B------:R-:W-:Y:S01]  /*3cc0*/  FSEL R132, R132, RZ, P0 ;  /* 0x000000ff84847208 */ /* 0x000fe20000000000 */
[C---:B------:R-:W-:Y:S01]  /*3cd0*/  @P5 VIADD R139, R138.reuse, 0x18 ;  /* 0x000000188a8b5836 */ /* 0x040fe20000000000 */
[CC--:B------:R-:W-:Y:S01]  /*3ce0*/  @P5 ISETP.GE.AND P0, PT, R138.reuse, R215.reuse, PT ;  /* 0x000000d78a00520c */ /* 0x0c0fe20003f06270 */
[----:B------:R-:W-:Y:S01]  /*3cf0*/  @P5 VIADD R138, R138, 0x19 ;  /* 0x000000198a8a5836 */ /* 0x000fe20000000000 */
[----:B------:R-:W-:Y:S01]  /*3d00*/  @P5 FSEL R7, R7, -INF , !P2 ;  /* 0xff80000007075808 */ /* 0x000fe20005000000 */
[----:B------:R-:W-:Y:S01]  /*3d10*/  IMAD.WIDE.U32 R146, R141, -0x326172a9, RZ ;  /* 0xcd9e8d578d927825 */ /* 0x000fe200078e00ff */
[----:B------:R-:W-:Y:S02]  /*3d20*/  @P5 FSEL R4, R4, -INF , !P0 ;  /* 0xff80000004045808 */ /* 0x000fe40004000000 */
[----:B------:R-:W-:Y:S01]  /*3d30*/  @P5 FSEL R6, R6, -INF , !P0 ;  /* 0xff80000006065808 */ /* 0x000fe20004000000 */
[--C-:B------:R-:W-:Y:S01]  /*3d40*/  FFMA.FTZ R7, R7, UR21, -R133.reuse ;  /* 0x0000001507077c23 */ /* 0x100fe20008010885 */
[----:B------:R-:W-:Y:S01]  /*3d50*/  @P5 FSEL R8, R8, -INF , !P0 ;  /* 0xff80000008085808 */ /* 0x000fe20004000000 */
[----:B------:R-:W-:Y:S01]  /*3d60*/  FFMA.FTZ R4, R4, UR21, -R134 ;  /* 0x0000001504047c23 */ /* 0x000fe20008010886 */
[----:B------:R-:W-:Y:S01]  /*3d70*/  @P5 FSEL R10, R10, -INF , !P0 ;  /* 0xff8000000a0a5808 */ /* 0x000fe20004000000 */
[----:B------:R-:W-:Y:S01]  /*3d80*/  FFMA.FTZ R6, R6, UR21, -R133 ;  /* 0x0000001506067c23 */ /* 0x000fe20008010885 */
[-C--:B------:R-:W-:Y:S01]  /*3d90*/  @P5 ISETP.GE.AND P0, PT, R139, R215.reuse, PT ;  /* 0x000000d78b00520c */ /* 0x080fe20003f06270 */
[----:B------:R-:W-:Y:S01]  /*3da0*/  VIADD R139, R141, 0x2 ;  /* 0x000000028d8b7836 */ /* 0x000fe20000000000 */
[-C--:B------:R-:W-:Y:S01]  /*3db0*/  LOP3.LUT R150, R147, R148.reuse, RZ, 0x3c, !PT ;  /* 0x0000009493967212 */ /* 0x080fe200078e3cff */
[----:B------:R-:W-:Y:S01]  /*3dc0*/  IMAD.WIDE.U32 R140, R140, -0x326172a9, RZ ;  /* 0xcd9e8d578c8c7825 */ /* 0x000fe200078e00ff */
[----:B------:R-:W-:Y:S01]  /*3dd0*/  @P5 FSEL R9, R9, -INF , !P2 ;  /* 0xff80000009095808 */ /* 0x000fe20005000000 */
[----:B------:R-:W-:Y:S01]  /*3de0*/  MUFU.EX2 R225, R6 ;  /* 0x0000000600e17308 */ /* 0x000fe20000000800 */
[----:B------:R-:W-:Y:S01]  /*3df0*/  @P5 FSEL R11, R11, -INF , !P2 ;  /* 0xff8000000b0b5808 */ /* 0x000fe20005000000 */
[----:B------:R-:W-:Y:S01]  /*3e00*/  IMAD.WIDE.U32 R142, R139, -0x326172a9, RZ ;  /* 0xcd9e8d578b8e7825 */ /* 0x000fe200078e00ff */
[----:B------:R-:W-:Y:S02]  /*3e10*/  @P5 ISETP.GE.AND P2, PT, R138, R215, PT ;  /* 0x000000d78a00520c */ /* 0x000fe40003f46270 */
[----:B------:R-:W-:Y:S01]  /*3e20*/  LOP3.LUT R146, R141, UR33, R146, 0x96, !PT ;  /* 0x000000218d927c12 */ /* 0x000fe2000f8e9692 */
[--C-:B------:R-:W-:Y:S01]  /*3e30*/  FFMA.FTZ R8, R8, UR21, -R135.reuse ;  /* 0x0000001508087c23 */ /* 0x100fe20008010887 */
[----:B------:R-:W-:Y:S03]  /*3e40*/  LOP3.LUT R148, R143, R148, RZ, 0x3c, !PT ;  /* 0x000000948f947212 */ /* 0x000fe600078e3cff */
[----:B------:R-:W-:Y:S01]  /*3e50*/  MUFU.EX2 R226, R7 ;  /* 0x0000000700e27308 */ /* 0x000fe20000000800 */
[----:B------:R-:W-:Y:S01]  /*3e60*/  LOP3.LUT R138, R141, UR33, R142, 0x96, !PT ;  /* 0x000000218d8a7c12 */ /* 0x000fe2000f8e968e */
[----:B------:R-:W-:Y:S01]  /*3e70*/  FFMA.FTZ R9, R9, UR21, -R135 ;  /* 0x0000001509097c23 */ /* 0x000fe20008010887 */
[----:B------:R-:W-:Y:S01]  /*3e80*/  LOP3.LUT R142, R140, UR31, RZ, 0x3c, !PT ;  /* 0x0000001f8c8e7c12 */ /* 0x000fe2000f8e3cff */
[----:B------:R-:W-:Y:S01]  /*3e90*/  IMAD.WIDE.U32 R150, R150, -0x2daee0ad, RZ ;  /* 0xd2511f5396967825 */ /* 0x000fe200078e00ff */
[----:B------:R-:W-:Y:S01]  /*3ea0*/  LOP3.LUT R140, R218, UR32, RZ, 0x3c, !PT ;  /* 0x00000020da8c7c12 */ /* 0x000fe2000f8e3cff */
[----:B------:R-:W-:Y:S01]  /*3eb0*/  UIADD3 UR32, UR34, 0x32370b8f, URZ ;  /* 0x32370b8f22207890 */ /* 0x000fe2000fffe03f */
[----:B------:R-:W-:Y:S01]  /*3ec0*/  @P5 FSEL R12, R12, -INF , !P1 ;  /* 0xff8000000c0c5808 */ /* 0x000fe20004800000 */
[----:B------:R-:W-:Y:S01]  /*3ed0*/  IMAD.WIDE.U32 R148, R148, -0x2daee0ad, RZ ;  /* 0xd2511f5394947825 */ /* 0x000fe200078e00ff */
[----:B------:R-:W-:Y:S01]  /*3ee0*/  LOP3.LUT R144, R140, R151, RZ, 0x3c, !PT ;  /* 0x000000978c907212 */ /* 0x000fe200078e3cff */
[----:B------:R-:W-:Y:S01]  /*3ef0*/  MUFU.EX2 R227, R8 ;  /* 0x0000000800e37308 */ /* 0x000fe20000000800 */
[----:B------:R-:W-:Y:S01]  /*3f00*/  @P5 FSEL R14, R14, -INF , !P1 ;  /* 0xff8000000e0e5808 */ /* 0x000fe20004800000 */
[----:B------:R-:W-:Y:S01]  /*3f10*/  FFMA.FTZ R11, R11, UR21, -R132 ;  /* 0x000000150b0b7c23 */ /* 0x000fe20008010884 */
[----:B------:R-:W-:Y:S01]  /*3f20*/  LOP3.LUT R140, R140, R149, RZ, 0x3c, !PT ;  /* 0x000000958c8c7212 */ /* 0x000fe200078e3cff */
[----:B------:R-:W-:Y:S01]  /*3f30*/  UIADD3 UR31, UR34, 0x76cf5d0a, URZ ;  /* 0x76cf5d0a221f7890 */ /* 0x000fe2000fffe03f */
[----:B------:R-:W-:Y:S01]  /*3f40*/  @P5 FSEL R16, R16, -INF , !P1 ;  /* 0xff80000010105808 */ /* 0x000fe20004800000 */
[----:B------:R-:W-:Y:S01]  /*3f50*/  IMAD.WIDE.U32 R146, R146, -0x2daee0ad, RZ ;  /* 0xd2511f5392927825 */ /* 0x000fe200078e00ff */
[----:B------:R-:W-:Y:S03]  /*3f60*/  @P5 FSEL R18, R18, -INF , !P1 ;  /* 0xff80000012125808 */ /* 0x000fe60004800000 */
[----:B------:R-:W-:Y:S01]  /*3f70*/  MUFU.EX2 R228, R9 ;  /* 0x0000000900e47308 */ /* 0x000fe20000000800 */
[----:B------:R-:W-:Y:S01]  /*3f80*/  @P5 FSEL R13, R13, -INF , !P4 ;  /* 0xff8000000d0d5808 */ /* 0x000fe20006000000 */
[----:B------:R-:W-:Y:S01]  /*3f90*/  IMAD.WIDE.U32 R144, R144, -0x326172a9, RZ ;  /* 0xcd9e8d5790907825 */ /* 0x000fe200078e00ff */
[----:B----4-:R-:W-:Y:S01]  /*3fa0*/  LOP3.LUT R136, R147, UR31, R150, 0x96, !PT ;  /* 0x0000001f93887c12 */ /* 0x010fe2000f8e9696 */
[----:B------:R-:W-:Y:S01]  /*3fb0*/  UIADD3 UR33, UR34, -0x56f99767, URZ ;  /* 0xa906689922217890 */ /* 0x000fe2000fffe03f */
[----:B------:R-:W-:Y:S01]  /*3fc0*/  @P5 FSEL R15, R15, -INF , !P4 ;  /* 0xff8000000f0f5808 */ /* 0x000fe20006000000 */
[----:B------:R-:W-:Y:S01]  /*3fd0*/  IMAD.WIDE.U32 R138, R138, -0x2daee0ad, RZ ;  /* 0xd2511f538a8a7825 */ /* 0x000fe200078e00ff */
[----:B------:R-:W-:Y:S03]  /*3fe0*/  LOP3.LUT R150, R142, R145, RZ, 0x3c, !PT ;  /* 0x000000918e967212 */ /* 0x000fe600078e3cff */
[----:B------:R4:W4:Y:S01]  /*3ff0*/  MUFU.EX2 R182, R4 ;  /* 0x0000000400b67308 */ /* 0x0009220000000800 */
[----:B------:R-:W-:Y:S01]  /*4000*/  @P5 FSEL R17, R17, -INF , !P4 ;  /* 0xff80000011115808 */ /* 0x000fe20006000000 */
[----:B------:R-:W-:Y:S01]  /*4010*/  IMAD.WIDE.U32 R140, R140, -0x326172a9, RZ ;  /* 0xcd9e8d578c8c7825 */ /* 0x000fe200078e00ff */
[----:B------:R-:W-:Y:S01]  /*4020*/  LOP3.LUT R148, R139, UR31, R148, 0x96, !PT ;  /* 0x0000001f8b947c12 */ /* 0x000fe2000f8e9694 */
[----:B------:R-:W-:Y:S01]  /*4030*/  UIADD3 UR31, UR35, -0x255992d5, URZ ;  /* 0xdaa66d2b231f7890 */ /* 0x000fe2000fffe03f */
[----:B------:R-:W-:Y:S01]  /*4040*/  @P5 FSEL R19, R19, -INF , !P4 ;  /* 0xff80000013135808 */ /* 0x000fe20006000000 */
[--C-:B------:R-:W-:Y:S01]  /*4050*/  FFMA.FTZ R18, R18, UR21, -R133.reuse ;  /* 0x0000001512127c23 */ /* 0x100fe20008010885 */
[----:B------:R-:W-:Y:S01]  /*4060*/  LOP3.LUT R142, R142, R141, RZ, 0x3c, !PT ;  /* 0x0000008d8e8e7212 */ /* 0x000fe200078e3cff */
[----:B------:R-:W-:Y:S04]  /*4070*/  IMAD.WIDE.U32 R150, R150, -0x2daee0ad, RZ ;  /* 0xd2511f5396967825 */ /* 0x000fe800078e00ff */
[----:B------:R-:W-:Y:S01]  /*4080*/  FFMA.FTZ R233, R15, UR21, -R132 ;  /* 0x000000150fe97c23 */ /* 0x000fe20008010884 */
[----:B------:R-:W-:Y:S01]  /*4090*/  MUFU.EX2 R237, R18 ;  /* 0x0000001200ed7308 */ /* 0x000fe20000000800 */
[----:B------:R-:W-:Y:S01]  /*40a0*/  FFMA.FTZ R19, R19, UR21, -R133 ;  /* 0x0000001513137c23 */ /* 0x000fe20008010885 */
[----:B------:R-:W-:Y:S01]  /*40b0*/  IMAD.WIDE.U32 R136, R136, -0x326172a9, RZ ;  /* 0xcd9e8d5788887825 */ /* 0x000fe200078e00ff */
[----:B------:R-:W-:Y:S03]  /*40c0*/  LOP3.LUT R146, R151, UR32, R146, 0x96, !PT ;  /* 0x0000002097927c12 */ /* 0x000fe6000f8e9692 */
[----:B------:R-:W-:Y:S01]  /*40d0*/  FFMA.FTZ R16, R16, UR21, -R134 ;  /* 0x0000001510107c23 */ /* 0x000fe20008010886 */
[----:B------:R-:W-:Y:S01]  /*40e0*/  IMAD.WIDE.U32 R148, R148, -0x326172a9, RZ ;  /* 0xcd9e8d5794947825 */ /* 0x000fe200078e00ff */
[----:B------:R-:W-:Y:S02]  /*40f0*/  LOP3.LUT R144, R137, UR31, R144, 0x96, !PT ;  /* 0x0000001f89907c12 */ /* 0x000fe4000f8e9690 */
[----:B------:R-:W-:Y:S01]  /*4100*/  MUFU.EX2 R238, R19 ;  /* 0x0000001300ee7308 */ /* 0x000fe20000000800 */
[----:B------:R-:W-:Y:S01]  /*4110*/  FFMA.FTZ R14, R14, UR21, -R132 ;  /* 0x000000150e0e7c23 */ /* 0x000fe20008010884 */
[----:B------:R-:W-:Y:S01]  /*4120*/  IMAD.WIDE.U32 R142, R142, -0x2daee0ad, RZ ;  /* 0xd2511f538e8e7825 */ /* 0x000fe200078e00ff */
[----:B------:R-:W-:Y:S01]  /*4130*/  LOP3.LUT R140, R149, UR31, R140, 0x96, !PT ;  /* 0x0000001f958c7c12 */ /* 0x000fe2000f8e968c */
[----:B------:R-:W-:Y:S02]  /*4140*/  UIADD3 UR31, UR34, -0x126145ec, URZ ;  /* 0xed9eba14221f7890 */ /* 0x000fe4000fffe03f */
[----:B------:R-:W-:Y:S01]  /*4150*/  FFMA.FTZ R236, R17, UR21, -R134 ;  /* 0x0000001511ec7c23 */ /* 0x000fe20008010886 */
[----:B------:R-:W-:Y:S01]  /*4160*/  IMAD.WIDE.U32 R146, R146, -0x326172a9, RZ ;  /* 0xcd9e8d5792927825 */ /* 0x000fe200078e00ff */
[----:B------:R-:W-:Y:S01]  /*4170*/  LOP3.LUT R138, R143, UR32, R138, 0x96, !PT ;  /* 0x000000208f8a7c12 */ /* 0x000fe2000f8e968a */
[----:B------:R-:W-:Y:S01]  /*4180*/  UIADD3 UR32, UR35, 0x78dde6e4, URZ ;  /* 0x78dde6e423207890 */ /* 0x000fe2000fffe03f */
[----:B------:R-:W-:Y:S01]  /*4190*/  MUFU.EX2 R230, R11 ;  /* 0x0000000b00e67308 */ /* 0x000fe20000000800 */
[----:B------:R-:W-:Y:S04]  /*41a0*/  IMAD.WIDE.U32 R144, R144, -0x2daee0ad, RZ ;  /* 0xd2511f5390907825 */ /* 0x000fe800078e00ff */
[----:B------:R-:W-:Y:S01]  /*41b0*/  FFMA.FTZ R10, R10, UR21, -R132 ;  /* 0x000000150a0a7c23 */ /* 0x000fe20008010884 */
[--C-:B------:R-:W-:Y:S01]  /*41c0*/  FFMA.FTZ R12, R12, UR21, -R135.reuse ;  /* 0x000000150c0c7c23 */ /* 0x100fe20008010887 */
[----:B------:R-:W-:Y:S01]  /*41d0*/  IMAD.WIDE.U32 R140, R140, -0x2daee0ad, RZ ;  /* 0xd2511f538c8c7825 */ /* 0x000fe200078e00ff */
[----:B------:R-:W-:Y:S02]  /*41e0*/  LOP3.LUT R136, R147, UR32, R136, 0x96, !PT ;  /* 0x0000002093887c12 */ /* 0x000fe4000f8e9688 */
[----:B-1----:R-:W-:Y:S01]  /*41f0*/  LOP3.LUT R5, R145, UR31, R150, 0x96, !PT ;  /* 0x0000001f91057c12 */ /* 0x002fe2000f8e9696 */
[----:B------:R-:W-:Y:S01]  /*4200*/  IMAD.WIDE.U32 R138, R138, -0x326172a9, RZ ;  /* 0xcd9e8d578a8a7825 */ /* 0x000fe200078e00ff */
[----:B------:R-:W-:Y:S01]  /*4210*/  LOP3.LUT R142, R141, UR31, R142, 0x96, !PT ;  /* 0x0000001f8d8e7c12 */ /* 0x000fe2000f8e968e */
[----:B------:R-:W-:Y:S01]  /*4220*/  UIADD3 UR31, UR35, 0x1715609d, URZ ;  /* 0x1715609d231f7890 */ /* 0x000fe2000fffe03f */
[----:B------:R1:W-:Y:S01]  /*4230*/  MUFU.EX2 R235, R16 ;  /* 0x0000001000eb7308 */ /* 0x0003e20000000800 */
[----:B------:R-:W-:Y:S01]  /*4240*/  IMAD.WIDE.U32 R136, R136, -0x2daee0ad, RZ ;  /* 0xd2511f5388887825 */ /* 0x000fe200078e00ff */
[----:B----4-:R-:W-:Y:S01]  /*4250*/  LOP3.LUT R4, R139, UR32, R148, 0x96, !PT ;  /* 0x000000208b047c12 */ /* 0x010fe2000f8e9694 */
[----:B------:R-:W-:Y:S02]  /*4260*/  UIADD3 UR32, UR35, -0x4ab325aa, URZ ;  /* 0xb54cda5623207890 */ /* 0x000fe4000fffe03f */
[----:B------:R-:W-:Y:S01]  /*4270*/  FFMA.FTZ R13, R13, UR21, -R135 ;  /* 0x000000150d0d7c23 */ /* 0x000fe20008010887 */
[----:B------:R-:W-:Y:S01]  /*4280*/  IMAD.WIDE.U32 R150, R5, -0x326172a9, RZ ;  /* 0xcd9e8d5705967825 */ /* 0x000fe200078e00ff */
[----:B------:R-:W-:Y:S03]  /*4290*/  LOP3.LUT R144, R137, UR33, R144, 0x96, !PT ;  /* 0x0000002189907c12 */ /* 0x000fe6000f8e9690 */
[----:B------:R-:W4:Y:S01]  /*42a0*/  MUFU.EX2 R234, R14 ;  /* 0x0000000e00ea7308 */ /* 0x000f220000000800 */
[----:B------:R-:W-:Y:S01]  /*42b0*/  IMAD.WIDE.U32 R142, R142, -0x326172a9, RZ ;  /* 0xcd9e8d578e8e7825 */ /* 0x000fe200078e00ff */
[----:B------:R-:W-:Y:S03]  /*42c0*/  LOP3.LUT R148, R151, UR31, R146, 0x96, !PT ;  /* 0x0000001f97947c12 */ /* 0x000fe6000f8e9692 */
[----:B------:R-:W-:Y:S01]  /*42d0*/  IMAD.WIDE.U32 R144, R144, -0x326172a9, RZ ;  /* 0xcd9e8d5790907825 */ /* 0x000fe200078e00ff */
[----:B------:R-:W-:Y:S01]  /*42e0*/  LOP3.LUT R146, R143, UR31, R138, 0x96, !PT ;  /* 0x0000001f8f927c12 */ /* 0x000fe2000f8e968a */
[----:B------:R-:W-:Y:S03]  /*42f0*/  UIADD3 UR31, UR34, 0x646e171e, URZ ;  /* 0x646e171e221f7890 */ /* 0x000fe6000fffe03f */
[----:B------:R-:W-:Y:S01]  /*4300*/  MUFU.EX2 R233, R233 ;  /* 0x000000e900e97308 */ /* 0x000fe20000000800 */
[----:B------:R-:W-:Y:S01]  /*4310*/  IMAD.WIDE.U32 R4, R4, -0x2daee0ad, RZ ;  /* 0xd2511f5304047825 */ /* 0x000fe200078e00ff */
[----:B------:R-:W-:Y:S02]  /*4320*/  LOP3.LUT R139, R145, UR32, R150, 0x96, !PT ;  /* 0x00000020918b7c12 */ /* 0x000fe4000f8e9696 */
[----:B-1----:R-:W-:Y:S01]  /*4330*/  SHF.R.U32.HI R16, RZ, 0x10, R144 ;  /* 0x00000010ff107819 */ /* 0x002fe20000011690 */
[----:B------:R-:W-:Y:S01]  /*4340*/  IMAD.WIDE.U32 R146, R146, -0x2daee0ad, RZ ;  /* 0xd2511f5392927825 */ /* 0x000fe200078e00ff */
[----:B------:R-:W-:Y:S02]  /*4350*/  LOP3.LUT R140, R5, UR33, R140, 0x96, !PT ;  /* 0x00000021058c7c12 */ /* 0x000fe4000f8e968c */
[----:B------:R-:W-:Y:S02]  /*4360*/  LOP3.LUT R5, R139, 0xffff, RZ, 0xc0, !PT ;  /* 0x0000ffff8b057812 */ /* 0x000fe400078ec0ff */
[----:B------:R1:W4:Y:S01]  /*4370*/  MUFU.EX2 R229, R10 ;  /* 0x0000000a00e57308 */ /* 0x0003220000000800 */
[----:B------:R-:W-:Y:S01]  /*4380*/  LOP3.LUT R8, R147, UR31, R4, 0x96, !PT ;  /* 0x0000001f93087c12 */ /* 0x000fe2000f8e9604 */
[----:B------:R-:W-:Y:S01]  /*4390*/  IMAD.WIDE.U32 R140, R140, -0x326172a9, RZ ;  /* 0xcd9e8d578c8c7825 */ /* 0x000fe200078e00ff */
[----:B------:R-:W-:Y:S02]  /*43a0*/  LOP3.LUT R4, R139, 0xff, RZ, 0xc0, !PT ;  /* 0x000000ff8b047812 */ /* 0x000fe400078ec0ff */
[----:B------:R-:W-:Y:S01]  /*43b0*/  SHF.R.U32.HI R9, RZ, 0x8, R5 ;  /* 0x00000008ff097819 */ /* 0x000fe20000011605 */
[----:B------:R-:W-:Y:S01]  /*43c0*/  IMAD.WIDE.U32 R148, R148, -0x2daee0ad, RZ ;  /* 0xd2511f5394947825 */ /* 0x000fe200078e00ff */
[----:B------:R-:W-:Y:S03]  /*43d0*/  ISETP.LE.U32.AND P1, PT, R4, UR22, PT ;  /* 0x0000001604007c0c */ /* 0x000fe6000bf23070 */
[----:B------:R4:W4:Y:S01]  /*43e0*/  MUFU.EX2 R231, R12 ;  /* 0x0000000c00e77308 */ /* 0x0009220000000800 */
[----:B------:R-:W4:Y:S01]  /*43f0*/  LDSM.16.M88.4 R4, [R177+0x4400] ;  /* 0x00440000b104783b */ /* 0x000f220000000200 */
[----:B------:R-:W-:Y:S02]  /*4400*/  LOP3.LUT R9, R9, 0xffff, RZ, 0xc0, !PT ;  /* 0x0000ffff09097812 */ /* 0x000fe400078ec0ff */
[--C-:B------:R-:W-:Y:S02]  /*4410*/  SHF.R.U32.HI R11, RZ, 0x10, R139.reuse ;  /* 0x00000010ff0b7819 */ /* 0x100fe4000001168b */
[----:B------:R-:W-:Y:S02]  /*4420*/  ISETP.LE.U32.AND P4, PT, R9, UR22, PT ;  /* 0x0000001609007c0c */ /* 0x000fe4000bf83070 */
[----:B------:R-:W-:Y:S02]  /*4430*/  LOP3.LUT R143, R141, UR32, R142, 0x96, !PT ;  /* 0x000000208d8f7c12 */ /* 0x000fe4000f8e968e */
[----:B------:R4:W-:Y:S01]  /*4440*/  MUFU.EX2 R232, R13 ;  /* 0x0000000d00e87308 */ /* 0x0009e20000000800 */
[----:B------:R-:W-:Y:S02]  /*4450*/  LOP3.LUT R16, R16, 0xff, RZ, 0xc0, !PT ;  /* 0x000000ff10107812 */ /* 0x000fe400078ec0ff */
[----:B------:R-:W-:Y:S01]  /*4460*/  LOP3.LUT R136, R149, UR31, R136, 0x96, !PT ;  /* 0x0000001f95887c12 */ /* 0x000fe2000f8e9688 */
[----:B------:R-:W-:Y:S01]  /*4470*/  @!P1 FADD.FTZ R182, -R182, -RZ ;  /* 0x800000ffb6b69221 */ /* 0x000fe20000010100 */
[----:B------:R-:W-:Y:S02]  /*4480*/  LOP3.LUT R142, R144, 0xffff, RZ, 0xc0, !PT ;  /* 0x0000ffff908e7812 */ /* 0x000fe400078ec0ff */
[C---:B-1----:R-:W-:Y:S03]  /*4490*/  LOP3.LUT R10, R148.reuse, 0xffff, RZ, 0xc0, !PT ;  /* 0x0000ffff940a7812 */ /* 0x042fe600078ec0ff */
[----:B------:R-:W-:Y:S01]  /*44a0*/  MUFU.EX2 R236, R236 ;  /* 0x000000ec00ec7308 */ /* 0x000fe20000000800 */
[----:B------:R-:W-:Y:S01]  /*44b0*/  LOP3.LUT R138, R148, 0xff, RZ, 0xc0, !PT ;  /* 0x000000ff948a7812 */ /* 0x000fe200078ec0ff */
[----:B------:R-:W-:Y:S01]  /*44c0*/  @!P4 FADD.FTZ R224, -R224, -RZ ;  /* 0x800000ffe0e0c221 */ /* 0x000fe20000010100 */
[--C-:B------:R-:W-:Y:S02]  /*44d0*/  SHF.R.U32.HI R9, RZ, 0x10, R148.reuse ;  /* 0x00000010ff097819 */ /* 0x100fe40000011694 */
[----:B------:R-:W-:Y:S02]  /*44e0*/  SHF.R.U32.HI R137, RZ, 0x18, R148 ;  /* 0x00000018ff897819 */ /* 0x000fe40000011694 */
[--C-:B----4-:R-:W-:Y:S02]  /*44f0*/  SHF.R.U32.HI R12, RZ, 0x10, R146.reuse ;  /* 0x00000010ff0c7819 */ /* 0x110fe40000011692 */
[C---:B------:R-:W-:Y:S02]  /*4500*/  LOP3.LUT R14, R146.reuse, 0xff, RZ, 0xc0, !PT ;  /* 0x000000ff920e7812 */ /* 0x040fe400078ec0ff */
[----:B------:R-:W-:Y:S02]  /*4510*/  SHF.R.U32.HI R13, RZ, 0x18, R146 ;  /* 0x00000018ff0d7819 */ /* 0x000fe40000011692 */
[----:B------:R-:W-:Y:S02]  /*4520*/  LOP3.LUT R11, R11, 0xff, RZ, 0xc0, !PT ;  /* 0x000000ff0b0b7812 */ /* 0x000fe400078ec0ff */
[----:B------:R-:W-:Y:S02]  /*4530*/  LOP3.LUT R15, R143, 0xffff, RZ, 0xc0, !PT ;  /* 0x0000ffff8f0f7812 */ /* 0x000fe400078ec0ff */
[----:B------:R-:W-:Y:S02]  /*4540*/  ISETP.LE.U32.AND P1, PT, R11, UR22, PT ;  /* 0x000000160b007c0c */ /* 0x000fe4000bf23070 */
[----:B------:R-:W-:Y:S02]  /*4550*/  LOP3.LUT R11, R146, 0xffff, RZ, 0xc0, !PT ;  /* 0x0000ffff920b7812 */ /* 0x000fe400078ec0ff */
[----:B------:R-:W-:Y:S02]  /*4560*/  SHF.R.U32.HI R142, RZ, 0x8, R142 ;  /* 0x00000008ff8e7819 */ /* 0x000fe4000001168e */
[----:B------:R-:W-:Y:S01]  /*4570*/  SHF.R.U32.HI R139, RZ, 0x18, R139 ;  /* 0x00000018ff8b7819 */ /* 0x000fe2000001168b */
[-C--:B------:R-:W-:Y:S03]  /*4580*/  HMMA.16816.F32.BF16 R20, R156, R4.reuse, R20 ;  /* 0x000000049c14723c */ /* 0x080fe60000041814 */
[----:B------:R-:W-:Y:S02]  /*4590*/  LOP3.LUT R142, R142, 0xffff, RZ, 0xc0, !PT ;  /* 0x0000ffff8e8e7812 */ /* 0x000fe400078ec0ff */
[----:B------:R-:W-:Y:S01]  /*45a0*/  ISETP.LE.U32.AND P4, PT, R139, UR22, PT ;  /* 0x000000168b007c0c */ /* 0x000fe2000bf83070 */
[C---:B------:R-:W-:Y:S05]  /*45b0*/  HMMA.16816.F32.BF16 R24, R164.reuse, R4, R24 ;  /* 0x00000004a418723c */ /* 0x040fea0000041818 */
[----:B------:R-:W-:Y:S01]  /*45c0*/  LOP3.LUT R139, R143, 0xff, RZ, 0xc0, !PT ;  /* 0x000000ff8f8b7812 */ /* 0x000fe200078ec0ff */
[-C--:B------:R-:W-:Y:S05]  /*45d0*/  HMMA.16816.F32.BF16 R28, R164, R6.reuse, R28 ;  /* 0x00000006a41c723c */ /* 0x080fea000004181c */
[----:B------:R-:W-:Y:S01]  /*45e0*/  SHF.R.U32.HI R15, RZ, 0x8, R15 ;  /* 0x00000008ff0f7819 */ /* 0x000fe2000001160f */
[----:B------:R-:W-:Y:S05]  /*45f0*/  HMMA.16816.F32.BF16 R32, R156, R6, R32 ;  /* 0x000000069c20723c */ /* 0x000fea0000041820 */
[----:B------:R-:W-:Y:S01]  /*4600*/  @!P1 FADD.FTZ R225, -R225, -RZ ;  /* 0x800000ffe1e19221 */ /* 0x000fe20000010100 */
[----:B------:R-:W-:Y:S01]  /*4610*/  ISETP.LE.U32.AND P1, PT, R139, UR22, PT ;  /* 0x000000168b007c0c */ /* 0x000fe2000bf23070 */
[----:B------:R-:W-:Y:S01]  /*4620*/  @!P4 FADD.FTZ R226, -R226, -RZ ;  /* 0x800000ffe2e2c221 */ /* 0x000fe20000010100 */
[----:B------:R-:W-:Y:S03]  /*4630*/  LOP3.LUT R15, R15, 0xffff, RZ, 0xc0, !PT ;  /* 0x0000ffff0f0f7812 */ /* 0x000fe600078ec0ff */
[----:B------:R-:W-:Y:S02]  /*4640*/  SHF.R.U32.HI R4, RZ, 0x10, R140 ;  /* 0x00000010ff047819 */ /* 0x000fe4000001168c */
[----:B------:R-:W-:Y:S02]  /*4650*/  ISETP.LE.U32.AND P4, PT, R15, UR22, PT ;  /* 0x000000160f007c0c */ /* 0x000fe4000bf83070 */
[----:B------:R-:W-:Y:S02]  /*4660*/  SHF.R.U32.HI R15, RZ, 0x10, R143 ;  /* 0x00000010ff0f7819 */ /* 0x000fe4000001168f */
[----:B------:R-:W-:Y:S02]  /*4670*/  LOP3.LUT R4, R4, 0xff, RZ, 0xc0, !PT ;  /* 0x000000ff04047812 */ /* 0x000fe400078ec0ff */
[----:B------:R-:W-:Y:S01]  /*4680*/  @P5 FSEL R20, R20, -INF , !P3 ;  /* 0xff80000014145808 */ /* 0x000fe20005800000 */
[----:B------:R-:W-:Y:S01]  /*4690*/  @!P1 FADD.FTZ R227, -R227, -RZ ;  /* 0x800000ffe3e39221 */ /* 0x000fe20000010100 */
[----:B------:R-:W-:Y:S02]  /*46a0*/  @P5 FSEL R22, R22, -INF , !P3 ;  /* 0xff80000016165808 */ /* 0x000fe40005800000 */
[----:B------:R-:W-:Y:S01]  /*46b0*/  @P5 FSEL R24, R24, -INF , !P3 ;  /* 0xff80000018185808 */ /* 0x000fe20005800000 */
[----:B------:R-:W-:Y:S01]  /*46c0*/  FFMA.FTZ R20, R20, UR21, -R134 ;  /* 0x0000001514147c23 */ /* 0x000fe20008010886 */
[----:B------:R-:W-:Y:S01]  /*46d0*/  @P5 FSEL R26, R26, -INF , !P3 ;  /* 0xff8000001a1a5808 */ /* 0x000fe20005800000 */
[----:B------:R-:W-:Y:S01]  /*46e0*/  FFMA.FTZ R22, R22, UR21, -R133 ;  /* 0x0000001516167c23 */ /* 0x000fe20008010885 */
[----:B------:R-:W-:Y:S01]  /*46f0*/  LOP3.LUT R17, R15, 0xff, RZ, 0xc0, !PT ;  /* 0x000000ff0f117812 */ /* 0x000fe200078ec0ff */
[----:B------:R-:W1:Y:S01]  /*4700*/  MUFU.EX2 R239, R20 ;  /* 0x0000001400ef7308 */ /* 0x000e620000000800 */
[----:B------:R-:W-:Y:S01]  /*4710*/  ISETP.LE.U32.AND P3, PT, R4, UR22, PT ;  /* 0x0000001604007c0c */ /* 0x000fe2000bf63070 */
[----:B------:R-:W-:Y:S01]  /*4720*/  @!P4 FADD.FTZ R228, -R228, -RZ ;  /* 0x800000ffe4e4c221 */ /* 0x000fe20000010100 */
[----:B------:R-:W-:Y:S01]  /*4730*/  ISETP.LE.U32.AND P1, PT, R17, UR22, PT ;  /* 0x0000001611007c0c */ /* 0x000fe2000bf23070 */
[----:B------:R-:W-:Y:S01]  /*4740*/  FFMA.FTZ R26, R26, UR21, -R132 ;  /* 0x000000151a1a7c23 */ /* 0x000fe20008010884 */
[----:B------:R-:W-:Y:S01]  /*4750*/  LOP3.LUT R17, R140, 0xffff, RZ, 0xc0, !PT ;  /* 0x0000ffff8c117812 */ /* 0x000fe200078ec0ff */
[----:B------:R-:W-:Y:S01]  /*4760*/  FFMA.FTZ R24, R24, UR21, -R135 ;  /* 0x0000001518187c23 */ /* 0x000fe20008010887 */
[----:B------:R-:W-:Y:S03]  /*4770*/  LOP3.LUT R5, R140, 0xff, RZ, 0xc0, !PT ;  /* 0x000000ff8c057812 */ /* 0x000fe600078ec0ff */
[----:B------:R-:W4:Y:S01]  /*4780*/  MUFU.EX2 R241, R22 ;  /* 0x0000001600f17308 */ /* 0x000f220000000800 */
[----:B------:R-:W-:Y:S02]  /*4790*/  SHF.R.U32.HI R140, RZ, 0x18, R140 ;  /* 0x00000018ff8c7819 */ /* 0x000fe4000001168c */
[----:B------:R-:W-:Y:S02]  /*47a0*/  @P5 FSEL R21, R21, -INF , !P6 ;  /* 0xff80000015155808 */ /* 0x000fe40007000000 */
[----:B------:R-:W-:Y:S01]  /*47b0*/  @P5 FSEL R23, R23, -INF , !P6 ;  /* 0xff80000017175808 */ /* 0x000fe20007000000 */
[----:B------:R-:W-:Y:S01]  /*47c0*/  @!P3 FADD.FTZ R234, -R234, -RZ ;  /* 0x800000ffeaeab221 */ /* 0x000fe20000010100 */
[----:B------:R-:W-:Y:S01]  /*47d0*/  @P5 FSEL R25, R25, -INF , !P6 ;  /* 0xff80000019195808 */ /* 0x000fe20007000000 */
[----:B------:R-:W-:Y:S01]  /*47e0*/  @!P1 FADD.FTZ R229, -R229, -RZ ;  /* 0x800000ffe5e59221 */ /* 0x000fe20000010100 */
[----:B------:R-:W-:Y:S01]  /*47f0*/  @P5 FSEL R27, R27, -INF , !P6 ;  /* 0xff8000001b1b5808 */ /* 0x000fe20007000000 */
[----:B------:R-:W-:Y:S01]  /*4800*/  MUFU.EX2 R243, R26 ;  /* 0x0000001a00f37308 */ /* 0x000fe20000000800 */
[----:B------:R-:W-:Y:S01]  /*4810*/  ISETP.LE.U32.AND P6, PT, R140, UR22, PT ;  /* 0x000000168c007c0c */ /* 0x000fe2000bfc3070 */
[----:B------:R-:W-:Y:S01]  /*4820*/  FFMA.FTZ R21, R21, UR21, -R134 ;  /* 0x0000001515157c23 */ /* 0x000fe20008010886 */
[----:B------:R-:W-:Y:S01]  /*4830*/  ISETP.LE.U32.AND P3, PT, R16, UR22, PT ;  /* 0x0000001610007c0c */ /* 0x000fe2000bf63070 */
[----:B------:R-:W-:Y:S01]  /*4840*/  FFMA.FTZ R23, R23, UR21, -R133 ;  /* 0x0000001517177c23 */ /* 0x000fe20008010885 */
[----:B------:R-:W-:Y:S01]  /*4850*/  SHF.R.U32.HI R15, RZ, 0x18, R144 ;  /* 0x00000018ff0f7819 */ /* 0x000fe20000011690 */
[----:B------:R-:W-:Y:S01]  /*4860*/  FFMA.FTZ R27, R27, UR21, -R132 ;  /* 0x000000151b1b7c23 */ /* 0x000fe20008010884 */
[----:B------:R-:W-:Y:S03]  /*4870*/  LOP3.LUT R4, R136, 0xff, RZ, 0xc0, !PT ;  /* 0x000000ff88047812 */ /* 0x000fe600078ec0ff */
[----:B------:R-:W-:Y:S01]  /*4880*/  MUFU.EX2 R240, R21 ;  /* 0x0000001500f07308 */ /* 0x000fe20000000800 */
[----:B------:R-:W-:Y:S01]  /*4890*/  ISETP.LE.U32.AND P1, PT, R5, UR22, PT ;  /* 0x0000001605007c0c */ /* 0x000fe2000bf23070 */
[----:B------:R-:W-:Y:S01]  /*48a0*/  FFMA.FTZ R25, R25, UR21, -R135 ;  /* 0x0000001519197c23 */ /* 0x000fe20008010887 */
[--C-:B------:R-:W-:Y:S02]  /*48b0*/  SHF.R.U32.HI R5, RZ, 0x18, R136.reuse ;  /* 0x00000018ff057819 */ /* 0x100fe40000011688 */
[----:B------:R-:W-:Y:S01]  /*48c0*/  SHF.R.U32.HI R143, RZ, 0x18, R143 ;  /* 0x00000018ff8f7819 */ /* 0x000fe2000001168f */
[----:B------:R-:W-:Y:S01]  /*48d0*/  @!P6 FADD.FTZ R233, -R233, -RZ ;  /* 0x800000ffe9e9e221 */ /* 0x000fe20000010100 */
[----:B------:R-:W-:Y:S01]  /*48e0*/  ISETP.LE.U32.AND P6, PT, R15, UR22, PT ;  /* 0x000000160f007c0c */ /* 0x000fe2000bfc3070 */
[----:B------:R-:W-:Y:S01]  /*48f0*/  @!P3 FADD.FTZ R237, -R237, -RZ ;  /* 0x800000ffededb221 */ /* 0x000fe20000010100 */
[----:B------:R-:W-:Y:S01]  /*4900*/  ISETP.LE.U32.AND P3, PT, R4, UR22, PT ;  /* 0x0000001604007c0c */ /* 0x000fe2000bf63070 */
[----:B------:R-:W2:Y:S01]  /*4910*/  MUFU.EX2 R165, R23 ;  /* 0x0000001700a57308 */ /* 0x000ea20000000800 */
[----:B------:R-:W-:Y:S02]  /*4920*/  LOP3.LUT R4, R136, 0xffff, RZ, 0xc0, !PT ;  /* 0x0000ffff88047812 */ /* 0x000fe400078ec0ff */
[----:B------:R-:W-:Y:S01]  /*4930*/  SHF.R.U32.HI R136, RZ, 0x10, R136 ;  /* 0x00000010ff887819 */ /* 0x000fe20000011688 */
[----:B------:R-:W-:Y:S01]  /*4940*/  @!P1 FADD.FTZ R231, -R231, -RZ ;  /* 0x800000ffe7e79221 */ /* 0x000fe20000010100 */
[----:B------:R-:W-:Y:S02]  /*4950*/  ISETP.LE.U32.AND P4, PT, R143, UR22, PT ;  /* 0x000000168f007c0c */ /* 0x000fe4000bf83070 */
[----:B------:R-:W-:Y:S03]  /*4960*/  LOP3.LUT R136, R136, 0xff, RZ, 0xc0, !PT ;  /* 0x000000ff88887812 */ /* 0x000fe600078ec0ff */
[----:B------:R-:W-:Y:S01]  /*4970*/  MUFU.EX2 R242, R27 ;  /* 0x0000001b00f27308 */ /* 0x000fe20000000800 */
[----:B------:R-:W-:Y:S01]  /*4980*/  @P5 FSEL R29, R29, -INF , !P2 ;  /* 0xff8000001d1d5808 */ /* 0x000fe20005000000 */
[----:B------:R-:W-:Y:S01]  /*4990*/  @!P6 FADD.FTZ R238, -R238, -RZ ;  /* 0x800000ffeeeee221 */ /* 0x000fe20000010100 */
[----:B------:R-:W-:Y:S01]  /*49a0*/  @P5 FSEL R31, R31, -INF , !P2 ;  /* 0xff8000001f1f5808 */ /* 0x000fe20005000000 */
[----:B-1----:R-:W-:Y:S01]  /*49b0*/  @!P3 FADD.FTZ R239, -R239, -RZ ;  /* 0x800000ffefefb221 */ /* 0x002fe20000010100 */
[----:B------:R-:W-:Y:S02]  /*49c0*/  @P5 FSEL R33, R33, -INF , !P2 ;  /* 0xff80000021215808 */ /* 0x000fe40005000000 */
[----:B------:R-:W-:Y:S03]  /*49d0*/  @P5 FSEL R35, R35, -INF , !P2 ;  /* 0xff80000023235808 */ /* 0x000fe60005000000 */
[----:B------:R-:W1:Y:S01]  /*49e0*/  MUFU.EX2 R166, R24 ;  /* 0x0000001800a67308 */ /* 0x000e620000000800 */
[----:B------:R-:W-:Y:S01]  /*49f0*/  ISETP.LE.U32.AND P2, PT, R136, UR22, PT ;  /* 0x0000001688007c0c */ /* 0x000fe2000bf43070 */
[----:B------:R-:W-:Y:S01]  /*4a00*/  @!P4 FADD.FTZ R230, -R230, -RZ ;  /* 0x800000ffe6e6c221 */ /* 0x000fe20000010100 */
[----:B------:R-:W-:Y:S02]  /*4a10*/  ISETP.LE.U32.AND P6, PT, R5, UR22, PT ;  /* 0x0000001605007c0c */ /* 0x000fe4000bfc3070 */
[----:B------:R-:W-:Y:S02]  /*4a20*/  LOP3.LUT R5, R8, 0xff, RZ, 0xc0, !PT ;  /* 0x000000ff08057812 */ /* 0x000fe400078ec0ff */
[----:B------:R-:W-:Y:S03]  /*4a30*/  SHF.R.U32.HI R17, RZ, 0x8, R17 ;  /* 0x00000008ff117819 */ /* 0x000fe60000011611 */
[----:B------:R-:W-:Y:S01]  /*4a40*/  MUFU.EX2 R167, R25 ;  /* 0x0000001900a77308 */ /* 0x000fe20000000800 */
[----:B------:R-:W-:Y:S02]  /*4a50*/  ISETP.LE.U32.AND P3, PT, R5, UR22, PT ;  /* 0x0000001605007c0c */ /* 0x000fe4000bf63070 */
[----:B------:R-:W-:Y:S02]  /*4a60*/  SHF.R.U32.HI R5, RZ, 0x10, R8 ;  /* 0x00000010ff057819 */ /* 0x000fe40000011608 */
[----:B------:R-:W-:Y:S01]  /*4a70*/  LOP3.LUT R17, R17, 0xffff, RZ, 0xc0, !PT ;  /* 0x0000ffff11117812 */ /* 0x000fe200078ec0ff */
[----:B----4-:R-:W-:Y:S01]  /*4a80*/  @!P2 FADD.FTZ R241, -R241, -RZ ;  /* 0x800000fff1f1a221 */ /* 0x010fe20000010100 */
[----:B------:R-:W-:Y:S01]  /*4a90*/  LOP3.LUT R5, R5, 0xff, RZ, 0xc0, !PT ;  /* 0x000000ff05057812 */ /* 0x000fe200078ec0ff */
[----:B--2---:R-:W-:Y:S01]  /*4aa0*/  @!P6 FADD.FTZ R165, -R165, -RZ ;  /* 0x800000ffa5a5e221 */ /* 0x004fe20000010100 */
[----:B------:R-:W-:Y:S02]  /*4ab0*/  ISETP.LE.U32.AND P4, PT, R17, UR22, PT ;  /* 0x0000001611007c0c */ /* 0x000fe4000bf83070 */
[----:B------:R-:W-:Y:S02]  /*4ac0*/  SHF.R.U32.HI R4, RZ, 0x8, R4 ;  /* 0x00000008ff047819 */ /* 0x000fe40000011604 */
[----:B------:R-:W-:Y:S01]  /*4ad0*/  ISETP.LE.U32.AND P2, PT, R5, UR22, PT ;  /* 0x0000001605007c0c */ /* 0x000fe2000bf43070 */
[----:B-1----:R-:W-:Y:S01]  /*4ae0*/  @!P3 FADD.FTZ R166, -R166, -RZ ;  /* 0x800000ffa6a6b221 */ /* 0x002fe20000010100 */
[----:B------:R-:W-:Y:S02]  /*4af0*/  F2FP.RELU.BF16.F32.PACK_AB R5, R226, R225 ;  /* 0x000000e1e205723e */ /* 0x000fe400000018ff */
[----:B------:R-:W-:Y:S02]  /*4b00*/  @P5 FSEL R32, R32, -INF , !P0 ;  /* 0xff80000020205808 */ /* 0x000fe40004000000 */
[----:B------:R-:W-:Y:S01]  /*4b10*/  LOP3.LUT R4, R4, 0xffff, RZ, 0xc0, !PT ;  /* 0x0000ffff04047812 */ /* 0x000fe200078ec0ff */
[----:B------:R1:W-:Y:S01]  /*4b20*/  STS [R191+0x19400], R5 ;  /* 0x01940005bf007388 */ /* 0x0003e20000000800 */
[----:B------:R-:W-:Y:S01]  /*4b30*/  @P5 FSEL R28, R28, -INF , !P0 ;  /* 0xff8000001c1c5808 */ /* 0x000fe20004000000 */
[--C-:B------:R-:W-:Y:S01]  /*4b40*/  FFMA.FTZ R32, R32, UR21, -R134.reuse ;  /* 0x0000001520207c23 */ /* 0x100fe20008010886 */
[----:B------:R-:W-:Y:S01]  /*4b50*/  @P5 FSEL R30, R30, -INF , !P0 ;  /* 0xff8000001e1e5808 */ /* 0x000fe20004000000 */
[----:B------:R-:W-:Y:S01]  /*4b60*/  FFMA.FTZ R134, R33, UR21, -R134 ;  /* 0x0000001521867c23 */ /* 0x000fe20008010886 */
[----:B------:R-:W-:Y:S01]  /*4b70*/  @P5 FSEL R34, R34, -INF , !P0 ;  /* 0xff80000022225808 */ /* 0x000fe20004000000 */
[----:B------:R-:W-:Y:S01]  /*4b80*/  @!P4 FADD.FTZ R232, -R232, -RZ ;  /* 0x800000ffe8e8c221 */ /* 0x000fe20000010100 */
[----:B------:R-:W-:Y:S01]  /*4b90*/  ISETP.LE.U32.AND P0, PT, R4, UR22, PT ;  /* 0x0000001604007c0c */ /* 0x000fe2000bf03070 */
[----:B------:R-:W2:Y:S01]  /*4ba0*/  MUFU.EX2 R247, R134 ;  /* 0x0000008600f77308 */ /* 0x000ea20000000800 */
[----:B------:R-:W-:Y:S01]  /*4bb0*/  SHF.R.U32.HI R10, RZ, 0x8, R10 ;  /* 0x00000008ff0a7819 */ /* 0x000fe2000001160a */
[----:B------:R-:W-:Y:S01]  /*4bc0*/  @!P2 FADD.FTZ R243, -R243, -RZ ;  /* 0x800000fff3f3a221 */ /* 0x000fe20000010100 */
[----:B------:R-:W-:Y:S01]  /*4bd0*/  LOP3.LUT R139, R144, 0xff, RZ, 0xc0, !PT ;  /* 0x000000ff908b7812 */ /* 0x000fe200078ec0ff */
[--C-:B------:R-:W-:Y:S01]  /*4be0*/  FFMA.FTZ R34, R34, UR21, -R133.reuse ;  /* 0x0000001522227c23 */ /* 0x100fe20008010885 */
[----:B------:R-:W-:Y:S01]  /*4bf0*/  F2FP.RELU.BF16.F32.PACK_AB R6, R224, R182 ;  /* 0x000000b6e006723e */ /* 0x000fe200000018ff */
[----:B------:R-:W-:Y:S01]  /*4c00*/  FFMA.FTZ R133, R35, UR21, -R133 ;  /* 0x0000001523857c23 */ /* 0x000fe20008010885 */
[----:B------:R-:W-:Y:S03]  /*4c10*/  LOP3.LUT R4, R8, 0xffff, RZ, 0xc0, !PT ;  /* 0x0000ffff08047812 */ /* 0x000fe600078ec0ff */
[----:B------:R-:W4:Y:S01]  /*4c20*/  MUFU.EX2 R246, R32 ;  /* 0x0000002000f67308 */ /* 0x000f220000000800 */
[----:B------:R-:W-:Y:S01]  /*4c30*/  LOP3.LUT R10, R10, 0xffff, RZ, 0xc0, !PT ;  /* 0x0000ffff0a0a7812 */ /* 0x000fe200078ec0ff */
[----:B------:R3:W-:Y:S01]  /*4c40*/  STS [R191+0x19000], R6 ;  /* 0x01900006bf007388 */ /* 0x0007e20000000800 */
[----:B------:R-:W-:Y:S01]  /*4c50*/  ISETP.LE.U32.AND P1, PT, R139, UR22, PT ;  /* 0x000000168b007c0c */ /* 0x000fe2000bf23070 */
[----:B------:R-:W-:Y:S01]  /*4c60*/  @!P0 FADD.FTZ R240, -R240, -RZ ;  /* 0x800000fff0f08221 */ /* 0x000fe20000010100 */
[----:B------:R-:W-:Y:S01]  /*4c70*/  ISETP.LE.U32.AND P4, PT, R142, UR22, PT ;  /* 0x000000168e007c0c */ /* 0x000fe2000bf83070 */
[--C-:B------:R-:W-:Y:S01]  /*4c80*/  FFMA.FTZ R28, R28, UR21, -R135.reuse ;  /* 0x000000151c1c7c23 */ /* 0x100fe20008010887 */
[----:B------:R-:W-:Y:S03]  /*4c90*/  SHF.R.U32.HI R4, RZ, 0x8, R4 ;  /* 0x00000008ff047819 */ /* 0x000fe60000011604 */
[----:B------:R-:W-:Y:S01]  /*4ca0*/  MUFU.EX2 R249, R34 ;  /* 0x0000002200f97308 */ /* 0x000fe20000000800 */
[----:B------:R-:W-:Y:S01]  /*4cb0*/  ISETP.LE.U32.AND P2, PT, R10, UR22, PT ;  /* 0x000000160a007c0c */ /* 0x000fe2000bf43070 */
[--C-:B------:R-:W-:Y:S01]  /*4cc0*/  FFMA.FTZ R30, R30, UR21, -R132.reuse ;  /* 0x000000151e1e7c23 */ /* 0x100fe20008010884 */
[----:B------:R-:W-:Y:S01]  /*4cd0*/  LOP3.LUT R4, R4, 0xffff, RZ, 0xc0, !PT ;  /* 0x0000ffff04047812 */ /* 0x000fe200078ec0ff */
[----:B------:R-:W-:Y:S01]  /*4ce0*/  FFMA.FTZ R135, R29, UR21, -R135 ;  /* 0x000000151d877c23 */ /* 0x000fe20008010887 */
[----:B------:R-:W-:Y:S01]  /*4cf0*/  F2FP.RELU.BF16.F32.PACK_AB R7, R230, R229 ;  /* 0x000000e5e607723e */ /* 0x000fe200000018ff */
[----:B------:R-:W-:Y:S01]  /*4d00*/  FFMA.FTZ R132, R31, UR21, -R132 ;  /* 0x000000151f847c23 */ /* 0x000fe20008010884 */
[----:B------:R-:W-:Y:S01]  /*4d10*/  ISETP.LE.U32.AND P0, PT, R4, UR22, PT ;  /* 0x0000001604007c0c */ /* 0x000fe2000bf03070 */
[----:B------:R-:W-:Y:S01]  /*4d20*/  @!P1 FADD.FTZ R235, -R235, -RZ ;  /* 0x800000ffebeb9221 */ /* 0x000fe20000010100 */
[----:B------:R-:W-:Y:S01]  /*4d30*/  SHF.R.U32.HI R4, RZ, 0x8, R11 ;  /* 0x00000008ff047819 */ /* 0x000fe2000001160b */
[----:B------:R-:W-:Y:S01]  /*4d40*/  @!P4 FADD.FTZ R236, -R236, -RZ ;  /* 0x800000ffececc221 */ /* 0x000fe20000010100 */
[----:B------:R-:W-:Y:S01]  /*4d50*/  ISETP.LE.U32.AND P1, PT, R138, UR22, PT ;  /* 0x000000168a007c0c */ /* 0x000fe2000bf23070 */
[----:B------:R-:W4:Y:S01]  /*4d60*/  MUFU.EX2 R250, R133 ;  /* 0x0000008500fa7308 */ /* 0x000f220000000800 */
[----:B------:R-:W-:Y:S01]  /*4d70*/  LOP3.LUT R4, R4, 0xffff, RZ, 0xc0, !PT ;  /* 0x0000ffff04047812 */ /* 0x000fe200078ec0ff */
[----:B--2---:R-:W-:Y:S01]  /*4d80*/  @!P2 FADD.FTZ R247, -R247, -RZ ;  /* 0x800000fff7f7a221 */ /* 0x004fe20000010100 */
[----:B-1----:R-:W-:Y:S02]  /*4d90*/  F2FP.RELU.BF16.F32.PACK_AB R5, R236, R235 ;  /* 0x000000ebec05723e */ /* 0x002fe400000018ff */
[----:B------:R-:W-:Y:S02]  /*4da0*/  ISETP.LE.U32.AND P2, PT, R4, UR22, PT ;  /* 0x0000001604007c0c */ /* 0x000fe4000bf43070 */
[----:B------:R-:W-:Y:S01]  /*4db0*/  F2FP.RELU.BF16.F32.PACK_AB R4, R238, R237 ;  /* 0x000000edee04723e */ /* 0x000fe200000018ff */
[----:B------:R1:W-:Y:S01]  /*4dc0*/  STS [R195+0x19000], R5 ;  /* 0x01900005c3007388 */ /* 0x0003e20000000800 */
[----:B---3--:R-:W-:Y:S01]  /*4dd0*/  F2FP.RELU.BF16.F32.PACK_AB R6, R228, R227 ;  /* 0x000000e3e406723e */ /* 0x008fe200000018ff */
[----:B------:R-:W-:Y:S01]  /*4de0*/  MUFU.EX2 R244, R28 ;  /* 0x0000001c00f47308 */ /* 0x000fe20000000800 */
[----:B------:R-:W-:Y:S01]  /*4df0*/  SHF.R.U32.HI R8, RZ, 0x18, R8 ;  /* 0x00000018ff087819 */ /* 0x000fe20000011608 */
[----:B------:R2:W-:Y:S01]  /*4e00*/  STS [R195+0x19400], R4 ;  /* 0x01940004c3007388 */ /* 0x0005e20000000800 */
[----:B----4-:R-:W-:Y:S01]  /*4e10*/  @!P1 FADD.FTZ R246, -R246, -RZ ;  /* 0x800000fff6f69221 */ /* 0x010fe20000010100 */
[----:B------:R-:W-:Y:S01]  /*4e20*/  LOP3.LUT R9, R9, 0xff, RZ, 0xc0, !PT ;  /* 0x000000ff09097812 */ /* 0x000fe200078ec0ff */
[----:B------:R-:W-:Y:S01]  /*4e30*/  @!P0 FADD.FTZ R167, -R167, -RZ ;  /* 0x800000ffa7a78221 */ /* 0x000fe20000010100 */
[----:B------:R3:W-:Y:S01]  /*4e40*/  STS [R191+0x1a400], R7 ;  /* 0x01a40007bf007388 */ /* 0x0007e20000000800 */
[----:B------:R-:W-:Y:S03]  /*4e50*/  ISETP.LE.U32.AND P6, PT, R8, UR22, PT ;  /* 0x0000001608007c0c */ /* 0x000fe6000bfc3070 */
[----:B------:R-:W4:Y:S01]  /*4e60*/  MUFU.EX2 R245, R135 ;  /* 0x0000008700f57308 */ /* 0x000f220000000800 */
[----:B------:R-:W-:Y:S01]  /*4e70*/  F2FP.RELU.BF16.F32.PACK_AB R8, R232, R231 ;  /* 0x000000e7e808723e */ /* 0x000fe200000018ff */
[----:B------:R3:W-:Y:S01]  /*4e80*/  STS [R191+0x1a000], R6 ;  /* 0x01a00006bf007388 */ /* 0x0007e20000000800 */
[----:B------:R-:W-:Y:S02]  /*4e90*/  ISETP.LE.U32.AND P4, PT, R137, UR22, PT ;  /* 0x0000001689007c0c */ /* 0x000fe4000bf83070 */
[----:B------:R-:W-:Y:S01]  /*4ea0*/  LOP3.LUT R12, R12, 0xff, RZ, 0xc0, !PT ;  /* 0x000000ff0c0c7812 */ /* 0x000fe200078ec0ff */
[----:B------:R3:W-:Y:S01]  /*4eb0*/  STS [R195+0x1a000], R8 ;  /* 0x01a00008c3007388 */ /* 0x0007e20000000800 */
[----:B------:R-:W-:Y:S03]  /*4ec0*/  ISETP.LE.U32.AND P3, PT, R14, UR22, PT ;  /* 0x000000160e007c0c */ /* 0x000fe6000bf63070 */
[----:B------:R-:W3:Y:S01]  /*4ed0*/  MUFU.EX2 R248, R30 ;  /* 0x0000001e00f87308 */ /* 0x000ee20000000800 */
[----:B------:R-:W-:Y:S02]  /*4ee0*/  ISETP.LE.U32.AND P0, PT, R13, UR22, PT ;  /* 0x000000160d007c0c */ /* 0x000fe4000bf03070 */
[----:B------:R-:W-:Y:S01]  /*4ef0*/  ISETP.LE.U32.AND P1, PT, R12, UR22, PT ;  /* 0x000000160c007c0c */ /* 0x000fe2000bf23070 */
[----:B------:R-:W-:Y:S01]  /*4f00*/  @!P6 FADD.FTZ R242, -R242, -RZ ;  /* 0x800000fff2f2e221 */ /* 0x000fe20000010100 */
[----:B------:R-:W-:Y:S02]  /*4f10*/  ISETP.LE.U32.AND P6, PT, R9, UR22, PT ;  /* 0x0000001609007c0c */ /* 0x000fe4000bfc3070 */
[----:B-1----:R-:W-:Y:S03]  /*4f20*/  F2FP.RELU.BF16.F32.PACK_AB R5, R165, R241 ;  /* 0x000000f1a505723e */ /* 0x002fe600000018ff */
[----:B------:R-:W1:Y:S01]  /*4f30*/  MUFU.EX2 R251, R132 ;  /* 0x0000008400fb7308 */ /* 0x000e620000000800 */
[----:B------:R-:W-:Y:S01]  /*4f40*/  @!P4 FADD.FTZ R250, -R250, -RZ ;  /* 0x800000fffafac221 */ /* 0x000fe20000010100 */
[----:B----4-:R-:W-:Y:S01]  /*4f50*/  @!P2 FADD.FTZ R245, -R245, -RZ ;  /* 0x800000fff5f5a221 */ /* 0x010fe20000010100 */
[----:B--2---:R-:W-:Y:S01]  /*4f60*/  F2FP.RELU.BF16.F32.PACK_AB R4, R247, R246 ;  /* 0x000000f6f704723e */ /* 0x004fe200000018ff */
[----:B------:R-:W-:Y:S01]  /*4f70*/  @!P3 FADD.FTZ R244, -R244, -RZ ;  /* 0x800000fff4f4b221 */ /* 0x000fe20000010100 */
[----:B------:R-:W-:Y:S02]  /*4f80*/  FSETP.GE.FTZ.AND P2, PT, R239, RZ, PT ;  /* 0x000000ffef00720b */ /* 0x000fe40003f56000 */
[----:B---3--:R-:W-:Y:S01]  /*4f90*/  F2FP.RELU.BF16.F32.PACK_AB R7, R233, R234 ;  /* 0x000000eae907723e */ /* 0x008fe200000018ff */
[----:B------:R-:W-:Y:S01]  /*4fa0*/  @!P1 FADD.FTZ R248, -R248, -RZ ;  /* 0x800000fff8f89221 */ /* 0x000fe20000010100 */
[----:B------:R-:W-:Y:S01]  /*4fb0*/  @!P6 FADD.FTZ R249, -R249, -RZ ;  /* 0x800000fff9f9e221 */ /* 0x000fe20000010100 */
[----:B------:R-:W-:Y:S02]  /*4fc0*/  F2FP.RELU.BF16.F32.PACK_AB R6, R240, R239 ;  /* 0x000000eff006723e */ /* 0x000fe400000018ff */
[----:B------:R2:W-:Y:S01]  /*4fd0*/  STS [R195+0x1a400], R7 ;  /* 0x01a40007c3007388 */ /* 0x0005e20000000800 */
[----:B------:R-:W-:Y:S02]  /*4fe0*/  FSETP.GE.FTZ.AND P6, PT, R224, RZ, PT ;  /* 0x000000ffe000720b */ /* 0x000fe40003fd6000 */
[----:B------:R-:W-:Y:S01]  /*4ff0*/  F2FP.RELU.BF16.F32.PACK_AB R8, R167, R166 ;  /* 0x000000a6a708723e */ /* 0x000fe200000018ff */
[----:B------:R3:W-:Y:S01]  /*5000*/  STS [R193+0x19000], R6 ;  /* 0x01900006c1007388 */ /* 0x0007e20000000800 */
[----:B-1----:R-:W-:Y:S01]  /*5010*/  @!P0 FADD.FTZ R251, -R251, -RZ ;  /* 0x800000fffbfb8221 */ /* 0x002fe20000010100 */
[----:B------:R-:W-:Y:S02]  /*5020*/  FSETP.GE.FTZ.AND P0, PT, R182, RZ, PT ;  /* 0x000000ffb600720b */ /* 0x000fe40003f16000 */
[----:B------:R1:W-:Y:S01]  /*5030*/  STS [R193+0x19400], R5 ;  /* 0x01940005c1007388 */ /* 0x0003e20000000800 */
[----:B------:R-:W-:Y:S02]  /*5040*/  FSETP.GE.FTZ.AND P1, PT, R240, RZ, PT ;  /* 0x000000fff000720b */ /* 0x000fe40003f36000 */
[----:B------:R-:W-:Y:S01]  /*5050*/  FSETP.GE.FTZ.AND P4, PT, R235, RZ, PT ;  /* 0x000000ffeb00720b */ /* 0x000fe20003f96000 */
[----:B------:R4:W-:Y:S01]  /*5060*/  STS [R196+0x19000], R4 ;  /* 0x01900004c4007388 */ /* 0x0009e20000000800 */
[----:B------:R-:W-:Y:S02]  /*5070*/  FSETP.GE.FTZ.AND P3, PT, R236, RZ, PT ;  /* 0x000000ffec00720b */ /* 0x000fe40003f76000 */
[----:B--2---:R-:W-:Y:S02]  /*5080*/  F2FP.RELU.BF16.F32.PACK_AB R7, R242, R243 ;  /* 0x000000f3f207723e */ /* 0x004fe400000018ff */
[----:B---3--:R-:W-:Y:S02]  /*5090*/  F2FP.RELU.BF16.F32.PACK_AB R6, R250, R249 ;  /* 0x000000f9fa06723e */ /* 0x008fe400000018ff */
[----:B-1----:R-:W-:Y:S03]  /*50a0*/  F2FP.RELU.BF16.F32.PACK_AB R5, R245, R244 ;  /* 0x000000f4f505723e */ /* 0x002fe600000018ff */
[----:B------:R-:W-:Y:S01]  /*50b0*/  STS [R196+0x19400], R6 ;  /* 0x01940006c4007388 */ /* 0x000fe20000000800 */
[----:B----4-:R-:W-:Y:S03]  /*50c0*/  F2FP.RELU.BF16.F32.PACK_AB R4, R251, R248 ;  /* 0x000000f8fb04723e */ /* 0x010fe600000018ff */
[----:B------:R-:W-:Y:S04]  /*50d0*/  STS [R193+0x1a000], R8 ;  /* 0x01a00008c1007388 */ /* 0x000fe80000000800 */
[----:B------:R-:W-:Y:S04]  /*50e0*/  STS [R193+0x1a400], R7 ;  /* 0x01a40007c1007388 */ /* 0x000fe80000000800 */
[----:B------:R-:W-:Y:S04]  /*50f0*/  STS [R196+0x1a000], R5 ;  /* 0x01a00005c4007388 */ /* 0x000fe80000000800 */
[----:B------:R1:W-:Y:S04]  /*5100*/  STS [R196+0x1a400], R4 ;  /* 0x01a40004c4007388 */ /* 0x0003e80000000800 */
[----:B------:R-:W-:Y:S08]  /*5110*/  LDSM.16.M88.4 R32, [R0+UR6+0x6000] ;  /* 0x006000060020783b */ /* 0x000ff00008000200 */
[----:B------:R-:W2:Y:S08]  /*5120*/  LDSM.16.M88.4 R16, [R178+UR6+0xf000] ;  /* 0x00f00006b210783b */ /* 0x000eb00008000200 */
[----:B------:R-:W3:Y:S01]  /*5130*/  LDSM.16.M88.4 R28, [R0+UR6+0x6800] ;  /* 0x00680006001c783b */ /* 0x000ee20008000200 */
[----:B-1----:R-:W-:Y:S07]  /*5140*/  IMAD.U32 R4, RZ, RZ, UR6 ;  /* 0x00000006ff047e24 */ /* 0x002fee000f8e00ff */
[----:B------:R-:W1:Y:S01]  /*5150*/  LDSM.16.M88.4 R132, [R178+UR6+0xf400] ;  /* 0x00f40006b284783b */ /* 0x000e620008000200 */
[----:B------:R-:W-:Y:S05]  /*5160*/  IADD3 R4, R0, 0x6000, R4 ;  /* 0x0000600000047810 */ /* 0x000fea0007ffe004 */
[----:B------:R-:W-:Y:S02]  /*5170*/  IMAD.IADD R164, R4, 0x1, R176 ;  /* 0x0000000104a47824 */ /* 0x000fe400078e02b0 */
[----:B------:R-:W-:Y:S08]  /*5180*/  LDSM.16.M88.4 R140, [R177+0x6000] ;  /* 0x00600000b18c783b */ /* 0x000ff00000000200 */
[----:B------:R-:W4:Y:S01]  /*5190*/  LDSM.16.M88.4 R136, [R164] ;  /* 0x00000000a488783b */ /* 0x000f220000000200 */
[-C--:B--2---:R-:W-:Y:S07]  /*51a0*/  HMMA.16816.F32.BF16 R4, R32, R16.reuse, RZ ;  /* 0x000000102004723c */ /* 0x084fee00000418ff */
[----:B------:R-:W2:Y:S01]  /*51b0*/  LDSM.16.M88.4 R144, [R164+0x800] ;  /* 0x00080000a490783b */ /* 0x000ea20000000200 */
[C---:B---3--:R-:W-:Y:S07]  /*51c0*/  HMMA.16816.F32.BF16 R8, R28.reuse, R16, RZ ;  /* 0x000000101c08723c */ /* 0x048fee00000418ff */
[----:B------:R-:W3:Y:S01]  /*51d0*/  LDSM.16.M88.4 R148, [R177+0x6400] ;  /* 0x00640000b194783b */ /* 0x000ee20000000200 */
[-C--:B------:R-:W-:Y:S07]  /*51e0*/  HMMA.16816.F32.BF16 R12, R28, R18.reuse, RZ ;  /* 0x000000121c0c723c */ /* 0x080fee00000418ff */
[----:B------:R-:W-:Y:S01]  /*51f0*/  LDSM.16.M88.4 R152, [R0+UR6+0x7000] ;  /* 0x007000060098783b */ /* 0x000fe20008000200 */
[C---:B------:R-:W-:Y:S07]  /*5200*/  HMMA.16816.F32.BF16 R16, R32.reuse, R18, RZ ;  /* 0x000000122010723c */ /* 0x040fee00000418ff */
[----:B------:R-:W3:Y:S01]  /*5210*/  LDSM.16.M88.4 R156, [R178+UR6+0x11000] ;  /* 0x01100006b29c783b */ /* 0x000ee20008000200 */
[-C--:B-1----:R-:W-:Y:S06]  /*5220*/  HMMA.16816.F32.BF16 R20, R32, R132.reuse, RZ ;  /* 0x000000842014723c */ /* 0x082fec00000418ff */
[C---:B------:R-:W-:Y:S01]  /*5230*/  HMMA.16816.F32.BF16 R24, R28.reuse, R132, RZ ;  /* 0x000000841c18723c */ /* 0x040fe200000418ff */
[----:B------:R-:W1:Y:S05]  /*5240*/  LDSM.16.M88.4 R160, [R0+UR6+0x7800] ;  /* 0x0078000600a0783b */ /* 0x000e6a0008000200 */
[-C--:B------:R-:W-:Y:S06]  /*5250*/  HMMA.16816.F32.BF16 R28, R28, R134.reuse, RZ ;  /* 0x000000861c1c723c */ /* 0x080fec00000418ff */
[----:B------:R-:W-:Y:S01]  /*5260*/  HMMA.16816.F32.BF16 R32, R32, R134, RZ ;  /* 0x000000862020723c */ /* 0x000fe200000418ff */
[----:B------:R-:W1:Y:S05]  /*5270*/  LDSM.16.M88.4 R132, [R178+UR6+0x11400] ;  /* 0x01140006b284783b */ /* 0x000e6a0008000200 */
[-C--:B----4-:R-:W-:Y:S06]  /*5280*/  HMMA.16816.F32.BF16 R4, R136, R140.reuse, R4 ;  /* 0x0000008c8804723c */ /* 0x090fec0000041804 */
[C---:B--2---:R-:W-:Y:S06]  /*5290*/  HMMA.16816.F32.BF16 R8, R144.reuse, R140, R8 ;  /* 0x0000008c9008723c */ /* 0x044fec0000041808 */
        /* <DEDUP_REMOVED lines=8> */
[----:B------:R-:W2:Y:S03]  /*5320*/  LDSM.16.M88.4 R136, [R164+0x1000] ;  /* 0x00100000a488783b */ /* 0x000ea60000000200 */
[-C--:B------:R-:W-:Y:S05]  /*5330*/  HMMA.16816.F32.BF16 R4, R152, R156.reuse, R4 ;  /* 0x0000009c9804723c */ /* 0x080fea0000041804 */
[----:B------:R-:W3:Y:S01]  /*5340*/  LDSM.16.M88.4 R148, [R177+0x8400] ;  /* 0x00840000b194783b */ /* 0x000ee20000000200 */
[C---:B-1----:R-:W-:Y:S06]  /*5350*/  HMMA.16816.F32.BF16 R8, R160.reuse, R156, R8 ;  /* 0x0000009ca008723c */ /* 0x042fec0000041808 */
[-C--:B------:R-:W-:Y:S06]  /*5360*/  HMMA.16816.F32.BF16 R12, R160, R158.reuse, R12 ;  /* 0x0000009ea00c723c */ /* 0x080fec000004180c */
[C---:B------:R-:W-:Y:S01]  /*5370*/  HMMA.16816.F32.BF16 R16, R152.reuse, R158, R16 ;  /* 0x0000009e9810723c */ /* 0x040fe20000041810 */
[----:B------:R-:W-:Y:S05]  /*5380*/  LDSM.16.M88.4 R156, [R0+UR6+0x8000] ;  /* 0x00800006009c783b */ /* 0x000fea0008000200 */
[-C--:B------:R-:W-:Y:S06]  /*5390*/  HMMA.16816.F32.BF16 R20, R152, R132.reuse, R20 ;  /* 0x000000849814723c */ /* 0x080fec0000041814 */
[C---:B------:R-:W-:Y:S06]  /*53a0*/  HMMA.16816.F32.BF16 R24, R160.reuse, R132, R24 ;  /* 0x00000084a018723c */ /* 0x040fec0000041818 */
[-C--:B------:R-:W-:Y:S01]  /*53b0*/  HMMA.16816.F32.BF16 R28, R160, R134.reuse, R28 ;  /* 0x00000086a01c723c */ /* 0x080fe2000004181c */
[----:B------:R-:W1:Y:S05]  /*53c0*/  LDSM.16.M88.4 R160, [R178+UR6+0x13000] ;  /* 0x01300006b2a0783b */ /* 0x000e6a0008000200 */
[----:B------:R-:W-:Y:S03]  /*53d0*/  HMMA.16816.F32.BF16 R32, R152, R134, R32 ;  /* 0x000000869820723c */ /* 0x000fe60000041820 */
[----:B------:R-:W4:Y:S03]  /*53e0*/  LDSM.16.M88.4 R132, [R0+UR6+0x8800] ;  /* 0x008800060084783b */ /* 0x000f260008000200 */
[-C--:B--2---:R-:W-:Y:S05]  /*53f0*/  HMMA.16816.F32.BF16 R4, R136, R140.reuse, R4 ;  /* 0x0000008c8804723c */ /* 0x084fea0000041804 */
[----:B------:R-:W-:Y:S01]  /*5400*/  LDSM.16.M88.4 R152, [R177+0xa000] ;  /* 0x00a00000b198783b */ /* 0x000fe20000000200 */
[C---:B------:R-:W-:Y:S06]  /*5410*/  HMMA.16816.F32.BF16 R8, R144.reuse, R140, R8 ;  /* 0x0000008c9008723c */ /* 0x040fec0000041808 */
[-C--:B------:R-:W-:Y:S06]  /*5420*/  HMMA.16816.F32.BF16 R12, R144, R142.reuse, R12 ;  /* 0x0000008e900c723c */ /* 0x080fec000004180c */
[C---:B------:R-:W-:Y:S01]  /*5430*/  HMMA.16816.F32.BF16 R16, R136.reuse, R142, R16 ;  /* 0x0000008e8810723c */ /* 0x040fe20000041810 */
[----:B------:R-:W2:Y:S05]  /*5440*/  LDSM.16.M88.4 R140, [R178+UR6+0x13400] ;  /* 0x01340006b28c783b */ /* 0x000eaa0008000200 */
[-C--:B---3--:R-:W-:Y:S06]  /*5450*/  HMMA.16816.F32.BF16 R20, R136, R148.reuse, R20 ;  /* 0x000000948814723c */ /* 0x088fec0000041814 */
[C---:B------:R-:W-:Y:S06]  /*5460*/  HMMA.16816.F32.BF16 R24, R144.reuse, R148, R24 ;  /* 0x000000949018723c */ /* 0x040fec0000041818 */
[-C--:B------:R-:W-:Y:S01]  /*5470*/  HMMA.16816.F32.BF16 R28, R144, R150.reuse, R28 ;  /* 0x00000096901c723c */ /* 0x080fe2000004181c */
[----:B------:R-:W3:Y:S05]  /*5480*/  LDSM.16.M88.4 R144, [R164+0x2000] ;  /* 0x00200000a490783b */ /* 0x000eea0000000200 */
[----:B------:R-:W-:Y:S03]  /*5490*/  HMMA.16816.F32.BF16 R32, R136, R150, R32 ;  /* 0x000000968820723c */ /* 0x000fe60000041820 */
[----:B------:R-:W3:Y:S03]  /*54a0*/  LDSM.16.M88.4 R136, [R164+0x2800] ;  /* 0x00280000a488783b */ /* 0x000ee60000000200 */
[-C--:B-1----:R-:W-:Y:S05]  /*54b0*/  HMMA.16816.F32.BF16 R4, R156, R160.reuse, R4 ;  /* 0x000000a09c04723c */ /* 0x082fea0000041804 */
[----:B------:R-:W1:Y:S01]  /*54c0*/  LDSM.16.M88.4 R148, [R177+0xa400] ;  /* 0x00a40000b194783b */ /* 0x000e620000000200 */
[C---:B----4-:R-:W-:Y:S06]  /*54d0*/  HMMA.16816.F32.BF16 R8, R132.reuse, R160, R8 ;  /* 0x000000a08408723c */ /* 0x050fec0000041808 */
        /* <DEDUP_REMOVED lines=10> */
[-C--:B-1----:R-:W-:Y:S05]  /*5580*/  HMMA.16816.F32.BF16 R20, R144, R148.reuse, R20 ;  /* 0x000000949014723c */ /* 0x082fea0000041814 */
[----:B------:R-:W-:Y:S01]  /*5590*/  FADD.FTZ R4, -R171, R4 ;  /* 0x00000004ab047221 */ /* 0x000fe20000010100 */
[C---:B------:R-:W-:Y:S05]  /*55a0*/  HMMA.16816.F32.BF16 R24, R136.reuse, R148, R24 ;  /* 0x000000948818723c */ /* 0x040fea0000041818 */
[-C--:B------:R-:W-:Y:S01]  /*55b0*/  FSEL R4, R4, R171.reuse, P0 ;  /* 0x000000ab04047208 */ /* 0x080fe20000000000 */
[-C--:B------:R-:W-:Y:S03]  /*55c0*/  HMMA.16816.F32.BF16 R28, R136, R150.reuse, R28 ;  /* 0x00000096881c723c */ /* 0x080fe6000004181c */
[----:B------:R-:W-:Y:S02]  /*55d0*/  FSETP.GE.FTZ.AND P0, PT, R247, RZ, PT ;  /* 0x000000fff700720b */ /* 0x000fe40003f16000 */
[----:B------:R-:W-:Y:S01]  /*55e0*/  FADD.FTZ R5, -R171, R5 ;  /* 0x00000005ab057221 */ /* 0x000fe20000010100 */
[----:B------:R-:W-:Y:S05]  /*55f0*/  HMMA.16816.F32.BF16 R32, R144, R150, R32 ;  /* 0x000000969020723c */ /* 0x000fea0000041820 */
[-C--:B------:R-:W-:Y:S01]  /*5600*/  FSEL R5, R5, R171.reuse, P6 ;  /* 0x000000ab05057208 */ /* 0x080fe20003000000 */
[C---:B------:R-:W-:Y:S01]  /*5610*/  FADD.FTZ R20, -R171.reuse, R20 ;  /* 0x00000014ab147221 */ /* 0x040fe20000010100 */
[----:B------:R-:W-:Y:S01]  /*5620*/  ISETP.GE.AND P6, PT, R214, 0x1, PT ;  /* 0x00000001d600780c */ /* 0x000fe20003fc6270 */
[C---:B------:R-:W-:Y:S03]  /*5630*/  FADD.FTZ R21, -R171.reuse, R21 ;  /* 0x00000015ab157221 */ /* 0x040fe60000010100 */
[-C--:B------:R-:W-:Y:S01]  /*5640*/  FSEL R20, R20, R171.reuse, P2 ;  /* 0x000000ab14147208 */ /* 0x080fe20001000000 */
[----:B------:R-:W-:Y:S01]  /*5650*/  FADD.FTZ R16, -R171, R16 ;  /* 0x00000010ab107221 */ /* 0x000fe20000010100 */
[-C--:B------:R-:W-:Y:S01]  /*5660*/  FSEL R21, R21, R171.reuse, P1 ;  /* 0x000000ab15157208 */ /* 0x080fe20000800000 */
[----:B------:R-:W-:Y:S01]  /*5670*/  FADD.FTZ R17, -R171, R17 ;  /* 0x00000011ab117221 */ /* 0x000fe20000010100 */
[----:B------:R-:W-:Y:S01]  /*5680*/  FSETP.GE.FTZ.AND P1, PT, R246, RZ, PT ;  /* 0x000000fff600720b */ /* 0x000fe20003f36000 */
[----:B------:R-:W-:Y:S01]  /*5690*/  FMUL.FTZ R20, R239, R20 ;  /* 0x00000014ef147220 */ /* 0x000fe20000410000 */
[----:B------:R-:W-:Y:S01]  /*56a0*/  FSEL R16, R16, R171, P4 ;  /* 0x000000ab10107208 */ /* 0x000fe20002000000 */
[----:B------:R-:W-:Y:S01]  /*56b0*/  FMUL.FTZ R21, R240, R21 ;  /* 0x00000015f0157220 */ /* 0x000fe20000410000 */
[----:B------:R-:W-:Y:S01]  /*56c0*/  FSEL R17, R17, R171, P3 ;  /* 0x000000ab11117208 */ /* 0x000fe20001800000 */
[----:B------:R-:W-:Y:S01]  /*56d0*/  FMUL.FTZ R4, R182, R4 ;  /* 0x00000004b6047220 */ /* 0x000fe20000410000 */
[----:B------:R-:W-:Y:S01]  /*56e0*/  FMUL.FTZ R5, R224, R5 ;  /* 0x00000005e0057220 */ /* 0x000fe20000410000 */
[----:B------:R-:W-:Y:S01]  /*56f0*/  FMUL.FTZ R16, R235, R16 ;  /* 0x00000010eb107220 */ /* 0x000fe20000410000 */
[----:B------:R-:W-:Y:S01]  /*5700*/  F2FP.BF16.F32.PACK_AB R20, R21, R20 ;  /* 0x000000141514723e */ /* 0x000fe200000010ff */
[----:B------:R-:W-:Y:S01]  /*5710*/  FADD.FTZ R32, -R171, R32 ;  /* 0x00000020ab207221 */ /* 0x000fe20000010100 */
[----:B------:R-:W-:Y:S01]  /*5720*/  FMUL.FTZ R17, R236, R17 ;  /* 0x00000011ec117220 */ /* 0x000fe20000410000 */
[----:B------:R-:W-:Y:S01]  /*5730*/  F2FP.BF16.F32.PACK_AB R4, R5, R4 ;  /* 0x000000040504723e */ /* 0x000fe200000010ff */
[C---:B------:R-:W-:Y:S01]  /*5740*/  FADD.FTZ R6, -R170.reuse, R6 ;  /* 0x00000006aa067221 */ /* 0x040fe20000010100 */
[----:B------:R-:W-:Y:S01]  /*5750*/  FADD.FTZ R7, -R170, R7 ;  /* 0x00000007aa077221 */ /* 0x000fe20000010100 */
[----:B------:R-:W-:Y:S01]  /*5760*/  FSEL R32, R32, R171, P1 ;  /* 0x000000ab20207208 */ /* 0x000fe20000800000 */
[----:B------:R-:W-:Y:S01]  /*5770*/  @P0 FADD.FTZ R171, -R171, R33 ;  /* 0x00000021abab0221 */ /* 0x000fe20000010100 */
[----:B------:R-:W-:Y:S02]  /*5780*/  FSETP.GE.FTZ.AND P1, PT, R225, RZ, PT ;  /* 0x000000ffe100720b */ /* 0x000fe40003f36000 */
[----:B------:R-:W-:Y:S01]  /*5790*/  FSETP.GE.FTZ.AND P0, PT, R226, RZ, PT ;  /* 0x000000ffe200720b */ /* 0x000fe20003f16000 */
[----:B------:R-:W-:Y:S01]  /*57a0*/  FMUL.FTZ R32, R246, R32 ;  /* 0x00000020f6207220 */ /* 0x000fe20000410000 */
[----:B------:R-:W-:Y:S01]  /*57b0*/  F2FP.BF16.F32.PACK_AB R16, R17, R16 ;  /* 0x000000101110723e */ /* 0x000fe200000010ff */
[----:B------:R-:W-:Y:S01]  /*57c0*/  FMUL.FTZ R171, R247, R171 ;  /* 0x000000abf7ab7220 */ /* 0x000fe20000410000 */
[-C--:B------:R-:W-:Y:S02]  /*57d0*/  FSEL R6, R6, R170.reuse, P1 ;  /* 0x000000aa06067208 */ /* 0x080fe40000800000 */
[----:B------:R-:W-:Y:S01]  /*57e0*/  FSEL R21, R7, R170, P0 ;  /* 0x000000aa07157208 */ /* 0x000fe20000000000 */
[----:B------:R-:W-:Y:S06]  /*57f0*/  @!P6 BRA `(.L_x_847) ;  /* 0x0000000000b8e947 */ /* 0x000fec0003800000 */
[----:B------:R-:W1:Y:S01]  /*5800*/  LDC R7, c[0x0][0x240] ;  /* 0x00009000ff077b82 */ /* 0x000e620000000800 */
[----:B------:R-:W-:Y:S02]  /*5810*/  LOP3.LUT R5, R214, 0x1, RZ, 0xc0, !PT ;  /* 0x00000001d6057812 */ /* 0x000fe400078ec0ff */
[----:B------:R-:W-:Y:S02]  /*5820*/  ISETP.GE.AND P2, PT, R186, UR20, PT ;  /* 0x00000014ba007c0c */ /* 0x000fe4000bf46270 */
[----:B------:R-:W-:Y:S02]  /*5830*/  ISETP.GE.AND P1, PT, R199, UR20, PT ;  /* 0x00000014c7007c0c */ /* 0x000fe4000bf26270 */
[----:B------:R-:W-:Y:S01]  /*5840*/  ISETP.NE.U32.AND P0, PT, R5, 0x1, PT ;  /* 0x000000010500780c */ /* 0x000fe20003f05070 */
[----:B------:R-:W-:Y:S05]  /*5850*/  IMAD.MOV.U32 R5, RZ, RZ, -0x3000 ;  /* 0xffffd000ff057424 */ /* 0x000fea00078e00ff */
[----:B------:R-:W-:Y:S02]  /*5860*/  SEL R5, R5, 0x3000, !P0 ;  /* 0x0000300005057807 */ /* 0x000fe40004000000 */
[----:B------:R-:W-:Y:S03]  /*5870*/  ISETP.GE.AND P0, PT, R198, UR20, PT ;  /* 0x00000014c6007c0c */ /* 0x000fe6000bf06270 */
[--C-:B------:R-:W-:Y:S02]  /*5880*/  IMAD.IADD R213, R213, 0x1, R5.reuse ;  /* 0x00000001d5d57824 */ /* 0x100fe400078e0205 */
[--C-:B------:R-:W-:Y:S02]  /*5890*/  IMAD.IADD R208, R208, 0x1, R5.reuse ;  /* 0x00000001d0d07824 */ /* 0x100fe400078e0205 */
[----:B------:R-:W-:Y:S01]  /*58a0*/  IMAD.IADD R3, R3, 0x1, R5 ;  /* 0x0000000103037824 */ /* 0x000fe200078e0205 */
[----:B------:R2:W-:Y:S01]  /*58b0*/  @P2 STS [R213], RZ ;  /* 0x000000ffd5002388 */ /* 0x0005e20000000800 */
[----:B-1----:R-:W-:Y:S03]  /*58c0*/  IMAD.U32 R7, R7, -0x40, RZ ;  /* 0xffffffc007077824 */ /* 0x002fe600078e00ff */
[----:B------:R2:W-:Y:S02]  /*58d0*/  @P2 STS [R213+0x4], RZ ;  /* 0x000004ffd5002388 */ /* 0x0005e40000000800 */
[C---:B------:R-:W-:Y:S02]  /*58e0*/  LEA R203, P3, R7.reuse, R203, 0x1 ;  /* 0x000000cb07cb7211 */ /* 0x040fe400078608ff */
[----:B------:R2:W-:Y:S01]  /*58f0*/  @P2 STS [R213+0x8], RZ ;  /* 0x000008ffd5002388 */ /* 0x0005e20000000800 */
[----:B------:R-:W-:Y:S02]  /*5900*/  SHF.R.S32.HI R17, RZ, 0x1f, R7 ;  /* 0x0000001fff117819 */ /* 0x000fe40000011407 */
[----:B------:R-:W-:Y:S01]  /*5910*/  @!P2 IMAD.MOV.U32 R136, RZ, RZ, R203 ;  /* 0x000000ffff88a224 */ /* 0x000fe200078e00cb */
[----:B------:R2:W-:Y:S01]  /*5920*/  @P2 STS [R213+0xc], RZ ;  /* 0x00000cffd5002388 */ /* 0x0005e20000000800 */
[----:B------:R-:W-:Y:S01]  /*5930*/  LEA.HI.X R202, R7, R202, R17, 0x1, P3 ;  /* 0x000000ca07ca7211 */ /* 0x000fe200018f0c11 */
[--C-:B------:R-:W-:Y:S02]  /*5940*/  @!P1 IMAD.MOV.U32 R134, RZ, RZ, R203.reuse ;  /* 0x000000ffff869224 */ /* 0x100fe400078e00cb */
[----:B------:R-:W-:Y:S01]  /*5950*/  @!P0 IMAD.MOV.U32 R132, RZ, RZ, R203 ;  /* 0x000000ffff848224 */ /* 0x000fe200078e00cb */
[-C--:B------:R-:W-:Y:S01]  /*5960*/  @!P2 MOV R137, R202.reuse ;  /* 0x000000ca0089a202 */ /* 0x080fe20000000f00 */
[----:B------:R-:W-:Y:S01]  /*5970*/  @!P1 IMAD.MOV.U32 R135, RZ, RZ, R202 ;  /* 0x000000ffff879224 */ /* 0x000fe200078e00ca */
[----:B------:R-:W-:Y:S03]  /*5980*/  @!P0 MOV R133, R202 ;  /* 0x000000ca00858202 */ /* 0x000fe60000000f00 */
        /* <DEDUP_REMOVED lines=20> */
[----:B------:R-:W0:Y:S02]  /*5ad0*/  LDGDEPBAR ;  /* 0x00000000000079af */ /* 0x000e240000000000 */
.L_x_847:
[C---:B------:R-:W-:Y:S01]  /*5ae0*/  FADD.FTZ R18, -R170.reuse, R18 ;  /* 0x00000012aa127221 */ /* 0x040fe20000010100 */
[----:B------:R-:W-:Y:S01]  /*5af0*/  FSETP.GE.FTZ.AND P0, PT, R237, RZ, PT ;  /* 0x000000ffed00720b */ /* 0x000fe20003f16000 */
[----:B------:R1:W-:Y:S01]  /*5b00*/  STS [R191+0x15000], R4 ;  /* 0x01500004bf007388 */ /* 0x0003e20000000800 */
[C---:B------:R-:W-:Y:S01]  /*5b10*/  FADD.FTZ R23, -R170.reuse, R23 ;  /* 0x00000017aa177221 */ /* 0x040fe20000010100 */
[----:B------:R-:W-:Y:S01]  /*5b20*/  FSETP.GE.FTZ.AND P1, PT, R165, RZ, PT ;  /* 0x000000ffa500720b */ /* 0x000fe20003f36000 */
[----:B------:R-:W-:Y:S01]  /*5b30*/  FADD.FTZ R19, -R170, R19 ;  /* 0x00000013aa137221 */ /* 0x000fe20000010100 */
[-C--:B------:R-:W-:Y:S01]  /*5b40*/  FSEL R18, R18, R170.reuse, P0 ;  /* 0x000000aa12127208 */ /* 0x080fe20000000000 */
[----:B------:R-:W-:Y:S01]  /*5b50*/  FADD.FTZ R22, -R170, R22 ;  /* 0x00000016aa167221 */ /* 0x000fe20000010100 */
[----:B------:R-:W-:Y:S01]  /*5b60*/  FSETP.GE.FTZ.AND P0, PT, R250, RZ, PT ;  /* 0x000000fffa00720b */ /* 0x000fe20003f16000 */
[----:B------:R-:W-:Y:S01]  /*5b70*/  FADD.FTZ R34, -R170, R34 ;  /* 0x00000022aa227221 */ /* 0x000fe20000010100 */
[-C--:B------:R-:W-:Y:S01]  /*5b80*/  FSEL R23, R23, R170.reuse, P1 ;  /* 0x000000aa17177208 */ /* 0x080fe20000800000 */
[C---:B-----5:R-:W-:Y:S01]  /*5b90*/  FADD.FTZ R12, -R169.reuse, R12 ;  /* 0x0000000ca90c7221 */ /* 0x060fe20000010100 */
[----:B------:R-:W-:Y:S01]  /*5ba0*/  FSETP.GE.FTZ.AND P3, PT, R238, RZ, PT ;  /* 0x000000ffee00720b */ /* 0x000fe20003f76000 */
[----:B------:R-:W-:Y:S01]  /*5bb0*/  FADD.FTZ R9, -R169, R9 ;  /* 0x00000009a9097221 */ /* 0x000fe20000010100 */
[----:B------:R-:W-:Y:S01]  /*5bc0*/  FSETP.GE.FTZ.AND P2, PT, R241, RZ, PT ;  /* 0x000000fff100720b */ /* 0x000fe20003f56000 */
[----:B------:R-:W-:Y:S01]  /*5bd0*/  FADD.FTZ R8, -R169, R8 ;  /* 0x00000008a9087221 */ /* 0x000fe20000010100 */
[----:B------:R-:W-:Y:S01]  /*5be0*/  FSETP.GE.FTZ.AND P1, PT, R249, RZ, PT ;  /* 0x000000fff900720b */ /* 0x000fe20003f36000 */
[----:B------:R-:W-:Y:S01]  /*5bf0*/  FADD.FTZ R24, -R169, R24 ;  /* 0x00000018a9187221 */ /* 0x000fe20000010100 */
[-C--:B------:R-:W-:Y:S01]  /*5c00*/  FSEL R19, R19, R170.reuse, P3 ;  /* 0x000000aa13137208 */ /* 0x080fe20001800000 */
[C---:B------:R-:W-:Y:S01]  /*5c10*/  FADD.FTZ R25, -R169.reuse, R25 ;  /* 0x00000019a9197221 */ /* 0x040fe20000010100 */
[-C--:B------:R-:W-:Y:S01]  /*5c20*/  FSEL R22, R22, R170.reuse, P2 ;  /* 0x000000aa16167208 */ /* 0x080fe20001000000 */
[----:B------:R-:W-:Y:S01]  /*5c30*/  FADD.FTZ R28, -R169, R28 ;  /* 0x0000001ca91c7221 */ /* 0x000fe20000010100 */
[----:B------:R-:W-:Y:S01]  /*5c40*/  FSEL R34, R34, R170, P1 ;  /* 0x000000aa22227208 */ /* 0x000fe20000800000 */
[----:B------:R-:W-:Y:S01]  /*5c50*/  @P0 FADD.FTZ R170, -R170, R35 ;  /* 0x00000023aaaa0221 */ /* 0x000fe20000010100 */
[----:B------:R-:W-:Y:S01]  /*5c60*/  FSETP.GE.FTZ.AND P0, PT, R231, RZ, PT ;  /* 0x000000ffe700720b */ /* 0x000fe20003f16000 */
[----:B------:R-:W-:Y:S01]  /*5c70*/  FADD.FTZ R10, -R168, R10 ;  /* 0x0000000aa80a7221 */ /* 0x000fe20000010100 */
[----:B------:R-:W-:Y:S01]  /*5c80*/  FSETP.GE.FTZ.AND P1, PT, R228, RZ, PT ;  /* 0x000000ffe400720b */ /* 0x000fe20003f36000 */
[----:B-1----:R-:W-:Y:S01]  /*5c90*/  FADD.FTZ R4, -R169, R13 ;  /* 0x0000000da9047221 */ /* 0x002fe20000010100 */
[----:B------:R-:W-:Y:S01]  /*5ca0*/  FSEL R12, R12, R169, P0 ;  /* 0x000000a90c0c7208 */ /* 0x000fe20000000000 */
[----:B------:R-:W-:Y:S01]  /*5cb0*/  FADD.FTZ R11, -R168, R11 ;  /* 0x0000000ba80b7221 */ /* 0x000fe20000010100 */
[----:B------:R-:W-:Y:S01]  /*5cc0*/  FSETP.GE.FTZ.AND P0, PT, R245, RZ, PT ;  /* 0x000000fff500720b */ /* 0x000fe20003f16000 */
[----:B------:R-:W-:Y:S01]  /*5cd0*/  FMUL.FTZ R21, R226, R21 ;  /* 0x00000015e2157220 */ /* 0x000fe20000410000 */
[-C--:B------:R-:W-:Y:S01]  /*5ce0*/  FSEL R9, R9, R169.reuse, P1 ;  /* 0x000000a909097208 */ /* 0x080fe20000800000 */
[----:B------:R-:W-:Y:S01]  /*5cf0*/  FMUL.FTZ R6, R225, R6 ;  /* 0x00000006e1067220 */ /* 0x000fe20000410000 */
        /* <DEDUP_REMOVED lines=13> */
[----:B------:R-:W-:Y:S01]  /*5dd0*/  FMUL.FTZ R12, R231, R12 ;  /* 0x0000000ce70c7220 */ /* 0x000fe20000410000 */
[-C--:B------:R-:W-:Y:S01]  /*5de0*/  FSEL R24, R24, R169.reuse, P3 ;  /* 0x000000a918187208 */ /* 0x080fe20001800000 */
[----:B------:R-:W-:Y:S01]  /*5df0*/  FMUL.FTZ R4, R232, R4 ;  /* 0x00000004e8047220 */ /* 0x000fe20000410000 */
[-C--:B------:R-:W-:Y:S01]  /*5e00*/  FSEL R25, R25, R169.reuse, P2 ;  /* 0x000000a919197208 */ /* 0x080fe20001000000 */
[----:B------:R-:W-:Y:S01]  /*5e10*/  FADD.FTZ R26, -R168, R26 ;  /* 0x0000001aa81a7221 */ /* 0x000fe20000010100 */
[----:B------:R-:W-:Y:S01]  /*5e20*/  FSEL R28, R28, R169, P1 ;  /* 0x000000a91c1c7208 */ /* 0x000fe20000800000 */
[----:B------:R-:W-:Y:S01]  /*5e30*/  @P0 FADD.FTZ R169, -R169, R29 ;  /* 0x0000001da9a90221 */ /* 0x000fe20000010100 */
[----:B------:R-:W-:Y:S01]  /*5e40*/  FSETP.GE.FTZ.AND P1, PT, R229, RZ, PT ;  /* 0x000000ffe500720b */ /* 0x000fe20003f36000 */
[----:B------:R-:W-:Y:S01]  /*5e50*/  FADD.FTZ R27, -R168, R27 ;  /* 0x0000001ba81b7221 */ /* 0x000fe20000010100 */
[----:B------:R-:W-:Y:S01]  /*5e60*/  FSETP.GE.FTZ.AND P0, PT, R230, RZ, PT ;  /* 0x000000ffe600720b */ /* 0x000fe20003f16000 */
[----:B------:R-:W-:Y:S01]  /*5e70*/  FMUL.FTZ R23, R165, R23 ;  /* 0x00000017a5177220 */ /* 0x000fe20000410000 */
[----:B------:R-:W-:Y:S01]  /*5e80*/  FSEL R10, R10, R168, P1 ;  /* 0x000000a80a0a7208 */ /* 0x000fe20000800000 */
[----:B------:R-:W-:Y:S01]  /*5e90*/  FMUL.FTZ R22, R241, R22 ;  /* 0x00000016f1167220 */ /* 0x000fe20000410000 */
[----:B------:R-:W-:Y:S01]  /*5ea0*/  FSEL R11, R11, R168, P0 ;  /* 0x000000a80b0b7208 */ /* 0x000fe20000000000 */
[----:B------:R-:W-:Y:S01]  /*5eb0*/  FADD.FTZ R30, -R168, R30 ;  /* 0x0000001ea81e7221 */ /* 0x000fe20000010100 */
[----:B------:R-:W-:Y:S01]  /*5ec0*/  FSETP.GE.FTZ.AND P1, PT, R234, RZ, PT ;  /* 0x000000ffea00720b */ /* 0x000fe20003f36000 */
[----:B------:R-:W-:Y:S01]  /*5ed0*/  FMUL.FTZ R10, R229, R10 ;  /* 0x0000000ae50a7220 */ /* 0x000fe20000410000 */
[----:B------:R-:W-:Y:S01]  /*5ee0*/  FSETP.GE.FTZ.AND P4, PT, R233, RZ, PT ;  /* 0x000000ffe900720b */ /* 0x000fe20003f96000 */
[----:B------:R-:W-:Y:S01]  /*5ef0*/  FMUL.FTZ R11, R230, R11 ;  /* 0x0000000be60b7220 */ /* 0x000fe20000410000 */
[----:B------:R-:W-:Y:S01]  /*5f00*/  F2FP.BF16.F32.PACK_AB R6, R21, R6 ;  /* 0x000000061506723e */ /* 0x000fe200000010ff */
[----:B------:R-:W-:Y:S01]  /*5f10*/  FMUL.FTZ R34, R249, R34 ;  /* 0x00000022f9227220 */ /* 0x000fe20000410000 */
[----:B------:R-:W-:Y:S01]  /*5f20*/  FSEL R14, R14, R168, P1 ;  /* 0x000000a80e0e7208 */ /* 0x000fe20000800000 */
[----:B------:R-:W-:Y:S01]  /*5f30*/  FMUL.FTZ R170, R250, R170 ;  /* 0x000000aafaaa7220 */ /* 0x000fe20000410000 */
[----:B------:R-:W-:Y:S01]  /*5f40*/  FSEL R15, R15, R168, P4 ;  /* 0x000000a80f0f7208 */ /* 0x000fe20002000000 */
[----:B------:R-:W-:Y:S01]  /*5f50*/  STS [R191+0x15400], R6 ;  /* 0x01540006bf007388 */ /* 0x000fe20000000800 */
[----:B------:R-:W-:Y:S01]  /*5f60*/  F2FP.BF16.F32.PACK_AB R18, R19, R18 ;  /* 0x000000121312723e */ /* 0x000fe200000010ff */
[----:B------:R-:W-:Y:S01]  /*5f70*/  FMUL.FTZ R14, R234, R14 ;  /* 0x0000000eea0e7220 */ /* 0x000fe20000410000 */
[----:B------:R-:W-:Y:S01]  /*5f80*/  FSETP.GE.FTZ.AND P0, PT, R251, RZ, PT ;  /* 0x000000fffb00720b */ /* 0x000fe20003f16000 */
[----:B------:R-:W-:Y:S01]  /*5f90*/  FMUL.FTZ R15, R233, R15 ;  /* 0x0000000fe90f7220 */ /* 0x000fe20000410000 */
[----:B------:R-:W-:Y:S01]  /*5fa0*/  F2FP.BF16.F32.PACK_AB R8, R9, R8 ;  /* 0x000000080908723e */ /* 0x000fe200000010ff */
[----:B------:R-:W-:Y:S01]  /*5fb0*/  STS [R195+0x15000], R16 ;  /* 0x01500010c3007388 */ /* 0x000fe20000000800 */
[----:B------:R-:W-:Y:S01]  /*5fc0*/  F2FP.BF16.F32.PACK_AB R10, R11, R10 ;  /* 0x0000000a0b0a723e */ /* 0x000fe200000010ff */
[----:B------:R-:W-:Y:S01]  /*5fd0*/  FMUL.FTZ R25, R167, R25 ;  /* 0x00000019a7197220 */ /* 0x000fe20000410000 */
[----:B------:R-:W-:Y:S02]  /*5fe0*/  FSETP.GE.FTZ.AND P3, PT, R243, RZ, PT ;  /* 0x000000fff300720b */ /* 0x000fe40003f76000 */
[----:B------:R-:W-:Y:S01]  /*5ff0*/  STS [R195+0x15400], R18 ;  /* 0x01540012c3007388 */ /* 0x000fe20000000800 */
[----:B------:R-:W-:Y:S01]  /*6000*/  FSETP.GE.FTZ.AND P2, PT, R242, RZ, PT ;  /* 0x000000fff200720b */ /* 0x000fe20003f56000 */
[----:B------:R-:W-:Y:S01]  /*6010*/  FMUL.FTZ R24, R166, R24 ;  /* 0x00000018a6187220 */ /* 0x000fe20000410000 */
[----:B------:R-:W-:Y:S02]  /*6020*/  F2FP.BF16.F32.PACK_AB R4, R4, R12 ;  /* 0x0000000c0404723e */ /* 0x000fe400000010ff */
[----:B------:R-:W-:Y:S01]  /*6030*/  STS [R191+0x16000], R8 ;  /* 0x01600008bf007388 */ /* 0x000fe20000000800 */
[----:B------:R-:W-:Y:S01]  /*6040*/  F2FP.BF16.F32.PACK_AB R14, R15, R14 ;  /* 0x0000000e0f0e723e */ /* 0x000fe200000010ff */
[----:B------:R-:W-:Y:S01]  /*6050*/  FMUL.FTZ R28, R244, R28 ;  /* 0x0000001cf41c7220 */ /* 0x000fe20000410000 */
[-C--:B------:R-:W-:Y:S02]  /*6060*/  FSEL R26, R26, R168.reuse, P3 ;  /* 0x000000a81a1a7208 */ /* 0x080fe40001800000 */
[----:B------:R-:W-:Y:S01]  /*6070*/  STS [R191+0x16400], R10 ;  /* 0x0164000abf007388 */ /* 0x000fe20000000800 */
[----:B------:R-:W-:Y:S01]  /*6080*/  FSEL R27, R27, R168, P2 ;  /* 0x000000a81b1b7208 */ /* 0x000fe20001000000 */
[----:B------:R-:W-:Y:S01]  /*6090*/  FMUL.FTZ R169, R245, R169 ;  /* 0x000000a9f5a97220 */ /* 0x000fe20000410000 */
[----:B------:R-:W-:Y:S02]  /*60a0*/  FSETP.GE.FTZ.AND P1, PT, R248, RZ, PT ;  /* 0x000000fff800720b */ /* 0x000fe40003f36000 */
[----:B------:R-:W-:Y:S01]  /*60b0*/  STS [R195+0x16000], R4 ;  /* 0x01600004c3007388 */ /* 0x000fe20000000800 */
[----:B------:R-:W-:Y:S01]  /*60c0*/  F2FP.BF16.F32.PACK_AB R22, R23, R22 ;  /* 0x000000161716723e */ /* 0x000fe200000010ff */
[----:B------:R-:W-:Y:S01]  /*60d0*/  FMUL.FTZ R27, R242, R27 ;  /* 0x0000001bf21b7220 */ /* 0x000fe20000410000 */
[----:B------:R-:W-:Y:S02]  /*60e0*/  FSEL R30, R30, R168, P1 ;  /* 0x000000a81e1e7208 */ /* 0x000fe40000800000 */
[----:B------:R-:W-:Y:S01]  /*60f0*/  STS [R195+0x16400], R14 ;  /* 0x0164000ec3007388 */ /* 0x000fe20000000800 */
[----:B------:R-:W-:Y:S01]  /*6100*/  @P0 FADD.FTZ R168, -R168, R31 ;  /* 0x0000001fa8a80221 */ /* 0x000fe20000010100 */
[----:B------:R-:W-:Y:S01]  /*6110*/  FMUL.FTZ R26, R243, R26 ;  /* 0x0000001af31a7220 */ /* 0x000fe20000410000 */
[----:B------:R-:W-:Y:S02]  /*6120*/  F2FP.BF16.F32.PACK_AB R32, R171, R32 ;  /* 0x00000020ab20723e */ /* 0x000fe400000010ff */
[----:B------:R-:W-:Y:S01]  /*6130*/  STS [R193+0x15000], R20 ;  /* 0x01500014c1007388 */ /* 0x000fe20000000800 */
[----:B------:R-:W-:Y:S01]  /*6140*/  F2FP.BF16.F32.PACK_AB R34, R170, R34 ;  /* 0x00000022aa22723e */ /* 0x000fe200000010ff */
[----:B------:R-:W-:Y:S01]  /*6150*/  FMUL.FTZ R30, R248, R30 ;  /* 0x0000001ef81e7220 */ /* 0x000fe20000410000 */
[----:B------:R-:W-:Y:S02]  /*6160*/  FMUL.FTZ R168, R251, R168 ;  /* 0x000000a8fba87220 */ /* 0x000fe40000410000 */
[----:B------:R-:W-:Y:S01]  /*6170*/  STS [R193+0x15400], R22 ;  /* 0x01540016c1007388 */ /* 0x000fe20000000800 */
[----:B------:R-:W-:Y:S01]  /*6180*/  F2FP.BF16.F32.PACK_AB R24, R25, R24 ;  /* 0x000000181918723e */ /* 0x000fe200000010ff */
[----:B------:R-:W-:Y:S01]  /*6190*/  IMAD.MOV.U32 R162, RZ, RZ, R223 ;  /* 0x000000ffffa27224 */ /* 0x000fe200078e00df */
[----:B------:R-:W-:Y:S02]  /*61a0*/  F2FP.BF16.F32.PACK_AB R26, R27, R26 ;  /* 0x0000001a1b1a723e */ /* 0x000fe400000010ff */
[----:B------:R-:W-:Y:S01]  /*61b0*/  STS [R196+0x15000], R32 ;  /* 0x01500020c4007388 */ /* 0x000fe20000000800 */
[----:B------:R-:W-:Y:S01]  /*61c0*/  F2FP.BF16.F32.PACK_AB R28, R169, R28 ;  /* 0x0000001ca91c723e */ /* 0x000fe200000010ff */
[----:B------:R-:W-:Y:S01]  /*61d0*/  IMAD.MOV.U32 R163, RZ, RZ, R222 ;  /* 0x000000ffffa37224 */ /* 0x000fe200078e00de */
[----:B------:R-:W-:Y:S02]  /*61e0*/  F2FP.BF16.F32.PACK_AB R30, R168, R30 ;  /* 0x0000001ea81e723e */ /* 0x000fe400000010ff */
[----:B------:R-:W-:Y:S01]  /*61f0*/  STS [R196+0x15400], R34 ;  /* 0x01540022c4007388 */ /* 0x000fe20000000800 */
[----:B------:R-:W-:Y:S02]  /*6200*/  LEA R160, R180, UR6, 0x1 ;  /* 0x00000006b4a07c11 */ /* 0x000fe4000f8e08ff */
[----:B------:R-:W-:Y:S02]  /*6210*/  LEA R161, R185, UR6, 0x1 ;  /* 0x00000006b9a17c11 */ /* 0x000fe4000f8e08ff */
[----:B------:R-:W-:Y:S05]  /*6220*/  STS [R193+0x16000], R24 ;  /* 0x01600018c1007388 */ /* 0x000fea0000000800 */
[----:B------:R-:W-:Y:S05]  /*6230*/  STS [R193+0x16400], R26 ;  /* 0x0164001ac1007388 */ /* 0x000fea0000000800 */
[----:B------:R-:W-:Y:S05]  /*6240*/  STS [R196+0x16000], R28 ;  /* 0x0160001cc4007388 */ /* 0x000fea0000000800 */
[----:B------:R-:W-:Y:S01]  /*6250*/  STS [R196+0x16400], R30 ;  /* 0x0164001ec4007388 */ /* 0x000fe20000000800 */
[----:B------:R-:W-:Y:S06]  /*6260*/  BAR.SYNC.DEFER_BLOCKING 0x0 ;  /* 0x0000000000007b1d */ /* 0x000fec0000010000 */
[----:B------:R-:W-:Y:S05]  /*6270*/  LDSM.16.MT88.4 R4, [R175+0x19000] ;  /* 0x01900000af04783b */ /* 0x000fea0000004200 */
[----:B------:R-:W1:Y:S05]  /*6280*/  LDSM.16.MT88.4 R8, [R160+0x6000] ;  /* 0x00600000a008783b */ /* 0x000e6a0000004200 */
[----:B------:R-:W3:Y:S05]  /*6290*/  LDSM.16.MT88.4 R12, [R175+0x1b000] ;  /* 0x01b00000af0c783b */ /* 0x000eea0000004200 */
[----:B------:R-:W4:Y:S05]  /*62a0*/  LDSM.16.MT88.4 R16, [R160+0x7000] ;  /* 0x00700000a010783b */ /* 0x000f2a0000004200 */
[----:B------:R-:W4:Y:S05]  /*62b0*/  LDSM.16.MT88.4 R20, [R160+0x8000] ;  /* 0x00800000a014783b */ /* 0x000f2a0000004200 */
[----:B------:R-:W-:Y:S05]  /*62c0*/  LDSM.16.MT88.4 R24, [R175+0x19800] ;  /* 0x01980000af18783b */ /* 0x000fea0000004200 */
[----:B------:R-:W4:Y:S05]  /*62d0*/  LDSM.16.MT88.4 R28, [R160+0x6400] ;  /* 0x00640000a01c783b */ /* 0x000f2a0000004200 */
[----:B------:R-:W4:Y:S05]  /*62e0*/  LDSM.16.MT88.4 R32, [R175+0x1b800] ;  /* 0x01b80000af20783b */ /* 0x000f2a0000004200 */
[----:B--2---:R-:W2:Y:S01]  /*62f0*/  LDSM.16.MT88.4 R132, [R160+0x7400] ;  /* 0x00740000a084783b */ /* 0x004ea20000004200 */
[-C--:B-1----:R-:W-:Y:S04]  /*6300*/  HMMA.16816.F32.BF16 R36, R4, R8.reuse, R36 ;  /* 0x000000080424723c */ /* 0x082fe80000041824 */
[----:B------:R-:W1:Y:S02]  /*6310*/  LDSM.16.MT88.4 R136, [R160+0x8400] ;  /* 0x00840000a088783b */ /* 0x000e640000004200 */
        /* <DEDUP_REMOVED lines=14> */
[----:B------:R-:W3:Y:S05]  /*6400*/  LDSM.16.MT88.4 R4, [R175+0x1a000] ;  /* 0x01a00000af04783b */ /* 0x000eea0000004200 */
[-C--:B------:R-:W-:Y:S01]  /*6410*/  HMMA.16816.F32.BF16 R36, R24, R28.reuse, R36 ;  /* 0x0000001c1824723c */ /* 0x080fe20000041824 */
[----:B------:R-:W4:Y:S05]  /*6420*/  LDSM.16.MT88.4 R20, [R160+0x8800] ;  /* 0x00880000a014783b */ /* 0x000f2a0000004200 */
        /* <DEDUP_REMOVED lines=14> */
[----:B------:R-:W2:Y:S05]  /*6510*/  LDSM.16.MT88.4 R24, [R160+0x7c00] ;  /* 0x007c0000a018783b */ /* 0x000eaa0000004200 */
[-C--:B---3--:R-:W-:Y:S01]  /*6520*/  HMMA.16816.F32.BF16 R36, R4, R8.reuse, R36 ;  /* 0x000000080424723c */ /* 0x088fe20000041824 */
        /* <DEDUP_REMOVED lines=31> */
[----:B------:R-:W-:Y:S09]  /*6720*/  ISETP.GE.AND P0, PT, R198, UR20, PT ;  /* 0x00000014c6007c0c */ /* 0x000ff2000bf06270 */
[----:B------:R2:W-:Y:S04]  /*6730*/  @P2 STS [R161+0x6000], RZ ;  /* 0x006000ffa1002388 */ /* 0x0005e80000000800 */
[----:B------:R2:W-:Y:S04]  /*6740*/  @P2 STS [R161+0x6004], RZ ;  /* 0x006004ffa1002388 */ /* 0x0005e80000000800 */
[----:B------:R2:W-:Y:S01]  /*6750*/  @P2 STS.64 [R161+0x6008], RZ ;  /* 0x006008ffa1002388 */ /* 0x0005e20000000a00 */
[----:B-1----:R-:W-:Y:S05]  /*6760*/  IMAD.U32 R4, R4, -0x40, RZ ;  /* 0xffffffc004047824 */ /* 0x002fea00078e00ff */
[C---:B------:R-:W-:Y:S02]  /*6770*/  LEA R205, P3, R4.reuse, R205, 0x1 ;  /* 0x000000cd04cd7211 */ /* 0x040fe400078608ff */
[----:B------:R-:W-:Y:S02]  /*6780*/  SHF.R.S32.HI R5, RZ, 0x1f, R4 ;  /* 0x0000001fff057819 */ /* 0x000fe40000011404 */
[----:B------:R-:W-:Y:S01]  /*6790*/  @!P1 MOV R6, R205 ;  /* 0x000000cd00069202 */ /* 0x000fe20000000f00 */
[----:B------:R-:W-:Y:S01]  /*67a0*/  @!P2 IMAD.MOV.U32 R8, RZ, RZ, R205 ;  /* 0x000000ffff08a224 */ /* 0x000fe200078e00cd */
[----:B------:R-:W-:Y:S01]  /*67b0*/  LEA.HI.X R204, R4, R204, R5, 0x1, P3 ;  /* 0x000000cc04cc7211 */ /* 0x000fe200018f0c05 */
[----:B------:R-:W-:Y:S03]  /*67c0*/  @!P0 IMAD.MOV.U32 R4, RZ, RZ, R205 ;  /* 0x000000ffff048224 */ /* 0x000fe600078e00cd */
[----:B------:R-:W-:Y:S01]  /*67d0*/  @!P0 MOV R5, R204 ;  /* 0x000000cc00058202 */ /* 0x000fe20000000f00 */
[--C-:B------:R-:W-:Y:S02]  /*67e0*/  @!P2 IMAD.MOV.U32 R9, RZ, RZ, R204.reuse ;  /* 0x000000ffff09a224 */ /* 0x100fe400078e00cc */
[----:B------:R-:W-:Y:S03]  /*67f0*/  @!P1 IMAD.MOV.U32 R7, RZ, RZ, R204 ;  /* 0x000000ffff079224 */ /* 0x000fe600078e00cc */
        /* <DEDUP_REMOVED lines=15> */
.L_x_848:
[----:B------:R-:W-:Y:S01]  /*68f0*/  LDSM.16.M88.4 R24, [R179] ;  /* 0x00000000b318783b */ /* 0x000fe20000000200 */
[----:B------:R-:W-:Y:S02]  /*6900*/  IMAD.U32 R223, RZ, RZ, UR23 ;  /* 0x00000017ffdf7e24 */ /* 0x000fe4000f8e00ff */
[----:B------:R-:W-:Y:S01]  /*6910*/  IMAD.U32 R222, RZ, RZ, UR23 ;  /* 0x00000017ffde7e24 */ /* 0x000fe2000f8e00ff */
[----:B--2---:R-:W1:Y:S02]  /*6920*/  LDSM.16.MT88.4 R8, [R160+0x9000] ;  /* 0x00900000a008783b */ /* 0x004e640000004200 */
[----:B------:R-:W-:Y:S02]  /*6930*/  LEA R223, P0, R223, R162, 0x2 ;  /* 0x000000a2dfdf7211 */ /* 0x000fe400078010ff */
[----:B------:R-:W2:Y:S02]  /*6940*/  LDSM.16.MT88.4 R16, [R160+0xb000] ;  /* 0x00b00000a010783b */ /* 0x000ea40000004200 */
[----:B------:R-:W-:Y:S02]  /*6950*/  LEA.HI.X.SX32 R222, R222, R163, 0x2, P0 ;  /* 0x000000a3dede7211 */ /* 0x000fe400000f16ff */
[----:B------:R-:W3:Y:S04]  /*6960*/  LDSM.16.MT88.4 R28, [R160+0xd000] ;  /* 0x00d00000a01c783b */ /* 0x000ee80000004200 */
        /* <DEDUP_REMOVED lines=68> */
[C---:B-1----:R-:W-:Y:S06]  /*6db0*/  HMMA.16816.F32.BF16 R20, R132.reuse, R28, R20 ;  /* 0x0000001c8414723c */ /* 0x042fec0000041814 */
[----:B------:R-:W-:Y:S01]  /*6dc0*/  HMMA.16816.F32.BF16 R24, R132, R30, R24 ;  /* 0x0000001e8418723c */ /* 0x000fe20000041818 */
[----:B------:R-:W-:Y:S04]  /*6dd0*/  IMAD.U32 R29, RZ, RZ, UR28 ;  /* 0x0000001cff1d7e24 */ /* 0x000fe8000f8e00ff */
[----:B------:R-:W-:Y:S01]  /*6de0*/  @P6 VIADD R28, R190, 0xffffffc0 ;  /* 0xffffffc0be1c6836 */ /* 0x000fe20000000000 */
[C---:B--2---:R-:W-:Y:S01]  /*6df0*/  HMMA.16816.F32.BF16 R4, R140.reuse, R156, R4 ;  /* 0x0000009c8c04723c */ /* 0x044fe20000041804 */
[----:B------:R-:W-:Y:S04]  /*6e00*/  IMAD.U32 R30, RZ, RZ, UR30 ;  /* 0x0000001eff1e7e24 */ /* 0x000fe8000f8e00ff */
[----:B------:R-:W-:Y:S01]  /*6e10*/  @P6 IMAD.WIDE R134, R28, 0x4, R220 ;  /* 0x000000041c866825 */ /* 0x000fe200078e02dc */
[C---:B------:R-:W-:Y:S04]  /*6e20*/  HMMA.16816.F32.BF16 R8, R140.reuse, R158, R8 ;  /* 0x0000009e8c08723c */ /* 0x040fe80000041808 */
[----:B------:R-:W5:Y:S01]  /*6e30*/  @P6 LDG.E R211, desc[UR36][R134.64] ;  /* 0x0000002486d36981 */ /* 0x000f62000c1e1900 */
[----:B------:R-:W-:Y:S01]  /*6e40*/  IMAD.MOV.U32 R132, RZ, RZ, R223 ;  /* 0x000000ffff847224 */ /* 0x000fe200078e00df */
[C---:B---3--:R-:W-:Y:S01]  /*6e50*/  HMMA.16816.F32.BF16 R12, R140.reuse, R136, R12 ;  /* 0x000000888c0c723c */ /* 0x048fe2000004180c */
[----:B------:R-:W-:Y:S01]  /*6e60*/  IMAD.U32 R28, RZ, RZ, UR30 ;  /* 0x0000001eff1c7e24 */ /* 0x000fe2000f8e00ff */
[----:B------:R-:W5:Y:S03]  /*6e70*/  @P6 LDG.E R212, desc[UR36][R134.64+0x20] ;  /* 0x0000202486d46981 */ /* 0x000f66000c1e1900 */
[----:B------:R-:W-:Y:S01]  /*6e80*/  IMAD.MOV.U32 R133, RZ, RZ, R222 ;  /* 0x000000ffff857224 */ /* 0x000fe200078e00de */
[C---:B------:R-:W-:Y:S01]  /*6e90*/  HMMA.16816.F32.BF16 R16, R140.reuse, R138, R16 ;  /* 0x0000008a8c10723c */ /* 0x040fe20000041810 */
[----:B------:R-:W5:Y:S04]  /*6ea0*/  @P6 LDG.E R209, desc[UR36][R134.64+0x80] ;  /* 0x0000802486d16981 */ /* 0x000f68000c1e1900 */
[----:B------:R1:W5:Y:S01]  /*6eb0*/  @P6 LDG.E R210, desc[UR36][R134.64+0xa0] ;  /* 0x0000a02486d26981 */ /* 0x000362000c1e1900 */
[C---:B----4-:R-:W-:Y:S03]  /*6ec0*/  HMMA.16816.F32.BF16 R20, R140.reuse, R32, R20 ;  /* 0x000000208c14723c */ /* 0x050fe60000041814 */
[----:B------:R2:W-:Y:S02]  /*6ed0*/  REDG.E.ADD.F32.FTZ.RN.STRONG.GPU desc[UR36][R132.64], R4 ;  /* 0x00000004840079a6 */ /* 0x0005e4000c10f3a4 */
        /* <DEDUP_REMOVED lines=8> */
[----:B------:R3:W-:Y:S03]  /*6f60*/  REDG.E.ADD.F32.FTZ.RN.STRONG.GPU desc[UR36][R30.64], R5 ;  /* 0x000000051e0079a6 */ /* 0x0007e6000c10f3a4 */
[-C--:B-1----:R-:W-:Y:S01]  /*6f70*/  LEA R134, P1, R28, R132.reuse, 0x2 ;  /* 0x000000841c867211 */ /* 0x082fe200078210ff */
[----:B------:R-:W-:Y:S02]  /*6f80*/  IMAD.U32 R28, RZ, RZ, UR26 ;  /* 0x0000001aff1c7e24 */ /* 0x000fe4000f8e00ff */
[----:B--2---:R-:W-:Y:S05]  /*6f90*/  IMAD.U32 R4, RZ, RZ, UR29 ;  /* 0x0000001dff047e24 */ /* 0x004fea000f8e00ff */
[-C--:B------:R-:W-:Y:S01]  /*6fa0*/  LEA R34, P0, R4, R132.reuse, 0x2 ;  /* 0x0000008404227211 */ /* 0x080fe200078010ff */
[----:B------:R-:W-:Y:S03]  /*6fb0*/  IMAD.U32 R4, RZ, RZ, UR27 ;  /* 0x0000001bff047e24 */ /* 0x000fe6000f8e00ff */
[-C--:B------:R-:W-:Y:S02]  /*6fc0*/  LEA.HI.X.SX32 R35, R33, R133.reuse, 0x2, P0 ;  /* 0x0000008521237211 */ /* 0x080fe400000f16ff */
[-C--:B------:R-:W-:Y:S01]  /*6fd0*/  LEA.HI.X.SX32 R33, R29, R133.reuse, 0x2, P2 ;  /* 0x000000851d217211 */ /* 0x080fe200010f16ff */
[----:B---3--:R-:W-:Y:S02]  /*6fe0*/  IMAD.U32 R5, RZ, RZ, UR26 ;  /* 0x0000001aff057e24 */ /* 0x008fe4000f8e00ff */
[----:B------:R1:W-:Y:S01]  /*6ff0*/  REDG.E.ADD.F32.FTZ.RN.STRONG.GPU desc[UR36][R34.64], R6 ;  /* 0x00000006220079a6 */ /* 0x0003e2000c10f3a4 */
[-C--:B------:R-:W-:Y:S01]  /*7000*/  LEA.HI.X.SX32 R135, R4, R133.reuse, 0x2, P1 ;  /* 0x0000008504877211 */ /* 0x080fe200008f16ff */
[----:B------:R-:W-:Y:S01]  /*7010*/  IMAD.U32 R4, RZ, RZ, UR25 ;  /* 0x00000019ff047e24 */ /* 0x000fe2000f8e00ff */
[-C--:B------:R-:W-:Y:S01]  /*7020*/  LEA R136, P0, R5, R132.reuse, 0x2 ;  /* 0x0000008405887211 */ /* 0x080fe200078010ff */
[----:B------:R2:W-:Y:S01]  /*7030*/  REDG.E.ADD.F32.FTZ.RN.STRONG.GPU desc[UR36][R32.64], R7 ;  /* 0x00000007200079a6 */ /* 0x0005e2000c10f3a4 */
[----:B------:R-:W-:Y:S02]  /*7040*/  MOV R5, UR24 ;  /* 0x0000001800057c02 */ /* 0x000fe40008000f00 */
[-C--:B------:R-:W-:Y:S01]  /*7050*/  LEA.HI.X.SX32 R137, R28, R133.reuse, 0x2, P0 ;  /* 0x000000851c897211 */ /* 0x080fe200000f16ff */
[----:B------:R3:W-:Y:S01]  /*7060*/  REDG.E.ADD.F32.FTZ.RN.STRONG.GPU desc[UR36][R134.64], R8 ;  /* 0x00000008860079a6 */ /* 0x0007e2000c10f3a4 */
[-C--:B------:R-:W-:Y:S01]  /*7070*/  LEA R28, P1, R4, R132.reuse, 0x2 ;  /* 0x00000084041c7211 */ /* 0x080fe200078210ff */
[----:B------:R-:W-:Y:S02]  /*7080*/  IMAD.U32 R4, RZ, RZ, UR16 ;  /* 0x00000010ff047e24 */ /* 0x000fe4000f8e00ff */
[----:B------:R4:W-:Y:S04]  /*7090*/  REDG.E.ADD.F32.FTZ.RN.STRONG.GPU desc[UR36][R136.64], R9 ;  /* 0x00000009880079a6 */ /* 0x0009e8000c10f3a4 */
[----:B------:R-:W-:Y:S01]  /*70a0*/  LDSM.16.MT88.4 R136, [R2+0x2400] ;  /* 0x002400000288783b */ /* 0x000fe20000004200 */
[----:B-1----:R-:W-:Y:S02]  /*70b0*/  IMAD.U32 R6, RZ, RZ, UR25 ;  /* 0x00000019ff067e24 */ /* 0x002fe4000f8e00ff */
[----:B--2---:R-:W-:Y:S03]  /*70c0*/  IMAD.U32 R7, RZ, RZ, UR24 ;  /* 0x00000018ff077e24 */ /* 0x004fe6000f8e00ff */
[-C--:B------:R-:W-:Y:S01]  /*70d0*/  LEA.HI.X.SX32 R29, R6, R133.reuse, 0x2, P1 ;  /* 0x00000085061d7211 */ /* 0x080fe200008f16ff */
[----:B------:R-:W-:Y:S01]  /*70e0*/  IMAD.U32 R6, RZ, RZ, UR16 ;  /* 0x00000010ff067e24 */ /* 0x000fe2000f8e00ff */
[-C--:B------:R-:W-:Y:S01]  /*70f0*/  LEA R32, P1, R4, R132.reuse, 0x2 ;  /* 0x0000008404207211 */ /* 0x080fe200078210ff */
[----:B------:R-:W-:Y:S01]  /*7100*/  IMAD.U32 R4, RZ, RZ, UR15 ;  /* 0x0000000fff047e24 */ /* 0x000fe2000f8e00ff */
[-C--:B---3--:R-:W-:Y:S01]  /*7110*/  LEA R8, P0, R5, R132.reuse, 0x2 ;  /* 0x0000008405087211 */ /* 0x088fe200078010ff */
[----:B------:R1:W-:Y:S01]  /*7120*/  REDG.E.ADD.F32.FTZ.RN.STRONG.GPU desc[UR36][R28.64], R10 ;  /* 0x0000000a1c0079a6 */ /* 0x0003e2000c10f3a4 */
[----:B------:R-:W-:Y:S01]  /*7130*/  IMAD.U32 R5, RZ, RZ, UR15 ;  /* 0x0000000fff057e24 */ /* 0x000fe2000f8e00ff */
[-C--:B------:R-:W-:Y:S01]  /*7140*/  LEA.HI.X.SX32 R33, R6, R133.reuse, 0x2, P1 ;  /* 0x0000008506217211 */ /* 0x080fe200008f16ff */
[----:B------:R-:W-:Y:S01]  /*7150*/  IMAD.U32 R6, RZ, RZ, UR11 ;  /* 0x0000000bff067e24 */ /* 0x000fe2000f8e00ff */
[-C--:B----4-:R-:W-:Y:S02]  /*7160*/  LEA.HI.X.SX32 R9, R7, R133.reuse, 0x2, P0 ;  /* 0x0000008507097211 */ /* 0x090fe400000f16ff */
[----:B------:R-:W-:Y:S03]  /*7170*/  MOV R7, UR13 ;  /* 0x0000000d00077c02 */ /* 0x000fe60008000f00 */
[----:B------:R2:W-:Y:S04]  /*7180*/  REDG.E.ADD.F32.FTZ.RN.STRONG.GPU desc[UR36][R8.64], R11 ;  /* 0x0000000b080079a6 */ /* 0x0005e8000c10f3a4 */
[----:B------:R3:W-:Y:S04]  /*7190*/  REDG.E.ADD.F32.FTZ.RN.STRONG.GPU desc[UR36][R132.64+0x80], R12 ;  /* 0x0000800c840079a6 */ /* 0x0007e8000c10f3a4 */
[----:B------:R-:W-:Y:S04]  /*71a0*/  REDG.E.ADD.F32.FTZ.RN.STRONG.GPU desc[UR36][R30.64+0x80], R13 ;  /* 0x0000800d1e0079a6 */ /* 0x000fe8000c10f3a4 */
[----:B------:R-:W-:Y:S04]  /*71b0*/  REDG.E.ADD.F32.FTZ.RN.STRONG.GPU desc[UR36][R32.64], R14 ;  /* 0x0000000e200079a6 */ /* 0x000fe8000c10f3a4 */
[----:B------:R-:W-:Y:S01]  /*71c0*/  LDSM.16.MT88.4 R32, [R175+0x15800] ;  /* 0x01580000af20783b */ /* 0x000fe20000004200 */
[-C--:B-1----:R-:W-:Y:S01]  /*71d0*/  LEA R10, P0, R5, R132.reuse, 0x2 ;  /* 0x00000084050a7211 */ /* 0x082fe200078010ff */
[----:B------:R-:W-:Y:S03]  /*71e0*/  IMAD.U32 R5, RZ, RZ, UR8 ;  /* 0x00000008ff057e24 */ /* 0x000fe6000f8e00ff */
[-C--:B--2---:R-:W-:Y:S01]  /*71f0*/  LEA.HI.X.SX32 R11, R4, R133.reuse, 0x2, P0 ;  /* 0x00000085040b7211 */ /* 0x084fe200000f16ff */
[----:B------:R-:W-:Y:S02]  /*7200*/  IMAD.U32 R4, RZ, RZ, UR14 ;  /* 0x0000000eff047e24 */ /* 0x000fe4000f8e00ff */
[----:B------:R-:W-:Y:S01]  /*7210*/  IMAD.U32 R8, RZ, RZ, UR13 ;  /* 0x0000000dff087e24 */ /* 0x000fe2000f8e00ff */
[-C--:B---3--:R-:W-:Y:S01]  /*7220*/  LEA R12, P1, R6, R132.reuse, 0x2 ;  /* 0x00000084060c7211 */ /* 0x088fe200078210ff */
[----:B------:R1:W-:Y:S01]  /*7230*/  REDG.E.ADD.F32.FTZ.RN.STRONG.GPU desc[UR36][R10.64], R15 ;  /* 0x0000000f0a0079a6 */ /* 0x0003e2000c10f3a4 */
[----:B------:R-:W-:Y:S02]  /*7240*/  IMAD.U32 R9, RZ, RZ, UR14 ;  /* 0x0000000eff097e24 */ /* 0x000fe4000f8e00ff */
[-C--:B------:R-:W-:Y:S01]  /*7250*/  LEA R8, P2, R8, R132.reuse, 0x2 ;  /* 0x0000008408087211 */ /* 0x080fe200078410ff */
[----:B------:R-:W-:Y:S01]  /*7260*/  IMAD.U32 R6, RZ, RZ, UR8 ;  /* 0x00000008ff067e24 */ /* 0x000fe2000f8e00ff */
[-C--:B-1----:R-:W-:Y:S01]  /*7270*/  LEA R10, P0, R4, R132.reuse, 0x2 ;  /* 0x00000084040a7211 */ /* 0x082fe200078010ff */
[----:B------:R-:W-:Y:S03]  /*7280*/  IMAD.U32 R4, RZ, RZ, UR11 ;  /* 0x0000000bff047e24 */ /* 0x000fe6000f8e00ff */
[-C--:B------:R-:W-:Y:S02]  /*7290*/  LEA.HI.X.SX32 R11, R9, R133.reuse, 0x2, P0 ;  /* 0x00000085090b7211 */ /* 0x080fe400000f16ff */
[-C--:B------:R-:W-:Y:S01]  /*72a0*/  LEA.HI.X.SX32 R9, R7, R133.reuse, 0x2, P2 ;  /* 0x0000008507097211 */ /* 0x080fe200010f16ff */
[----:B------:R-:W-:Y:S01]  /*72b0*/  IMAD.U32 R7, RZ, RZ, UR10 ;  /* 0x0000000aff077e24 */ /* 0x000fe2000f8e00ff */
[-C--:B------:R-:W-:Y:S01]  /*72c0*/  LEA R14, P0, R5, R132.reuse, 0x2 ;  /* 0x00000084050e7211 */ /* 0x080fe200078010ff */
[----:B------:R1:W-:Y:S01]  /*72d0*/  REDG.E.ADD.F32.FTZ.RN.STRONG.GPU desc[UR36][R10.64], R16 ;  /* 0x000000100a0079a6 */ /* 0x0003e2000c10f3a4 */
[-C--:B------:R-:W-:Y:S01]  /*72e0*/  LEA.HI.X.SX32 R13, R4, R133.reuse, 0x2, P1 ;  /* 0x00000085040d7211 */ /* 0x080fe200008f16ff */
[----:B------:R-:W-:Y:S01]  /*72f0*/  IMAD.U32 R4, RZ, RZ, UR19 ;  /* 0x00000013ff047e24 */ /* 0x000fe2000f8e00ff */
[-C--:B------:R-:W-:Y:S01]  /*7300*/  LEA.HI.X.SX32 R15, R6, R133.reuse, 0x2, P0 ;  /* 0x00000085060f7211 */ /* 0x080fe200000f16ff */
[----:B------:R2:W-:Y:S01]  /*7310*/  REDG.E.ADD.F32.FTZ.RN.STRONG.GPU desc[UR36][R8.64], R17 ;  /* 0x00000011080079a6 */ /* 0x0005e2000c10f3a4 */
[----:B------:R-:W-:Y:S02]  /*7320*/  IMAD.U32 R6, RZ, RZ, UR9 ;  /* 0x00000009ff067e24 */ /* 0x000fe4000f8e00ff */
[----:B------:R-:W-:Y:S01]  /*7330*/  IMAD.U32 R5, RZ, RZ, UR9 ;  /* 0x00000009ff057e24 */ /* 0x000fe2000f8e00ff */
[----:B------:R3:W-:Y:S04]  /*7340*/  REDG.E.ADD.F32.FTZ.RN.STRONG.GPU desc[UR36][R12.64], R18 ;  /* 0x000000120c0079a6 */ /* 0x0007e8000c10f3a4 */
[----:B------:R4:W-:Y:S04]  /*7350*/  REDG.E.ADD.F32.FTZ.RN.STRONG.GPU desc[UR36][R14.64], R19 ;  /* 0x000000130e0079a6 */ /* 0x0009e8000c10f3a4 */
[----:B------:R-:W-:Y:S04]  /*7360*/  REDG.E.ADD.F32.FTZ.RN.STRONG.GPU desc[UR36][R132.64+0x100], R20 ;  /* 0x00010014840079a6 */ /* 0x000fe8000c10f3a4 */
[----:B------:R-:W-:Y:S04]  /*7370*/  REDG.E.ADD.F32.FTZ.RN.STRONG.GPU desc[UR36][R30.64+0x100], R21 ;  /* 0x000100151e0079a6 */ /* 0x000fe8000c10f3a4 */
[----:B------:R-:W-:Y:S01]  /*7380*/  LDSM.16.MT88.4 R28, [R2+0x2000] ;  /* 0x00200000021c783b */ /* 0x000fe20000004200 */
[-C--:B-1----:R-:W-:Y:S01]  /*7390*/  LEA R16, P0, R4, R132.reuse, 0x2 ;  /* 0x0000008404107211 */ /* 0x082fe200078010ff */
[----:B------:R-:W-:Y:S01]  /*73a0*/  IMAD.U32 R10, RZ, RZ, UR12 ;  /* 0x0000000cff0a7e24 */ /* 0x000fe2000f8e00ff */
[----:B------:R-:W-:Y:S01]  /*73b0*/  MOV R11, UR17 ;  /* 0x00000011000b7c02 */ /* 0x000fe20008000f00 */
[----:B--2---:R-:W-:Y:S02]  /*73c0*/  IMAD.U32 R8, RZ, RZ, UR10 ;  /* 0x0000000aff087e24 */ /* 0x004fe4000f8e00ff */
[----:B------:R-:W-:Y:S01]  /*73d0*/  IMAD.U32 R9, RZ, RZ, UR12 ;  /* 0x0000000cff097e24 */ /* 0x000fe2000f8e00ff */
[-C--:B------:R-:W-:Y:S01]  /*73e0*/  LEA R10, P2, R10, R132.reuse, 0x2 ;  /* 0x000000840a0a7211 */ /* 0x080fe200078410ff */
[----:B---3--:R-:W-:Y:S01]  /*73f0*/  IMAD.U32 R12, RZ, RZ, UR17 ;  /* 0x00000011ff0c7e24 */ /* 0x008fe2000f8e00ff */
[-C--:B------:R-:W-:Y:S01]  /*7400*/  LEA R8, P1, R8, R132.reuse, 0x2 ;  /* 0x0000008408087211 */ /* 0x080fe200078210ff */
[----:B------:R-:W-:Y:S02]  /*7410*/  IMAD.U32 R13, RZ, RZ, UR18 ;  /* 0x00000012ff0d7e24 */ /* 0x000fe4000f8e00ff */
[----:B----4-:R-:W-:Y:S01]  /*7420*/  IMAD.U32 R14, RZ, RZ, UR18 ;  /* 0x00000012ff0e7e24 */ /* 0x010fe2000f8e00ff */
[-C--:B------:R-:W-:Y:S01]  /*7430*/  LEA R12, P3, R12, R132.reuse, 0x2 ;  /* 0x000000840c0c7211 */ /* 0x080fe200078610ff */
[----:B------:R-:W-:Y:S03]  /*7440*/  IMAD.U32 R15, RZ, RZ, UR19 ;  /* 0x00000013ff0f7e24 */ /* 0x000fe6000f8e00ff */
[-C--:B------:R-:W-:Y:S02]  /*7450*/  LEA R14, P4, R14, R132.reuse, 0x2 ;  /* 0x000000840e0e7211 */ /* 0x080fe400078810ff */
[-C--:B------:R-:W-:Y:S02]  /*7460*/  LEA.HI.X.SX32 R17, R15, R133.reuse, 0x2, P0 ;  /* 0x000000850f117211 */ /* 0x080fe400000f16ff */
[-C--:B------:R-:W-:Y:S02]  /*7470*/  LEA.HI.X.SX32 R15, R13, R133.reuse, 0x2, P4 ;  /* 0x000000850d0f7211 */ /* 0x080fe400020f16ff */
[-C--:B------:R-:W-:Y:S01]  /*7480*/  LEA.HI.X.SX32 R13, R11, R133.reuse, 0x2, P3 ;  /* 0x000000850b0d7211 */ /* 0x080fe200018f16ff */
[----:B------:R-:W-:Y:S01]  /*7490*/  REDG.E.ADD.F32.FTZ.RN.STRONG.GPU desc[UR36][R16.64], R22 ;  /* 0x00000016100079a6 */ /* 0x000fe2000c10f3a4 */
[-C--:B------:R-:W-:Y:S02]  /*74a0*/  LEA.HI.X.SX32 R11, R9, R133.reuse, 0x2, P2 ;  /* 0x00000085090b7211 */ /* 0x080fe400010f16ff */
[----:B------:R-:W-:Y:S01]  /*74b0*/  LEA R6, P0, R6, R132, 0x2 ;  /* 0x0000008406067211 */ /* 0x000fe200078010ff */
[----:B------:R-:W-:Y:S01]  /*74c0*/  REDG.E.ADD.F32.FTZ.RN.STRONG.GPU desc[UR36][R14.64], R23 ;  /* 0x000000170e0079a6 */ /* 0x000fe2000c10f3a4 */
[-C--:B------:R-:W-:Y:S02]  /*74d0*/  LEA.HI.X.SX32 R9, R7, R133.reuse, 0x2, P1 ;  /* 0x0000008507097211 */ /* 0x080fe400008f16ff */
[----:B------:R-:W-:Y:S01]  /*74e0*/  LEA.HI.X.SX32 R7, R5, R133, 0x2, P0 ;  /* 0x0000008505077211 */ /* 0x000fe200000f16ff */
[----:B------:R-:W-:Y:S01]  /*74f0*/  REDG.E.ADD.F32.FTZ.RN.STRONG.GPU desc[UR36][R12.64], R24 ;  /* 0x000000180c0079a6 */ /* 0x000fe2000c10f3a4 */
[----:B------:R-:W-:Y:S02]  /*7500*/  ISETP.GT.AND P3, PT, R214, RZ, PT ;  /* 0x000000ffd600720c */ /* 0x000fe40003f64270 */
[----:B------:R-:W-:Y:S01]  /*7510*/  @P6 IADD3 R201, P1, R201, -0x100, RZ ;  /* 0xffffff00c9c96810 */ /* 0x000fe20007f3e0ff */
[----:B------:R-:W-:Y:S03]  /*7520*/  REDG.E.ADD.F32.FTZ.RN.STRONG.GPU desc[UR36][R10.64], R25 ;  /* 0x000000190a0079a6 */ /* 0x000fe6000c10f3a4 */
[----:B------:R-:W-:Y:S01]  /*7530*/  @P6 IADD3.X R200, R200, -0x1, RZ, P1, !PT ;  /* 0xffffffffc8c86810 */ /* 0x000fe20000ffe4ff */
[----:B------:R-:W-:Y:S04]  /*7540*/  REDG.E.ADD.F32.FTZ.RN.STRONG.GPU desc[UR36][R8.64], R26 ;  /* 0x0000001a080079a6 */ /* 0x000fe8000c10f3a4 */
[----:B------:R-:W-:Y:S04]  /*7550*/  REDG.E.ADD.F32.FTZ.RN.STRONG.GPU desc[UR36][R6.64], R27 ;  /* 0x0000001b060079a6 */ /* 0x000fe8000c10f3a4 */
[----:B------:R-:W-:Y:S04]  /*7560*/  LDSM.16.MT88.4 R4, [R175+0x15000] ;  /* 0x01500000af04783b */ /* 0x000fe80000004200 */
[----:B------:R-:W1:Y:S04]  /*7570*/  LDSM.16.MT88.4 R8, [R2] ;  /* 0x000000000208783b */ /* 0x000e680000004200 */
[----:B------:R-:W2:Y:S04]  /*7580*/  LDSM.16.MT88.4 R12, [R175+0x17000] ;  /* 0x01700000af0c783b */ /* 0x000ea80000004200 */
[----:B------:R-:W3:Y:S04]  /*7590*/  LDSM.16.MT88.4 R16, [R2+0x1000] ;  /* 0x001000000210783b */ /* 0x000ee80000004200 */
        /* <DEDUP_REMOVED lines=50> */
[C---:B----4-:R-:W-:Y:S05]  /*78c0*/  HMMA.16816.F32.BF16 R88, R132.reuse, R24, R88 ;  /* 0x000000188458723c */ /* 0x050fea0000041858 */
        /* <DEDUP_REMOVED lines=11> */
[----:B------:R-:W-:Y:S01]  /*7980*/  IMAD.MOV.U32 R2, RZ, RZ, R6 ;  /* 0x000000ffff027224 */ /* 0x000fe200078e0006 */
        /* <DEDUP_REMOVED lines=177> */
[----:B------:R-:W-:Y:S01]  /*84a0*/  F2FP.BF16.F32.PACK_AB R60, R61, R60 ;  /* 0x0000003c3d3c723e */ /* 0x000fe200000010ff */
[----:B------:R-:W-:Y:S01]  /*84b0*/  STS [R197+0x6200], R50 ;  /* 0x00620032c5007388 */ /* 0x000fe20000000800 */
[----:B------:R-:W-:-:S02]  /*84c0*/  F2FP.BF16.F32.PACK_AB R62, R63, R62 ;  /* 0x0000003e3f3e723e */ /* 0x000fc400000010ff */
[----:B------:R-:W-:Y:S01]  /*84d0*/  F2FP.BF16.F32.PACK_AB R68, R69, R68 ;  /* 0x000000444544723e */ /* 0x000fe200000010ff */
[----:B------:R-:W-:Y:S01]  /*84e0*/  STS [R194+0x7000], R40 ;  /* 0x00700028c2007388 */ /* 0x000fe20000000800 */
[----:B------:R-:W-:Y:S01]  /*84f0*/  F2FP.BF16.F32.PACK_AB R70, R71, R70 ;  /* 0x000000464746723e */ /* 0x000fe200000010ff */
[----:B------:R-:W2:Y:S01]  /*8500*/  @P0 LDC.64 R2, c[0x0][0x458] ;  /* 0x00011600ff020b82 */ /* 0x000ea20000000a00 */
        /* <DEDUP_REMOVED lines=9> */
[----:B------:R-:W-:Y:S01]  /*85a0*/  @P0 IADD3 R6, R216, R217, RZ ;  /* 0x000000d9d8060210 */ /* 0x000fe20007ffe0ff */
[----:B------:R4:W-:Y:S04]  /*85b0*/  STS [R194+0x8000], R52 ;  /* 0x00800034c2007388 */ /* 0x0009e80000000800 */
[----:B------:R4:W-:Y:S04]  /*85c0*/  STS [R194+0x8200], R54 ;  /* 0x00820036c2007388 */ /* 0x0009e80000000800 */
[----:B------:R4:W-:Y:S01]  /*85d0*/  STS [R197+0x8000], R64 ;  /* 0x00800040c5007388 */ /* 0x0009e20000000800 */
[----:B--2---:R-:W-:-:S03]  /*85e0*/  @P0 IMAD R0, R6, R3, RZ ;  /* 0x0000000306000224 */ /* 0x004fc600078e02ff */
[----:B------:R4:W-:Y:S01]  /*85f0*/  STS [R197+0x8200], R66 ;  /* 0x00820042c5007388 */ /* 0x0009e20000000800 */
[----:B---3--:R-:W-:Y:S01]  /*8600*/  @P0 IADD3 R42, R216, R217, RZ ;  /* 0x000000d9d82a0210 */ /* 0x008fe20007ffe0ff */
[----:B------:R-:W-:Y:S02]  /*8610*/  @P0 IMAD.WIDE.U32 R6, R6, R2, RZ ;  /* 0x0000000206060225 */ /* 0x000fe400078e00ff */
[----:B------:R4:W-:Y:S02]  /*8620*/  STS [R194+0x9000], R56 ;  /* 0x00900038c2007388 */ /* 0x0009e40000000800 */
[C---:B-1----:R-:W-:Y:S01]  /*8630*/  @P0 IMAD R41, R42.reuse, R5, RZ ;  /* 0x000000052a290224 */ /* 0x042fe200078e02ff */
[----:B------:R-:W-:Y:S01]  /*8640*/  @P0 IADD3 R0, R7, R0, RZ ;  /* 0x0000000007000210 */ /* 0x000fe20007ffe0ff */
[----:B------:R4:W-:Y:S01]  /*8650*/  STS [R194+0x9200], R58 ;  /* 0x0092003ac2007388 */ /* 0x0009e20000000800 */
[----:B------:R-:W-:-:S03]  /*8660*/  @P0 IMAD.WIDE.U32 R42, R42, R4, RZ ;  /* 0x000000042a2a0225 */ /* 0x000fc600078e00ff */
[----:B------:R4:W-:Y:S02]  /*8670*/  STS [R197+0x9000], R60 ;  /* 0x0090003cc5007388 */ /* 0x0009e40000000800 */
[----:B------:R-:W-:Y:S02]  /*8680*/  @P0 IADD3 R41, R43, R41, RZ ;  /* 0x000000292b290210 */ /* 0x000fe40007ffe0ff */
[----:B------:R4:W-:Y:S04]  /*8690*/  STS [R197+0x9200], R62 ;  /* 0x0092003ec5007388 */ /* 0x0009e80000000800 */
[----:B------:R4:W-:Y:S04]  /*86a0*/  STS [R194+0xa000], R68 ;  /* 0x00a00044c2007388 */ /* 0x0009e80000000800 */
[----:B------:R4:W-:Y:S04]  /*86b0*/  STS [R194+0xa200], R70 ;  /* 0x00a20046c2007388 */ /* 0x0009e80000000800 */
[----:B------:R4:W-:Y:S04]  /*86c0*/  STS [R197+0xa000], R80 ;  /* 0x00a00050c5007388 */ /* 0x0009e80000000800 */
[----:B------:R4:W-:Y:S04]  /*86d0*/  STS [R197+0xa200], R82 ;  /* 0x00a20052c5007388 */ /* 0x0009e80000000800 */
[----:B------:R4:W-:Y:S04]  /*86e0*/  STS [R194+0xb000], R72 ;  /* 0x00b00048c2007388 */ /* 0x0009e80000000800 */
[----:B------:R4:W-:Y:S01]  /*86f0*/  STS [R194+0xb200], R74 ;  /* 0x00b2004ac2007388 */ /* 0x0009e20000000800 */
[----:B------:R-:W1:Y:S03]  /*8700*/  S2R R40, SR_TID.X ;  /* 0x0000000000287919 */ /* 0x000e660000002100 */
        /* <DEDUP_REMOVED lines=14> */
[----:B------:R-:W-:Y:S02]  /*87f0*/  MOV R42, R8 ;  /* 0x00000008002a7202 */ /* 0x000fe40000000f00 */
.L_x_850:
        /* <DEDUP_REMOVED lines=13> */
.L_x_851:
[----:B------:R-:W-:Y:S01]  /*88d0*/  BAR.SYNC.DEFER_BLOCKING 0x0 ;  /* 0x0000000000007b1d */ /* 0x000fe20000010000 */
[C---:B----4-:R-:W-:Y:S01]  /*88e0*/  IMAD.SHL.U32 R52, R192.reuse, 0x80, RZ ;  /* 0x00000080c0347824 */ /* 0x050fe200078e00ff */
[----:B-1----:R-:W-:Y:S01]  /*88f0*/  SHF.R.S32.HI R53, RZ, 0x1f, R40 ;  /* 0x0000001fff357819 */ /* 0x002fe20000011428 */
[--C-:B------:R-:W-:Y:S01]  /*8900*/  IMAD.MOV.U32 R58, RZ, RZ, R186.reuse ;  /* 0x000000ffff3a7224 */ /* 0x100fe200078e00ba */
[----:B------:R-:W-:Y:S01]  /*8910*/  SHF.R.S32.HI R59, RZ, 0x1f, R186 ;  /* 0x0000001fff3b7819 */ /* 0x000fe200000114ba */
[----:B------:R-:W-:Y:S01]  /*8920*/  IMAD R215, R192, -0x80, R215 ;  /* 0xffffff80c0d77824 */ /* 0x000fe200078e02d7 */
[----:B------:R-:W-:Y:S01]  /*8930*/  SHF.R.S32.HI R7, RZ, 0x1f, R52 ;  /* 0x0000001fff077819 */ /* 0x000fe20000011434 */
[----:B------:R-:W-:Y:S01]  /*8940*/  ULDC.64 UR8, c[0x0][0x468] ;  /* 0x00011a0000087ab9 */ /* 0x000fe20000000a00 */
[----:B------:R-:W-:Y:S01]  /*8950*/  LEA.HI R53, R53, R40, RZ, 0x2 ;  /* 0x0000002835357211 */ /* 0x000fe200078f10ff */
[-C--:B------:R-:W-:Y:S01]  /*8960*/  IMAD.WIDE.U32 R44, R52, R4.reuse, R58 ;  /* 0x00000004342c7225 */ /* 0x080fe200078e003a */
[----:B------:R-:W-:Y:S01]  /*8970*/  SHF.R.S32.HI R54, RZ, 0x1f, R188 ;  /* 0x0000001fff367819 */ /* 0x000fe200000114bc */
[----:B------:R-:W-:Y:S01]  /*8980*/  BSSY B0, `(.L_x_852) ;  /* 0x000002a000007945 */ /* 0x000fe20003800000 */
[----:B------:R-:W-:Y:S01]  /*8990*/  SHF.R.S32.HI R53, RZ, 0x2, R53 ;  /* 0x00000002ff357819 */ /* 0x000fe20000011435 */
[----:B------:R-:W-:Y:S01]  /*89a0*/  IMAD R43, R7, R4, RZ ;  /* 0x00000004072b7224 */ /* 0x000fe200078e02ff */
[----:B------:R-:W-:-:S02]  /*89b0*/  IADD3 R60, P0, R42, R44, RZ ;  /* 0x0000002c2a3c7210 */ /* 0x000fc40007f1e0ff */
[----:B------:R-:W-:Y:S01]  /*89c0*/  ISETP.GE.AND P4, PT, R53, R215, PT ;  /* 0x000000d73500720c */ /* 0x000fe20003f86270 */
[----:B------:R-:W-:Y:S01]  /*89d0*/  IMAD R40, R52, R5, R43 ;  /* 0x0000000534287224 */ /* 0x000fe200078e022b */
[----:B------:R-:W-:-:S04]  /*89e0*/  SHF.R.S32.HI R55, RZ, 0x1f, R53 ;  /* 0x0000001fff377819 */ /* 0x000fc80000011435 */
[----:B------:R-:W-:Y:S01]  /*89f0*/  IADD3.X R61, R41, R45, R40, P0, !PT ;  /* 0x0000002d293d7210 */ /* 0x000fe200007fe428 */
[----:B------:R-:W-:Y:S01]  /*8a00*/  IMAD R41, R54, UR8, RZ ;  /* 0x0000000836297c24 */ /* 0x000fe2000f8e02ff */
[----:B------:R1:W2:Y:S01]  /*8a10*/  LDS.128 R36, [R161+0xa000] ;  /* 0x00a00000a1247984 */ /* 0x0002a20000000c00 */
[----:B------:R-:W-:Y:S02]  /*8a20*/  VIADD R40, R53, 0x40 ;  /* 0x0000004035287836 */ /* 0x000fe40000000000 */
[C---:B------:R-:W-:Y:S01]  /*8a30*/  IMAD R41, R188.reuse, UR9, R41 ;  /* 0x00000009bc297c24 */ /* 0x040fe2000f8e0229 */
[----:B------:R1:W3:Y:S01]  /*8a40*/  LDS.128 R32, [R161+0xc000] ;  /* 0x00c00000a1207984 */ /* 0x0002e20000000c00 */
[----:B------:R-:W-:Y:S01]  /*8a50*/  IMAD.WIDE.U32 R60, R188, UR8, R60 ;  /* 0x00000008bc3c7c25 */ /* 0x000fe2000f8e003c */
[----:B------:R-:W-:Y:S02]  /*8a60*/  ISETP.GE.AND P3, PT, R40, R215, PT ;  /* 0x000000d72800720c */ /* 0x000fe40003f66270 */
[----:B------:R1:W4:Y:S01]  /*8a70*/  LDS.128 R28, [R161+0xf000] ;  /* 0x00f00000a11c7984 */ /* 0x0003220000000c00 */
[----:B------:R-:W-:-:S03]  /*8a80*/  IMAD.IADD R56, R61, 0x1, R41 ;  /* 0x000000013d387824 */ /* 0x000fc600078e0229 */
[----:B------:R1:W1:Y:S04]  /*8a90*/  LDS.128 R24, [R161+0x10000] ;  /* 0x01000000a1187984 */ /* 0x0002680000000c00 */
[----:B------:R1:W1:Y:S04]  /*8aa0*/  LDS.128 R20, [R161+0x11000] ;  /* 0x01100000a1147984 */ /* 0x0002680000000c00 */
[----:B------:R1:W1:Y:S04]  /*8ab0*/  LDS.128 R16, [R161+0x12000] ;  /* 0x01200000a1107984 */ /* 0x0002680000000c00 */
[----:B------:R1:W1:Y:S04]  /*8ac0*/  LDS.128 R12, [R161+0x13000] ;  /* 0x01300000a10c7984 */ /* 0x0002680000000c00 */
[----:B------:R1:W1:Y:S01]  /*8ad0*/  LDS.128 R8, [R161+0x14000] ;  /* 0x01400000a1087984 */ /* 0x0002620000000c00 */
[----:B------:R-:W-:Y:S05]  /*8ae0*/  @P4 BRA `(.L_x_853) ;  /* 0x00000000004c4947 */ /* 0x000fea0003800000 */
[----:B------:R-:W-:Y:S01]  /*8af0*/  ULDC UR10, c[0x0][0x2d0] ;  /* 0x0000b400000a7ab9 */ /* 0x000fe20000000800 */
[----:B------:R-:W2:Y:S01]  /*8b00*/  LDS.128 R48, [R161+0xb000] ;  /* 0x00b00000a1307984 */ /* 0x000ea20000000c00 */
[----:B------:R-:W-:Y:S01]  /*8b10*/  ISETP.GE.AND P5, PT, R186, UR10, PT ;  /* 0x0000000aba007c0c */ /* 0x000fe2000bfa6270 */
[----:B------:R-:W-:Y:S01]  /*8b20*/  IMAD R57, R55, R4, RZ ;  /* 0x0000000437397224 */ /* 0x000fe200078e02ff */
[----:B------:R-:W-:Y:S01]  /*8b30*/  MOV R63, R56 ;  /* 0x00000038003f7202 */ /* 0x000fe20000000f00 */
[----:B------:R-:W3:Y:S01]  /*8b40*/  LDS.128 R44, [R161+0xd000] ;  /* 0x00d00000a12c7984 */ /* 0x000ee20000000c00 */
[----:B------:R-:W-:Y:S01]  /*8b50*/  IMAD.MOV.U32 R62, RZ, RZ, R60 ;  /* 0x000000ffff3e7224 */ /* 0x000fe200078e003c */
[----:B------:R-:W-:Y:S01]  /*8b60*/  ISETP.GE.AND P2, PT, R199, UR10, PT ;  /* 0x0000000ac7007c0c */ /* 0x000fe2000bf46270 */
[C---:B------:R-:W-:Y:S01]  /*8b70*/  IMAD R57, R53.reuse, R5, R57 ;  /* 0x0000000535397224 */ /* 0x040fe200078e0239 */
[----:B------:R-:W-:Y:S01]  /*8b80*/  ISETP.GE.AND P1, PT, R198, UR10, PT ;  /* 0x0000000ac6007c0c */ /* 0x000fe2000bf26270 */
[----:B------:R-:W-:Y:S01]  /*8b90*/  IMAD.WIDE.U32 R62, R53, R4, R62 ;  /* 0x00000004353e7225 */ /* 0x000fe200078e003e */
[----:B------:R-:W-:-:S03]  /*8ba0*/  ULDC.64 UR8, c[0x0][0x3f0] ;  /* 0x0000fc0000087ab9 */ /* 0x000fc60000000a00 */
[----:B------:R-:W-:Y:S01]  /*8bb0*/  IMAD.IADD R57, R63, 0x1, R57 ;  /* 0x000000013f397824 */ /* 0x000fe200078e0239 */
[----:B------:R-:W4:Y:S01]  /*8bc0*/  @!P5 LDS.128 R40, [R161+0x9000] ;  /* 0x00900000a128d984 */ /* 0x000f220000000c00 */
[----:B------:R-:W-:-:S04]  /*8bd0*/  LEA R64, P0, R62, UR8, 0x1 ;  /* 0x000000083e407c11 */ /* 0x000fc8000f8008ff */
[----:B------:R-:W-:-:S05]  /*8be0*/  LEA.HI.X R65, R62, UR9, R57, 0x1, P0 ;  /* 0x000000093e417c11 */ /* 0x000fca00080f0c39 */
[----:B--2---:R2:W-:Y:S04]  /*8bf0*/  @!P2 STG.E.128 desc[UR36][R64.64+0x40], R48 ;  /* 0x000040304000a986 */ /* 0x0045e8000c101d24 */
[----:B---3--:R2:W-:Y:S04]  /*8c00*/  @!P1 STG.E.128 desc[UR36][R64.64+0x80], R44 ;  /* 0x0000802c40009986 */ /* 0x0085e8000c101d24 */
[----:B----4-:R2:W-:Y:S02]  /*8c10*/  @!P5 STG.E.128 desc[UR36][R64.64], R40 ;  /* 0x000000284000d986 */ /* 0x0105e4000c101d24 */
.L_x_853:
[----:B------:R-:W-:Y:S05]  /*8c20*/  BSYNC B0 ;  /* 0x0000000000007941 */ /* 0x000fea0003800000 */
.L_x_852:
[----:B--2---:R2:W1:Y:S01]  /*8c30*/  LDS.128 R40, [R161+0xe000] ;  /* 0x00e00000a1287984 */ /* 0x0044620000000c00 */
[----:B------:R-:W-:Y:S04]  /*8c40*/  BSSY B0, `(.L_x_854) ;  /* 0x0000014000007945 */ /* 0x000fe80003800000 */
[----:B------:R-:W-:Y:S05]  /*8c50*/  @P3 BRA `(.L_x_855) ;  /* 0x0000000000483947 */ /* 0x000fea0003800000 */
[----:B------:R-:W-:Y:S01]  /*8c60*/  IADD3 R45, P0, R53, 0x40, RZ ;  /* 0x00000040352d7810 */ /* 0x000fe20007f1e0ff */
[----:B------:R-:W-:Y:S01]  /*8c70*/  IMAD.MOV.U32 R46, RZ, RZ, R60 ;  /* 0x000000ffff2e7224 */ /* 0x000fe200078e003c */
[----:B------:R-:W-:Y:S01]  /*8c80*/  MOV R47, R56 ;  /* 0x00000038002f7202 */ /* 0x000fe20000000f00 */
[----:B------:R-:W-:Y:S01]  /*8c90*/  ULDC UR10, c[0x0][0x2d0] ;  /* 0x0000b400000a7ab9 */ /* 0x000fe20000000800 */
[----:B------:R-:W-:Y:S01]  /*8ca0*/  ULDC.64 UR8, c[0x0][0x3f0] ;  /* 0x0000fc0000087ab9 */ /* 0x000fe20000000a00 */
[----:B------:R-:W-:Y:S01]  /*8cb0*/  IMAD.X R44, RZ, RZ, R55, P0 ;  /* 0x000000ffff2c7224 */ /* 0x000fe200000e0637 */
[----:B------:R-:W-:Y:S01]  /*8cc0*/  ISETP.GE.AND P2, PT, R186, UR10, PT ;  /* 0x0000000aba007c0c */ /* 0x000fe2000bf46270 */
[-C--:B------:R-:W-:Y:S01]  /*8cd0*/  IMAD.WIDE.U32 R46, R45, R4.reuse, R46 ;  /* 0x000000042d2e7225 */ /* 0x080fe200078e002e */
[----:B------:R-:W-:Y:S02]  /*8ce0*/  ISETP.GE.AND P1, PT, R199, UR10, PT ;  /* 0x0000000ac7007c0c */ /* 0x000fe4000bf26270 */
[----:B------:R-:W-:Y:S01]  /*8cf0*/  ISETP.GE.AND P0, PT, R198, UR10, PT ;  /* 0x0000000ac6007c0c */ /* 0x000fe2000bf06270 */
[----:B------:R-:W-:Y:S01]  /*8d00*/  IMAD R44, R44, R4, RZ ;  /* 0x000000042c2c7224 */ /* 0x000fe200078e02ff */
[----:B------:R-:W-:-:S03]  /*8d10*/  LEA R4, P5, R46, UR8, 0x1 ;  /* 0x000000082e047c11 */ /* 0x000fc6000f8a08ff */
[----:B------:R-:W-:-:S04]  /*8d20*/  IMAD R44, R45, R5, R44 ;  /* 0x000000052d2c7224 */ /* 0x000fc800078e022c */
[----:B------:R-:W-:-:S05]  /*8d30*/  IMAD.IADD R44, R47, 0x1, R44 ;  /* 0x000000012f2c7824 */ /* 0x000fca00078e022c */
[----:B------:R-:W-:-:S05]  /*8d40*/  LEA.HI.X R5, R46, UR9, R44, 0x1, P5 ;  /* 0x000000092e057c11 */ /* 0x000fca000a8f0c2c */
[----:B------:R2:W-:Y:S04]  /*8d50*/  @!P2 STG.E.128 desc[UR36][R4.64], R36 ;  /* 0x000000240400a986 */ /* 0x0005e8000c101d24 */
[----:B---3--:R2:W-:Y:S04]  /*8d60*/  @!P1 STG.E.128 desc[UR36][R4.64+0x40], R32 ;  /* 0x0000402004009986 */ /* 0x0085e8000c101d24 */
[----:B-1----:R2:W-:Y:S02]  /*8d70*/  @!P0 STG.E.128 desc[UR36][R4.64+0x80], R40 ;  /* 0x0000802804008986 */ /* 0x0025e4000c101d24 */
.L_x_855:
[----:B------:R-:W-:Y:S05]  /*8d80*/  BSYNC B0 ;  /* 0x0000000000007941 */ /* 0x000fea0003800000 */
.L_x_854:
[-C--:B------:R-:W-:Y:S01]  /*8d90*/  IMAD.WIDE.U32 R58, R52, R2.reuse, R58 ;  /* 0x00000002343a7225 */ /* 0x080fe200078e003a */
[----:B------:R-:W-:Y:S01]  /*8da0*/  ULDC.64 UR8, c[0x0][0x470] ;  /* 0x00011c0000087ab9 */ /* 0x000fe20000000a00 */
[----:B------:R-:W-:Y:S02]  /*8db0*/  BSSY B0, `(.L_x_856) ;  /* 0x000001a000007945 */ /* 0x000fe40003800000 */
[----:B------:R-:W-:Y:S01]  /*8dc0*/  IMAD R7, R7, R2, RZ ;  /* 0x0000000207077224 */ /* 0x000fe200078e02ff */
[----:B------:R-:W-:-:S03]  /*8dd0*/  IADD3 R6, P0, R6, R58, RZ ;  /* 0x0000003a06067210 */ /* 0x000fc60007f1e0ff */
[----:B------:R-:W-:-:S05]  /*8de0*/  IMAD R7, R52, R3, R7 ;  /* 0x0000000334077224 */ /* 0x000fca00078e0207 */
[----:B------:R-:W-:Y:S01]  /*8df0*/  IADD3.X R7, R0, R59, R7, P0, !PT ;  /* 0x0000003b00077210 */ /* 0x000fe200007fe407 */
[----:B------:R-:W-:-:S04]  /*8e00*/  IMAD R0, R54, UR8, RZ ;  /* 0x0000000836007c24 */ /* 0x000fc8000f8e02ff */
[C---:B------:R-:W-:Y:S02]  /*8e10*/  IMAD R0, R188.reuse, UR9, R0 ;  /* 0x00000009bc007c24 */ /* 0x040fe4000f8e0200 */
[----:B------:R-:W-:-:S05]  /*8e20*/  IMAD.WIDE.U32 R6, R188, UR8, R6 ;  /* 0x00000008bc067c25 */ /* 0x000fca000f8e0006 */
[----:B------:R-:W-:Y:S01]  /*8e30*/  IADD3 R0, R7, R0, RZ ;  /* 0x0000000007007210 */ /* 0x000fe20007ffe0ff */
[----:B------:R-:W-:Y:S06]  /*8e40*/  @P4 BRA `(.L_x_857) ;  /* 0x0000000000404947 */ /* 0x000fec0003800000 */
[----:B--23--:R-:W-:Y:S01]  /*8e50*/  MOV R33, R0 ;  /* 0x0000000000217202 */ /* 0x00cfe20000000f00 */
[-C--:B------:R-:W-:Y:S01]  /*8e60*/  IMAD R4, R55, R2.reuse, RZ ;  /* 0x0000000237047224 */ /* 0x080fe200078e02ff */
[----:B------:R-:W-:Y:S01]  /*8e70*/  ULDC UR10, c[0x0][0x2d0] ;  /* 0x0000b400000a7ab9 */ /* 0x000fe20000000800 */
[----:B------:R-:W-:Y:S01]  /*8e80*/  IMAD.MOV.U32 R32, RZ, RZ, R6 ;  /* 0x000000ffff207224 */ /* 0x000fe200078e0006 */
[----:B------:R-:W-:Y:S01]  /*8e90*/  ISETP.GE.AND P2, PT, R186, UR10, PT ;  /* 0x0000000aba007c0c */ /* 0x000fe2000bf46270 */
[----:B------:R-:W-:Y:S01]  /*8ea0*/  IMAD R4, R53, R3, R4 ;  /* 0x0000000335047224 */ /* 0x000fe200078e0204 */
[----:B------:R-:W-:Y:S01]  /*8eb0*/  ISETP.GE.AND P1, PT, R199, UR10, PT ;  /* 0x0000000ac7007c0c */ /* 0x000fe2000bf26270 */
[----:B------:R-:W-:Y:S01]  /*8ec0*/  IMAD.WIDE.U32 R32, R53, R2, R32 ;  /* 0x0000000235207225 */ /* 0x000fe200078e0020 */
[----:B------:R-:W-:Y:S01]  /*8ed0*/  ISETP.GE.AND P0, PT, R198, UR10, PT ;  /* 0x0000000ac6007c0c */ /* 0x000fe2000bf06270 */
[----:B------:R-:W-:Y:S02]  /*8ee0*/  ULDC.64 UR8, c[0x0][0x3f8] ;  /* 0x0000fe0000087ab9 */ /* 0x000fe40000000a00 */
[----:B------:R-:W-:Y:S01]  /*8ef0*/  IMAD.IADD R4, R33, 0x1, R4 ;  /* 0x0000000121047824 */ /* 0x000fe200078e0204 */
[----:B------:R-:W-:-:S04]  /*8f00*/  LEA R34, P4, R32, UR8, 0x1 ;  /* 0x0000000820227c11 */ /* 0x000fc8000f8808ff */
[----:B------:R-:W-:-:S05]  /*8f10*/  LEA.HI.X R35, R32, UR9, R4, 0x1, P4 ;  /* 0x0000000920237c11 */ /* 0x000fca000a0f0c04 */
[----:B----4-:R2:W-:Y:S04]  /*8f20*/  @!P2 STG.E.128 desc[UR36][R34.64], R28 ;  /* 0x0000001c2200a986 */ /* 0x0105e8000c101d24 */
[----:B-1----:R2:W-:Y:S04]  /*8f30*/  @!P1 STG.E.128 desc[UR36][R34.64+0x40], R20 ;  /* 0x0000401422009986 */ /* 0x0025e8000c101d24 */
[----:B------:R2:W-:Y:S02]  /*8f40*/  @!P0 STG.E.128 desc[UR36][R34.64+0x80], R12 ;  /* 0x0000800c22008986 */ /* 0x0005e4000c101d24 */
.L_x_857:
[----:B------:R-:W-:Y:S05]  /*8f50*/  BSYNC B0 ;  /* 0x0000000000007941 */ /* 0x000fea0003800000 */
.L_x_856:
[----:B------:R-:W-:Y:S05]  /*8f60*/  @P3 BRA `(.L_x_858) ;  /* 0x0000000800b03947 */ /* 0x000fea0003800000 */
[----:B------:R-:W-:Y:S01]  /*8f70*/  IADD3 R53, P0, R53, 0x40, RZ ;  /* 0x0000004035357810 */ /* 0x000fe20007f1e0ff */
[----:B--2---:R-:W-:Y:S01]  /*8f80*/  IMAD.MOV.U32 R4, RZ, RZ, R6 ;  /* 0x000000ffff047224 */ /* 0x004fe200078e0006 */
[----:B------:R-:W-:Y:S01]  /*8f90*/  MOV R5, R0 ;  /* 0x0000000000057202 */ /* 0x000fe20000000f00 */
[----:B------:R-:W-:Y:S01]  /*8fa0*/  ULDC UR10, c[0x0][0x2d0] ;  /* 0x0000b400000a7ab9 */ /* 0x000fe20000000800 */
[----:B------:R-:W-:Y:S01]  /*8fb0*/  ULDC.64 UR8, c[0x0][0x3f8] ;  /* 0x0000fe0000087ab9 */ /* 0x000fe20000000a00 */
[----:B------:R-:W-:Y:S01]  /*8fc0*/  IMAD.X R55, RZ, RZ, R55, P0 ;  /* 0x000000ffff377224 */ /* 0x000fe200000e0637 */
[----:B------:R-:W-:Y:S01]  /*8fd0*/  ISETP.GE.AND P1, PT, R186, UR10, PT ;  /* 0x0000000aba007c0c */ /* 0x000fe2000bf26270 */
[----:B------:R-:W-:Y:S01]  /*8fe0*/  IMAD.WIDE.U32 R4, R53, R2, R4 ;  /* 0x0000000235047225 */ /* 0x000fe200078e0004 */
[----:B------:R-:W-:-:S03]  /*8ff0*/  ISETP.GE.AND P0, PT, R199, UR10, PT ;  /* 0x0000000ac7007c0c */ /* 0x000fc6000bf06270 */
[----:B------:R-:W-:Y:S01]  /*9000*/  IMAD R55, R55, R2, RZ ;  /* 0x0000000237377224 */ /* 0x000fe200078e02ff */
[----:B------:R-:W-:-:S03]  /*9010*/  LEA R2, P2, R4, UR8, 0x1 ;  /* 0x0000000804027c11 */ /* 0x000fc6000f8408ff */
[----:B------:R-:W-:-:S04]  /*9020*/  IMAD R55, R53, R3, R55 ;  /* 0x0000000335377224 */ /* 0x000fc800078e0237 */
[----:B------:R-:W-:-:S05]  /*9030*/  IMAD.IADD R55, R5, 0x1, R55 ;  /* 0x0000000105377824 */ /* 0x000fca00078e0237 */
[----:B------:R-:W-:-:S05]  /*9040*/  LEA.HI.X R3, R4, UR9, R55, 0x1, P2 ;  /* 0x0000000904037c11 */ /* 0x000fca00090f0c37 */
[----:B-1----:R1:W-:Y:S04]  /*9050*/  @!P1 STG.E.128 desc[UR36][R2.64], R24 ;  /* 0x0000001802009986 */ /* 0x0023e8000c101d24 */
[----:B------:R1:W-:Y:S01]  /*9060*/  @!P0 STG.E.128 desc[UR36][R2.64+0x40], R16 ;  /* 0x0000401002008986 */ /* 0x0003e2000c101d24 */
[----:B------:R-:W-:-:S13]  /*9070*/  ISETP.GE.AND P0, PT, R198, UR10, PT ;  /* 0x0000000ac6007c0c */ /* 0x000fda000bf06270 */
[----:B------:R-:W-:Y:S05]  /*9080*/  @P0 BRA `(.L_x_858) ;  /* 0x0000000800680947 */ /* 0x000fea0003800000 */
[----:B------:R2:W-:Y:S01]  /*9090*/  STG.E.128 desc[UR36][R2.64+0x80], R8 ;  /* 0x0000800802007986 */ /* 0x0005e2000c101d24 */
[----:B------:R-:W-:Y:S05]  /*90a0*/  BRA `(.L_x_858) ;  /* 0x0000000800607947 */ /* 0x000fea0003800000 */
.L_x_833:
[----:B------:R-:W-:Y:S01]  /*90b0*/  ISETP.NE.AND P0, PT, R217, -0x1, PT ;  /* 0xffffffffd900780c */ /* 0x000fe20003f05270 */
[----:B------:R-:W1:Y:S01]  /*90c0*/  S2R R0, SR_TID.X ;  /* 0x0000000000007919 */ /* 0x000e620000002100 */
[----:B------:R-:W-:-:S05]  /*90d0*/  IMAD.SHL.U32 R9, R192, 0x80, RZ ;  /* 0x00000080c0097824 */ /* 0x000fca00078e00ff */
[----:B------:R-:W-:-:S06]  /*90e0*/  SHF.R.S32.HI R8, RZ, 0x1f, R9 ;  /* 0x0000001fff087819 */ /* 0x000fcc0000011409 */
[----:B------:R-:W2:Y:S01]  /*90f0*/  @P0 LDC.64 R4, c[0x0][0x450] ;  /* 0x00011400ff040b82 */ /* 0x000ea20000000a00 */
[CC--:B------:R-:W-:Y:S02]  /*9100*/  @P0 IADD3 R10, R216.reuse, R217.reuse, RZ ;  /* 0x000000d9d80a0210 */ /* 0x0c0fe40007ffe0ff */
[----:B------:R-:W-:-:S05]  /*9110*/  @P0 IADD3 R6, R216, R217, RZ ;  /* 0x000000d9d8060210 */ /* 0x000fca0007ffe0ff */
[----:B------:R-:W3:Y:S01]  /*9120*/  @P0 LDC.64 R2, c[0x0][0x458] ;  /* 0x00011600ff020b82 */ /* 0x000ee20000000a00 */
[C---:B--2---:R-:W-:Y:S02]  /*9130*/  @P0 IMAD R12, R10.reuse, R5, RZ ;  /* 0x000000050a0c0224 */ /* 0x044fe400078e02ff */
[----:B------:R-:W-:-:S04]  /*9140*/  @P0 IMAD.WIDE.U32 R10, R10, R4, RZ ;  /* 0x000000040a0a0225 */ /* 0x000fc800078e00ff */
[----:B------:R-:W-:Y:S01]  /*9150*/  @P0 IMAD.MOV.U32 R13, RZ, RZ, R10 ;  /* 0x000000ffff0d0224 */ /* 0x000fe200078e000a */
[----:B------:R-:W-:Y:S01]  /*9160*/  @P0 IADD3 R12, R11, R12, RZ ;  /* 0x0000000c0b0c0210 */ /* 0x000fe20007ffe0ff */
[C---:B---3--:R-:W-:Y:S01]  /*9170*/  @P0 IMAD R14, R6.reuse, R3, RZ ;  /* 0x00000003060e0224 */ /* 0x048fe200078e02ff */
[----:B-1----:R-:W-:Y:S01]  /*9180*/  SHF.R.S32.HI R10, RZ, 0x1f, R0 ;  /* 0x0000001fff0a7819 */ /* 0x002fe20000011400 */
[----:B------:R-:W-:Y:S01]  /*9190*/  @P0 IMAD.WIDE.U32 R6, R6, R2, RZ ;  /* 0x0000000206060225 */ /* 0x000fe200078e00ff */
[----:B------:R-:W-:-:S03]  /*91a0*/  SHF.R.S32.HI R11, RZ, 0x1f, R189 ;  /* 0x0000001fff0b7819 */ /* 0x000fc600000114bd */
        /* <DEDUP_REMOVED lines=15> */
.L_x_859:
        /* <DEDUP_REMOVED lines=9> */
[----:B------:R-:W-:Y:S01]  /*9330*/  IMAD R7, R189, R7, R11 ;  /* 0x00000007bd077224 */ /* 0x000fe200078e020b */
[----:B------:R-:W-:-:S05]  /*9340*/  MOV R14, R16 ;  /* 0x00000010000e7202 */ /* 0x000fca0000000f00 */
[----:B------:R-:W-:-:S05]  /*9350*/  IMAD.WIDE.U32 R16, R189, R6, R14 ;  /* 0x00000006bd107225 */ /* 0x000fca00078e000e */
[----:B------:R-:W-:Y:S02]  /*9360*/  IADD3 R14, R17, R7, RZ ;  /* 0x00000007110e7210 */ /* 0x000fe40007ffe0ff */
[----:B------:R-:W-:-:S07]  /*9370*/  MOV R15, R16 ;  /* 0x00000010000f7202 */ /* 0x000fce0000000f00 */
.L_x_860:
[----:B------:R-:W-:Y:S01]  /*9380*/  LEA.HI R0, R10, R0, RZ, 0x2 ;  /* 0x000000000a007211 */ /* 0x000fe200078f10ff */
[----:B------:R-:W-:Y:S01]  /*9390*/  IMAD R215, R192, -0x80, R215 ;  /* 0xffffff80c0d77824 */ /* 0x000fe200078e02d7 */
[----:B------:R-:W-:Y:S01]  /*93a0*/  SHF.R.S32.HI R6, RZ, 0x1f, R188 ;  /* 0x0000001fff067819 */ /* 0x000fe200000114bc */
[-C--:B------:R-:W-:Y:S01]  /*93b0*/  IMAD R7, R8, R4.reuse, RZ ;  /* 0x0000000408077224 */ /* 0x080fe200078e02ff */
[----:B------:R-:W-:Y:S01]  /*93c0*/  SHF.R.S32.HI R0, RZ, 0x2, R0 ;  /* 0x00000002ff007819 */ /* 0x000fe20000011400 */
[C---:B------:R-:W-:Y:S01]  /*93d0*/  IMAD.WIDE.U32 R16, R9.reuse, R4, R186 ;  /* 0x0000000409107225 */ /* 0x040fe200078e00ba */
[----:B------:R-:W-:Y:S01]  /*93e0*/  ULDC.64 UR8, c[0x0][0x468] ;  /* 0x00011a0000087ab9 */ /* 0x000fe20000000a00 */
[----:B------:R-:W-:Y:S01]  /*93f0*/  BSSY B0, `(.L_x_861) ;  /* 0x000001f000007945 */ /* 0x000fe20003800000 */
[----:B------:R-:W-:Y:S01]  /*9400*/  ISETP.GE.AND P4, PT, R0, R215, PT ;  /* 0x000000d70000720c */ /* 0x000fe20003f86270 */
[----:B------:R-:W-:Y:S01]  /*9410*/  IMAD R7, R9, R5, R7 ;  /* 0x0000000509077224 */ /* 0x000fe200078e0207 */
[----:B------:R-:W-:Y:S01]  /*9420*/  IADD3 R18, P0, R13, R16, RZ ;  /* 0x000000100d127210 */ /* 0x000fe20007f1e0ff */
[----:B------:R-:W-:Y:S01]  /*9430*/  IMAD R16, R6, UR8, RZ ;  /* 0x0000000806107c24 */ /* 0x000fe2000f8e02ff */
[----:B------:R-:W-:Y:S01]  /*9440*/  SHF.R.S32.HI R11, RZ, 0x1f, R0 ;  /* 0x0000001fff0b7819 */ /* 0x000fe20000011400 */
[----:B------:R-:W-:Y:S01]  /*9450*/  VIADD R10, R186, 0x40 ;  /* 0x00000040ba0a7836 */ /* 0x000fe20000000000 */
[----:B------:R-:W-:Y:S01]  /*9460*/  IADD3.X R19, R12, R17, R7, P0, !PT ;  /* 0x000000110c137210 */ /* 0x000fe200007fe407 */
[----:B------:R-:W-:-:S02]  /*9470*/  VIADD R7, R0, 0x40 ;  /* 0x0000004000077836 */ /* 0x000fc40000000000 */
[C---:B------:R-:W-:Y:S02]  /*9480*/  IMAD R16, R188.reuse, UR9, R16 ;  /* 0x00000009bc107c24 */ /* 0x040fe4000f8e0210 */
[----:B------:R-:W-:Y:S01]  /*9490*/  IMAD.WIDE.U32 R18, R188, UR8, R18 ;  /* 0x00000008bc127c25 */ /* 0x000fe2000f8e0012 */
[----:B------:R-:W-:Y:S02]  /*94a0*/  ISETP.GE.AND P3, PT, R7, R215, PT ;  /* 0x000000d70700720c */ /* 0x000fe40003f66270 */
[----:B------:R-:W-:Y:S02]  /*94b0*/  IADD3 R7, R186, 0x20, RZ ;  /* 0x00000020ba077810 */ /* 0x000fe40007ffe0ff */
[----:B------:R-:W-:Y:S01]  /*94c0*/  IADD3 R16, R16, R19, RZ ;  /* 0x0000001310107210 */ /* 0x000fe20007ffe0ff */
[----:B------:R-:W-:Y:S08]  /*94d0*/  @P4 BRA `(.L_x_862) ;  /* 0x0000000000404947 */ /* 0x000ff00003800000 */
[----:B------:R-:W-:Y:S01]  /*94e0*/  MOV R21, R16 ;  /* 0x0000001000157202 */ /* 0x000fe20000000f00 */
[-C--:B------:R-:W-:Y:S01]  /*94f0*/  IMAD R12, R11, R4.reuse, RZ ;  /* 0x000000040b0c7224 */ /* 0x080fe200078e02ff */
[----:B------:R-:W-:Y:S01]  /*9500*/  ULDC UR10, c[0x0][0x2d0] ;  /* 0x0000b400000a7ab9 */ /* 0x000fe20000000800 */
[----:B------:R-:W-:Y:S01]  /*9510*/  IMAD.MOV.U32 R20, RZ, RZ, R18 ;  /* 0x000000ffff147224 */ /* 0x000fe200078e0012 */
[----:B------:R-:W-:Y:S01]  /*9520*/  ISETP.GE.AND P2, PT, R186, UR10, PT ;  /* 0x0000000aba007c0c */ /* 0x000fe2000bf46270 */
[C---:B------:R-:W-:Y:S01]  /*9530*/  IMAD R12, R0.reuse, R5, R12 ;  /* 0x00000005000c7224 */ /* 0x040fe200078e020c */
[----:B------:R-:W-:Y:S01]  /*9540*/  ISETP.GE.AND P1, PT, R7, UR10, PT ;  /* 0x0000000a07007c0c */ /* 0x000fe2000bf26270 */
[----:B------:R-:W-:Y:S01]  /*9550*/  IMAD.WIDE.U32 R20, R0, R4, R20 ;  /* 0x0000000400147225 */ /* 0x000fe200078e0014 */
        /* <DEDUP_REMOVED lines=8> */
.L_x_862:
[----:B------:R-:W-:Y:S05]  /*95e0*/  BSYNC B0 ;  /* 0x0000000000007941 */ /* 0x000fea0003800000 */
.L_x_861:
        /* <DEDUP_REMOVED lines=17> */
[----:B------:R2:W-:Y:S04]  /*9700*/  @!P2 STG.E.128 desc[UR36][R4.64], RZ ;  /* 0x000000ff0400a986 */ /* 0x0005e8000c101d24 */
[----:B------:R2:W-:Y:S04]  /*9710*/  @!P1 STG.E.128 desc[UR36][R4.64+0x40], RZ ;  /* 0x000040ff04009986 */ /* 0x0005e8000c101d24 */
[----:B------:R2:W-:Y:S02]  /*9720*/  @!P0 STG.E.128 desc[UR36][R4.64+0x80], RZ ;  /* 0x000080ff04008986 */ /* 0x0005e4000c101d24 */
.L_x_864:
[----:B------:R-:W-:Y:S05]  /*9730*/  BSYNC B0 ;  /* 0x0000000000007941 */ /* 0x000fea0003800000 */
.L_x_863:
        /* <DEDUP_REMOVED lines=28> */
.L_x_866:
[----:B------:R-:W-:Y:S05]  /*9900*/  BSYNC B0 ;  /* 0x0000000000007941 */ /* 0x000fea0003800000 */
.L_x_865:
[----:B------:R-:W-:Y:S05]  /*9910*/  @P3 BRA `(.L_x_858) ;  /* 0x0000000000443947 */ /* 0x000fea0003800000 */
[----:B------:R-:W-:Y:S01]  /*9920*/  IADD3 R0, P0, R0, 0x40, RZ ;  /* 0x0000004000007810 */ /* 0x000fe20007f1e0ff */
[----:B------:R-:W-:Y:S01]  /*9930*/  IMAD.MOV.U32 R9, RZ, RZ, R5 ;  /* 0x000000ffff097224 */ /* 0x000fe200078e0005 */
[----:B------:R-:W-:Y:S01]  /*9940*/  ULDC UR10, c[0x0][0x2d0] ;  /* 0x0000b400000a7ab9 */ /* 0x000fe20000000800 */
[----:B------:R-:W-:Y:S01]  /*9950*/  ULDC.64 UR8, c[0x0][0x3f8] ;  /* 0x0000fe0000087ab9 */ /* 0x000fe20000000a00 */
[----:B------:R-:W-:Y:S01]  /*9960*/  ISETP.GE.AND P1, PT, R7, UR10, PT ;  /* 0x0000000a07007c0c */ /* 0x000fe2000bf26270 */
        /* <DEDUP_REMOVED lines=12> */
.L_x_858:
[----:B------:R-:W-:Y:S05]  /*9a30*/  BSYNC B1 ;  /* 0x0000000000017941 */ /* 0x000fea0003800000 */
.L_x_828:
[----:B------:R-:W4:Y:S02]  /*9a40*/  LDC R0, c[0x0][0xc] ;  /* 0x00000300ff007b82 */ /* 0x000f240000000800 */
[----:B----4-:R-:W-:-:S04]  /*9a50*/  IADD3 R192, R0, R192, RZ ;  /* 0x000000c000c07210 */ /* 0x010fc80007ffe0ff */
[----:B------:R-:W-:-:S13]  /*9a60*/  ISETP.GE.AND P0, PT, R192, UR7, PT ;  /* 0x00000007c0007c0c */ /* 0x000fda000bf06270 */
[----:B------:R-:W-:Y:S05]  /*9a70*/  @P0 BRA `(.L_x_867) ;  /* 0x0000000000040947 */ /* 0x000fea0003800000 */
[----:B------:R-:W-:Y:S05]  /*9a80*/  BRA `(.L_x_868) ;  /* 0xffffff70001c7947 */ /* 0x000fea000383ffff */
.L_x_867:
[----:B------:R-:W-:Y:S05]  /*9a90*/  EXIT ;  /* 0x000000000000794d */ /* 0x000fea0003800000 */
.L_x_869:
        /* <DEDUP_REMOVED lines=14> */
.L_x_1305:


//--------------------- .text._ZN5flash44flash_bwd_dq_dk_dv_loop_seqk_parallel_kernelI23Flash_bwd_kernel_traitsILi96ELi64ELi128ELi8ELi2ELi4ELi4ELb0ELb0EN7cutlass10bfloat16_tE19Flash_kernel_traitsILi96ELi64ELi128ELi8ES3_EELb0ELb0ELb0ELb0ELb0ELb0ELb1EEEvNS_16Flash_bwd_paramsE --------------------------
	.section	.text._ZN5flash44flash_bwd_dq_dk_dv_loop_seqk_parallel_kernelI23Flash_bwd_kernel_traitsILi96ELi64ELi128ELi8ELi2ELi4ELi4ELb0ELb0EN7cutlass10bfloat16_tE19Flash_kernel_traitsILi96ELi64ELi128ELi8ES3_EELb0ELb0ELb0ELb0ELb0ELb0ELb1EEEvNS_16Flash_bwd_paramsE,"ax",@progbits
	.align	128
        .global         _ZN5flash44flash_bwd_dq_dk_dv_loop_seqk_parallel_kernelI23Flash_bwd_kernel_traitsILi96ELi64ELi128ELi8ELi2ELi4ELi4ELb0ELb0EN7cutlass10bfloat16_tE19Flash_kernel_traitsILi96ELi64ELi128ELi8ES3_EELb0ELb0ELb0ELb0ELb0ELb0ELb1EEEvNS_16Flash_bwd_paramsE
        .type           _ZN5flash44flash_bwd_dq_dk_dv_loop_seqk_parallel_kernelI23Flash_bwd_kernel_traitsILi96ELi64ELi128ELi8ELi2ELi4ELi4ELb0ELb0EN7cutlass10bfloat16_tE19Flash_kernel_traitsILi96ELi64ELi128ELi8ES3_EELb0ELb0ELb0ELb0ELb0ELb0ELb1EEEvNS_16Flash_bwd_paramsE,@function
        .size           _ZN5flash44flash_bwd_dq_dk_dv_loop_seqk_parallel_kernelI23Flash_bwd_kernel_traitsILi96ELi64ELi128ELi8ELi2ELi4ELi4ELb0ELb0EN7cutlass10bfloat16_tE19Flash_kernel_traitsILi96ELi64ELi128ELi8ES3_EELb0ELb0ELb0ELb0ELb0ELb0ELb1EEEvNS_16Flash_bwd_paramsE,(.L_x_1306 - _ZN5flash44flash_bwd_dq_dk_dv_loop_seqk_parallel_kernelI23Flash_bwd_kernel_traitsILi96ELi64ELi128ELi8ELi2ELi4ELi4ELb0ELb0EN7cutlass10bfloat16_tE19Flash_kernel_traitsILi96ELi64ELi128ELi8ES3_EELb0ELb0ELb0ELb0ELb0ELb0ELb1EEEvNS_16Flash_bwd_paramsE)
        .other          _ZN5flash44flash_bwd_dq_dk_dv_loop_seqk_parallel_kernelI23Flash_bwd_kernel_traitsILi96ELi64ELi128ELi8ELi2ELi4ELi4ELb0ELb0EN7cutlass10bfloat16_tE19Flash_kernel_traitsILi96ELi64ELi128ELi8ES3_EELb0ELb0ELb0ELb0ELb0ELb0ELb1EEEvNS_16Flash_bwd_paramsE,@"STO_CUDA_ENTRY STV_DEFAULT"
_ZN5flash44flash_bwd_dq_dk_dv_loop_seqk_parallel_kernelI23Flash_bwd_kernel_traitsILi96ELi64ELi128ELi8ELi2ELi4ELi4ELb0ELb0EN7cutlass10bfloat16_tE19Flash_kernel_traitsILi96ELi64ELi128ELi8ES3_EELb0ELb0ELb0ELb0ELb0ELb0ELb1EEEvNS_16Flash_bwd_paramsE:
.text._ZN5flash44flash_bwd_dq_dk_dv_loop_seqk_parallel_kernelI23Flash_bwd_kernel_traitsILi96ELi64ELi128ELi8ELi2ELi4ELi4ELb0ELb0EN7cutlass10bfloat16_tE19Flash_kernel_traitsILi96ELi64ELi128ELi8ES3_EELb0ELb0ELb0ELb0ELb0ELb0ELb1EEEvNS_16Flash_bwd_paramsE:
        /* <DEDUP_REMOVED lines=10> */
[----:B------:R1:W-:Y:S02]  /*00a0*/  STL [R1], R0 ;  /* 0x0000000001007387 */ /* 0x0003e40000100800 */
        /* <DEDUP_REMOVED lines=17> */
[----:B-1----:R-:W-:Y:S01]  /*01c0*/  SHF.R.S32.HI R0, RZ, 0x3, R18 ;  /* 0x00000003ff007819 */ /* 0x002fe20000011412 */
[----:B-----5:R-:W-:Y:S01]  /*01d0*/  USHF.L.U32 UR5, UR47, 0x7, URZ ;  /* 0x000000072f057899 */ /* 0x020fe2000800063f */
[CC--:B------:R-:W-:Y:S02]  /*01e0*/  LEA.HI R7, R15.reuse, R19.reuse, RZ, 0x4 ;  /* 0x000000130f077211 */ /* 0x0c0fe400078f20ff */
[----:B------:R-:W-:Y:S01]  /*01f0*/  LEA.HI R8, R15, R19, RZ, 0x5 ;  /* 0x000000130f087211 */ /* 0x000fe200078f28ff */
[----:B------:R-:W-:Y:S01]  /*0200*/  IMAD.SHL.U32 R2, R0, 0x40, RZ ;  /* 0x0000004000027824 */ /* 0x000fe200078e00ff */
[----:B------:R-:W-:-:S02]  /*0210*/  LOP3.LUT R4, R9, 0xfffffffc, RZ, 0xc0, !PT ;  /* 0xfffffffc09047812 */ /* 0x000fc400078ec0ff */
[----:B------:R-:W-:Y:S02]  /*0220*/  SHF.R.S32.HI R6, RZ, 0x4, R7 ;  /* 0x00000004ff067819 */ /* 0x000fe40000011407 */
[----:B------:R-:W-:Y:S01]  /*0230*/  LOP3.LUT R3, R8, 0xffffffe0, RZ, 0xc0, !PT ;  /* 0xffffffe008037812 */ /* 0x000fe200078ec0ff */
[----:B------:R-:W-:Y:S01]  /*0240*/  IMAD.IADD R13, R19, 0x1, -R4 ;  /* 0x00000001130d7824 */ /* 0x000fe200078e0a04 */
[----:B------:R-:W-:Y:S02]  /*0250*/  LEA.HI R4, R7, R6, RZ, 0x1 ;  /* 0x0000000607047211 */ /* 0x000fe400078f08ff */
[----:B------:R-:W-:Y:S01]  /*0260*/  LOP3.LUT R2, R2, 0xc0, RZ, 0xc0, !PT ;  /* 0x000000c002027812 */ /* 0x000fe200078ec0ff */
[----:B------:R-:W-:Y:S01]  /*0270*/  IMAD.IADD R0, R19, 0x1, -R3 ;  /* 0x0000000113007824 */ /* 0x000fe200078e0a03 */
[----:B------:R-:W-:Y:S01]  /*0280*/  LOP3.LUT R3, R4, 0xfffffffe, RZ, 0xc0, !PT ;  /* 0xfffffffe04037812 */ /* 0x000fe200078ec0ff */
[----:B------:R-:W-:Y:S01]  /*0290*/  IMAD.SHL.U32 R232, R13, 0x8, RZ ;  /* 0x000000080de87824 */ /* 0x000fe200078e00ff */
[----:B------:R-:W-:-:S02]  /*02a0*/  SHF.R.U32.HI R4, RZ, 0x3, R2 ;  /* 0x00000003ff047819 */ /* 0x000fc40000011602 */
[----:B------:R-:W-:Y:S01]  /*02b0*/  SHF.R.S32.HI R5, RZ, 0x1f, R0 ;  /* 0x0000001fff057819 */ /* 0x000fe20000011400 */
[----:B------:R-:W-:Y:S01]  /*02c0*/  IMAD.IADD R16, R6, 0x1, -R3 ;  /* 0x0000000106107824 */ /* 0x000fe200078e0a03 */
[----:B------:R-:W-:Y:S02]  /*02d0*/  LOP3.LUT R2, R2, 0x18, R232, 0xf8, !PT ;  /* 0x0000001802027812 */ /* 0x000fe400078ef8e8 */
[----:B------:R-:W-:Y:S02]  /*02e0*/  SHF.R.S32.HI R243, RZ, 0x2, R9 ;  /* 0x00000002fff37819 */ /* 0x000fe40000011409 */
[----:B------:R-:W-:Y:S02]  /*02f0*/  LEA.HI R20, R5, R0, RZ, 0x2 ;  /* 0x0000000005147211 */ /* 0x000fe400078f10ff */
[----:B------:R-:W-:Y:S02]  /*0300*/  LOP3.LUT R12, R2, R4, RZ, 0x3c, !PT ;  /* 0x00000004020c7212 */ /* 0x000fe400078e3cff */
[----:B------:R-:W-:-:S02]  /*0310*/  SHF.R.S32.HI R2, RZ, 0x5, R8 ;  /* 0x00000005ff027819 */ /* 0x000fc40000011408 */
[----:B------:R-:W-:Y:S02]  /*0320*/  SHF.R.S32.HI R0, RZ, 0x1f, R8 ;  /* 0x0000001fff007819 */ /* 0x000fe40000011408 */
[----:B------:R-:W-:Y:S02]  /*0330*/  LEA.HI R6, R9, R243, RZ, 0x1 ;  /* 0x000000f309067211 */ /* 0x000fe400078f08ff */
[----:B------:R-:W-:Y:S02]  /*0340*/  LOP3.LUT R4, R7, 0xfffffff0, RZ, 0xc0, !PT ;  /* 0xfffffff007047812 */ /* 0x000fe400078ec0ff */
[-C--:B------:R-:W-:Y:S02]  /*0350*/  LEA.HI R3, R0, R2.reuse, RZ, 0x2 ;  /* 0x0000000200037211 */ /* 0x080fe400078f10ff */
[----:B------:R-:W-:Y:S01]  /*0360*/  LEA.HI R5, R8, R2, RZ, 0x1 ;  /* 0x0000000208057211 */ /* 0x000fe200078f08ff */
[----:B------:R-:W-:Y:S01]  /*0370*/  IMAD.IADD R0, R19, 0x1, -R4 ;  /* 0x0000000113007824 */ /* 0x000fe200078e0a04 */
[----:B------:R-:W-:-:S02]  /*0380*/  LOP3.LUT R6, R6, 0x7fffffe, RZ, 0xc0, !PT ;  /* 0x07fffffe06067812 */ /* 0x000fc400078ec0ff */
[----:B------:R-:W-:Y:S02]  /*0390*/  LOP3.LUT R3, R3, 0xfffffffc, RZ, 0xc0, !PT ;  /* 0xfffffffc03037812 */ /* 0x000fe400078ec0ff */
[----:B------:R-:W-:Y:S01]  /*03a0*/  LOP3.LUT R5, R5, 0xfffffffe, RZ, 0xc0, !PT ;  /* 0xfffffffe05057812 */ /* 0x000fe200078ec0ff */
[----:B------:R-:W-:Y:S01]  /*03b0*/  IMAD.IADD R4, R243, 0x1, -R6 ;  /* 0x00000001f3047824 */ /* 0x000fe200078e0a06 */
[----:B------:R-:W-:Y:S01]  /*03c0*/  SHF.R.S32.HI R6, RZ, 0x1f, R0 ;  /* 0x0000001fff067819 */ /* 0x000fe20000011400 */
[C---:B------:R-:W-:Y:S01]  /*03d0*/  IMAD.IADD R10, R2.reuse, 0x1, -R3 ;  /* 0x00000001020a7824 */ /* 0x040fe200078e0a03 */
[----:B------:R-:W-:Y:S01]  /*03e0*/  SHF.R.S32.HI R3, RZ, 0x1f, R9 ;  /* 0x0000001fff037819 */ /* 0x000fe20000011409 */
[----:B------:R-:W-:Y:S01]  /*03f0*/  IMAD.IADD R182, R2, 0x1, -R5 ;  /* 0x0000000102b67824 */ /* 0x000fe200078e0a05 */
[----:B------:R-:W-:Y:S01]  /*0400*/  LOP3.LUT R7, R18, 0xfffffff8, RZ, 0xc0, !PT ;  /* 0xfffffff812077812 */ /* 0x000fe200078ec0ff */
[----:B------:R-:W-:Y:S01]  /*0410*/  IMAD R250, R2, 0x8, R4 ;  /* 0x0000000802fa7824 */ /* 0x000fe200078e0204 */
[----:B------:R-:W-:-:S02]  /*0420*/  LEA.HI R2, R0, R0, RZ, 0x1 ;  /* 0x0000000000027211 */ /* 0x000fc400078f08ff */
[----:B------:R-:W-:Y:S01]  /*0430*/  LEA.HI R11, R6, R0, RZ, 0x3 ;  /* 0x00000000060b7211 */ /* 0x000fe200078f18ff */
[----:B------:R-:W-:Y:S01]  /*0440*/  IMAD.U32 R250, R250, 0x20, R12 ;  /* 0x00000020fafa7824 */ /* 0x000fe200078e000c */
[----:B------:R-:W-:Y:S01]  /*0450*/  LEA.HI R4, R3, R243, RZ, 0x3 ;  /* 0x000000f303047211 */ /* 0x000fe200078f18ff */
[----:B------:R-:W-:Y:S01]  /*0460*/  IMAD.IADD R3, R19, 0x1, -R7 ;  /* 0x0000000113037824 */ /* 0x000fe200078e0a07 */
[----:B------:R-:W-:Y:S02]  /*0470*/  LOP3.LUT R6, R2, 0x7fffffe, RZ, 0xc0, !PT ;  /* 0x07fffffe02067812 */ /* 0x000fe400078ec0ff */
        /* <DEDUP_REMOVED lines=12> */
[C---:B------:R-:W-:Y:S01]  /*0540*/  IMAD.IADD R6, R3.reuse, 0x1, -R4 ;  /* 0x0000000103067824 */ /* 0x040fe200078e0a04 */
[----:B------:R-:W-:Y:S01]  /*0550*/  LOP3.LUT R5, R0, 0x1, RZ, 0xc0, !PT ;  /* 0x0000000100057812 */ /* 0x000fe200078ec0ff */
[----:B------:R-:W-:Y:S01]  /*0560*/  IMAD R4, R2, 0x4, R16 ;  /* 0x0000000402047824 */ /* 0x000fe200078e0210 */
[----:B------:R-:W-:Y:S01]  /*0570*/  LOP3.LUT R8, R8, 0xfffffffc, RZ, 0xc0, !PT ;  /* 0xfffffffc08087812 */ /* 0x000fe200078ec0ff */
[----:B------:R-:W-:Y:S01]  /*0580*/  IMAD.SHL.U32 R3, R3, 0x40, RZ ;  /* 0x0000004003037824 */ /* 0x000fe200078e00ff */
[----:B------:R-:W-:Y:S01]  /*0590*/  ISETP.NE.U32.AND P3, PT, R5, 0x1, PT ;  /* 0x000000010500780c */ /* 0x000fe20003f65070 */
[----:B------:R-:W-:Y:S01]  /*05a0*/  IMAD R172, R4, 0x8, R6 ;  /* 0x0000000804ac7824 */ /* 0x000fe200078e0206 */
[----:B------:R-:W-:Y:S01]  /*05b0*/  LEA.HI R4, R15, R19, RZ, 0x7 ;  /* 0x000000130f047211 */ /* 0x000fe200078f38ff */
[----:B------:R-:W-:Y:S01]  /*05c0*/  IMAD.IADD R15, R7, 0x1, -R8 ;  /* 0x00000001070f7824 */ /* 0x000fe200078e0a08 */
[----:B------:R-:W-:Y:S01]  /*05d0*/  LOP3.LUT R6, R3, 0x1c0, RZ, 0xc0, !PT ;  /* 0x000001c003067812 */ /* 0x000fe200078ec0ff */
[----:B------:R-:W-:Y:S01]  /*05e0*/  IMAD.SHL.U32 R8, R13, 0x2, RZ ;  /* 0x000000020d087824 */ /* 0x000fe200078e00ff */
[----:B------:R-:W-:Y:S01]  /*05f0*/  LEA.HI R13, R0, R0, RZ, 0x1 ;  /* 0x00000000000d7211 */ /* 0x000fe200078f08ff */
[----:B------:R-:W-:Y:S01]  /*0600*/  IMAD.SHL.U32 R7, R2, 0x20, RZ ;  /* 0x0000002002077824 */ /* 0x000fe200078e00ff */
[----:B------:R-:W-:-:S02]  /*0610*/  SHF.R.S32.HI R2, RZ, 0x1, R9 ;  /* 0x00000001ff027819 */ /* 0x000fc40000011409 */
[----:B------:R-:W-:Y:S02]  /*0620*/  SHF.R.S32.HI R12, RZ, 0x7, R4 ;  /* 0x00000007ff0c7819 */ /* 0x000fe40000011404 */
[----:B------:R-:W-:Y:S01]  /*0630*/  LOP3.LUT R4, R13, 0x3fffffe, RZ, 0xc0, !PT ;  /* 0x03fffffe0d047812 */ /* 0x000fe200078ec0ff */
[C---:B------:R-:W-:Y:S01]  /*0640*/  IMAD.SHL.U32 R5, R2.reuse, 0x40, RZ ;  /* 0x0000004002057824 */ /* 0x040fe200078e00ff */
[----:B------:R-:W-:Y:S02]  /*0650*/  SHF.R.S32.HI R3, RZ, 0x3, R11 ;  /* 0x00000003ff037819 */ /* 0x000fe4000001140b */
[----:B------:R-:W-:Y:S01]  /*0660*/  LOP3.LUT P4, RZ, R2, 0x2, RZ, 0xc0, !PT ;  /* 0x0000000202ff7812 */ /* 0x000fe2000788c0ff */
[----:B------:R-:W-:Y:S01]  /*0670*/  IMAD.SHL.U32 R2, R10, 0x10, RZ ;  /* 0x000000100a027824 */ /* 0x000fe200078e00ff */
[C---:B------:R-:W-:Y:S01]  /*0680*/  LOP3.LUT P2, RZ, R0.reuse, 0x2, RZ, 0xc0, !PT ;  /* 0x0000000200ff7812 */ /* 0x040fe2000784c0ff */
[C---:B------:R-:W-:Y:S01]  /*0690*/  IMAD.IADD R11, R0.reuse, 0x1, -R4 ;  /* 0x00000001000b7824 */ /* 0x040fe200078e0a04 */
[----:B------:R-:W-:Y:S01]  /*06a0*/  LOP3.LUT R251, R7, 0x6, R251, 0xf8, !PT ;  /* 0x0000000607fb7812 */ /* 0x000fe200078ef8fb */
[----:B------:R-:W-:Y:S01]  /*06b0*/  IMAD.SHL.U32 R0, R0, 0x40, RZ ;  /* 0x0000004000007824 */ /* 0x000fe200078e00ff */
[C---:B------:R-:W-:Y:S01]  /*06c0*/  LOP3.LUT P5, RZ, R14.reuse, 0x2, RZ, 0xc0, !PT ;  /* 0x000000020eff7812 */ /* 0x040fe200078ac0ff */
[----:B------:R-:W-:Y:S01]  /*06d0*/  IMAD R19, R3, 0x8, R17 ;  /* 0x0000000803137824 */ /* 0x000fe200078e0211 */
[----:B------:R-:W-:Y:S01]  /*06e0*/  LOP3.LUT P6, RZ, R14, 0x4, RZ, 0xc0, !PT ;  /* 0x000000040eff7812 */ /* 0x000fe200078cc0ff */
[----:B------:R-:W-:Y:S01]  /*06f0*/  IMAD R17, R10, 0x2, R3 ;  /* 0x000000020a117824 */ /* 0x000fe200078e0203 */
[----:B------:R-:W-:Y:S01]  /*0700*/  LOP3.LUT R3, R6, 0x30, R2, 0xf8, !PT ;  /* 0x0000003006037812 */ /* 0x000fe200078ef802 */
[----:B------:R-:W-:Y:S01]  /*0710*/  IMAD R10, R10, 0x200, R8 ;  /* 0x000002000a0a7824 */ /* 0x000fe200078e0208 */
[----:B------:R-:W-:-:S02]  /*0720*/  LOP3.LUT R2, R5, 0xc0, RZ, 0xc0, !PT ;  /* 0x000000c005027812 */ /* 0x000fc400078ec0ff */
[----:B------:R-:W-:Y:S01]  /*0730*/  LOP3.LUT R0, R0, 0x1c0, RZ, 0xc0, !PT ;  /* 0x000001c000007812 */ /* 0x000fe200078ec0ff */
[----:B------:R-:W-:Y:S01]  /*0740*/  IMAD R10, R11, 0x20, R10 ;  /* 0x000000200b0a7824 */ /* 0x000fe200078e020a */
[--C-:B------:R-:W-:Y:S02]  /*0750*/  LOP3.LUT R9, R3, 0x8, R18.reuse, 0xf8, !PT ;  /* 0x0000000803097812 */ /* 0x100fe400078ef812 */
        /* <DEDUP_REMOVED lines=19> */
[----:B------:R-:W-:Y:S01]  /*0890*/  IMAD.SHL.U32 R2, R15, 0x40, RZ ;  /* 0x000000400f027824 */ /* 0x000fe200078e00ff */
[----:B------:R-:W-:Y:S01]  /*08a0*/  SHF.R.S32.HI R0, RZ, 0x1, R13 ;  /* 0x00000001ff007819 */ /* 0x000fe2000001140d */
[----:B------:R-:W-:Y:S01]  /*08b0*/  IMAD.SHL.U32 R9, R16, 0x10, RZ ;  /* 0x0000001010097824 */ /* 0x000fe200078e00ff */
        /* <DEDUP_REMOVED lines=8> */
[----:B------:R-:W-:Y:S01]  /*0940*/  LOP3.LUT R2, R2, 0xc0, RZ, 0xc0, !PT ;  /* 0x000000c002027812 */ /* 0x000fe200078ec0ff */
[----:B------:R-:W-:Y:S01]  /*0950*/  IMAD.IADD R195, R196, 0x1, R193 ;  /* 0x00000001c4c37824 */ /* 0x000fe200078e02c1 */
[----:B------:R-:W-:Y:S01]  /*0960*/  LOP3.LUT R0, R0, 0xc0, RZ, 0xc0, !PT ;  /* 0x000000c000007812 */ /* 0x000fe200078ec0ff */
[----:B------:R-:W-:Y:S01]  /*0970*/  IMAD.IADD R193, R193, 0x1, R194 ;  /* 0x00000001c1c17824 */ /* 0x000fe200078e02c2 */
[----:B------:R-:W-:-:S02]  /*0980*/  LOP3.LUT R176, R176, R4, R6, 0x1e, !PT ;  /* 0x00000004b0b07212 */ /* 0x000fc400078e1e06 */
[----:B------:R-:W-:Y:S02]  /*0990*/  SHF.R.S32.HI R4, RZ, 0x2, R20 ;  /* 0x00000002ff047819 */ /* 0x000fe40000011414 */
[----:B------:R-:W-:Y:S01]  /*09a0*/  SHF.R.U32.HI R5, RZ, 0x3, R2 ;  /* 0x00000003ff057819 */ /* 0x000fe20000011602 */
[----:B------:R-:W-:Y:S01]  /*09b0*/  IMAD.U32 R176, R17, 0x200, R176 ;  /* 0x0000020011b07824 */ /* 0x000fe200078e00b0 */
[----:B------:R-:W-:Y:S01]  /*09c0*/  SHF.R.U32.HI R8, RZ, 0x3, R0 ;  /* 0x00000003ff087819 */ /* 0x000fe20000011600 */
[----:B------:R-:W-:Y:S01]  /*09d0*/  IMAD R252, R182, 0x10, R4 ;  /* 0x00000010b6fc7824 */ /* 0x000fe200078e0204 */
[----:B------:R-:W-:Y:S01]  /*09e0*/  LOP3.LUT R9, R7, 0x10, R9, 0xf8, !PT ;  /* 0x0000001007097812 */ /* 0x000fe200078ef809 */
[----:B------:R-:W-:Y:S01]  /*09f0*/  IMAD.U32 R4, RZ, RZ, UR6 ;  /* 0x00000006ff047e24 */ /* 0x000fe2000f8e00ff */
[C---:B------:R-:W-:Y:S01]  /*0a00*/  LOP3.LUT R6, R5.reuse, R2, R6, 0x1e, !PT ;  /* 0x0000000205067212 */ /* 0x040fe200078e1e06 */
[----:B------:R-:W-:Y:S01]  /*0a10*/  USHF.R.S32.HI UR6, URZ, 0x1f, UR47 ;  /* 0x0000001f3f067899 */ /* 0x000fe2000801142f */
[----:B------:R-:W-:Y:S01]  /*0a20*/  LOP3.LUT R8, R8, R0, R7, 0x1e, !PT ;  /* 0x0000000008087212 */ /* 0x000fe200078e1e07 */
[----:B------:R-:W-:Y:S01]  /*0a30*/  IMAD.U32 R4, RZ, RZ, UR5 ;  /* 0x00000005ff047e24 */ /* 0x000fe2000f8e00ff */
[----:B------:R-:W-:Y:S01]  /*0a40*/  LOP3.LUT R2, R5, R9, R2, 0x1e, !PT ;  /* 0x0000000905027212 */ /* 0x000fe200078e1e02 */
[----:B------:R-:W-:Y:S01]  /*0a50*/  IMAD.SHL.U32 R0, R19, 0x20, RZ ;  /* 0x0000002013007824 */ /* 0x000fe200078e00ff */
[----:B------:R-:W-:Y:S01]  /*0a60*/  USHF.R.S32.HI UR5, URZ, 0x1f, UR58 ;  /* 0x0000001f3f057899 */ /* 0x000fe2000801143a */
[----:B------:R-:W-:Y:S01]  /*0a70*/  IMAD.IADD R8, R8, 0x1, R10 ;  /* 0x0000000108087824 */ /* 0x000fe200078e020a */
[----:B------:R-:W-:Y:S01]  /*0a80*/  SEL R178, R178, 0x40, P6 ;  /* 0x00000040b2b27807 */ /* 0x000fe20003000000 */
[----:B------:R-:W-:Y:S01]  /*0a90*/  IMAD R182, R182, 0x200, R0 ;  /* 0x00000200b6b67824 */ /* 0x000fe200078e0200 */
[----:B------:R-:W-:Y:S01]  /*0aa0*/  SEL R173, R180, 0xffffffe0, !P4 ;  /* 0xffffffe0b4ad7807 */ /* 0x000fe20006000000 */
[----:B------:R-:W-:Y:S01]  /*0ab0*/  IMAD.IADD R181, R0, 0x1, R2 ;  /* 0x0000000100b57824 */ /* 0x000fe200078e0202 */
[----:B------:R-:W-:Y:S01]  /*0ac0*/  LEA R172, R172, UR4, 0x1 ;  /* 0x00000004acac7c11 */ /* 0x000fe2000f8e08ff */
[----:B------:R-:W-:Y:S01]  /*0ad0*/  IMAD.U32 R0, RZ, RZ, UR6 ;  /* 0x00000006ff007e24 */ /* 0x000fe2000f8e00ff */
[----:B------:R-:W-:Y:S01]  /*0ae0*/  UIADD3 UR6, UR4, 0x9000, URZ ;  /* 0x0000900004067890 */ /* 0x000fe2000fffe03f */
[----:B------:R-:W-:Y:S01]  /*0af0*/  IMAD.U32 R2, RZ, RZ, UR5 ;  /* 0x00000005ff027e24 */ /* 0x000fe2000f8e00ff */
[----:B------:R-:W-:Y:S01]  /*0b00*/  LOP3.LUT P0, RZ, R15, 0x2, RZ, 0xc0, !PT ;  /* 0x000000020fff7812 */ /* 0x000fe2000780c0ff */
[----:B------:R-:W-:Y:S01]  /*0b10*/  IMAD.U32 R0, RZ, RZ, UR5 ;  /* 0x00000005ff007e24 */ /* 0x000fe2000f8e00ff */
[----:B------:R-:W-:Y:S01]  /*0b20*/  UIADD3 UR5, UR4, 0x15000, URZ ;  /* 0x0001500004057890 */ /* 0x000fe2000fffe03f */
[----:B------:R-:W-:Y:S01]  /*0b30*/  IMAD.IADD R182, R182, 0x1, R6 ;  /* 0x00000001b6b67824 */ /* 0x000fe200078e0206 */
[----:B------:R-:W-:Y:S01]  /*0b40*/  LEA R244, R8, UR6, 0x1 ;  /* 0x0000000608f47c11 */ /* 0x000fe2000f8e08ff */
[----:B------:R-:W-:Y:S01]  /*0b50*/  IMAD.IADD R173, R173, 0x1, R172 ;  /* 0x00000001adad7824 */ /* 0x000fe200078e02ac */
[----:B------:R-:W-:Y:S01]  /*0b60*/  SEL R180, R180, 0xffffffe0, !P0 ;  /* 0xffffffe0b4b47807 */ /* 0x000fe20004000000 */
[----:B------:R-:W-:Y:S01]  /*0b70*/  ULDC.64 UR6, c[0x0][0x208] ;  /* 0x0000820000067ab9 */ /* 0x000fe20000000a00 */
[----:B------:R-:W-:Y:S01]  /*0b80*/  LEA R176, R176, UR5, 0x1 ;  /* 0x00000005b0b07c11 */ /* 0x000fe2000f8e08ff */
[C---:B------:R-:W-:Y:S01]  /*0b90*/  VIADD R245, R244.reuse, 0x20 ;  /* 0x00000020f4f57836 */ /* 0x040fe20000000000 */
[----:B------:R-:W-:Y:S01]  /*0ba0*/  LEA R2, R3, UR4, 0x1 ;  /* 0x0000000403027c11 */ /* 0x000fe2000f8e08ff */
[----:B------:R-:W-:-:S02]  /*0bb0*/  @P1 VIADD R245, R244, 0xffffffe0 ;  /* 0xffffffe0f4f51836 */ /* 0x000fc40000000000 */
[C---:B------:R-:W-:Y:S02]  /*0bc0*/  IMAD.IADD R177, R176.reuse, 0x1, R177 ;  /* 0x00000001b0b17824 */ /* 0x040fe400078e02b1 */
[--C-:B------:R-:W-:Y:S02]  /*0bd0*/  IMAD.IADD R179, R176, 0x1, R178.reuse ;  /* 0x00000001b0b37824 */ /* 0x100fe400078e02b2 */
[----:B------:R-:W-:-:S07]  /*0be0*/  IMAD.IADD R178, R177, 0x1, R178 ;  /* 0x00000001b1b27824 */ /* 0x000fce00078e02b2 */
.L_x_911:
        /* <DEDUP_REMOVED lines=67> */
.L_x_870:
        /* <DEDUP_REMOVED lines=20> */
[----:B------:R-:W-:Y:S01]  /*1160*/  USHF.R.S32.HI UR27, URZ, 0x1f, UR59 ;  /* 0x0000001f3f1b7899 */ /* 0x000fe2000801143b */
[----:B------:R-:W-:Y:S01]  /*1170*/  ULDC.U8 UR23, c[0x0][0x480] ;  /* 0x0001200000177ab9 */ /* 0x000fe20000000000 */
[----:B------:R-:W-:Y:S01]  /*1180*/  ULDC.U8 UR22, c[0x0][0x3d8] ;  /* 0x0000f60000167ab9 */ /* 0x000fe20000000000 */
[----:B------:R-:W-:Y:S01]  /*1190*/  UIMAD.WIDE.U32 UR14, UR18, UR42, URZ ;  /* 0x0000002a120e72a5 */ /* 0x000fe2000f8e003f */
[----:B-1----:R-:W-:Y:S01]  /*11a0*/  IABS R6, R7 ;  /* 0x0000000700067213 */ /* 0x002fe20000000000 */
[----:B------:R-:W-:Y:S01]  /*11b0*/  UISETP.NE.AND UP4, UPT, UR23, URZ, UPT ;  /* 0x0000003f1700728c */ /* 0x000fe2000bf85270 */
[----:B------:R-:W-:Y:S01]  /*11c0*/  ISETP.NE.AND P3, PT, R7, RZ, PT ;  /* 0x000000ff0700720c */ /* 0x000fe20003f65270 */
[----:B------:R-:W-:Y:S01]  /*11d0*/  UISETP.NE.AND UP3, UPT, UR22, URZ, UPT ;  /* 0x0000003f1600728c */ /* 0x000fe2000bf65270 */
[----:B------:R-:W1:Y:S01]  /*11e0*/  I2F.RP R4, R6 ;  /* 0x0000000600047306 */ /* 0x000e620000209400 */
[----:B------:R-:W-:Y:S01]  /*11f0*/  USEL UR55, UR16, UR14, !UP1 ;  /* 0x0000000e10377287 */ /* 0x000fe2000c800000 */
[----:B------:R-:W-:Y:S01]  /*1200*/  @UP0 ULDC.64 UR22, c[0x0][0x248] ;  /* 0x0000920000160ab9 */ /* 0x000fe20000000a00 */
[----:B--2---:R-:W-:-:S02]  /*1210*/  UIMAD.WIDE.U32 UR30, UR5, UR12, URZ ;  /* 0x0000000c051e72a5 */ /* 0x004fc4000f8e003f */
[----:B------:R-:W-:Y:S02]  /*1220*/  UIADD3 UR46, UR17, UR24, URZ ;  /* 0x00000018112e7290 */ /* 0x000fe4000fffe03f */
[----:B------:R-:W-:Y:S02]  /*1230*/  UIMAD UR50, UR5, UR13, UR31 ;  /* 0x0000000d053272a4 */ /* 0x000fe4000f8e021f */
[----:B------:R-:W-:Y:S01]  /*1240*/  @!UP1 UIMAD UR5, UR57, UR10, URZ ;  /* 0x0000000a390592a4 */ /* 0x000fe2000f8e023f */
[----:B------:R-:W-:Y:S01]  /*1250*/  @UP1 ULDC.64 UR12, c[0x0][0x420] ;  /* 0x00010800000c1ab9 */ /* 0x000fe20000000a00 */
[----:B------:R-:W-:Y:S01]  /*1260*/  USEL UR31, UR9, URZ, UP2 ;  /* 0x0000003f091f7287 */ /* 0x000fe20009000000 */
[----:B-1----:R-:W1:Y:S01]  /*1270*/  MUFU.RCP R4, R4 ;  /* 0x0000000400047308 */ /* 0x002e620000001000 */
[----:B------:R-:W-:Y:S02]  /*1280*/  @!UP1 UIMAD UR29, UR47, UR11, UR5 ;  /* 0x0000000b2f1d92a4 */ /* 0x000fe4000f8e0205 */
[----:B------:R-:W-:-:S02]  /*1290*/  UIADD3 UR5, UR39, 0x3f, URZ ;  /* 0x0000003f27057890 */ /* 0x000fc4000fffe03f */
[----:B------:R-:W-:Y:S02]  /*12a0*/  @UP0 UIADD3 UR9, UR36, UR38, URZ ;  /* 0x0000002624090290 */ /* 0x000fe4000fffe03f */
[----:B------:R-:W-:Y:S02]  /*12b0*/  USHF.R.S32.HI UR20, URZ, 0x1f, UR5 ;  /* 0x0000001f3f147899 */ /* 0x000fe40008011405 */
[----:B------:R-:W-:Y:S02]  /*12c0*/  @UP1 UIMAD.WIDE.U32 UR34, UR18, UR12, URZ ;  /* 0x0000000c122212a5 */ /* 0x000fe4000f8e003f */
        /* <DEDUP_REMOVED lines=41> */
[----:B------:R-:W-:Y:S02]  /*1560*/  @UP3 UIMAD UR24, UR58, UR17, UR5 ;  /* 0x000000113a1832a4 */ /* 0x000fe4000f8e0205 */
[----:B------:R-:W-:Y:S02]  /*1570*/  USHF.R.S32.HI UR17, URZ, 0x1f, UR14 ;  /* 0x0000001f3f117899 */ /* 0x000fe4000801140e */
[----:B------:R-:W-:Y:S01]  /*1580*/  @!P1 IMAD.IADD R3, R3, 0x1, -R6 ;  /* 0x0000000103039824 */ /* 0x000fe200078e0a06 */
[----:B------:R-:W-:Y:S01]  /*1590*/  UIADD3 UR5, UP2, UR14, UR31, URZ ;  /* 0x0000001f0e057290 */ /* 0x000fe2000ff5e03f */
[----:B------:R-:W-:Y:S01]  /*15a0*/  @!P1 VIADD R0, R0, 0x1 ;  /* 0x0000000100009836 */ /* 0x000fe20000000000 */
[----:B------:R-:W-:Y:S01]  /*15b0*/  @!UP3 UIMAD UR12, UR47, UR61, UR58 ;  /* 0x0000003d2f0cb2a4 */ /* 0x000fe2000f8e023a */
        /* <DEDUP_REMOVED lines=8> */
[----:B------:R-:W-:Y:S01]  /*1640*/  @UP0 ULDC.64 UR20, c[0x0][0x250] ;  /* 0x0000940000140ab9 */ /* 0x000fe20000000a00 */
[----:B------:R-:W-:Y:S02]  /*1650*/  UIMAD.WIDE.U32 UR40, UR10, UR5, URZ ;  /* 0x000000050a2872a5 */ /* 0x000fe4000f8e003f */
[----:B------:R-:W-:Y:S02]  /*1660*/  UIMAD UR12, UR11, UR18, URZ ;  /* 0x000000120b0c72a4 */ /* 0x000fe4000f8e023f */
[----:B------:R-:W-:Y:S01]  /*1670*/  UIMAD UR5, UR10, UR15, UR9 ;  /* 0x0000000f0a0572a4 */ /* 0x000fe2000f8e0209 */
[----:B------:R-:W-:Y:S01]  /*1680*/  @P0 IADD3 R0, R0, 0x1, RZ ;  /* 0x0000000100000810 */ /* 0x000fe20007ffe0ff */
[----:B------:R-:W-:Y:S01]  /*1690*/  @UP0 UIMAD.WIDE.U32 UR10, UR25, UR20, URZ ;  /* 0x00000014190a02a5 */ /* 0x000fe2000f8e003f */
[----:B------:R-:W-:Y:S01]  /*16a0*/  PLOP3.LUT P0, PT, PT, PT, UP3, 0x80, 0x0 ;  /* 0x000000000000781c */ /* 0x000fe20003f0f038 */
[----:B------:R-:W-:-:S02]  /*16b0*/  @UP0 UIMAD UR9, UR25, UR21, URZ ;  /* 0x00000015190902a4 */ /* 0x000fc4000f8e023f */
[----:B------:R-:W-:Y:S01]  /*16c0*/  IMAD.MOV.U32 R14, RZ, RZ, R0 ;  /* 0x000000ffff0e7224 */ /* 0x000fe200078e0000 */
[----:B------:R-:W-:Y:S02]  /*16d0*/  @!UP1 UIADD3 UR49, UR33, UR29, URZ ;  /* 0x0000001d21319290 */ /* 0x000fe4000fffe03f */
[----:B------:R-:W-:Y:S02]  /*16e0*/  USEL UR53, UR50, URZ, UP4 ;  /* 0x0000003f32357287 */ /* 0x000fe4000a000000 */
[----:B------:R-:W-:Y:S01]  /*16f0*/  USHF.R.S32.HI UR44, URZ, 0x1f, UR26 ;  /* 0x0000001f3f2c7899 */ /* 0x000fe2000801141a */
[----:B------:R-:W-:Y:S01]  /*1700*/  @!P2 IADD3 R14, -R14, RZ, RZ ;  /* 0x000000ff0e0ea210 */ /* 0x000fe20007ffe1ff */
[----:B------:R-:W-:Y:S01]  /*1710*/  @UP1 UIADD3 UR48, UR13, UR12, URZ ;  /* 0x0000000c0d301290 */ /* 0x000fe2000fffe03f */
[----:B------:R-:W-:Y:S01]  /*1720*/  @!P3 LOP3.LUT R14, RZ, R7, RZ, 0x33, !PT ;  /* 0x00000007ff0eb212 */ /* 0x000fe200078e33ff */
        /* <DEDUP_REMOVED lines=18> */
.L_x_872:
        /* <DEDUP_REMOVED lines=13> */
.L_x_873:
        /* <DEDUP_REMOVED lines=11> */
.L_x_874:
[----:B------:R-:W-:-:S04]  /*19d0*/  UIMAD UR5, UR47, UR61, UR58 ;  /* 0x0000003d2f0572a4 */ /* 0x000fc8000f8e023a */
[----:B------:R-:W-:-:S12]  /*19e0*/  UIMAD UR5, UR5, UR59, URZ ;  /* 0x0000003b050572a4 */ /* 0x000fd8000f8e023f */
.L_x_875:
[----:B------:R-:W1:Y:S01]  /*19f0*/  S2R R9, SR_TID.X ;  /* 0x0000000000097919 */ /* 0x000e620000002100 */
[----:B------:R-:W-:Y:S01]  /*1a00*/  SHF.R.S32.HI R27, RZ, 0x1f, R243 ;  /* 0x0000001fff1b7819 */ /* 0x000fe200000114f3 */
[----:B------:R-:W-:Y:S01]  /*1a10*/  ULDC UR10, c[0x0][0x2dc] ;  /* 0x0000b700000a7ab9 */ /* 0x000fe20000000800 */
[----:B------:R-:W-:Y:S01]  /*1a20*/  IADD3 R6, P0, R243, UR14, RZ ;  /* 0x0000000ef3067c10 */ /* 0x000fe2000ff1e0ff */
[----:B------:R-:W-:Y:S01]  /*1a30*/  UIMAD UR30, UR10, UR61, URZ ;  /* 0x0000003d0a1e72a4 */ /* 0x000fe2000f8e023f */
[----:B------:R-:W-:Y:S01]  /*1a40*/  SHF.R.S32.HI R233, RZ, 0x1f, R232 ;  /* 0x0000001fffe97819 */ /* 0x000fe200000114e8 */
[----:B------:R-:W-:Y:S01]  /*1a50*/  USHF.R.S32.HI UR18, URZ, 0x1f, UR58 ;  /* 0x0000001f3f127899 */ /* 0x000fe2000801143a */
[----:B------:R-:W-:Y:S01]  /*1a60*/  IADD3.X R0, R27, UR17, RZ, P0, !PT ;  /* 0x000000111b007c10 */ /* 0x000fe200087fe4ff */
[----:B------:R-:W-:Y:S01]  /*1a70*/  ULDC.64 UR10, c[0x0][0x420] ;  /* 0x00010800000a7ab9 */ /* 0x000fe20000000a00 */
[----:B------:R-:W-:Y:S01]  /*1a80*/  IADD3 R4, P0, R232, UR9, RZ ;  /* 0x00000009e8047c10 */ /* 0x000fe2000ff1e0ff */
[----:B------:R-:W-:Y:S01]  /*1a90*/  IMAD.U32 R3, RZ, RZ, UR10 ;  /* 0x0000000aff037e24 */ /* 0x000fe2000f8e00ff */
[----:B------:R-:W-:Y:S01]  /*1aa0*/  ULDC.64 UR12, c[0x0][0x428] ;  /* 0x00010a00000c7ab9 */ /* 0x000fe20000000a00 */
[----:B------:R-:W-:Y:S01]  /*1ab0*/  IMAD R0, R0, UR42, RZ ;  /* 0x0000002a00007c24 */ /* 0x000fe2000f8e02ff */
[----:B------:R-:W-:Y:S01]  /*1ac0*/  IADD3.X R5, R233, UR49, RZ, P0, !PT ;  /* 0x00000031e9057c10 */ /* 0x000fe200087fe4ff */
[----:B------:R-:W-:Y:S01]  /*1ad0*/  UIMAD UR9, UR17, UR10, URZ ;  /* 0x0000000a110972a4 */ /* 0x000fe2000f8e023f */
[----:B------:R-:W-:Y:S01]  /*1ae0*/  BSSY B1, `(.L_x_871) ;  /* 0x00007fd000017945 */ /* 0x000fe20003800000 */
[C---:B------:R-:W-:Y:S01]  /*1af0*/  IMAD R0, R6.reuse, UR43, R0 ;  /* 0x0000002b06007c24 */ /* 0x040fe2000f8e0200 */
[----:B------:R-:W-:Y:S01]  /*1b00*/  UIADD3 UR16, UR14, UR5, URZ ;  /* 0x000000050e107290 */ /* 0x000fe2000fffe03f */
[----:B------:R-:W-:Y:S01]  /*1b10*/  IMAD.WIDE.U32 R6, R6, UR42, R232 ;  /* 0x0000002a06067c25 */ /* 0x000fe2000f8e00e8 */
[----:B------:R-:W-:-:S02]  /*1b20*/  UIMAD UR5, UR18, UR12, URZ ;  /* 0x0000000c120572a4 */ /* 0x000fc4000f8e023f */
[----:B------:R-:W-:Y:S01]  /*1b30*/  UIMAD UR9, UR14, UR11, UR9 ;  /* 0x0000000b0e0972a4 */ /* 0x000fe2000f8e0209 */
[----:B------:R-:W-:Y:S01]  /*1b40*/  IMAD.WIDE.U32 R4, R3, UR14, R4 ;  /* 0x0000000e03047c25 */ /* 0x000fe2000f8e0004 */
[----:B------:R-:W-:Y:S01]  /*1b50*/  IADD3 R6, P0, R6, UR55, RZ ;  /* 0x0000003706067c10 */ /* 0x000fe2000ff1e0ff */
[----:B------:R-:W-:Y:S02]  /*1b60*/  UIMAD UR15, UR58, UR13, UR5 ;  /* 0x0000000d3a0f72a4 */ /* 0x000fe4000f8e0205 */
[----:B------:R-:W-:Y:S01]  /*1b70*/  UISETP.GE.AND UP2, UPT, UR39, 0x1, UPT ;  /* 0x000000012700788c */ /* 0x000fe2000bf46270 */
[----:B------:R-:W-:Y:S01]  /*1b80*/  IADD3.X R7, R7, UR46, R0, P0, !PT ;  /* 0x0000002e07077c10 */ /* 0x000fe200087fe400 */
[----:B------:R-:W-:Y:S01]  /*1b90*/  IMAD.U32 R0, RZ, RZ, UR12 ;  /* 0x0000000cff007e24 */ /* 0x000fe2000f8e00ff */
[----:B------:R-:W-:Y:S01]  /*1ba0*/  ULDC.64 UR12, c[0x0][0x258] ;  /* 0x00009600000c7ab9 */ /* 0x000fe20000000a00 */
[----:B------:R-:W-:Y:S01]  /*1bb0*/  VIADD R5, R5, UR9 ;  /* 0x0000000905057c36 */ /* 0x000fe20008000000 */
[----:B------:R-:W-:Y:S01]  /*1bc0*/  UIMAD UR5, UR18, UR12, URZ ;  /* 0x0000000c120572a4 */ /* 0x000fe2000f8e023f */
[----:B-1----:R-:W-:Y:S01]  /*1bd0*/  SHF.R.S32.HI R3, RZ, 0x1f, R9 ;  /* 0x0000001fff037819 */ /* 0x002fe20000011409 */
[----:B------:R-:W-:Y:S01]  /*1be0*/  USHF.L.U32 UR18, UR30, 0x6, URZ ;  /* 0x000000061e127899 */ /* 0x000fe2000800063f */
[----:B------:R-:W-:Y:S01]  /*1bf0*/  IMAD.WIDE.U32 R4, R0, UR58, R4 ;  /* 0x0000003a00047c25 */ /* 0x000fe2000f8e0004 */
[----:B------:R-:W-:Y:S01]  /*1c00*/  UIMAD UR13, UR58, UR13, UR5 ;  /* 0x0000000d3a0d72a4 */ /* 0x000fe2000f8e0205 */
[----:B------:R-:W-:Y:S01]  /*1c10*/  LEA.HI R3, R3, R9, RZ, 0x5 ;  /* 0x0000000903037211 */ /* 0x000fe200078f28ff */
[----:B------:R-:W-:Y:S01]  /*1c20*/  USHF.R.S32.HI UR9, URZ, 0x1f, UR18 ;  /* 0x0000001f3f097899 */ /* 0x000fe20008011412 */
[----:B------:R-:W-:Y:S01]  /*1c30*/  IMAD.U32 R0, RZ, RZ, UR12 ;  /* 0x0000000cff007e24 */ /* 0x000fe2000f8e00ff */
[----:B------:R-:W-:Y:S01]  /*1c40*/  UIADD3 UR5, UP1, UP0, UR40, UR18, UR51 ;  /* 0x0000001228057290 */ /* 0x000fe2000f83e033 */
[----:B------:R-:W-:Y:S01]  /*1c50*/  LOP3.LUT R8, R3, 0xffffffe0, RZ, 0xc0, !PT ;  /* 0xffffffe003087812 */ /* 0x000fe200078ec0ff */
[----:B------:R-:W-:Y:S01]  /*1c60*/  VIADD R5, R5, UR15 ;  /* 0x0000000f05057c36 */ /* 0x000fe20008000000 */
[----:B------:R-:W-:Y:S01]  /*1c70*/  SHF.R.S32.HI R3, RZ, 0x5, R3 ;  /* 0x00000005ff037819 */ /* 0x000fe20000011403 */
[----:B------:R-:W-:Y:S01]  /*1c80*/  UIADD3.X UR9, UR50, UR9, UR54, UP1, UP0 ;  /* 0x0000000932097290 */ /* 0x000fe20008fe0436 */
[----:B------:R-:W-:Y:S01]  /*1c90*/  IMAD.WIDE.U32 R6, R0, UR58, R6 ;  /* 0x0000003a00067c25 */ /* 0x000fe2000f8e0006 */
[----:B------:R-:W-:Y:S01]  /*1ca0*/  UIADD3 UR12, UP1, UP0, UR52, UR5, UR56 ;  /* 0x00000005340c7290 */ /* 0x000fe2000f83e038 */
[----:B------:R-:W-:Y:S01]  /*1cb0*/  PLOP3.LUT P0, PT, PT, PT, UP2, 0x80, 0x0 ;  /* 0x000000000000781c */ /* 0x000fe20003f0f028 */
[----:B------:R-:W-:Y:S01]  /*1cc0*/  UIADD3 UR14, UR14, UR24, URZ ;  /* 0x000000180e0e7290 */ /* 0x000fe2000fffe03f */
[----:B------:R-:W-:Y:S01]  /*1cd0*/  IMAD.IADD R8, R9, 0x1, -R8 ;  /* 0x0000000109087824 */ /* 0x000fe200078e0a08 */
[----:B------:R-:W-:Y:S01]  /*1ce0*/  UIADD3.X UR5, UR53, UR9, UR48, UP1, UP0 ;  /* 0x0000000935057290 */ /* 0x000fe20008fe0430 */
[----:B------:R-:W-:Y:S01]  /*1cf0*/  IMAD R0, R27, UR10, RZ ;  /* 0x0000000a1b007c24 */ /* 0x000fe2000f8e02ff */
[----:B------:R-:W-:Y:S01]  /*1d00*/  ULDC.64 UR34, c[0x0][0x210] ;  /* 0x0000840000227ab9 */ /* 0x000fe20000000a00 */
[----:B------:R-:W-:Y:S01]  /*1d10*/  IMAD R3, R3, UR30, R8 ;  /* 0x0000001e03037c24 */ /* 0x000fe2000f8e0208 */
[----:B------:R-:W-:Y:S01]  /*1d20*/  ULDC.64 UR32, c[0x0][0x3e0] ;  /* 0x0000f80000207ab9 */ /* 0x000fe20000000a00 */
[C---:B------:R-:W-:Y:S01]  /*1d30*/  IMAD R8, R243.reuse, UR11, R0 ;  /* 0x0000000bf3087c24 */ /* 0x040fe2000f8e0200 */
[----:B------:R-:W-:Y:S01]  /*1d40*/  ULDC.64 UR24, c[0x0][0x400] ;  /* 0x0001000000187ab9 */ /* 0x000fe20000000a00 */
[----:B------:R-:W-:Y:S01]  /*1d50*/  IMAD.WIDE.U32 R4, R243, UR10, R4 ;  /* 0x0000000af3047c25 */ /* 0x000fe2000f8e0004 */
[----:B------:R-:W-:Y:S01]  /*1d60*/  IADD3 R0, P2, R3, UR12, RZ ;  /* 0x0000000c03007c10 */ /* 0x000fe2000ff5e0ff */
[----:B------:R-:W-:Y:S01]  /*1d70*/  ULDC.64 UR42, c[0x0][0x478] ;  /* 0x00011e00002a7ab9 */ /* 0x000fe20000000a00 */
[----:B------:R-:W-:Y:S01]  /*1d80*/  LEA R9, P4, R6, UR34, 0x1 ;  /* 0x0000002206097c11 */ /* 0x000fe2000f8808ff */
[----:B------:R-:W-:Y:S01]  /*1d90*/  VIADD R12, R7, UR13 ;  /* 0x0000000d070c7c36 */ /* 0x000fe20008000000 */
[----:B------:R-:W-:Y:S01]  /*1da0*/  LEA.HI.X.SX32 R7, R3, UR5, 0x1, P2 ;  /* 0x0000000503077c11 */ /* 0x000fe200090f0eff */
[----:B------:R-:W-:Y:S01]  /*1db0*/  IMAD.IADD R3, R5, 0x1, R8 ;  /* 0x0000000105037824 */ /* 0x000fe200078e0208 */
[----:B------:R-:W-:Y:S01]  /*1dc0*/  LEA R11, P1, R0, UR24, 0x2 ;  /* 0x00000018000b7c11 */ /* 0x000fe2000f8210ff */
[----:B------:R-:W-:Y:S01]  /*1dd0*/  UIMAD.WIDE UR16, UR16, 0x4, UR42 ;  /* 0x00000004101078a5 */ /* 0x000fe2000f8e022a */
[----:B------:R-:W-:Y:S01]  /*1de0*/  LEA R10, P3, R4, UR32, 0x1 ;  /* 0x00000020040a7c11 */ /* 0x000fe2000f8608ff */
[----:B------:R-:W-:Y:S01]  /*1df0*/  ULEA.HI.SX32 UR31, UR45, 0xffffffff, 0x1a ;  /* 0xffffffff2d1f7891 */ /* 0x000fe2000f8fd23f */
[----:B------:R-:W-:Y:S01]  /*1e00*/  LEA.HI.X R6, R6, UR35, R12, 0x1, P4 ;  /* 0x0000002306067c11 */ /* 0x000fe2000a0f0c0c */
[----:B------:R-:W-:Y:S01]  /*1e10*/  ULDC.64 UR42, c[0x0][0x2b0] ;  /* 0x0000ac00002a7ab9 */ /* 0x000fe20000000a00 */
[----:B------:R-:W-:Y:S01]  /*1e20*/  LEA.HI.X R8, R0, UR25, R7, 0x2, P1 ;  /* 0x0000001900087c11 */ /* 0x000fe200088f1407 */
[----:B------:R-:W-:Y:S01]  /*1e30*/  UIMAD.WIDE UR14, UR14, 0x4, UR42 ;  /* 0x000000040e0e78a5 */ /* 0x000fe2000f8e022a */
[----:B------:R-:W-:Y:S01]  /*1e40*/  LEA.HI.X R4, R4, UR33, R3, 0x1, P3 ;  /* 0x0000002104047c11 */ /* 0x000fe200098f0c03 */
[----:B------:R-:W-:Y:S10]  /*1e50*/  @!P0 BRA `(.L_x_876) ;  /* 0x0000007000a88947 */ /* 0x000ff40003800000 */
[----:B------:R-:W-:Y:S01]  /*1e60*/  PLOP3.LUT P0, PT, PT, PT, UP4, 0x80, 0x0 ;  /* 0x000000000000781c */ /* 0x000fe20003f0f048 */
[----:B------:R-:W-:Y:S01]  /*1e70*/  UMOV UR9, UR31 ;  /* 0x0000001f00097c82 */ /* 0x000fe20008000000 */
[C---:B------:R-:W-:Y:S01]  /*1e80*/  LEA R0, R250.reuse, UR4, 0x1 ;  /* 0x00000004fa007c11 */ /* 0x040fe2000f8e08ff */
[----:B------:R-:W-:Y:S01]  /*1e90*/  UIMAD UR5, UR9, -0x40, UR39 ;  /* 0xffffffc0090578a4 */ /* 0x000fe2000f8e0227 */
[----:B------:R-:W-:Y:S01]  /*1ea0*/  VIADD R3, R250, 0x1800 ;  /* 0x00001800fa037836 */ /* 0x000fe20000000000 */
[----:B------:R-:W-:Y:S01]  /*1eb0*/  ULEA.HI UR10, UR9, UR9, URZ, 0x1 ;  /* 0x00000009090a7291 */ /* 0x000fe2000f8f083f */
[----:B------:R-:W-:Y:S01]  /*1ec0*/  BSSY B0, `(.L_x_877) ;  /* 0x0000035000007945 */ /* 0x000fe20003800000 */
[----:B------:R-:W-:Y:S01]  /*1ed0*/  UMOV UR13, UR14 ;  /* 0x0000000e000d7c82 */ /* 0x000fe20008000000 */
[----:B------:R-:W-:Y:S01]  /*1ee0*/  UMOV UR12, UR15 ;  /* 0x0000000f000c7c82 */ /* 0x000fe20008000000 */
[----:B------:R-:W-:Y:S01]  /*1ef0*/  ISETP.GE.AND P1, PT, R243, UR5, PT ;  /* 0x00000005f3007c0c */ /* 0x000fe2000bf26270 */
[----:B------:R-:W-:Y:S01]  /*1f00*/  ULOP3.LUT UR10, UR10, 0xfffffffe, URZ, 0xc0, !UPT ;  /* 0xfffffffe0a0a7892 */ /* 0x000fe2000f8ec03f */
[----:B------:R-:W-:Y:S01]  /*1f10*/  IMAD.MOV.U32 R210, RZ, RZ, R9 ;  /* 0x000000ffffd27224 */ /* 0x000fe200078e0009 */
[----:B------:R-:W-:Y:S01]  /*1f20*/  UMOV UR15, UR16 ;  /* 0x00000010000f7c82 */ /* 0x000fe20008000000 */
[----:B------:R-:W-:Y:S01]  /*1f30*/  @P0 BAR.SYNC.DEFER_BLOCKING 0x0 ;  /* 0x0000000000000b1d */ /* 0x000fe20000010000 */
[----:B------:R-:W-:Y:S01]  /*1f40*/  UIADD3 UR10, UR9, -UR10, URZ ;  /* 0x8000000a090a7290 */ /* 0x000fe2000fffe03f */
[----:B------:R-:W-:Y:S01]  /*1f50*/  IMAD.MOV.U32 R209, RZ, RZ, R6 ;  /* 0x000000ffffd17224 */ /* 0x000fe200078e0006 */
[----:B------:R-:W-:Y:S01]  /*1f60*/  MOV R208, R10 ;  /* 0x0000000a00d07202 */ /* 0x000fe20000000f00 */
[----:B------:R-:W-:Y:S01]  /*1f70*/  IMAD.MOV.U32 R207, RZ, RZ, R4 ;  /* 0x000000ffffcf7224 */ /* 0x000fe200078e0004 */
[----:B------:R-:W-:Y:S01]  /*1f80*/  UISETP.NE.AND UP0, UPT, UR10, 0x1, UPT ;  /* 0x000000010a00788c */ /* 0x000fe2000bf05270 */
[----:B------:R-:W-:Y:S01]  /*1f90*/  MOV R218, R11 ;  /* 0x0000000b00da7202 */ /* 0x000fe20000000f00 */
[----:B------:R-:W-:Y:S01]  /*1fa0*/  UMOV UR14, UR17 ;  /* 0x00000011000e7c82 */ /* 0x000fe20008000000 */
[C---:B------:R-:W-:Y:S01]  /*1fb0*/  VIADD R15, R232.reuse, 0x20 ;  /* 0x00000020e80f7836 */ /* 0x040fe20000000000 */
[----:B------:R-:W-:-:S02]  /*1fc0*/  IADD3 R18, R232, 0x40, RZ ;  /* 0x00000040e8127810 */ /* 0x000fc40007ffe0ff */
[----:B------:R-:W-:-:S04]  /*1fd0*/  PLOP3.LUT P0, PT, PT, PT, UP0, 0x80, 0x0 ;  /* 0x000000000000781c */ /* 0x000fc80003f0f008 */
[----:B------:R-:W-:Y:S01]  /*1fe0*/  SEL R3, R3, R250, !P0 ;  /* 0x000000fa03037207 */ /* 0x000fe20004000000 */
[----:B------:R1:W-:Y:S04]  /*1ff0*/  @P1 STS [R0+0x6000], RZ ;  /* 0x006000ff00001388 */ /* 0x0003e80000000800 */
[----:B------:R1:W-:Y:S04]  /*2000*/  @P1 STS [R0+0x6004], RZ ;  /* 0x006004ff00001388 */ /* 0x0003e80000000800 */
        /* <DEDUP_REMOVED lines=32> */
.L_x_878:
[----:B------:R-:W-:Y:S05]  /*2210*/  BSYNC B0 ;  /* 0x0000000000007941 */ /* 0x000fea0003800000 */
.L_x_877:
[----:B------:R-:W-:Y:S01]  /*2220*/  BSSY B0, `(.L_x_879) ;  /* 0x0000034000007945 */ /* 0x000fe20003800000 */
[----:B------:R-:W-:Y:S02]  /*2230*/  MOV R217, R8 ;  /* 0x0000000800d97202 */ /* 0x000fe40000000f00 */
[----:B------:R-:W-:Y:S01]  /*2240*/  LEA R183, R3, UR4, 0x1 ;  /* 0x0000000403b77c11 */ /* 0x000fe2000f8e08ff */
[----:B------:R-:W-:Y:S06]  /*2250*/  @!P1 BRA `(.L_x_880) ;  /* 0x0000000000349947 */ /* 0x000fec0003800000 */
        /* <DEDUP_REMOVED lines=13> */
.L_x_880:
        /* <DEDUP_REMOVED lines=35> */
.L_x_881:
[----:B------:R-:W-:Y:S05]  /*2560*/  BSYNC B0 ;  /* 0x0000000000007941 */ /* 0x000fea0003800000 */
.L_x_879:
[----:B------:R-:W-:Y:S01]  /*2570*/  UIMAD UR10, UR44, UR22, URZ ;  /* 0x000000162c0a72a4 */ /* 0x000fe2000f8e023f */
[----:B--23--:R-:W-:Y:S01]  /*2580*/  IMAD.U32 R4, RZ, RZ, UR22 ;  /* 0x00000016ff047e24 */ /* 0x00cfe2000f8e00ff */
[----:B------:R-:W-:Y:S01]  /*2590*/  ULDC.64 UR16, c[0x0][0x260] ;  /* 0x0000980000107ab9 */ /* 0x000fe20000000a00 */
[----:B------:R-:W-:Y:S01]  /*25a0*/  VIADD R3, R252, 0x8 ;  /* 0x00000008fc037836 */ /* 0x000fe20000000000 */
[----:B------:R-:W-:Y:S01]  /*25b0*/  UIMAD UR10, UR26, UR23, UR10 ;  /* 0x000000171a0a72a4 */ /* 0x000fe2000f8e020a */
[----:B------:R-:W-:Y:S01]  /*25c0*/  IMAD.WIDE.U32 R4, R4, UR26, R232 ;  /* 0x0000001a04047c25 */ /* 0x000fe2000f8e00e8 */
[----:B------:R-:W-:Y:S01]  /*25d0*/  SHF.R.S32.HI R26, RZ, 0x1f, R252 ;  /* 0x0000001fff1a7819 */ /* 0x000fe200000114fc */
[----:B------:R-:W-:Y:S01]  /*25e0*/  BSSY B0, `(.L_x_882) ;  /* 0x0000044000007945 */ /* 0x000fe20003800000 */
[----:B------:R-:W-:Y:S01]  /*25f0*/  ISETP.GE.AND P2, PT, R3, UR5, PT ;  /* 0x0000000503007c0c */ /* 0x000fe2000bf46270 */
[----:B------:R-:W-:Y:S01]  /*2600*/  VIADD R3, R252, 0x28 ;  /* 0x00000028fc037836 */ /* 0x000fe20000000000 */
[----:B------:R-:W-:Y:S01]  /*2610*/  IADD3 R6, P1, R4, UR27, RZ ;  /* 0x0000001b04067c10 */ /* 0x000fe2000ff3e0ff */
[----:B------:R-:W-:Y:S01]  /*2620*/  IMAD.U32 R7, RZ, RZ, UR10 ;  /* 0x0000000aff077e24 */ /* 0x000fe2000f8e00ff */
[----:B------:R-:W-:Y:S01]  /*2630*/  UIMAD UR10, UR37, -0x80, UR8 ;  /* 0xffffff80250a78a4 */ /* 0x000fe2000f8e0208 */
[C---:B------:R-:W-:Y:S01]  /*2640*/  VIADD R4, R252.reuse, 0x20 ;  /* 0x00000020fc047836 */ /* 0x040fe20000000000 */
[----:B------:R-:W-:Y:S01]  /*2650*/  ISETP.GE.AND P6, PT, R3, UR5, PT ;  /* 0x0000000503007c0c */ /* 0x000fe2000bfc6270 */
[----:B------:R-:W-:Y:S01]  /*2660*/  IMAD.SHL.U32 R8, R252, 0x4, RZ ;  /* 0x00000004fc087824 */ /* 0x000fe200078e00ff */
[----:B------:R-:W-:-:S02]  /*2670*/  P2R R25, PR, RZ, 0x4 ;  /* 0x00000004ff197803 */ /* 0x000fc40000000000 */
[----:B------:R-:W-:Y:S02]  /*2680*/  ISETP.GE.AND P5, PT, R243, UR10, PT ;  /* 0x0000000af3007c0c */ /* 0x000fe4000bfa6270 */
[----:B------:R-:W-:Y:S01]  /*2690*/  IADD3.X R7, R5, UR28, R7, P1, !PT ;  /* 0x0000001c05077c10 */ /* 0x000fe20008ffe407 */
[----:B------:R-:W-:Y:S01]  /*26a0*/  IMAD R5, R22, UR16, RZ ;  /* 0x0000001016057c24 */ /* 0x000fe2000f8e02ff */
[----:B------:R-:W-:Y:S02]  /*26b0*/  ISETP.GE.AND P2, PT, R4, UR5, PT ;  /* 0x0000000504007c0c */ /* 0x000fe4000bf46270 */
[----:B------:R-:W-:Y:S01]  /*26c0*/  IADD3 R16, P1, R8, UR13, RZ ;  /* 0x0000000d08107c10 */ /* 0x000fe2000ff3e0ff */
[C---:B------:R-:W-:Y:S01]  /*26d0*/  IMAD R5, R14.reuse, UR17, R5 ;  /* 0x000000110e057c24 */ /* 0x040fe2000f8e0205 */
[----:B------:R-:W-:Y:S01]  /*26e0*/  P2R R24, PR, RZ, 0x4 ;  /* 0x00000004ff187803 */ /* 0x000fe20000000000 */
[----:B------:R-:W-:Y:S01]  /*26f0*/  IMAD.WIDE.U32 R6, R14, UR16, R6 ;  /* 0x000000100e067c25 */ /* 0x000fe2000f8e0006 */
[----:B------:R-:W-:-:S02]  /*2700*/  SHF.L.U64.HI R4, R252, 0x2, R26 ;  /* 0x00000002fc047819 */ /* 0x000fc4000001021a */
[----:B------:R-:W-:Y:S01]  /*2710*/  ISETP.GE.AND P2, PT, R252, UR5, PT ;  /* 0x00000005fc007c0c */ /* 0x000fe2000bf46270 */
[----:B------:R2:W-:Y:S01]  /*2720*/  @P5 STS [R0+0x9000], RZ ;  /* 0x009000ff00005388 */ /* 0x0005e20000000800 */
[----:B------:R-:W-:Y:S01]  /*2730*/  IADD3.X R17, R4, UR12, RZ, P1, !PT ;  /* 0x0000000c04117c10 */ /* 0x000fe20008ffe4ff */
[----:B------:R-:W-:Y:S01]  /*2740*/  IMAD.IADD R13, R7, 0x1, R5 ;  /* 0x00000001070d7824 */ /* 0x000fe200078e0205 */
[----:B------:R-:W-:Y:S01]  /*2750*/  @!P6 LEA R20, P4, R3, UR13, 0x2 ;  /* 0x0000000d0314ec11 */ /* 0x000fe2000f8810ff */
[----:B------:R2:W-:Y:S01]  /*2760*/  @P5 STS [R0+0x9004], RZ ;  /* 0x009004ff00005388 */ /* 0x0005e20000000800 */
[----:B------:R-:W-:Y:S02]  /*2770*/  P2R R23, PR, RZ, 0x4 ;  /* 0x00000004ff177803 */ /* 0x000fe40000000000 */
[----:B------:R-:W-:Y:S01]  /*2780*/  SHF.R.S32.HI R19, RZ, 0x1f, R3 ;  /* 0x0000001fff137819 */ /* 0x000fe20000011403 */
[----:B------:R2:W-:Y:S04]  /*2790*/  @P5 STS.64 [R0+0x9008], RZ ;  /* 0x009008ff00005388 */ /* 0x0005e80000000a00 */
[----:B------:R2:W-:Y:S04]  /*27a0*/  @P5 STS.128 [R0+0xb000], RZ ;  /* 0x00b000ff00005388 */ /* 0x0005e80000000c00 */
[----:B------:R2:W-:Y:S01]  /*27b0*/  @P5 STS.128 [R0+0xd000], RZ ;  /* 0x00d000ff00005388 */ /* 0x0005e20000000c00 */
[----:B------:R-:W-:Y:S05]  /*27c0*/  @P5 BRA `(.L_x_883) ;  /* 0x0000000000945947 */ /* 0x000fea0003800000 */
[----:B------:R-:W-:Y:S01]  /*27d0*/  ULDC UR5, c[0x0][0x2d0] ;  /* 0x0000b40000057ab9 */ /* 0x000fe20000000800 */
[----:B------:R-:W-:Y:S01]  /*27e0*/  IMAD R12, R27, UR22, RZ ;  /* 0x000000161b0c7c24 */ /* 0x000fe2000f8e02ff */
[----:B------:R-:W-:Y:S01]  /*27f0*/  ISETP.GE.AND P3, PT, R232, UR5, PT ;  /* 0x00000005e8007c0c */ /* 0x000fe2000bf66270 */
[----:B------:R-:W-:Y:S01]  /*2800*/  IMAD.MOV.U32 R4, RZ, RZ, R6 ;  /* 0x000000ffff047224 */ /* 0x000fe200078e0006 */
[----:B------:R-:W-:Y:S01]  /*2810*/  ISETP.GE.AND P2, PT, R15, UR5, PT ;  /* 0x000000050f007c0c */ /* 0x000fe2000bf46270 */
[----:B------:R-:W-:Y:S02]  /*2820*/  IMAD.MOV.U32 R5, RZ, RZ, R13 ;  /* 0x000000ffff057224 */ /* 0x000fe400078e000d */
[C---:B------:R-:W-:Y:S02]  /*2830*/  IMAD R12, R243.reuse, UR23, R12 ;  /* 0x00000017f30c7c24 */ /* 0x040fe4000f8e020c */
[----:B------:R-:W-:-:S04]  /*2840*/  IMAD.WIDE.U32 R4, R243, UR22, R4 ;  /* 0x00000016f3047c25 */ /* 0x000fc8000f8e0004 */
[----:B------:R-:W-:Y:S02]  /*2850*/  IMAD.IADD R12, R5, 0x1, R12 ;  /* 0x00000001050c7824 */ /* 0x000fe400078e020c */
[----:B------:R-:W3:Y:S01]  /*2860*/  @!P3 LDC.64 R10, c[0x0][0x218] ;  /* 0x00008600ff0abb82 */ /* 0x000ee20000000a00 */
[----:B------:R1:W-:Y:S04]  /*2870*/  @P3 STS [R0+0x9000], RZ ;  /* 0x009000ff00003388 */ /* 0x0003e80000000800 */
[----:B------:R1:W-:Y:S03]  /*2880*/  @P3 STS [R0+0x9004], RZ ;  /* 0x009004ff00003388 */ /* 0x0003e60000000800 */
[----:B------:R-:W5:Y:S01]  /*2890*/  @!P2 LDC.64 R8, c[0x0][0x218] ;  /* 0x00008600ff08ab82 */ /* 0x000f620000000a00 */
[----:B------:R1:W-:Y:S01]  /*28a0*/  @P3 STS.64 [R0+0x9008], RZ ;  /* 0x009008ff00003388 */ /* 0x0003e20000000a00 */
[----:B---3--:R-:W-:-:S04]  /*28b0*/  @!P3 LEA R10, P1, R4, R10, 0x1 ;  /* 0x0000000a040ab211 */ /* 0x008fc800078208ff */
[C---:B------:R-:W-:Y:S02]  /*28c0*/  @!P3 LEA.HI.X R11, R4.reuse, R11, R12, 0x1, P1 ;  /* 0x0000000b040bb211 */ /* 0x040fe400008f0c0c */
[----:B-----5:R-:W-:-:S03]  /*28d0*/  @!P2 LEA R8, P1, R4, R8, 0x1 ;  /* 0x000000080408a211 */ /* 0x020fc600078208ff */
[----:B------:R-:W-:Y:S01]  /*28e0*/  @!PT LDS RZ, [RZ] ;  /* 0x00000000fffff984 */ /* 0x000fe20000000800 */
[----:B------:R-:W-:Y:S01]  /*28f0*/  @!PT LDS RZ, [RZ] ;  /* 0x00000000fffff984 */ /* 0x000fe20000000800 */
[----:B------:R-:W-:Y:S01]  /*2900*/  @!PT LDS RZ, [RZ] ;  /* 0x00000000fffff984 */ /* 0x000fe20000000800 */
[----:B------:R1:W-:Y:S01]  /*2910*/  @!P3 LDGSTS.E.BYPASS.LTC128B.128 [R0+0x9000], desc[UR6][R10.64] ;  /* 0x090000000a00bfae */ /* 0x0003e2000b901d46 */
[----:B------:R-:W-:-:S03]  /*2920*/  @!P2 LEA.HI.X R9, R4, R9, R12, 0x1, P1 ;  /* 0x000000090409a211 */ /* 0x000fc600008f0c0c */
[----:B------:R1:W-:Y:S01]  /*2930*/  @P2 STS.128 [R0+0xb000], RZ ;  /* 0x00b000ff00002388 */ /* 0x0003e20000000c00 */
[----:B------:R-:W-:-:S03]  /*2940*/  ISETP.GE.AND P1, PT, R18, UR5, PT ;  /* 0x0000000512007c0c */ /* 0x000fc6000bf26270 */
        /* <DEDUP_REMOVED lines=13> */
.L_x_883:
[----:B------:R-:W-:Y:S05]  /*2a20*/  BSYNC B0 ;  /* 0x0000000000007941 */ /* 0x000fea0003800000 */
.L_x_882:
[----:B------:R-:W-:Y:S01]  /*2a30*/  VIADD R4, R243, 0x40 ;  /* 0x00000040f3047836 */ /* 0x000fe20000000000 */
[----:B------:R-:W-:Y:S01]  /*2a40*/  @!P6 LEA.HI.X R21, R3, UR12, R19, 0x2, P4 ;  /* 0x0000000c0315ec11 */ /* 0x000fe2000a0f1413 */
[----:B------:R-:W-:Y:S03]  /*2a50*/  BSSY B0, `(.L_x_884) ;  /* 0x000002b000007945 */ /* 0x000fe60003800000 */
[----:B------:R-:W-:-:S13]  /*2a60*/  ISETP.GE.AND P4, PT, R4, UR10, PT ;  /* 0x0000000a04007c0c */ /* 0x000fda000bf86270 */
[----:B------:R1:W-:Y:S04]  /*2a70*/  @P4 STS.128 [R0+0xa000], RZ ;  /* 0x00a000ff00004388 */ /* 0x0003e80000000c00 */
        /* <DEDUP_REMOVED lines=8> */
[----:B------:R-:W-:-:S04]  /*2b00*/  IMAD.X R4, RZ, RZ, R27, P1 ;  /* 0x000000ffff047224 */ /* 0x000fc800008e061b */
[----:B------:R-:W-:Y:S02]  /*2b10*/  IMAD R7, R4, UR22, RZ ;  /* 0x0000001604077c24 */ /* 0x000fe4000f8e02ff */
[----:B------:R-:W-:-:S04]  /*2b20*/  IMAD.MOV.U32 R4, RZ, RZ, R6 ;  /* 0x000000ffff047224 */ /* 0x000fc800078e0006 */
[----:B-1-3--:R-:W1:Y:S01]  /*2b30*/  @!P3 LDC.64 R8, c[0x0][0x218] ;  /* 0x00008600ff08bb82 */ /* 0x00ae620000000a00 */
[C---:B------:R-:W-:Y:S01]  /*2b40*/  IMAD.WIDE.U32 R4, R3.reuse, UR22, R4 ;  /* 0x0000001603047c25 */ /* 0x040fe2000f8e0004 */
[----:B------:R3:W-:Y:S03]  /*2b50*/  @P3 STS.128 [R0+0xa000], RZ ;  /* 0x00a000ff00003388 */ /* 0x0007e60000000c00 */
[----:B------:R-:W-:-:S03]  /*2b60*/  IMAD R3, R3, UR23, R7 ;  /* 0x0000001703037c24 */ /* 0x000fc6000f8e0207 */
[----:B------:R-:W5:Y:S01]  /*2b70*/  @!P2 LDC.64 R6, c[0x0][0x218] ;  /* 0x00008600ff06ab82 */ /* 0x000f620000000a00 */
[----:B------:R-:W-:Y:S01]  /*2b80*/  IMAD.IADD R3, R5, 0x1, R3 ;  /* 0x0000000105037824 */ /* 0x000fe200078e0203 */
        /* <DEDUP_REMOVED lines=17> */
[----:B---3--:R-:W-:-:S04]  /*2ca0*/  LEA R6, P1, R4, UR10, 0x1 ;  /* 0x0000000a04067c11 */ /* 0x008fc8000f8208ff */
[----:B------:R-:W-:-:S05]  /*2cb0*/  LEA.HI.X R7, R4, UR11, R3, 0x1, P1 ;  /* 0x0000000b04077c11 */ /* 0x000fca00088f0c03 */
[----:B------:R-:W-:Y:S01]  /*2cc0*/  @!PT LDS RZ, [RZ] ;  /* 0x00000000fffff984 */ /* 0x000fe20000000800 */
[----:B------:R-:W-:Y:S01]  /*2cd0*/  @!PT LDS RZ, [RZ] ;  /* 0x00000000fffff984 */ /* 0x000fe20000000800 */
[----:B------:R-:W-:Y:S01]  /*2ce0*/  @!PT LDS RZ, [RZ] ;  /* 0x00000000fffff984 */ /* 0x000fe20000000800 */
[----:B------:R1:W-:Y:S04]  /*2cf0*/  LDGSTS.E.BYPASS.LTC128B.128 [R0+0xe000], desc[UR6][R6.64+0x80] ;  /* 0x0e00008006007fae */ /* 0x0003e8000b901d46 */
.L_x_885:
[----:B------:R-:W-:Y:S05]  /*2d00*/  BSYNC B0 ;  /* 0x0000000000007941 */ /* 0x000fea0003800000 */
.L_x_884:
[----:B------:R-:W-:Y:S01]  /*2d10*/  UIMAD UR5, UR44, UR20, URZ ;  /* 0x000000142c0572a4 */ /* 0x000fe2000f8e023f */
[----:B------:R-:W-:Y:S01]  /*2d20*/  MOV R4, UR20 ;  /* 0x0000001400047c02 */ /* 0x000fe20008000f00 */
[----:B------:R2:W-:Y:S01]  /*2d30*/  @P5 STS [R0+0xf000], RZ ;  /* 0x00f000ff00005388 */ /* 0x0005e20000000800 */
[----:B------:R-:W-:Y:S01]  /*2d40*/  ULDC.64 UR10, c[0x0][0x268] ;  /* 0x00009a00000a7ab9 */ /* 0x000fe20000000a00 */
[----:B------:R-:W-:Y:S01]  /*2d50*/  UIMAD UR5, UR26, UR21, UR5 ;  /* 0x000000151a0572a4 */ /* 0x000fe2000f8e0205 */
[----:B------:R-:W-:Y:S01]  /*2d60*/  BSSY B0, `(.L_x_886) ;  /* 0x0000033000007945 */ /* 0x000fe20003800000 */
[----:B------:R2:W-:Y:S01]  /*2d70*/  @P5 STS [R0+0xf004], RZ ;  /* 0x00f004ff00005388 */ /* 0x0005e20000000800 */
[----:B------:R-:W-:-:S03]  /*2d80*/  IMAD.WIDE.U32 R4, R4, UR26, R232 ;  /* 0x0000001a04047c25 */ /* 0x000fc6000f8e00e8 */
[----:B------:R2:W-:Y:S01]  /*2d90*/  @P5 STS.64 [R0+0xf008], RZ ;  /* 0x00f008ff00005388 */ /* 0x0005e20000000a00 */
[----:B------:R-:W-:Y:S02]  /*2da0*/  MOV R3, UR5 ;  /* 0x0000000500037c02 */ /* 0x000fe40008000f00 */
[----:B-1-3--:R-:W-:Y:S01]  /*2db0*/  IADD3 R6, P1, R4, UR19, RZ ;  /* 0x0000001304067c10 */ /* 0x00afe2000ff3e0ff */
[----:B------:R2:W-:Y:S03]  /*2dc0*/  @P5 STS.128 [R0+0x11000], RZ ;  /* 0x011000ff00005388 */ /* 0x0005e60000000c00 */
[----:B------:R-:W-:Y:S01]  /*2dd0*/  IADD3.X R7, R5, UR29, R3, P1, !PT ;  /* 0x0000001d05077c10 */ /* 0x000fe20008ffe403 */
[----:B------:R2:W-:Y:S01]  /*2de0*/  @P5 STS.128 [R0+0x13000], RZ ;  /* 0x013000ff00005388 */ /* 0x0005e20000000c00 */
[----:B------:R-:W-:Y:S02]  /*2df0*/  IMAD R3, R22, UR10, RZ ;  /* 0x0000000a16037c24 */ /* 0x000fe4000f8e02ff */
[----:B------:R-:W-:-:S04]  /*2e00*/  IMAD.WIDE.U32 R6, R14, UR10, R6 ;  /* 0x0000000a0e067c25 */ /* 0x000fc8000f8e0006 */
[----:B------:R-:W-:-:S05]  /*2e10*/  IMAD R3, R14, UR11, R3 ;  /* 0x0000000b0e037c24 */ /* 0x000fca000f8e0203 */
[----:B------:R-:W-:Y:S01]  /*2e20*/  IADD3 R12, R7, R3, RZ ;  /* 0x00000003070c7210 */ /* 0x000fe20007ffe0ff */
[----:B------:R-:W-:Y:S06]  /*2e30*/  @P5 BRA `(.L_x_887) ;  /* 0x0000000000945947 */ /* 0x000fec0003800000 */
        /* <DEDUP_REMOVED lines=9> */
[----:B------:R-:W1:Y:S01]  /*2ed0*/  @!P3 LDC.64 R10, c[0x0][0x220] ;  /* 0x00008800ff0abb82 */ /* 0x000e620000000a00 */
[----:B------:R3:W-:Y:S04]  /*2ee0*/  @P3 STS [R0+0xf000], RZ ;  /* 0x00f000ff00003388 */ /* 0x0007e80000000800 */
[----:B------:R3:W-:Y:S03]  /*2ef0*/  @P3 STS [R0+0xf004], RZ ;  /* 0x00f004ff00003388 */ /* 0x0007e60000000800 */
[----:B------:R-:W5:Y:S01]  /*2f00*/  @!P2 LDC.64 R8, c[0x0][0x220] ;  /* 0x00008800ff08ab82 */ /* 0x000f620000000a00 */
[----:B------:R3:W-:Y:S01]  /*2f10*/  @P3 STS.64 [R0+0xf008], RZ ;  /* 0x00f008ff00003388 */ /* 0x0007e20000000a00 */
        /* <DEDUP_REMOVED lines=23> */
.L_x_887:
[----:B------:R-:W-:Y:S05]  /*3090*/  BSYNC B0 ;  /* 0x0000000000007941 */ /* 0x000fea0003800000 */
.L_x_886:
        /* <DEDUP_REMOVED lines=8> */
[----:B------:R-:W-:-:S03]  /*3120*/  ISETP.GE.AND P1, PT, R232, UR5, PT ;  /* 0x00000005e8007c0c */ /* 0x000fc6000bf26270 */
[----:B------:R-:W-:Y:S02]  /*3130*/  IMAD.X R4, RZ, RZ, R27, P2 ;  /* 0x000000ffff047224 */ /* 0x000fe400010e061b */
[----:B------:R-:W-:-:S04]  /*3140*/  IMAD.WIDE.U32 R6, R3, UR20, R6 ;  /* 0x0000001403067c25 */ /* 0x000fc8000f8e0006 */
[----:B------:R-:W-:-:S04]  /*3150*/  IMAD R4, R4, UR20, RZ ;  /* 0x0000001404047c24 */ /* 0x000fc8000f8e02ff */
[----:B-1-3--:R-:W1:Y:S01]  /*3160*/  @!P1 LDC.64 R8, c[0x0][0x220] ;  /* 0x00008800ff089b82 */ /* 0x00ae620000000a00 */
[----:B------:R-:W-:Y:S01]  /*3170*/  IMAD R3, R3, UR21, R4 ;  /* 0x0000001503037c24 */ /* 0x000fe2000f8e0204 */
[----:B------:R3:W-:Y:S03]  /*3180*/  @P1 STS.128 [R0+0x10000], RZ ;  /* 0x010000ff00001388 */ /* 0x0007e60000000c00 */
[----:B------:R-:W-:Y:S01]  /*3190*/  IMAD.IADD R3, R7, 0x1, R3 ;  /* 0x0000000107037824 */ /* 0x000fe200078e0203 */
[----:B-1----:R-:W-:-:S04]  /*31a0*/  @!P1 LEA R4, P2, R6, R8, 0x1 ;  /* 0x0000000806049211 */ /* 0x002fc800078408ff */
[----:B------:R-:W-:Y:S02]  /*31b0*/  @!P1 LEA.HI.X R5, R6, R9, R3, 0x1, P2 ;  /* 0x0000000906059211 */ /* 0x000fe400010f0c03 */
[----:B------:R-:W-:-:S03]  /*31c0*/  ISETP.GE.AND P2, PT, R15, UR5, PT ;  /* 0x000000050f007c0c */ /* 0x000fc6000bf46270 */
[----:B------:R-:W-:Y:S01]  /*31d0*/  @!PT LDS RZ, [RZ] ;  /* 0x00000000fffff984 */ /* 0x000fe20000000800 */
[----:B------:R-:W-:Y:S01]  /*31e0*/  @!PT LDS RZ, [RZ] ;  /* 0x00000000fffff984 */ /* 0x000fe20000000800 */
[----:B------:R-:W-:Y:S01]  /*31f0*/  @!PT LDS RZ, [RZ] ;  /* 0x00000000fffff984 */ /* 0x000fe20000000800 */
[----:B------:R1:W-:Y:S10]  /*3200*/  @!P1 LDGSTS.E.BYPASS.LTC128B.128 [R0+0x10000], desc[UR6][R4.64] ;  /* 0x1000000004009fae */ /* 0x0003f4000b901d46 */
[----:B------:R-:W1:Y:S01]  /*3210*/  @!P2 LDC.64 R8, c[0x0][0x220] ;  /* 0x00008800ff08ab82 */ /* 0x000e620000000a00 */
[----:B------:R3:W-:Y:S01]  /*3220*/  @P2 STS.128 [R0+0x12000], RZ ;  /* 0x012000ff00002388 */ /* 0x0007e20000000c00 */
[----:B-1----:R-:W-:-:S04]  /*3230*/  @!P2 LEA R4, P1, R6, R8, 0x1 ;  /* 0x000000080604a211 */ /* 0x002fc800078208ff */
[----:B------:R-:W-:Y:S02]  /*3240*/  @!P2 LEA.HI.X R5, R6, R9, R3, 0x1, P1 ;  /* 0x000000090605a211 */ /* 0x000fe400008f0c03 */
        /* <DEDUP_REMOVED lines=14> */
.L_x_889:
[----:B------:R-:W-:Y:S05]  /*3330*/  BSYNC B0 ;  /* 0x0000000000007941 */ /* 0x000fea0003800000 */
.L_x_888:
[----:B------:R-:W-:Y:S01]  /*3340*/  ISETP.NE.AND P3, PT, R23, RZ, PT ;  /* 0x000000ff1700720c */ /* 0x000fe20003f65270 */
[----:B------:R-:W-:Y:S01]  /*3350*/  IMAD.MOV.U32 R238, RZ, RZ, 0x7f800000 ;  /* 0x7f800000ffee7424 */ /* 0x000fe200078e00ff */
[----:B------:R-:W-:Y:S01]  /*3360*/  ISETP.NE.AND P2, PT, R25, RZ, PT ;  /* 0x000000ff1900720c */ /* 0x000fe20003f45270 */
[----:B------:R-:W-:Y:S01]  /*3370*/  IMAD.MOV.U32 R239, RZ, RZ, 0x7f800000 ;  /* 0x7f800000ffef7424 */ /* 0x000fe200078e00ff */
[----:B------:R-:W-:Y:S01]  /*3380*/  ISETP.NE.AND P1, PT, R24, RZ, PT ;  /* 0x000000ff1800720c */ /* 0x000fe20003f25270 */
[----:B------:R-:W-:Y:S02]  /*3390*/  IMAD.MOV.U32 R236, RZ, RZ, 0x7f800000 ;  /* 0x7f800000ffec7424 */ /* 0x000fe400078e00ff */
[----:B------:R-:W-:Y:S01]  /*33a0*/  IMAD.MOV.U32 R237, RZ, RZ, 0x7f800000 ;  /* 0x7f800000ffed7424 */ /* 0x000fe200078e00ff */
[----:B------:R-:W-:Y:S01]  /*33b0*/  USHF.L.U32 UR17, UR30, 0x4, URZ ;  /* 0x000000041e117899 */ /* 0x000fe2000800063f */
[----:B------:R-:W0:Y:S01]  /*33c0*/  LDGDEPBAR ;  /* 0x00000000000079af */ /* 0x000e220000000000 */
[----:B------:R-:W-:-:S02]  /*33d0*/  UIADD3 UR5, UR26, 0x80, URZ ;  /* 0x000000801a057890 */ /* 0x000fc4000fffe03f */
[----:B------:R-:W-:Y:S01]  /*33e0*/  USHF.L.U32 UR16, UR30, 0x3, URZ ;  /* 0x000000031e107899 */ /* 0x000fe2000800063f */
[----:B------:R4:W5:Y:S01]  /*33f0*/  @!P3 LDG.E R238, desc[UR6][R16.64] ;  /* 0x0000000610eeb981 */ /* 0x000962000c1e1900 */
[----:B-1-3--:R-:W-:Y:S01]  /*3400*/  VIADD R4, R182, 0x1800 ;  /* 0x00001800b6047836 */ /* 0x00afe20000000000 */
[----:B------:R-:W-:Y:S01]  /*3410*/  ULDC UR35, c[0x0][0x2d0] ;  /* 0x0000b40000237ab9 */ /* 0x000fe20000000800 */
[----:B------:R-:W-:Y:S01]  /*3420*/  VIADD R3, R181, 0x1800 ;  /* 0x00001800b5037836 */ /* 0x000fe20000000000 */
[----:B------:R4:W5:Y:S01]  /*3430*/  @!P2 LDG.E R239, desc[UR6][R16.64+0x20] ;  /* 0x0000200610efa981 */ /* 0x000962000c1e1900 */
[C---:B--2---:R-:W-:Y:S02]  /*3440*/  VIADD R0, R252.reuse, 0xffffffc0 ;  /* 0xffffffc0fc007836 */ /* 0x044fe40000000000 */
[----:B------:R-:W-:Y:S01]  /*3450*/  IMAD R242, RZ, RZ, -UR18 ;  /* 0x80000012fff27e24 */ /* 0x000fe2000f8e02ff */
[----:B------:R4:W5:Y:S01]  /*3460*/  @!P1 LDG.E R236, desc[UR6][R16.64+0x80] ;  /* 0x0000800610ec9981 */ /* 0x000962000c1e1900 */
[----:B------:R-:W-:Y:S01]  /*3470*/  IMAD.MOV.U32 R231, RZ, RZ, R183 ;  /* 0x000000ffffe77224 */ /* 0x000fe200078e00b7 */
[----:B------:R-:W-:Y:S01]  /*3480*/  CS2R R126, SRZ ;  /* 0x00000000007e7805 */ /* 0x000fe2000001ff00 */
[----:B------:R-:W-:Y:S01]  /*3490*/  IMAD.SHL.U32 R249, R252, 0x4, RZ ;  /* 0x00000004fcf97824 */ /* 0x000fe200078e00ff */
[----:B------:R4:W5:Y:S01]  /*34a0*/  @!P6 LDG.E R237, desc[UR6][R20.64] ;  /* 0x0000000614ede981 */ /* 0x000962000c1e1900 */
[----:B------:R-:W-:Y:S01]  /*34b0*/  UIADD3 UR26, UR17, 0x20, URZ ;  /* 0x00000020111a7890 */ /* 0x000fe2000fffe03f */
[----:B------:R-:W-:Y:S01]  /*34c0*/  SEL R174, R4, R182, !P0 ;  /* 0x000000b604ae7207 */ /* 0x000fe20004000000 */
[----:B------:R-:W-:Y:S01]  /*34d0*/  UIADD3 UR27, UR17, 0x40, URZ ;  /* 0x00000040111b7890 */ /* 0x000fe2000fffe03f */
[----:B------:R-:W-:Y:S01]  /*34e0*/  SEL R4, R3, R181, !P0 ;  /* 0x000000b503047207 */ /* 0x000fe20004000000 */
[----:B------:R-:W-:Y:S01]  /*34f0*/  UIADD3 UR25, UR16, UR26, URZ ;  /* 0x0000001a10197290 */ /* 0x000fe2000fffe03f */
[----:B------:R-:W-:Y:S01]  /*3500*/  SHF.R.S32.HI R3, RZ, 0x1f, R0 ;  /* 0x0000001fff037819 */ /* 0x000fe20000011400 */
[----:B------:R-:W-:Y:S01]  /*3510*/  UIADD3 UR21, UR16, UR27, URZ ;  /* 0x0000001b10157290 */ /* 0x000fe2000fffe03f */
[----:B------:R-:W-:Y:S01]  /*3520*/  IMAD.SHL.U32 R175, R182, 0x2, RZ ;  /* 0x00000002b6af7824 */ /* 0x000fe200078e00ff */
[----:B------:R-:W-:Y:S01]  /*3530*/  UIADD3 UR24, UR16, UR25, URZ ;  /* 0x0000001910187290 */ /* 0x000fe2000fffe03f */
[----:B------:R-:W-:Y:S01]  /*3540*/  SHF.L.U64.HI R247, R0, 0x2, R3 ;  /* 0x0000000200f77819 */ /* 0x000fe20000010203 */
[----:B------:R-:W-:Y:S01]  /*3550*/  UIADD3 UR20, UR16, UR21, URZ ;  /* 0x0000001510147290 */ /* 0x000fe2000fffe03f */
[C---:B------:R-:W-:Y:S01]  /*3560*/  VIADD R241, R232.reuse, 0x40 ;  /* 0x00000040e8f17836 */ /* 0x040fe20000000000 */
[----:B------:R-:W-:Y:S01]  /*3570*/  UIADD3 UR23, UR16, UR24, URZ ;  /* 0x0000001810177290 */ /* 0x000fe2000fffe03f */
[----:B------:R-:W-:Y:S01]  /*3580*/  VIADD R240, R232, 0x20 ;  /* 0x00000020e8f07836 */ /* 0x000fe20000000000 */
[----:B------:R-:W-:Y:S01]  /*3590*/  UIADD3 UR19, UR16, UR20, URZ ;  /* 0x0000001410137290 */ /* 0x000fe2000fffe03f */
[----:B------:R-:W-:Y:S01]  /*35a0*/  CS2R R124, SRZ ;  /* 0x00000000007c7805 */ /* 0x000fe2000001ff00 */
[----:B------:R-:W-:Y:S01]  /*35b0*/  UIADD3 UR22, UR16, UR23, URZ ;  /* 0x0000001710167290 */ /* 0x000fe2000fffe03f */
        /* <DEDUP_REMOVED lines=47> */
[----:B------:R-:W-:Y:S01]  /*38b0*/  SHF.L.U64.HI R248, R252, 0x2, R26 ;  /* 0x00000002fcf87819 */ /* 0x000fe2000001021a */
[----:B------:R-:W-:Y:S01]  /*38c0*/  IMAD.SHL.U32 R246, R0, 0x4, RZ ;  /* 0x0000000400f67824 */ /* 0x000fe200078e00ff */
[----:B------:R-:W-:Y:S01]  /*38d0*/  LEA R174, R174, UR4, 0x1 ;  /* 0x00000004aeae7c11 */ /* 0x000fe2000f8e08ff */
[----:B------:R-:W-:Y:S01]  /*38e0*/  UIMAD UR34, UR30, 0x18, URZ ;  /* 0x000000181e2278a4 */ /* 0x000fe2000f8e023f */
[----:B------:R-:W-:Y:S01]  /*38f0*/  LEA R3, R4, UR4, 0x1 ;  /* 0x0000000404037c11 */ /* 0x000fe2000f8e08ff */
[----:B------:R-:W-:Y:S02]  /*3900*/  USHF.L.U32 UR33, UR30, 0x5, URZ ;  /* 0x000000051e217899 */ /* 0x000fe4000800063f */
[----:B------:R-:W-:-:S02]  /*3910*/  UIMAD UR32, UR30, 0x28, URZ ;  /* 0x000000281e2078a4 */ /* 0x000fc4000f8e023f */
[----:B------:R-:W-:Y:S02]  /*3920*/  UIMAD UR31, UR30, 0x30, URZ ;  /* 0x000000301e1f78a4 */ /* 0x000fe4000f8e023f */
[----:B------:R-:W-:Y:S02]  /*3930*/  UISETP.GE.AND UP0, UPT, UR5, UR8, UPT ;  /* 0x000000080500728c */ /* 0x000fe4000bf06270 */
[----:B------:R-:W-:Y:S02]  /*3940*/  UIMAD UR30, UR30, 0x38, URZ ;  /* 0x000000381e1e78a4 */ /* 0x000fe4000f8e023f */
[----:B------:R-:W-:Y:S02]  /*3950*/  UIADD3 UR29, UR16, UR22, URZ ;  /* 0x00000016101d7290 */ /* 0x000fe4000fffe03f */
[----:B------:R-:W-:Y:S01]  /*3960*/  UIADD3 UR28, UR16, UR18, URZ ;  /* 0x00000012101c7290 */ /* 0x000fe2000fffe03f */
[----:B------:R-:W-:Y:S01]  /*3970*/  ULDC UR5, c[0x0][0x39c] ;  /* 0x0000e70000057ab9 */ /* 0x000fe20000000800 */
[----:B----4-:R-:W-:-:S10]  /*3980*/  ULDC UR11, c[0x0][0x2ec] ;  /* 0x0000bb00000b7ab9 */ /* 0x010fd40000000800 */
.L_x_892:
        /* <DEDUP_REMOVED lines=97> */
[----:B------:R-:W-:Y:S08]  /*3fa0*/  FMUL.FTZ R19, R19, UR5 ;  /* 0x0000000513137c20 */ /* 0x000ff00008410000 */
[----:B------:R-:W-:Y:S01]  /*3fb0*/  MUFU.TANH R216, R6 ;  /* 0x0000000600d87308 */ /* 0x000fe20000002400 */
[----:B--2---:R-:W-:Y:S05]  /*3fc0*/  FMUL.FTZ R8, R238, 1.4426950216293334961 ;  /* 0x3fb8aa3bee087820 */ /* 0x004fea0000410000 */
[----:B------:R-:W-:Y:S04]  /*3fd0*/  FSEL R8, R8, RZ, P3 ;  /* 0x000000ff08087208 */ /* 0x000fe80001800000 */
[----:B------:R2:W-:Y:S01]  /*3fe0*/  MUFU.TANH R215, R7 ;  /* 0x0000000700d77308 */ /* 0x0005e20000002400 */
[----:B------:R-:W-:Y:S09]  /*3ff0*/  FSETP.NEU.FTZ.AND P3, PT, R239, -INF , PT ;  /* 0xff800000ef00780b */ /* 0x000ff20003f7d000 */
[----:B------:R4:W-:Y:S10]  /*4000*/  MUFU.TANH R164, R9 ;  /* 0x0000000900a47308 */ /* 0x0009f40000002400 */
[----:B------:R1:W3:Y:S01]  /*4010*/  MUFU.TANH R168, R10 ;  /* 0x0000000a00a87308 */ /* 0x0002e20000002400 */
[----:B--2---:R-:W2:Y:S09]  /*4020*/  LDSM.16.M88.4 R4, [R173+0xd400] ;  /* 0x00d40000ad04783b */ /* 0x004eb20000000200 */
[----:B------:R3:W-:Y:S01]  /*4030*/  MUFU.TANH R160, R12 ;  /* 0x0000000c00a07308 */ /* 0x0007e20000002400 */
[----:B----4-:R-:W-:Y:S04]  /*4040*/  MOV R9, UR37 ;  /* 0x0000002500097c02 */ /* 0x010fe80008000f00 */
[----:B------:R-:W-:Y:S02]  /*4050*/  @P1 LEA R9, R9, R251, 0x7 ;  /* 0x000000fb09091211 */ /* 0x000fe400078e38ff */
[----:B------:R-:W-:Y:S03]  /*4060*/  PLOP3.LUT P1, PT, PT, PT, UP0, 0x80, 0x0 ;  /* 0x000000000000781c */ /* 0x000fe60003f2f008 */
[----:B------:R4:W-:Y:S01]  /*4070*/  MUFU.TANH R167, R11 ;  /* 0x0000000b00a77308 */ /* 0x0009e20000002400 */
[C---:B------:R-:W-:Y:S01]  /*4080*/  @P0 IADD3 R0, R9.reuse, 0x1, RZ ;  /* 0x0000000109000810 */ /* 0x040fe20007ffe0ff */
[----:B-1----:R-:W-:Y:S01]  /*4090*/  IMAD.MOV.U32 R10, RZ, RZ, R206 ;  /* 0x000000ffff0a7224 */ /* 0x002fe200078e00ce */
[----:B------:R-:W-:Y:S02]  /*40a0*/  PLOP3.LUT P0, PT, PT, PT, UP0, 0x80, 0x0 ;  /* 0x000000000000781c */ /* 0x000fe40003f0f008 */
[----:B------:R-:W-:Y:S02]  /*40b0*/  @P4 ISETP.GE.AND P4, PT, R9, UR8, PT ;  /* 0x0000000809004c0c */ /* 0x000fe4000bf86270 */
[----:B------:R-:W-:Y:S03]  /*40c0*/  @P5 ISETP.GE.AND P5, PT, R0, UR8, PT ;  /* 0x0000000800005c0c */ /* 0x000fe6000bfa6270 */
[----:B------:R-:W1:Y:S01]  /*40d0*/  MUFU.TANH R155, R13 ;  /* 0x0000000d009b7308 */ /* 0x000e620000002400 */
[----:B---3--:R-:W-:Y:S01]  /*40e0*/  MOV R0, R205 ;  /* 0x000000cd00007202 */ /* 0x008fe20000000f00 */
[----:B------:R-:W-:Y:S01]  /*40f0*/  FMUL.FTZ R12, R237, 1.4426950216293334961 ;  /* 0x3fb8aa3bed0c7820 */ /* 0x000fe20000410000 */
[----:B------:R-:W-:Y:S02]  /*4100*/  @P1 FSEL R10, R206, -INF , !P4 ;  /* 0xff800000ce0a1808 */ /* 0x000fe40006000000 */
[----:B------:R-:W-:Y:S05]  /*4110*/  PLOP3.LUT P1, PT, PT, PT, UP0, 0x80, 0x0 ;  /* 0x000000000000781c */ /* 0x000fea0003f2f008 */
[----:B------:R-:W-:Y:S01]  /*4120*/  MUFU.TANH R166, R14 ;  /* 0x0000000e00a67308 */ /* 0x000fe20000002400 */
[----:B------:R-:W-:Y:S02]  /*4130*/  @P0 FSEL R0, R205, -INF , !P5 ;  /* 0xff800000cd000808 */ /* 0x000fe40006800000 */
[----:B------:R-:W-:Y:S02]  /*4140*/  PLOP3.LUT P0, PT, PT, PT, UP0, 0x80, 0x0 ;  /* 0x000000000000781c */ /* 0x000fe40003f0f008 */
[----:B----4-:R-:W-:Y:S01]  /*4150*/  MOV R11, R168 ;  /* 0x000000a8000b7202 */ /* 0x010fe20000000f00 */
[--C-:B------:R-:W-:Y:S04]  /*4160*/  FFMA.FTZ R0, R0, UR11, -R8.reuse ;  /* 0x0000000b00007c23 */ /* 0x100fe80008010808 */
[----:B------:R-:W3:Y:S01]  /*4170*/  MUFU.TANH R163, R15 ;  /* 0x0000000f00a37308 */ /* 0x000ee20000002400 */
[-C--:B--2---:R-:W-:Y:S06]  /*4180*/  HMMA.16816.F32.BF16 R20, R156, R4.reuse, R20 ;  /* 0x000000049c14723c */ /* 0x084fec0000041814 */
[C---:B------:R-:W-:Y:S03]  /*4190*/  HMMA.16816.F32.BF16 R24, R136.reuse, R4, R24 ;  /* 0x000000048818723c */ /* 0x040fe60000041818 */
[----:B------:R-:W-:Y:S03]  /*41a0*/  MUFU.EX2 R145, R0 ;  /* 0x0000000000917308 */ /* 0x000fe60000000800 */
[-C--:B------:R-:W-:Y:S07]  /*41b0*/  HMMA.16816.F32.BF16 R28, R136, R6.reuse, R28 ;  /* 0x00000006881c723c */ /* 0x080fee000004181c */
[----:B------:R-:W-:Y:S01]  /*41c0*/  MUFU.TANH R204, R16 ;  /* 0x0000001000cc7308 */ /* 0x000fe20000002400 */
[----:B------:R-:W-:Y:S01]  /*41d0*/  FFMA.FTZ R4, R10, UR11, -R8 ;  /* 0x0000000b0a047c23 */ /* 0x000fe20008010808 */
[----:B------:R-:W-:Y:S08]  /*41e0*/  HMMA.16816.F32.BF16 R32, R156, R6, R32 ;  /* 0x000000069c20723c */ /* 0x000ff00000041820 */
[----:B------:R2:W-:Y:S03]  /*41f0*/  MUFU.EX2 R148, R4 ;  /* 0x0000000400947308 */ /* 0x0005e60000000800 */
[----:B------:R-:W-:Y:S01]  /*4200*/  FMUL.FTZ R5, R239, 1.4426950216293334961 ;  /* 0x3fb8aa3bef057820 */ /* 0x000fe20000410000 */
[----:B------:R-:W-:Y:S01]  /*4210*/  MOV R10, R215 ;  /* 0x000000d7000a7202 */ /* 0x000fe20000000f00 */
[----:B------:R-:W-:Y:S03]  /*4220*/  FMUL.FTZ R20, R20, UR5 ;  /* 0x0000000514147c20 */ /* 0x000fe60008410000 */
[----:B------:R-:W-:Y:S01]  /*4230*/  FSEL R5, R5, RZ, P3 ;  /* 0x000000ff05057208 */ /* 0x000fe20001800000 */
[----:B------:R-:W-:Y:S01]  /*4240*/  FMUL.FTZ R21, R21, UR5 ;  /* 0x0000000515157c20 */ /* 0x000fe20008410000 */
[----:B------:R-:W4:Y:S01]  /*4250*/  MUFU.TANH R203, R17 ;  /* 0x0000001100cb7308 */ /* 0x000f220000002400 */
[----:B------:R-:W-:Y:S01]  /*4260*/  @P1 FSEL R10, R215, -INF , !P5 ;  /* 0xff800000d70a1808 */ /* 0x000fe20006800000 */
[----:B------:R-:W-:Y:S01]  /*4270*/  FMUL.FTZ R22, R22, UR5 ;  /* 0x0000000516167c20 */ /* 0x000fe20008410000 */
[----:B------:R-:W-:Y:S01]  /*4280*/  PLOP3.LUT P1, PT, PT, PT, UP0, 0x80, 0x0 ;  /* 0x000000000000781c */ /* 0x000fe20003f2f008 */
[----:B------:R-:W-:Y:S01]  /*4290*/  FMUL.FTZ R23, R23, UR5 ;  /* 0x0000000517177c20 */ /* 0x000fe20008410000 */
[----:B------:R-:W-:Y:S01]  /*42a0*/  FSETP.NEU.FTZ.AND P3, PT, R236, -INF , PT ;  /* 0xff800000ec00780b */ /* 0x000fe20003f7d000 */
[----:B------:R-:W-:Y:S01]  /*42b0*/  FMUL.FTZ R28, R28, UR5 ;  /* 0x000000051c1c7c20 */ /* 0x000fe20008410000 */
[----:B-1----:R-:W-:Y:S03]  /*42c0*/  MOV R6, R155 ;  /* 0x0000009b00067202 */ /* 0x002fe60000000f00 */
[----:B------:R-:W-:Y:S01]  /*42d0*/  MUFU.TANH R213, R18 ;  /* 0x0000001200d57308 */ /* 0x000fe20000002400 */
[----:B--2---:R-:W-:Y:S01]  /*42e0*/  MOV R4, R216 ;  /* 0x000000d800047202 */ /* 0x004fe20000000f00 */
[----:B------:R-:W-:Y:S01]  /*42f0*/  FMUL.FTZ R29, R29, UR5 ;  /* 0x000000051d1d7c20 */ /* 0x000fe20008410000 */
[----:B------:R-:W-:Y:S01]  /*4300*/  @P2 FSEL R4, R216, -INF , !P4 ;  /* 0xff800000d8042808 */ /* 0x000fe20006000000 */
[----:B------:R-:W-:Y:S01]  /*4310*/  FMUL.FTZ R32, R32, UR5 ;  /* 0x0000000520207c20 */ /* 0x000fe20008410000 */
[----:B------:R-:W-:Y:S01]  /*4320*/  PLOP3.LUT P2, PT, PT, PT, UP0, 0x80, 0x0 ;  /* 0x000000000000781c */ /* 0x000fe20003f4f008 */
[----:B------:R-:W-:Y:S01]  /*4330*/  FMUL.FTZ R30, R30, UR5 ;  /* 0x000000051e1e7c20 */ /* 0x000fe20008410000 */
[----:B------:R-:W-:Y:S03]  /*4340*/  FMUL.FTZ R34, R34, UR5 ;  /* 0x0000000522227c20 */ /* 0x000fe60008410000 */
[----:B------:R-:W1:Y:S01]  /*4350*/  MUFU.TANH R212, R19 ;  /* 0x0000001300d47308 */ /* 0x000e620000002400 */
[--C-:B------:R-:W-:Y:S01]  /*4360*/  FFMA.FTZ R0, R4, UR11, -R5.reuse ;  /* 0x0000000b04007c23 */ /* 0x100fe20008010805 */
[----:B------:R-:W-:Y:S01]  /*4370*/  FMUL.FTZ R33, R33, UR5 ;  /* 0x0000000521217c20 */ /* 0x000fe20008410000 */
[----:B------:R-:W-:Y:S01]  /*4380*/  FMUL.FTZ R35, R35, UR5 ;  /* 0x0000000523237c20 */ /* 0x000fe20008410000 */
[----:B------:R-:W-:Y:S01]  /*4390*/  FMUL.FTZ R31, R31, UR5 ;  /* 0x000000051f1f7c20 */ /* 0x000fe20008410000 */
[----:B------:R-:W-:Y:S01]  /*43a0*/  FMUL.FTZ R24, R24, UR5 ;  /* 0x0000000518187c20 */ /* 0x000fe20008410000 */
[----:B------:R-:W-:Y:S01]  /*43b0*/  FMUL.FTZ R25, R25, UR5 ;  /* 0x0000000519197c20 */ /* 0x000fe20008410000 */
[----:B------:R-:W-:Y:S03]  /*43c0*/  FMUL.FTZ R26, R26, UR5 ;  /* 0x000000051a1a7c20 */ /* 0x000fe60008410000 */
[----:B------:R2:W-:Y:S01]  /*43d0*/  MUFU.EX2 R234, R0 ;  /* 0x0000000000ea7308 */ /* 0x0005e20000000800 */
[----:B------:R-:W-:Y:S01]  /*43e0*/  FMUL.FTZ R4, R236, 1.4426950216293334961 ;  /* 0x3fb8aa3bec047820 */ /* 0x000fe20000410000 */
[----:B------:R-:W-:Y:S01]  /*43f0*/  @P2 FSEL R11, R168, -INF , !P4 ;  /* 0xff800000a80b2808 */ /* 0x000fe20006000000 */
[----:B------:R-:W-:Y:S01]  /*4400*/  FMUL.FTZ R27, R27, UR5 ;  /* 0x000000051b1b7c20 */ /* 0x000fe20008410000 */
[----:B------:R-:W-:Y:S02]  /*4410*/  PLOP3.LUT P2, PT, PT, PT, UP0, 0x80, 0x0 ;  /* 0x000000000000781c */ /* 0x000fe40003f4f008 */
[----:B------:R-:W-:Y:S04]  /*4420*/  FSEL R4, R4, RZ, P3 ;  /* 0x000000ff04047208 */ /* 0x000fe80001800000 */
[----:B------:R-:W-:Y:S01]  /*4430*/  MUFU.TANH R201, R20 ;  /* 0x0000001400c97308 */ /* 0x000fe20000002400 */
[----:B------:R-:W-:Y:S09]  /*4440*/  FSETP.NEU.FTZ.AND P3, PT, R237, -INF , PT ;  /* 0xff800000ed00780b */ /* 0x000ff20003f7d000 */
[----:B------:R-:W1:Y:S01]  /*4450*/  MUFU.TANH R202, R21 ;  /* 0x0000001500ca7308 */ /* 0x000e620000002400 */
[----:B--2---:R-:W-:Y:S01]  /*4460*/  FFMA.FTZ R0, R10, UR11, -R5 ;  /* 0x0000000b0a007c23 */ /* 0x004fe20008010805 */
[----:B------:R-:W-:Y:S01]  /*4470*/  IMAD.MOV.U32 R10, RZ, RZ, R164 ;  /* 0x000000ffff0a7224 */ /* 0x000fe200078e00a4 */
[----:B------:R-:W-:Y:S02]  /*4480*/  @P0 FSEL R10, R164, -INF , !P5 ;  /* 0xff800000a40a0808 */ /* 0x000fe40006800000 */
[----:B------:R-:W-:Y:S05]  /*4490*/  PLOP3.LUT P0, PT, PT, PT, UP0, 0x80, 0x0 ;  /* 0x000000000000781c */ /* 0x000fea0003f0f008 */
[----:B------:R2:W-:Y:S01]  /*44a0*/  MUFU.EX2 R235, R0 ;  /* 0x0000000000eb7308 */ /* 0x0005e20000000800 */
[--C-:B------:R-:W-:Y:S09]  /*44b0*/  FFMA.FTZ R10, R10, UR11, -R4.reuse ;  /* 0x0000000b0a0a7c23 */ /* 0x100ff20008010804 */
[----:B------:R-:W-:Y:S10]  /*44c0*/  MUFU.EX2 R187, R10 ;  /* 0x0000000a00bb7308 */ /* 0x000ff40000000800 */
[----:B------:R-:W-:Y:S01]  /*44d0*/  MUFU.TANH R214, R22 ;  /* 0x0000001600d67308 */ /* 0x000fe20000002400 */
[----:B--2---:R-:W-:Y:S02]  /*44e0*/  MOV R0, R165 ;  /* 0x000000a500007202 */ /* 0x004fe40000000f00 */
[----:B------:R-:W-:Y:S02]  /*44f0*/  @P1 FSEL R0, R165, -INF , !P4 ;  /* 0xff800000a5001808 */ /* 0x000fe40006000000 */
[----:B------:R-:W-:Y:S02]  /*4500*/  PLOP3.LUT P1, PT, PT, PT, UP0, 0x80, 0x0 ;  /* 0x000000000000781c */ /* 0x000fe40003f2f008 */
[----:B------:R-:W-:Y:S03]  /*4510*/  PLOP3.LUT P4, PT, PT, PT, UP0, 0x80, 0x0 ;  /* 0x000000000000781c */ /* 0x000fe60003f8f008 */
[----:B------:R-:W2:Y:S01]  /*4520*/  MUFU.TANH R211, R23 ;  /* 0x0000001700d37308 */ /* 0x000ea20000002400 */
[----:B------:R-:W-:Y:S09]  /*4530*/  FFMA.FTZ R0, R0, UR11, -R4 ;  /* 0x0000000b00007c23 */ /* 0x000ff20008010804 */
[----:B------:R3:W-:Y:S10]  /*4540*/  MUFU.EX2 R188, R0 ;  /* 0x0000000000bc7308 */ /* 0x0007f40000000800 */
[----:B------:R-:W-:Y:S10]  /*4550*/  MUFU.TANH R152, R24 ;  /* 0x0000001800987308 */ /* 0x000ff40000002400 */
[----:B------:R-:W2:Y:S01]  /*4560*/  MUFU.TANH R151, R25 ;  /* 0x0000001900977308 */ /* 0x000ea20000002400 */
[----:B---3--:R-:W-:Y:S02]  /*4570*/  FSEL R0, R12, RZ, P3 ;  /* 0x000000ff0c007208 */ /* 0x008fe40001800000 */
[----:B------:R-:W-:Y:S02]  /*4580*/  MOV R12, R167 ;  /* 0x000000a7000c7202 */ /* 0x000fe40000000f00 */
[----:B------:R-:W-:Y:S01]  /*4590*/  @P1 FSEL R12, R167, -INF , !P5 ;  /* 0xff800000a70c1808 */ /* 0x000fe20006800000 */
[--C-:B------:R-:W-:Y:S01]  /*45a0*/  FFMA.FTZ R10, R11, UR11, -R0.reuse ;  /* 0x0000000b0b0a7c23 */ /* 0x100fe20008010800 */
[----:B------:R-:W-:Y:S03]  /*45b0*/  @P0 IADD3 R11, R9, 0x9, RZ ;  /* 0x00000009090b0810 */ /* 0x000fe60007ffe0ff */
[----:B------:R-:W-:Y:S01]  /*45c0*/  MUFU.TANH R162, R26 ;  /* 0x0000001a00a27308 */ /* 0x000fe20000002400 */
[----:B------:R-:W-:Y:S02]  /*45d0*/  PLOP3.LUT P1, PT, PT, PT, UP0, 0x80, 0x0 ;  /* 0x000000000000781c */ /* 0x000fe40003f2f008 */
[----:B------:R-:W-:Y:S02]  /*45e0*/  PLOP3.LUT P5, PT, PT, PT, UP0, 0x80, 0x0 ;  /* 0x000000000000781c */ /* 0x000fe40003faf008 */
[----:B------:R-:W-:Y:S02]  /*45f0*/  PLOP3.LUT P0, PT, PT, PT, UP0, 0x80, 0x0 ;  /* 0x000000000000781c */ /* 0x000fe40003f0f008 */
[----:B------:R-:W-:Y:S03]  /*4600*/  PLOP3.LUT P3, PT, PT, PT, UP0, 0x80, 0x0 ;  /* 0x000000000000781c */ /* 0x000fe60003f6f008 */
[----:B------:R3:W-:Y:S06]  /*4610*/  MUFU.EX2 R192, R10 ;  /* 0x0000000a00c07308 */ /* 0x0007ec0000000800 */
[----:B------:R-:W-:Y:S04]  /*4620*/  @P5 ISETP.GE.AND P5, PT, R11, UR8, PT ;  /* 0x000000080b005c0c */ /* 0x000fe8000bfa6270 */
[----:B------:R-:W2:Y:S01]  /*4630*/  MUFU.TANH R161, R27 ;  /* 0x0000001b00a17308 */ /* 0x000ea20000002400 */
[----:B------:R-:W-:Y:S02]  /*4640*/  @P0 FSEL R6, R155, -INF , !P5 ;  /* 0xff8000009b060808 */ /* 0x000fe40006800000 */
[----:B------:R-:W-:Y:S01]  /*4650*/  PLOP3.LUT P0, PT, PT, PT, UP0, 0x80, 0x0 ;  /* 0x000000000000781c */ /* 0x000fe20003f0f008 */
[----:B---3--:R-:W-:Y:S02]  /*4660*/  FFMA.FTZ R10, R12, UR11, -R0 ;  /* 0x0000000b0c0a7c23 */ /* 0x008fe40008010800 */
[----:B------:R-:W-:Y:S04]  /*4670*/  FFMA.FTZ R6, R6, UR11, -R4 ;  /* 0x0000000b06067c23 */ /* 0x000fe80008010804 */
[----:B------:R-:W-:Y:S10]  /*4680*/  MUFU.TANH R150, R28 ;  /* 0x0000001c00967308 */ /* 0x000ff40000002400 */
[----:B------:R3:W-:Y:S10]  /*4690*/  MUFU.EX2 R191, R10 ;  /* 0x0000000a00bf7308 */ /* 0x0007f40000000800 */
[----:B------:R-:W-:Y:S10]  /*46a0*/  MUFU.EX2 R170, R6 ;  /* 0x0000000600aa7308 */ /* 0x000ff40000000800 */
[----:B------:R-:W2:Y:S01]  /*46b0*/  MUFU.TANH R149, R29 ;  /* 0x0000001d00957308 */ /* 0x000ea20000002400 */
[----:B---3--:R-:W-:Y:S02]  /*46c0*/  @P2 IADD3 R10, R9, 0x8, RZ ;  /* 0x00000008090a2810 */ /* 0x008fe40007ffe0ff */
[----:B------:R-:W-:Y:S02]  /*46d0*/  PLOP3.LUT P2, PT, PT, PT, UP0, 0x80, 0x0 ;  /* 0x000000000000781c */ /* 0x000fe40003f4f008 */
[----:B------:R-:W-:Y:S01]  /*46e0*/  @P6 ISETP.GE.AND P6, PT, R10, UR8, PT ;  /* 0x000000080a006c0c */ /* 0x000fe2000bfc6270 */
[----:B------:R-:W-:Y:S04]  /*46f0*/  IMAD.MOV.U32 R10, RZ, RZ, R160 ;  /* 0x000000ffff0a7224 */ /* 0x000fe800078e00a0 */
[----:B------:R-:W-:Y:S01]  /*4700*/  MUFU.TANH R197, R32 ;  /* 0x0000002000c57308 */ /* 0x000fe20000002400 */
[----:B------:R-:W-:Y:S02]  /*4710*/  @P1 FSEL R10, R160, -INF , !P6 ;  /* 0xff800000a00a1808 */ /* 0x000fe40007000000 */
[----:B------:R-:W-:Y:S03]  /*4720*/  PLOP3.LUT P1, PT, PT, PT, UP0, 0x80, 0x0 ;  /* 0x000000000000781c */ /* 0x000fe60003f2f008 */
[----:B------:R-:W-:Y:S01]  /*4730*/  FFMA.FTZ R7, R10, UR11, -R4 ;  /* 0x0000000b0a077c23 */ /* 0x000fe20008010804 */
[----:B------:R-:W-:Y:S03]  /*4740*/  MOV R10, R163 ;  /* 0x000000a3000a7202 */ /* 0x000fe60000000f00 */
[----:B------:R-:W-:Y:S10]  /*4750*/  MUFU.TANH R154, R30 ;  /* 0x0000001e009a7308 */ /* 0x000ff40000002400 */
[----:B------:R3:W-:Y:S01]  /*4760*/  MUFU.EX2 R171, R7 ;  /* 0x0000000700ab7308 */ /* 0x0007e20000000800 */
[----:B------:R-:W-:Y:S02]  /*4770*/  @P1 FSEL R10, R163, -INF , !P5 ;  /* 0xff800000a30a1808 */ /* 0x000fe40006800000 */
[----:B------:R-:W-:Y:S07]  /*4780*/  PLOP3.LUT P1, PT, PT, PT, UP0, 0x80, 0x0 ;  /* 0x000000000000781c */ /* 0x000fee0003f2f008 */
[----:B------:R-:W-:Y:S10]  /*4790*/  MUFU.TANH R200, R34 ;  /* 0x0000002200c87308 */ /* 0x000ff40000002400 */
[----:B------:R-:W-:Y:S01]  /*47a0*/  MUFU.TANH R198, R33 ;  /* 0x0000002100c67308 */ /* 0x000fe20000002400 */
[----:B---3--:R-:W-:Y:S02]  /*47b0*/  MOV R7, R166 ;  /* 0x000000a600077202 */ /* 0x008fe40000000f00 */
[----:B------:R-:W-:Y:S02]  /*47c0*/  @P2 FSEL R7, R166, -INF , !P6 ;  /* 0xff800000a6072808 */ /* 0x000fe40007000000 */
[----:B------:R-:W-:Y:S03]  /*47d0*/  PLOP3.LUT P2, PT, PT, PT, UP0, 0x80, 0x0 ;  /* 0x000000000000781c */ /* 0x000fe60003f4f008 */
[----:B------:R-:W-:Y:S01]  /*47e0*/  FFMA.FTZ R6, R7, UR11, -R0 ;  /* 0x0000000b07067c23 */ /* 0x000fe20008010800 */
[----:B----4-:R-:W-:Y:S01]  /*47f0*/  IMAD.MOV.U32 R7, RZ, RZ, R203 ;  /* 0x000000ffff077224 */ /* 0x010fe200078e00cb */
[----:B------:R-:W-:Y:S01]  /*4800*/  @P1 FSEL R7, R203, -INF , !P5 ;  /* 0xff800000cb071808 */ /* 0x000fe20006800000 */
[----:B------:R-:W3:Y:S01]  /*4810*/  MUFU.TANH R199, R35 ;  /* 0x0000002300c77308 */ /* 0x000ee20000002400 */
[----:B------:R-:W-:Y:S03]  /*4820*/  PLOP3.LUT P1, PT, PT, PT, UP0, 0x80, 0x0 ;  /* 0x000000000000781c */ /* 0x000fe60003f2f008 */
[----:B------:R-:W-:Y:S06]  /*4830*/  FFMA.FTZ R7, R7, UR11, -R8 ;  /* 0x0000000b07077c23 */ /* 0x000fec0008010808 */
[----:B------:R4:W-:Y:S10]  /*4840*/  MUFU.EX2 R190, R6 ;  /* 0x0000000600be7308 */ /* 0x0009f40000000800 */
[----:B------:R1:W-:Y:S10]  /*4850*/  MUFU.EX2 R223, R7 ;  /* 0x0000000700df7308 */ /* 0x0003f40000000800 */
[----:B------:R-:W-:Y:S01]  /*4860*/  MUFU.TANH R153, R31 ;  /* 0x0000001f00997308 */ /* 0x000fe20000002400 */
[----:B----4-:R-:W-:Y:S01]  /*4870*/  FFMA.FTZ R6, R10, UR11, -R0 ;  /* 0x0000000b0a067c23 */ /* 0x010fe20008010800 */
[C---:B------:R-:W-:Y:S02]  /*4880*/  @P3 IADD3 R10, R9.reuse, 0x10, RZ ;  /* 0x00000010090a3810 */ /* 0x040fe40007ffe0ff */
[----:B------:R-:W-:Y:S02]  /*4890*/  PLOP3.LUT P3, PT, PT, PT, UP0, 0x80, 0x0 ;  /* 0x000000000000781c */ /* 0x000fe40003f6f008 */
[----:B------:R-:W-:Y:S01]  /*48a0*/  @P4 ISETP.GE.AND P4, PT, R10, UR8, PT ;  /* 0x000000080a004c0c */ /* 0x000fe2000bf86270 */
[----:B------:R-:W-:Y:S03]  /*48b0*/  @P1 VIADD R10, R9, 0x11 ;  /* 0x00000011090a1836 */ /* 0x000fe60000000000 */
[----:B------:R4:W-:Y:S01]  /*48c0*/  MUFU.EX2 R189, R6 ;  /* 0x0000000600bd7308 */ /* 0x0009e20000000800 */
[----:B-1----:R-:W-:Y:S02]  /*48d0*/  MOV R7, R212 ;  /* 0x000000d400077202 */ /* 0x002fe40000000f00 */
[----:B------:R-:W-:Y:S02]  /*48e0*/  @P2 FSEL R7, R212, -INF , !P5 ;  /* 0xff800000d4072808 */ /* 0x000fe40006800000 */
[----:B------:R-:W-:Y:S02]  /*48f0*/  PLOP3.LUT P2, PT, PT, PT, UP0, 0x80, 0x0 ;  /* 0x000000000000781c */ /* 0x000fe40003f4f008 */
[----:B------:R-:W-:Y:S01]  /*4900*/  PLOP3.LUT P1, PT, PT, PT, UP0, 0x80, 0x0 ;  /* 0x000000000000781c */ /* 0x000fe20003f2f008 */
[--C-:B------:R-:W-:Y:S01]  /*4910*/  FFMA.FTZ R7, R7, UR11, -R5.reuse ;  /* 0x0000000b07077c23 */ /* 0x100fe20008010805 */
[----:B------:R-:W-:Y:S03]  /*4920*/  PLOP3.LUT P5, PT, PT, PT, UP0, 0x80, 0x0 ;  /* 0x000000000000781c */ /* 0x000fe60003faf008 */
[----:B------:R1:W-:Y:S01]  /*4930*/  MUFU.EX2 R229, R7 ;  /* 0x0000000700e57308 */ /* 0x0003e20000000800 */
[----:B----4-:R-:W-:Y:S02]  /*4940*/  MOV R6, R204 ;  /* 0x000000cc00067202 */ /* 0x010fe40000000f00 */
[----:B------:R-:W-:Y:S02]  /*4950*/  @P0 FSEL R6, R204, -INF , !P6 ;  /* 0xff800000cc060808 */ /* 0x000fe40007000000 */
[----:B------:R-:W-:Y:S03]  /*4960*/  PLOP3.LUT P0, PT, PT, PT, UP0, 0x80, 0x0 ;  /* 0x000000000000781c */ /* 0x000fe60003f0f008 */
[--C-:B------:R-:W-:Y:S04]  /*4970*/  FFMA.FTZ R6, R6, UR11, -R8.reuse ;  /* 0x0000000b06067c23 */ /* 0x100fe80008010808 */
[----:B------:R4:W3:Y:S01]  /*4980*/  MUFU.EX2 R224, R6 ;  /* 0x0000000600e07308 */ /* 0x0008e20000000800 */
[----:B-1----:R-:W-:Y:S02]  /*4990*/  MOV R7, R202 ;  /* 0x000000ca00077202 */ /* 0x002fe40000000f00 */
[----:B----4-:R-:W-:Y:S03]  /*49a0*/  MOV R6, R213 ;  /* 0x000000d500067202 */ /* 0x010fe60000000f00 */
[----:B------:R-:W-:Y:S02]  /*49b0*/  @P0 FSEL R6, R213, -INF , !P6 ;  /* 0xff800000d5060808 */ /* 0x000fe40007000000 */
[----:B------:R-:W-:Y:S02]  /*49c0*/  PLOP3.LUT P6, PT, PT, PT, UP0, 0x80, 0x0 ;  /* 0x000000000000781c */ /* 0x000fe40003fcf008 */
[----:B------:R-:W-:Y:S01]  /*49d0*/  PLOP3.LUT P0, PT, PT, PT, UP0, 0x80, 0x0 ;  /* 0x000000000000781c */ /* 0x000fe20003f0f008 */
[--C-:B------:R-:W-:Y:S04]  /*49e0*/  FFMA.FTZ R6, R6, UR11, -R5.reuse ;  /* 0x0000000b06067c23 */ /* 0x100fe80008010805 */
[----:B------:R1:W4:Y:S06]  /*49f0*/  MUFU.EX2 R230, R6 ;  /* 0x0000000600e67308 */ /* 0x00032c0000000800 */
[----:B------:R-:W-:Y:S02]  /*4a00*/  @P6 ISETP.GE.AND P6, PT, R10, UR8, PT ;  /* 0x000000080a006c0c */ /* 0x000fe4000bfc6270 */
[C---:B------:R-:W-:Y:S02]  /*4a10*/  @P3 IADD3 R10, R9.reuse, 0x18, RZ ;  /* 0x00000018090a3810 */ /* 0x040fe40007ffe0ff */
[----:B------:R-:W-:Y:S02]  /*4a20*/  @P2 FSEL R7, R202, -INF , !P6 ;  /* 0xff800000ca072808 */ /* 0x000fe40007000000 */
[----:B------:R-:W-:Y:S02]  /*4a30*/  PLOP3.LUT P2, PT, PT, PT, UP0, 0x80, 0x0 ;  /* 0x000000000000781c */ /* 0x000fe40003f4f008 */
[----:B------:R-:W-:Y:S01]  /*4a40*/  @P5 IADD3 R9, R9, 0x19, RZ ;  /* 0x0000001909095810 */ /* 0x000fe20007ffe0ff */
[--C-:B------:R-:W-:Y:S01]  /*4a50*/  FFMA.FTZ R7, R7, UR11, -R8.reuse ;  /* 0x0000000b07077c23 */ /* 0x100fe20008010808 */
[----:B-1----:R-:W-:Y:S02]  /*4a60*/  MOV R6, R201 ;  /* 0x000000c900067202 */ /* 0x002fe40000000f00 */
        /* <DEDUP_REMOVED lines=46> */
[----:B---3--:R-:W-:Y:S02]  /*4d50*/  MOV R7, R199 ;  /* 0x000000c700077202 */ /* 0x008fe40000000f00 */
        /* <DEDUP_REMOVED lines=27> */
[----:B------:R-:W-:Y:S02]  /*4f10*/  F2FP.BF16.F32.PACK_AB R7, R223, R224 ;  /* 0x000000e0df07723e */ /* 0x000fe400000010ff */
[----:B------:R-:W-:Y:S02]  /*4f20*/  IADD3.X R147, R248, UR14, RZ, P0, !PT ;  /* 0x0000000ef8937c10 */ /* 0x000fe400087fe4ff */
[----:B------:R-:W-:Y:S04]  /*4f30*/  PLOP3.LUT P0, PT, PT, PT, UP3, 0x80, 0x0 ;  /* 0x000000000000781c */ /* 0x000fe80003f0f038 */
[----:B------:R2:W2:Y:S01]  /*4f40*/  MUFU.EX2 R225, R5 ;  /* 0x0000000500e17308 */ /* 0x0004a20000000800 */
[----:B-1----:R-:W-:Y:S01]  /*4f50*/  MOV R8, R153 ;  /* 0x0000009900087202 */ /* 0x002fe20000000f00 */
[----:B------:R-:W2:Y:S01]  /*4f60*/  LDG.E R144, desc[UR6][R146.64] ;  /* 0x0000000692907981 */ /* 0x000ea2000c1e1900 */
[----:B------:R-:W-:Y:S05]  /*4f70*/  @P1 FSEL R8, R153, -INF , !P4 ;  /* 0xff80000099081808 */ /* 0x000fea0006000000 */
[----:B------:R-:W-:Y:S01]  /*4f80*/  FFMA.FTZ R0, R8, UR11, -R0 ;  /* 0x0000000b08007c23 */ /* 0x000fe20008010800 */
[----:B---3--:R-:W-:Y:S03]  /*4f90*/  F2FP.BF16.F32.PACK_AB R4, R235, R234 ;  /* 0x000000eaeb04723e */ /* 0x008fe600000010ff */
[----:B------:R1:W3:Y:S01]  /*4fa0*/  MUFU.EX2 R169, R0 ;  /* 0x0000000000a97308 */ /* 0x0002e20000000800 */
[----:B----4-:R-:W-:Y:S01]  /*4fb0*/  F2FP.BF16.F32.PACK_AB R6, R229, R230 ;  /* 0x000000e6e506723e */ /* 0x010fe200000010ff */
[----:B------:R4:W-:Y:S01]  /*4fc0*/  STS [R196+0x19400], R4 ;  /* 0x01940004c4007388 */ /* 0x0009e20000000800 */
[----:B--2---:R-:W-:Y:S03]  /*4fd0*/  F2FP.BF16.F32.PACK_AB R5, R187, R188 ;  /* 0x000000bcbb05723e */ /* 0x004fe600000010ff */
[----:B------:R2:W-:Y:S04]  /*4fe0*/  STS [R195+0x19000], R7 ;  /* 0x01900007c3007388 */ /* 0x0005e80000000800 */
[----:B------:R3:W-:Y:S04]  /*4ff0*/  STS [R195+0x19400], R6 ;  /* 0x01940006c3007388 */ /* 0x0007e80000000800 */
[----:B------:R3:W-:Y:S01]  /*5000*/  STS [R196+0x1a000], R5 ;  /* 0x01a00005c4007388 */ /* 0x0007e20000000800 */
[----:B-1----:R-:W-:Y:S02]  /*5010*/  F2FP.BF16.F32.PACK_AB R0, R219, R220 ;  /* 0x000000dcdb00723e */ /* 0x002fe400000010ff */
[----:B----4-:R-:W-:Y:S02]  /*5020*/  F2FP.BF16.F32.PACK_AB R4, R191, R192 ;  /* 0x000000c0bf04723e */ /* 0x010fe400000010ff */
[----:B--2---:R-:W-:Y:S03]  /*5030*/  F2FP.BF16.F32.PACK_AB R7, R170, R171 ;  /* 0x000000abaa07723e */ /* 0x004fe600000010ff */
[----:B------:R1:W-:Y:S01]  /*5040*/  STS [R196+0x1a400], R4 ;  /* 0x01a40004c4007388 */ /* 0x0003e20000000800 */
[----:B---3--:R-:W-:Y:S03]  /*5050*/  F2FP.BF16.F32.PACK_AB R6, R189, R190 ;  /* 0x000000bebd06723e */ /* 0x008fe600000010ff */
        /* <DEDUP_REMOVED lines=17> */
[----:B------:R-:W-:Y:S08]  /*5170*/  LDSM.16.M88.4 R32, [R175+UR4+0x6000] ;  /* 0x00600004af20783b */ /* 0x000ff00008000200 */
[----:B------:R-:W2:Y:S08]  /*5180*/  LDSM.16.M88.4 R16, [R172+0xf000] ;  /* 0x00f00000ac10783b */ /* 0x000eb00000000200 */
[----:B------:R-:W3:Y:S01]  /*5190*/  LDSM.16.M88.4 R28, [R175+UR4+0x6800] ;  /* 0x00680004af1c783b */ /* 0x000ee20008000200 */
[----:B-1----:R-:W-:Y:S07]  /*51a0*/  MOV R0, UR4 ;  /* 0x0000000400007c02 */ /* 0x002fee0008000f00 */
[----:B------:R-:W1:Y:S01]  /*51b0*/  LDSM.16.M88.4 R132, [R172+0xf400] ;  /* 0x00f40000ac84783b */ /* 0x000e620000000200 */
[----:B------:R-:W-:Y:S04]  /*51c0*/  IADD3 R0, R175, 0x6000, R0 ;  /* 0x00006000af007810 */ /* 0x000fe80007ffe000 */
[----:B------:R-:W-:Y:S03]  /*51d0*/  IADD3 R0, R0, R180, RZ ;  /* 0x000000b400007210 */ /* 0x000fe60007ffe0ff */
[----:B------:R-:W-:Y:S08]  /*51e0*/  LDSM.16.M88.4 R140, [R173+0xf000] ;  /* 0x00f00000ad8c783b */ /* 0x000ff00000000200 */
[----:B------:R-:W4:Y:S01]  /*51f0*/  LDSM.16.M88.4 R136, [R0] ;  /* 0x000000000088783b */ /* 0x000f220000000200 */
[-C--:B--2---:R-:W-:Y:S06]  /*5200*/  HMMA.16816.F32.BF16 R4, R32, R16.reuse, RZ ;  /* 0x000000102004723c */ /* 0x084fec00000418ff */
        /* <DEDUP_REMOVED lines=9> */
[C---:B-1----:R-:W-:Y:S06]  /*52a0*/  HMMA.16816.F32.BF16 R8, R132.reuse, R140, R8 ;  /* 0x0000008c8408723c */ /* 0x042fec0000041808 */
[-C--:B------:R-:W-:Y:S06]  /*52b0*/  HMMA.16816.F32.BF16 R12, R132, R142.reuse, R12 ;  /* 0x0000008e840c723c */ /* 0x080fec000004180c */
[C---:B------:R-:W-:Y:S01]  /*52c0*/  HMMA.16816.F32.BF16 R16, R136.reuse, R142, R16 ;  /* 0x0000008e8810723c */ /* 0x040fe20000041810 */
[----:B------:R-:W1:Y:S05]  /*52d0*/  LDSM.16.M88.4 R140, [R173+0xf400] ;  /* 0x00f40000ad8c783b */ /* 0x000e6a0000000200 */
[-C--:B-1----:R-:W-:Y:S06]  /*52e0*/  HMMA.16816.F32.BF16 R20, R136, R140.reuse, R20 ;  /* 0x0000008c8814723c */ /* 0x082fec0000041814 */
[C---:B------:R-:W-:Y:S06]  /*52f0*/  HMMA.16816.F32.BF16 R24, R132.reuse, R140, R24 ;  /* 0x0000008c8418723c */ /* 0x040fec0000041818 */
[-C--:B------:R-:W-:Y:S01]  /*5300*/  HMMA.16816.F32.BF16 R28, R132, R142.reuse, R28 ;  /* 0x0000008e841c723c */ /* 0x080fe2000004181c */
[----:B------:R-:W-:Y:S05]  /*5310*/  LDSM.16.M88.4 R132, [R175+UR4+0x7000] ;  /* 0x00700004af84783b */ /* 0x000fea0008000200 */
[----:B------:R-:W-:Y:S03]  /*5320*/  HMMA.16816.F32.BF16 R32, R136, R142, R32 ;  /* 0x0000008e8820723c */ /* 0x000fe60000041820 */
[----:B------:R-:W1:Y:S08]  /*5330*/  LDSM.16.M88.4 R136, [R172+0x11000] ;  /* 0x01100000ac88783b */ /* 0x000e700000000200 */
[----:B------:R-:W2:Y:S01]  /*5340*/  LDSM.16.M88.4 R140, [R175+UR4+0x7800] ;  /* 0x00780004af8c783b */ /* 0x000ea20008000200 */
[-C--:B-1----:R-:W-:Y:S06]  /*5350*/  HMMA.16816.F32.BF16 R4, R132, R136.reuse, R4 ;  /* 0x000000888404723c */ /* 0x082fec0000041804 */
[C---:B--2---:R-:W-:Y:S06]  /*5360*/  HMMA.16816.F32.BF16 R8, R140.reuse, R136, R8 ;  /* 0x000000888c08723c */ /* 0x044fec0000041808 */
[-C--:B------:R-:W-:Y:S06]  /*5370*/  HMMA.16816.F32.BF16 R12, R140, R138.reuse, R12 ;  /* 0x0000008a8c0c723c */ /* 0x080fec000004180c */
[C---:B------:R-:W-:Y:S01]  /*5380*/  HMMA.16816.F32.BF16 R16, R132.reuse, R138, R16 ;  /* 0x0000008a8410723c */ /* 0x040fe20000041810 */
[----:B------:R-:W1:Y:S05]  /*5390*/  LDSM.16.M88.4 R136, [R172+0x11400] ;  /* 0x01140000ac88783b */ /* 0x000e6a0000000200 */
[-C--:B-1----:R-:W-:Y:S06]  /*53a0*/  HMMA.16816.F32.BF16 R20, R132, R136.reuse, R20 ;  /* 0x000000888414723c */ /* 0x082fec0000041814 */
[C---:B------:R-:W-:Y:S06]  /*53b0*/  HMMA.16816.F32.BF16 R24, R140.reuse, R136, R24 ;  /* 0x000000888c18723c */ /* 0x040fec0000041818 */
[-C--:B------:R-:W-:Y:S01]  /*53c0*/  HMMA.16816.F32.BF16 R28, R140, R138.reuse, R28 ;  /* 0x0000008a8c1c723c */ /* 0x080fe2000004181c */
[----:B------:R-:W-:Y:S05]  /*53d0*/  LDSM.16.M88.4 R140, [R0+0x1000] ;  /* 0x00100000008c783b */ /* 0x000fea0000000200 */
[----:B------:R-:W-:Y:S03]  /*53e0*/  HMMA.16816.F32.BF16 R32, R132, R138, R32 ;  /* 0x0000008a8420723c */ /* 0x000fe60000041820 */
[----:B------:R-:W1:Y:S08]  /*53f0*/  LDSM.16.M88.4 R132, [R173+0x11000] ;  /* 0x01100000ad84783b */ /* 0x000e700000000200 */
[----:B------:R-:W2:Y:S01]  /*5400*/  LDSM.16.M88.4 R136, [R0+0x1800] ;  /* 0x001800000088783b */ /* 0x000ea20000000200 */
        /* <DEDUP_REMOVED lines=23> */
[----:B------:R2:W3:Y:S08]  /*5580*/  LDSM.16.M88.4 R136, [R0+0x2800] ;  /* 0x002800000088783b */ /* 0x0004f00000000200 */
[----:B--2---:R2:W5:Y:S01]  /*5590*/  LDG.E R0, desc[UR6][R146.64+0xa0] ;  /* 0x0000a00692007981 */ /* 0x004562000c1e1900 */
[-C--:B-1----:R-:W-:Y:S06]  /*55a0*/  HMMA.16816.F32.BF16 R4, R140, R132.reuse, R4 ;  /* 0x000000848c04723c */ /* 0x082fec0000041804 */
[C---:B---3--:R-:W-:Y:S06]  /*55b0*/  HMMA.16816.F32.BF16 R8, R136.reuse, R132, R8 ;  /* 0x000000848808723c */ /* 0x048fec0000041808 */
[-C--:B------:R-:W-:Y:S06]  /*55c0*/  HMMA.16816.F32.BF16 R12, R136, R134.reuse, R12 ;  /* 0x00000086880c723c */ /* 0x080fec000004180c */
[C---:B------:R-:W-:Y:S01]  /*55d0*/  HMMA.16816.F32.BF16 R16, R140.reuse, R134, R16 ;  /* 0x000000868c10723c */ /* 0x040fe20000041810 */
[----:B------:R-:W1:Y:S05]  /*55e0*/  LDSM.16.M88.4 R132, [R173+0x13400] ;  /* 0x01340000ad84783b */ /* 0x000e6a0000000200 */
[C---:B------:R-:W-:Y:S01]  /*55f0*/  FADD.FTZ R5, -R144.reuse, R5 ;  /* 0x0000000590057221 */ /* 0x040fe20000010100 */
[----:B------:R-:W-:Y:S04]  /*5600*/  FADD.FTZ R4, -R144, R4 ;  /* 0x0000000490047221 */ /* 0x000fe80000010100 */
[----:B------:R-:W-:Y:S01]  /*5610*/  FMUL.FTZ R145, R145, R5 ;  /* 0x0000000591917220 */ /* 0x000fe20000410000 */
[----:B------:R-:W-:Y:S01]  /*5620*/  FMUL.FTZ R148, R148, R4 ;  /* 0x0000000494947220 */ /* 0x000fe20000410000 */
[----:B------:R-:W3:Y:S04]  /*5630*/  LDG.E R5, desc[UR6][R146.64+0x20] ;  /* 0x0000200692057981 */ /* 0x000ee8000c1e1900 */
[----:B------:R2:W5:Y:S07]  /*5640*/  LDG.E R4, desc[UR6][R146.64+0x80] ;  /* 0x0000800692047981 */ /* 0x00056e000c1e1900 */
[----:B------:R-:W-:Y:S01]  /*5650*/  FADD.FTZ R17, -R144, R17 ;  /* 0x0000001190117221 */ /* 0x000fe20000010100 */
[-C--:B-1----:R-:W-:Y:S06]  /*5660*/  HMMA.16816.F32.BF16 R20, R140, R132.reuse, R20 ;  /* 0x000000848c14723c */ /* 0x082fec0000041814 */
[C---:B------:R-:W-:Y:S06]  /*5670*/  HMMA.16816.F32.BF16 R24, R136.reuse, R132, R24 ;  /* 0x000000848818723c */ /* 0x040fec0000041818 */
[-C--:B------:R-:W-:Y:S05]  /*5680*/  HMMA.16816.F32.BF16 R28, R136, R134.reuse, R28 ;  /* 0x00000086881c723c */ /* 0x080fea000004181c */
[----:B------:R-:W-:Y:S01]  /*5690*/  FFMA.FTZ R133, -R206, R206, 1 ;  /* 0x3f800000ce857423 */ /* 0x000fe200000101ce */
[----:B------:R-:W-:Y:S01]  /*56a0*/  FFMA.FTZ R132, -R205, R205, 1 ;  /* 0x3f800000cd847423 */ /* 0x000fe200000101cd */
[----:B------:R-:W-:Y:S04]  /*56b0*/  HMMA.16816.F32.BF16 R32, R140, R134, R32 ;  /* 0x000000868c20723c */ /* 0x000fe80000041820 */
[----:B------:R-:W-:Y:S01]  /*56c0*/  FMUL.FTZ R133, R133, UR5 ;  /* 0x0000000585857c20 */ /* 0x000fe20008410000 */
[----:B------:R-:W-:Y:S01]  /*56d0*/  FMUL.FTZ R132, R132, UR5 ;  /* 0x0000000584847c20 */ /* 0x000fe20008410000 */
[C---:B------:R-:W-:Y:S01]  /*56e0*/  FADD.FTZ R20, -R144.reuse, R20 ;  /* 0x0000001490147221 */ /* 0x040fe20000010100 */
[----:B------:R-:W-:Y:S01]  /*56f0*/  FADD.FTZ R134, -R144, R16 ;  /* 0x0000001090867221 */ /* 0x000fe20000010100 */
[----:B------:R-:W-:Y:S03]  /*5700*/  FMUL.FTZ R133, R148, R133 ;  /* 0x0000008594857220 */ /* 0x000fe60000410000 */
[----:B------:R-:W-:Y:S01]  /*5710*/  FMUL.FTZ R132, R145, R132 ;  /* 0x0000008491847220 */ /* 0x000fe20000410000 */
[----:B------:R-:W-:Y:S01]  /*5720*/  FMUL.FTZ R135, R221, R20 ;  /* 0x00000014dd877220 */ /* 0x000fe20000410000 */
[----:B------:R-:W-:Y:S01]  /*5730*/  FFMA.FTZ R20, -R203, R203, 1 ;  /* 0x3f800000cb147423 */ /* 0x000fe200000101cb */
[----:B------:R-:W-:Y:S02]  /*5740*/  FADD.FTZ R136, -R144, R21 ;  /* 0x0000001590887221 */ /* 0x000fe40000010100 */
[----:B------:R-:W-:Y:S01]  /*5750*/  F2FP.BF16.F32.PACK_AB R16, R132, R133 ;  /* 0x000000858410723e */ /* 0x000fe200000010ff */
[----:B------:R-:W-:Y:S01]  /*5760*/  FMUL.FTZ R133, R224, R134 ;  /* 0x00000086e0857220 */ /* 0x000fe20000410000 */
[----:B------:R-:W-:Y:S01]  /*5770*/  FMUL.FTZ R134, R223, R17 ;  /* 0x00000011df867220 */ /* 0x000fe20000410000 */
[----:B------:R-:W-:Y:S01]  /*5780*/  FFMA.FTZ R17, -R204, R204, 1 ;  /* 0x3f800000cc117423 */ /* 0x000fe200000101cc */
[----:B------:R-:W-:Y:S01]  /*5790*/  FFMA.FTZ R132, -R201, R201, 1 ;  /* 0x3f800000c9847423 */ /* 0x000fe200000101c9 */
[----:B------:R-:W-:Y:S02]  /*57a0*/  FMUL.FTZ R136, R222, R136 ;  /* 0x00000088de887220 */ /* 0x000fe40000410000 */
[----:B------:R-:W-:Y:S01]  /*57b0*/  FMUL.FTZ R21, R17, UR5 ;  /* 0x0000000511157c20 */ /* 0x000fe20008410000 */
[----:B------:R-:W-:Y:S01]  /*57c0*/  FMUL.FTZ R17, R20, UR5 ;  /* 0x0000000514117c20 */ /* 0x000fe20008410000 */
[----:B------:R-:W-:Y:S01]  /*57d0*/  FFMA.FTZ R20, -R197, R197, 1 ;  /* 0x3f800000c5147423 */ /* 0x000fe200000101c5 */
[----:B------:R-:W-:Y:S01]  /*57e0*/  FMUL.FTZ R132, R132, UR5 ;  /* 0x0000000584847c20 */ /* 0x000fe20008410000 */
[----:B------:R-:W-:Y:S01]  /*57f0*/  FMUL.FTZ R21, R133, R21 ;  /* 0x0000001585157220 */ /* 0x000fe20000410000 */
[----:B------:R-:W-:Y:S01]  /*5800*/  FMUL.FTZ R17, R134, R17 ;  /* 0x0000001186117220 */ /* 0x000fe20000410000 */
[----:B------:R-:W-:Y:S01]  /*5810*/  FFMA.FTZ R133, -R202, R202, 1 ;  /* 0x3f800000ca857423 */ /* 0x000fe200000101ca */
[----:B------:R-:W-:Y:S01]  /*5820*/  FADD.FTZ R134, -R144, R32 ;  /* 0x0000002090867221 */ /* 0x000fe20000010100 */
[----:B------:R-:W-:Y:S01]  /*5830*/  FMUL.FTZ R20, R20, UR5 ;  /* 0x0000000514147c20 */ /* 0x000fe20008410000 */
[----:B------:R-:W-:Y:S01]  /*5840*/  FMUL.FTZ R132, R135, R132 ;  /* 0x0000008487847220 */ /* 0x000fe20000410000 */
[----:B------:R-:W-:Y:S01]  /*5850*/  FMUL.FTZ R32, R133, UR5 ;  /* 0x0000000585207c20 */ /* 0x000fe20008410000 */
[----:B------:R-:W-:Y:S01]  /*5860*/  FMUL.FTZ R133, R220, R134 ;  /* 0x00000086dc857220 */ /* 0x000fe20000410000 */
[----:B------:R-:W-:Y:S02]  /*5870*/  FADD.FTZ R144, -R144, R33 ;  /* 0x0000002190907221 */ /* 0x000fe40000010100 */
[----:B------:R-:W-:Y:S01]  /*5880*/  FMUL.FTZ R33, R136, R32 ;  /* 0x0000002088217220 */ /* 0x000fe20000410000 */
[----:B------:R-:W-:Y:S01]  /*5890*/  FMUL.FTZ R20, R133, R20 ;  /* 0x0000001485147220 */ /* 0x000fe20000410000 */
[----:B------:R-:W-:Y:S01]  /*58a0*/  FFMA.FTZ R133, -R215, R215, 1 ;  /* 0x3f800000d7857423 */ /* 0x000fe200000101d7 */
[----:B------:R-:W-:Y:S01]  /*58b0*/  FFMA.FTZ R32, -R198, R198, 1 ;  /* 0x3f800000c6207423 */ /* 0x000fe200000101c6 */
[----:B------:R-:W-:Y:S01]  /*58c0*/  FMUL.FTZ R136, R219, R144 ;  /* 0x00000090db887220 */ /* 0x000fe20000410000 */
[----:B------:R-:W-:Y:S01]  /*58d0*/  F2FP.BF16.F32.PACK_AB R33, R33, R132 ;  /* 0x000000842121723e */ /* 0x000fe200000010ff */
[----:B------:R-:W-:Y:S01]  /*58e0*/  FMUL.FTZ R133, R133, UR5 ;  /* 0x0000000585857c20 */ /* 0x000fe20008410000 */
[----:B------:R-:W-:Y:S01]  /*58f0*/  FMUL.FTZ R32, R32, UR5 ;  /* 0x0000000520207c20 */ /* 0x000fe20008410000 */
[----:B------:R-:W-:Y:S03]  /*5900*/  FFMA.FTZ R132, -R214, R214, 1 ;  /* 0x3f800000d6847423 */ /* 0x000fe600000101d6 */
[----:B------:R-:W-:Y:S01]  /*5910*/  FMUL.FTZ R32, R136, R32 ;  /* 0x0000002088207220 */ /* 0x000fe20000410000 */
[----:B------:R-:W-:Y:S04]  /*5920*/  FMUL.FTZ R132, R132, UR5 ;  /* 0x0000000584847c20 */ /* 0x000fe80008410000 */
[----:B------:R-:W-:Y:S01]  /*5930*/  F2FP.BF16.F32.PACK_AB R32, R32, R20 ;  /* 0x000000142020723e */ /* 0x000fe200000010ff */
[C---:B---3--:R-:W-:Y:S01]  /*5940*/  FADD.FTZ R6, -R5.reuse, R6 ;  /* 0x0000000605067221 */ /* 0x048fe20000010100 */
[C---:B------:R-:W-:Y:S01]  /*5950*/  FADD.FTZ R7, -R5.reuse, R7 ;  /* 0x0000000705077221 */ /* 0x040fe20000010100 */
[C---:B------:R-:W-:Y:S01]  /*5960*/  FADD.FTZ R18, -R5.reuse, R18 ;  /* 0x0000001205127221 */ /* 0x040fe20000010100 */
[----:B------:R-:W-:Y:S01]  /*5970*/  FADD.FTZ R35, -R5, R35 ;  /* 0x0000002305237221 */ /* 0x000fe20000010100 */
[----:B------:R-:W-:Y:S01]  /*5980*/  FMUL.FTZ R135, R234, R6 ;  /* 0x00000006ea877220 */ /* 0x000fe20000410000 */
[----:B------:R-:W-:Y:S01]  /*5990*/  FFMA.FTZ R6, -R216, R216, 1 ;  /* 0x3f800000d8067423 */ /* 0x000fe200000101d8 */
[----:B------:R-:W-:Y:S01]  /*59a0*/  FMUL.FTZ R134, R235, R7 ;  /* 0x00000007eb867220 */ /* 0x000fe20000410000 */
[----:B------:R-:W-:Y:S01]  /*59b0*/  F2FP.BF16.F32.PACK_AB R7, R17, R21 ;  /* 0x000000151107723e */ /* 0x000fe200000010ff */
[----:B------:R-:W-:Y:S01]  /*59c0*/  FMUL.FTZ R18, R230, R18 ;  /* 0x00000012e6127220 */ /* 0x000fe20000410000 */
[----:B------:R-:W-:Y:S01]  /*59d0*/  FMUL.FTZ R6, R6, UR5 ;  /* 0x0000000506067c20 */ /* 0x000fe20008410000 */
[C---:B------:R-:W-:Y:S01]  /*59e0*/  FADD.FTZ R20, -R5.reuse, R22 ;  /* 0x0000001605147221 */ /* 0x040fe20000010100 */
[C---:B------:R-:W-:Y:S01]  /*59f0*/  FADD.FTZ R22, -R5.reuse, R34 ;  /* 0x0000002205167221 */ /* 0x040fe20000010100 */
[----:B------:R-:W-:Y:S01]  /*5a00*/  FADD.FTZ R21, -R5, R23 ;  /* 0x0000001705157221 */ /* 0x000fe20000010100 */
[----:B------:R-:W-:Y:S01]  /*5a10*/  FMUL.FTZ R17, R135, R6 ;  /* 0x0000000687117220 */ /* 0x000fe20000410000 */
[----:B------:R-:W-:Y:S01]  /*5a20*/  FMUL.FTZ R6, R134, R133 ;  /* 0x0000008586067220 */ /* 0x000fe20000410000 */
[----:B------:R-:W-:Y:S01]  /*5a30*/  FADD.FTZ R19, -R5, R19 ;  /* 0x0000001305137221 */ /* 0x000fe20000010100 */
[----:B------:R-:W-:Y:S01]  /*5a40*/  FFMA.FTZ R23, -R212, R212, 1 ;  /* 0x3f800000d4177423 */ /* 0x000fe200000101d4 */
[----:B------:R-:W-:Y:S01]  /*5a50*/  FFMA.FTZ R134, -R200, R200, 1 ;  /* 0x3f800000c8867423 */ /* 0x000fe200000101c8 */
[----:B------:R-:W-:Y:S01]  /*5a60*/  FFMA.FTZ R133, -R199, R199, 1 ;  /* 0x3f800000c7857423 */ /* 0x000fe200000101c7 */
[----:B------:R-:W-:Y:S01]  /*5a70*/  F2FP.BF16.F32.PACK_AB R6, R6, R17 ;  /* 0x000000110606723e */ /* 0x000fe200000010ff */
[----:B------:R-:W-:Y:S01]  /*5a80*/  FFMA.FTZ R17, -R213, R213, 1 ;  /* 0x3f800000d5117423 */ /* 0x000fe200000101d5 */
[----:B------:R-:W-:Y:S01]  /*5a90*/  FMUL.FTZ R19, R229, R19 ;  /* 0x00000013e5137220 */ /* 0x000fe20000410000 */
[----:B------:R-:W-:Y:S01]  /*5aa0*/  FMUL.FTZ R20, R227, R20 ;  /* 0x00000014e3147220 */ /* 0x000fe20000410000 */
[----:B------:R-:W-:Y:S01]  /*5ab0*/  FMUL.FTZ R21, R228, R21 ;  /* 0x00000015e4157220 */ /* 0x000fe20000410000 */
[----:B------:R-:W-:Y:S01]  /*5ac0*/  FMUL.FTZ R17, R17, UR5 ;  /* 0x0000000511117c20 */ /* 0x000fe20008410000 */
[----:B------:R-:W-:Y:S01]  /*5ad0*/  FMUL.FTZ R23, R23, UR5 ;  /* 0x0000000517177c20 */ /* 0x000fe20008410000 */
[----:B------:R-:W-:Y:S01]  /*5ae0*/  FMUL.FTZ R5, R226, R22 ;  /* 0x00000016e2057220 */ /* 0x000fe20000410000 */
[----:B------:R-:W-:Y:S01]  /*5af0*/  FMUL.FTZ R134, R134, UR5 ;  /* 0x0000000586867c20 */ /* 0x000fe20008410000 */
[----:B------:R-:W-:Y:S01]  /*5b00*/  FMUL.FTZ R34, R18, R17 ;  /* 0x0000001112227220 */ /* 0x000fe20000410000 */
[----:B------:R-:W-:Y:S01]  /*5b10*/  FMUL.FTZ R17, R225, R35 ;  /* 0x00000023e1117220 */ /* 0x000fe20000410000 */
[----:B------:R-:W-:Y:S01]  /*5b20*/  FFMA.FTZ R35, -R211, R211, 1 ;  /* 0x3f800000d3237423 */ /* 0x000fe200000101d3 */
[----:B------:R-:W-:Y:S01]  /*5b30*/  FMUL.FTZ R133, R133, UR5 ;  /* 0x0000000585857c20 */ /* 0x000fe20008410000 */
[----:B------:R-:W-:Y:S01]  /*5b40*/  FMUL.FTZ R23, R19, R23 ;  /* 0x0000001713177220 */ /* 0x000fe20000410000 */
[----:B------:R-:W-:Y:S01]  /*5b50*/  FMUL.FTZ R132, R20, R132 ;  /* 0x0000008414847220 */ /* 0x000fe20000410000 */
[----:B------:R-:W-:Y:S01]  /*5b60*/  FMUL.FTZ R35, R35, UR5 ;  /* 0x0000000523237c20 */ /* 0x000fe20008410000 */
[----:B------:R-:W-:Y:S01]  /*5b70*/  FMUL.FTZ R134, R5, R134 ;  /* 0x0000008605867220 */ /* 0x000fe20000410000 */
[----:B------:R-:W-:Y:S02]  /*5b80*/  FMUL.FTZ R133, R17, R133 ;  /* 0x0000008511857220 */ /* 0x000fe40000410000 */
[----:B------:R-:W-:Y:S01]  /*5b90*/  FMUL.FTZ R35, R21, R35 ;  /* 0x0000002315237220 */ /* 0x000fe20000410000 */
[----:B--2---:R-:W-:Y:S06]  /*5ba0*/  @!P0 BRA `(.L_x_890) ;  /* 0x0000000000c08947 */ /* 0x004fec0003800000 */
[----:B------:R-:W1:Y:S01]  /*5bb0*/  LDC R5, c[0x0][0x240] ;  /* 0x00009000ff057b82 */ /* 0x000e620000000800 */
[----:B------:R-:W-:Y:S01]  /*5bc0*/  ULOP3.LUT UR10, UR9, 0x1, URZ, 0xc0, !UPT ;  /* 0x00000001090a7892 */ /* 0x000fe2000f8ec03f */
[----:B------:R-:W-:Y:S02]  /*5bd0*/  ISETP.GE.AND P3, PT, R232, UR35, PT ;  /* 0x00000023e8007c0c */ /* 0x000fe4000bf66270 */
[----:B------:R-:W-:Y:S01]  /*5be0*/  ISETP.GE.AND P2, PT, R240, UR35, PT ;  /* 0x00000023f0007c0c */ /* 0x000fe2000bf46270 */
[----:B------:R-:W-:Y:S01]  /*5bf0*/  UISETP.NE.U32.AND UP1, UPT, UR10, 0x1, UPT ;  /* 0x000000010a00788c */ /* 0x000fe2000bf25070 */
[----:B------:R-:W-:Y:S03]  /*5c00*/  ISETP.GE.AND P1, PT, R241, UR35, PT ;  /* 0x00000023f1007c0c */ /* 0x000fe6000bf26270 */
[----:B------:R-:W-:Y:S06]  /*5c10*/  USEL UR10, UR60, 0x3000, !UP1 ;  /* 0x000030003c0a7887 */ /* 0x000fec000c800000 */
[----:B------:R-:W-:Y:S02]  /*5c20*/  VIADD R183, R183, UR10 ;  /* 0x0000000ab7b77c36 */ /* 0x000fe40008000000 */
[----:B------:R-:W-:Y:S02]  /*5c30*/  @!P2 VIADD R22, R231, UR10 ;  /* 0x0000000ae716ac36 */ /* 0x000fe40008000000 */
[----:B------:R-:W-:Y:S01]  /*5c40*/  VIADD R174, R174, UR10 ;  /* 0x0000000aaeae7c36 */ /* 0x000fe20008000000 */
[----:B------:R2:W-:Y:S04]  /*5c50*/  @P3 STS [R183], RZ ;  /* 0x000000ffb7003388 */ /* 0x0005e80000000800 */
[----:B------:R2:W-:Y:S01]  /*5c60*/  @P3 STS [R183+0x4], RZ ;  /* 0x000004ffb7003388 */ /* 0x0005e20000000800 */
[----:B-1----:R-:W-:Y:S03]  /*5c70*/  IMAD.U32 R5, R5, -0x40, RZ ;  /* 0xffffffc005057824 */ /* 0x002fe600078e00ff */
[----:B------:R2:W-:Y:S02]  /*5c80*/  @P3 STS [R183+0x8], RZ ;  /* 0x000008ffb7003388 */ /* 0x0005e40000000800 */
[C---:B------:R-:W-:Y:S02]  /*5c90*/  LEA R210, P4, R5.reuse, R210, 0x1 ;  /* 0x000000d205d27211 */ /* 0x040fe400078808ff */
[----:B------:R2:W-:Y:S01]  /*5ca0*/  @P3 STS [R183+0xc], RZ ;  /* 0x00000cffb7003388 */ /* 0x0005e20000000800 */
[----:B------:R-:W-:Y:S02]  /*5cb0*/  SHF.R.S32.HI R17, RZ, 0x1f, R5 ;  /* 0x0000001fff117819 */ /* 0x000fe40000011405 */
[----:B------:R-:W-:Y:S01]  /*5cc0*/  @!P3 MOV R18, R210 ;  /* 0x000000d20012b202 */ /* 0x000fe20000000f00 */
[--C-:B------:R-:W-:Y:S01]  /*5cd0*/  @!P2 IMAD.MOV.U32 R20, RZ, RZ, R210.reuse ;  /* 0x000000ffff14a224 */ /* 0x100fe200078e00d2 */
[----:B------:R-:W-:Y:S01]  /*5ce0*/  LEA.HI.X R209, R5, R209, R17, 0x1, P4 ;  /* 0x000000d105d17211 */ /* 0x000fe200020f0c11 */
[C---:B------:R-:W-:Y:S01]  /*5cf0*/  @!P1 VIADD R17, R231.reuse, UR10 ;  /* 0x0000000ae7119c36 */ /* 0x040fe20008000000 */
        /* <DEDUP_REMOVED lines=27> */
.L_x_890:
[----:B------:R-:W-:Y:S01]  /*5eb0*/  STS [R196+0x15000], R16 ;  /* 0x01500010c4007388 */ /* 0x000fe20000000800 */
[----:B------:R-:W-:Y:S01]  /*5ec0*/  F2FP.BF16.F32.PACK_AB R5, R23, R34 ;  /* 0x000000221705723e */ /* 0x000fe200000010ff */
[C---:B-----5:R-:W-:Y:S01]  /*5ed0*/  FADD.FTZ R8, -R4.reuse, R8 ;  /* 0x0000000804087221 */ /* 0x060fe20000010100 */
[C---:B------:R-:W-:Y:S01]  /*5ee0*/  FADD.FTZ R9, -R4.reuse, R9 ;  /* 0x0000000904097221 */ /* 0x040fe20000010100 */
[----:B------:R1:W-:Y:S01]  /*5ef0*/  STS [R196+0x15400], R6 ;  /* 0x01540006c4007388 */ /* 0x0003e20000000800 */
[----:B------:R-:W-:Y:S01]  /*5f00*/  FADD.FTZ R25, -R4, R25 ;  /* 0x0000001904197221 */ /* 0x000fe20000010100 */
[----:B--2---:R-:W-:Y:S01]  /*5f10*/  FMUL.FTZ R19, R188, R8 ;  /* 0x00000008bc137220 */ /* 0x004fe20000410000 */
        /* <DEDUP_REMOVED lines=26> */
[----:B--2---:R-:W-:Y:S01]  /*60c0*/  FFMA.FTZ R7, -R160, R160, 1 ;  /* 0x3f800000a0077423 */ /* 0x004fe200000101a0 */
[----:B------:R-:W-:Y:S01]  /*60d0*/  FMUL.FTZ R6, R6, UR5 ;  /* 0x0000000506067c20 */ /* 0x000fe20008410000 */
[----:B------:R1:W-:Y:S01]  /*60e0*/  STS [R196+0x16000], R4 ;  /* 0x01600004c4007388 */ /* 0x0003e20000000800 */
[----:B------:R-:W-:Y:S01]  /*60f0*/  FADD.FTZ R11, -R0, R11 ;  /* 0x0000000b000b7221 */ /* 0x000fe20000010100 */
[----:B------:R-:W-:Y:S01]  /*6100*/  FMUL.FTZ R7, R7, UR5 ;  /* 0x0000000507077c20 */ /* 0x000fe20008410000 */
[----:B------:R-:W-:Y:S01]  /*6110*/  FMUL.FTZ R13, R13, R6 ;  /* 0x000000060d0d7220 */ /* 0x000fe20000410000 */
[----:B------:R-:W-:Y:S01]  /*6120*/  FFMA.FTZ R6, -R150, R150, 1 ;  /* 0x3f80000096067423 */ /* 0x000fe20000010196 */
[----:B------:R-:W-:Y:S01]  /*6130*/  FADD.FTZ R15, -R0, R15 ;  /* 0x0000000f000f7221 */ /* 0x000fe20000010100 */
[----:B------:R-:W-:Y:S01]  /*6140*/  FMUL.FTZ R12, R12, R7 ;  /* 0x000000070c0c7220 */ /* 0x000fe20000410000 */
[----:B---3--:R-:W-:Y:S01]  /*6150*/  FFMA.FTZ R5, -R163, R163, 1 ;  /* 0x3f800000a3057423 */ /* 0x008fe200000101a3 */
        /* <DEDUP_REMOVED lines=14> */
[----:B------:R-:W-:Y:S01]  /*6240*/  FADD.FTZ R14, -R0, R14 ;  /* 0x0000000e000e7221 */ /* 0x000fe20000010100 */
        /* <DEDUP_REMOVED lines=137> */
[--C-:B------:R-:W-:Y:S01]  /*6ae0*/  @!P3 IMAD.MOV.U32 R8, RZ, RZ, R208.reuse ;  /* 0x000000ffff08b224 */ /* 0x100fe200078e00d0 */
        /* <DEDUP_REMOVED lines=20> */
.L_x_891:
[----:B------:R-:W-:Y:S01]  /*6c30*/  LDSM.16.M88.4 R24, [R176] ;  /* 0x00000000b018783b */ /* 0x000fe20000000200 */
[C---:B------:R-:W-:Y:S01]  /*6c40*/  LEA R218, P1, R242.reuse, R162, 0x2 ;  /* 0x000000a2f2da7211 */ /* 0x040fe200078210ff */
[----:B------:R-:W-:Y:S02]  /*6c50*/  ULOP3.LUT UR10, UR9, 0x1, URZ, 0xc0, !UPT ;  /* 0x00000001090a7892 */ /* 0x000fe4000f8ec03f */
[----:B--2---:R-:W1:Y:S01]  /*6c60*/  LDSM.16.MT88.4 R8, [R0+0x9000] ;  /* 0x009000000008783b */ /* 0x004e620000004200 */
[----:B------:R-:W-:Y:S01]  /*6c70*/  LEA.HI.X.SX32 R217, R242, R163, 0x2, P1 ;  /* 0x000000a3f2d97211 */ /* 0x000fe200008f16ff */
[----:B------:R-:W-:Y:S02]  /*6c80*/  UISETP.NE.U32.AND UP1, UPT, UR10, 0x1, UPT ;  /* 0x000000010a00788c */ /* 0x000fe4000bf25070 */
[----:B------:R-:W2:Y:S01]  /*6c90*/  LDSM.16.MT88.4 R16, [R0+0xb000] ;  /* 0x00b000000010783b */ /* 0x000ea20000004200 */
[----:B------:R-:W-:Y:S03]  /*6ca0*/  UIADD3 UR10, UR9, -0x1, URZ ;  /* 0xffffffff090a7890 */ /* 0x000fe6000fffe03f */
        /* <DEDUP_REMOVED lines=18> */
[----:B------:R-:W-:Y:S05]  /*6dd0*/  LDSM.16.M88.4 R132, [R178] ;  /* 0x00000000b284783b */ /* 0x000fea0000000200 */
[C---:B------:R-:W-:Y:S06]  /*6de0*/  HMMA.16816.F32.BF16 R12, R32.reuse, R136, R12 ;  /* 0x00000088200c723c */ /* 0x040fec000004180c */
[C---:B------:R-:W-:Y:S01]  /*6df0*/  HMMA.16816.F32.BF16 R16, R32.reuse, R138, R16 ;  /* 0x0000008a2010723c */ /* 0x040fe20000041810 */
[----:B------:R-:W2:Y:S05]  /*6e00*/  LDSM.16.MT88.4 R136, [R0+0x9c00] ;  /* 0x009c00000088783b */ /* 0x000eaa0000004200 */
        /* <DEDUP_REMOVED lines=14> */
[C---:B--2---:R-:W-:Y:S06]  /*6ef0*/  HMMA.16816.F32.BF16 R4, R132.reuse, R136, R4 ;  /* 0x000000888404723c */ /* 0x044fec0000041804 */
[C---:B------:R-:W-:Y:S01]  /*6f00*/  HMMA.16816.F32.BF16 R8, R132.reuse, R138, R8 ;  /* 0x0000008a8408723c */ /* 0x040fe20000041808 */
[----:B------:R-:W2:Y:S05]  /*6f10*/  LDSM.16.M88.4 R136, [R177+0x2000] ;  /* 0x00200000b188783b */ /* 0x000eaa0000000200 */
[C---:B------:R-:W-:Y:S06]  /*6f20*/  HMMA.16816.F32.BF16 R12, R132.reuse, R156, R12 ;  /* 0x0000009c840c723c */ /* 0x040fec000004180c */
[C---:B------:R-:W-:Y:S01]  /*6f30*/  HMMA.16816.F32.BF16 R16, R132.reuse, R158, R16 ;  /* 0x0000009e8410723c */ /* 0x040fe20000041810 */
[----:B------:R-:W2:Y:S05]  /*6f40*/  LDSM.16.MT88.4 R156, [R0+0xc400] ;  /* 0x00c40000009c783b */ /* 0x000eaa0000004200 */
        /* <DEDUP_REMOVED lines=17> */
[C---:B------:R-:W-:Y:S06]  /*7060*/  HMMA.16816.F32.BF16 R12, R136.reuse, R156, R12 ;  /* 0x0000009c880c723c */ /* 0x040fec000004180c */
[C---:B------:R-:W-:Y:S01]  /*7070*/  HMMA.16816.F32.BF16 R16, R136.reuse, R158, R16 ;  /* 0x0000009e8810723c */ /* 0x040fe20000041810 */
[----:B------:R-:W2:Y:S05]  /*7080*/  LDSM.16.MT88.4 R156, [R0+0xcc00] ;  /* 0x00cc0000009c783b */ /* 0x000eaa0000004200 */
[C---:B---3--:R-:W-:Y:S06]  /*7090*/  HMMA.16816.F32.BF16 R20, R136.reuse, R32, R20 ;  /* 0x000000208814723c */ /* 0x048fec0000041814 */
[----:B------:R-:W-:Y:S01]  /*70a0*/  HMMA.16816.F32.BF16 R24, R136, R34, R24 ;  /* 0x000000228818723c */ /* 0x000fe20000041818 */
[----:B------:R3:W2:Y:S04]  /*70b0*/  LDSM.16.MT88.4 R32, [R0+0xec00] ;  /* 0x00ec00000020783b */ /* 0x0006a80000004200 */
[----:B------:R-:W-:Y:S01]  /*70c0*/  LDSM.16.MT88.4 R136, [R3+0x2400] ;  /* 0x002400000388783b */ /* 0x000fe20000004200 */
[C---:B----4-:R-:W-:Y:S06]  /*70d0*/  HMMA.16816.F32.BF16 R4, R132.reuse, R148, R4 ;  /* 0x000000948404723c */ /* 0x050fec0000041804 */
[C---:B------:R-:W-:Y:S06]  /*70e0*/  HMMA.16816.F32.BF16 R8, R132.reuse, R150, R8 ;  /* 0x000000968408723c */ /* 0x040fec0000041808 */
[C---:B------:R-:W-:Y:S06]  /*70f0*/  HMMA.16816.F32.BF16 R12, R132.reuse, R152, R12 ;  /* 0x00000098840c723c */ /* 0x040fec000004180c */
[C---:B------:R-:W-:Y:S01]  /*7100*/  HMMA.16816.F32.BF16 R16, R132.reuse, R154, R16 ;  /* 0x0000009a8410723c */ /* 0x040fe20000041810 */
[----:B---3--:R-:W-:Y:S05]  /*7110*/  IMAD.U32 R0, RZ, RZ, UR16 ;  /* 0x00000010ff007e24 */ /* 0x008fea000f8e00ff */
[C---:B-1----:R-:W-:Y:S06]  /*7120*/  HMMA.16816.F32.BF16 R20, R132.reuse, R28, R20 ;  /* 0x0000001c8414723c */ /* 0x042fec0000041814 */
[----:B------:R-:W-:Y:S05]  /*7130*/  HMMA.16816.F32.BF16 R24, R132, R30, R24 ;  /* 0x0000001e8418723c */ /* 0x000fea0000041818 */
[----:B------:R-:W-:Y:S01]  /*7140*/  IMAD.MOV.U32 R28, RZ, RZ, R218 ;  /* 0x000000ffff1c7224 */ /* 0x000fe200078e00da */
[C---:B--2---:R-:W-:Y:S01]  /*7150*/  HMMA.16816.F32.BF16 R4, R140.reuse, R144, R4 ;  /* 0x000000908c04723c */ /* 0x044fe20000041804 */
        /* <DEDUP_REMOVED lines=29> */
[----:B-1----:R-:W-:Y:S02]  /*7330*/  IMAD.U32 R30, RZ, RZ, UR33 ;  /* 0x00000021ff1e7e24 */ /* 0x002fe4000f8e00ff */
[----:B------:R-:W-:Y:S01]  /*7340*/  IMAD.U32 R31, RZ, RZ, UR34 ;  /* 0x00000022ff1f7e24 */ /* 0x000fe2000f8e00ff */
[----:B------:R-:W-:Y:S02]  /*7350*/  LDSM.16.MT88.4 R132, [R2+0x17800] ;  /* 0x017800000284783b */ /* 0x000fe40000004200 */
[-C--:B------:R-:W-:Y:S01]  /*7360*/  LEA R30, P1, R30, R28.reuse, 0x2 ;  /* 0x0000001c1e1e7211 */ /* 0x080fe200078210ff */
[----:B--2---:R-:W-:Y:S01]  /*7370*/  IMAD.U32 R4, RZ, RZ, UR32 ;  /* 0x00000020ff047e24 */ /* 0x004fe2000f8e00ff */
[-C--:B------:R-:W-:Y:S04]  /*7380*/  LEA.HI.X.SX32 R35, R31, R29.reuse, 0x2, P2 ;  /* 0x0000001d1f237211 */ /* 0x080fe800010f16ff */
[-C--:B------:R-:W-:Y:S01]  /*7390*/  LEA R4, P0, R4, R28.reuse, 0x2 ;  /* 0x0000001c04047211 */ /* 0x080fe200078010ff */
[----:B------:R1:W-:Y:S01]  /*73a0*/  REDG.E.ADD.F32.FTZ.RN.STRONG.GPU desc[UR6][R34.64], R7 ;  /* 0x00000007220079a6 */ /* 0x0003e2000c10f386 */
[----:B---3--:R-:W-:Y:S05]  /*73b0*/  IMAD.U32 R5, RZ, RZ, UR33 ;  /* 0x00000021ff057e24 */ /* 0x008fea000f8e00ff */
[-C--:B------:R-:W-:Y:S01]  /*73c0*/  LEA.HI.X.SX32 R31, R5, R29.reuse, 0x2, P1 ;  /* 0x0000001d051f7211 */ /* 0x080fe200008f16ff */
[----:B----4-:R-:W-:Y:S01]  /*73d0*/  IMAD.U32 R6, RZ, RZ, UR26 ;  /* 0x0000001aff067e24 */ /* 0x010fe2000f8e00ff */
[-C--:B------:R-:W-:Y:S01]  /*73e0*/  LEA.HI.X.SX32 R5, R0, R29.reuse, 0x2, P0 ;  /* 0x0000001d00057211 */ /* 0x080fe200000f16ff */
[----:B------:R-:W-:Y:S02]  /*73f0*/  IMAD.U32 R0, RZ, RZ, UR31 ;  /* 0x0000001fff007e24 */ /* 0x000fe4000f8e00ff */
[----:B------:R2:W-:Y:S04]  /*7400*/  REDG.E.ADD.F32.FTZ.RN.STRONG.GPU desc[UR6][R30.64], R8 ;  /* 0x000000081e0079a6 */ /* 0x0005e8000c10f386 */
        /* <DEDUP_REMOVED lines=316> */
.L_x_893:
        /* <DEDUP_REMOVED lines=19> */
.L_x_894:
        /* <DEDUP_REMOVED lines=31> */
[----:B------:R-:W-:Y:S01]  /*8af0*/  ULDC UR15, c[0x0][0x2d0] ;  /* 0x0000b400000f7ab9 */ /* 0x000fe20000000800 */
[----:B------:R-:W2:Y:S01]  /*8b00*/  LDS.128 R20, [R160+0xb000] ;  /* 0x00b00000a0147984 */ /* 0x000ea20000000c00 */
[----:B------:R-:W-:Y:S01]  /*8b10*/  ISETP.GE.AND P5, PT, R232, UR15, PT ;  /* 0x0000000fe8007c0c */ /* 0x000fe2000bfa6270 */
[----:B------:R-:W-:Y:S01]  /*8b20*/  IMAD R0, R25, UR12, RZ ;  /* 0x0000000c19007c24 */ /* 0x000fe2000f8e02ff */
[----:B------:R-:W-:Y:S01]  /*8b30*/  MOV R5, R24 ;  /* 0x0000001800057202 */ /* 0x000fe20000000f00 */
[----:B------:R-:W3:Y:S01]  /*8b40*/  LDS.128 R16, [R160+0xd000] ;  /* 0x00d00000a0107984 */ /* 0x000ee20000000c00 */
[----:B------:R-:W-:Y:S01]  /*8b50*/  IMAD.MOV.U32 R4, RZ, RZ, R8 ;  /* 0x000000ffff047224 */ /* 0x000fe200078e0008 */
[----:B------:R-:W-:Y:S01]  /*8b60*/  ISETP.GE.AND P2, PT, R240, UR15, PT ;  /* 0x0000000ff0007c0c */ /* 0x000fe2000bf46270 */
[----:B------:R-:W-:Y:S01]  /*8b70*/  IMAD R0, R243, UR13, R0 ;  /* 0x0000000df3007c24 */ /* 0x000fe2000f8e0200 */
[----:B------:R-:W-:Y:S01]  /*8b80*/  ISETP.GE.AND P1, PT, R241, UR15, PT ;  /* 0x0000000ff1007c0c */ /* 0x000fe2000bf26270 */
[----:B------:R-:W-:Y:S01]  /*8b90*/  IMAD.WIDE.U32 R10, R243, UR12, R4 ;  /* 0x0000000cf30a7c25 */ /* 0x000fe2000f8e0004 */
        /* <DEDUP_REMOVED lines=8> */
.L_x_896:
[----:B------:R-:W-:Y:S05]  /*8c20*/  BSYNC B0 ;  /* 0x0000000000007941 */ /* 0x000fea0003800000 */
.L_x_895:
[----:B------:R-:W-:Y:S04]  /*8c30*/  BSSY B0, `(.L_x_897) ;  /* 0x0000014000007945 */ /* 0x000fe80003800000 */
        /* <DEDUP_REMOVED lines=8> */
[----:B------:R-:W-:Y:S01]  /*8cc0*/  IMAD.WIDE.U32 R8, R0, UR12, R4 ;  /* 0x0000000c00087c25 */ /* 0x000fe2000f8e0004 */
[----:B------:R-:W-:Y:S02]  /*8cd0*/  ISETP.GE.AND P1, PT, R240, UR8, PT ;  /* 0x00000008f0007c0c */ /* 0x000fe4000bf26270 */
[----:B------:R-:W-:Y:S01]  /*8ce0*/  ISETP.GE.AND P0, PT, R241, UR8, PT ;  /* 0x00000008f1007c0c */ /* 0x000fe2000bf06270 */
[----:B------:R-:W-:Y:S01]  /*8cf0*/  IMAD R3, R3, UR12, RZ ;  /* 0x0000000c03037c24 */ /* 0x000fe2000f8e02ff */
[----:B------:R-:W-:-:S03]  /*8d00*/  LEA R4, P5, R8, UR16, 0x1 ;  /* 0x0000001008047c11 */ /* 0x000fc6000f8a08ff */
[----:B------:R-:W-:-:S04]  /*8d10*/  IMAD R0, R0, UR13, R3 ;  /* 0x0000000d00007c24 */ /* 0x000fc8000f8e0203 */
[----:B------:R-:W-:-:S05]  /*8d20*/  IMAD.IADD R0, R9, 0x1, R0 ;  /* 0x0000000109007824 */ /* 0x000fca00078e0200 */
[----:B------:R-:W-:-:S05]  /*8d30*/  LEA.HI.X R5, R8, UR17, R0, 0x1, P5 ;  /* 0x0000001108057c11 */ /* 0x000fca000a8f0c00 */
[----:B------:R2:W-:Y:S04]  /*8d40*/  @!P2 STG.E.128 desc[UR6][R4.64], R36 ;  /* 0x000000240400a986 */ /* 0x0005e8000c101d06 */
[----:B---3--:R2:W-:Y:S04]  /*8d50*/  @!P1 STG.E.128 desc[UR6][R4.64+0x40], R32 ;  /* 0x0000402004009986 */ /* 0x0085e8000c101d06 */
[----:B----4-:R2:W-:Y:S02]  /*8d60*/  @!P0 STG.E.128 desc[UR6][R4.64+0x80], R28 ;  /* 0x0000801c04008986 */ /* 0x0105e4000c101d06 */
.L_x_898:
[----:B------:R-:W-:Y:S05]  /*8d70*/  BSYNC B0 ;  /* 0x0000000000007941 */ /* 0x000fea0003800000 */
.L_x_897:
        /* <DEDUP_REMOVED lines=32> */
[----:B--2---:R2:W-:Y:S04]  /*8f80*/  @!P2 STG.E.128 desc[UR6][R4.64], R16 ;  /* 0x000000100400a986 */ /* 0x0045e8000c101d06 */
[----:B------:R2:W-:Y:S04]  /*8f90*/  @!P1 STG.E.128 desc[UR6][R4.64+0x40], R12 ;  /* 0x0000400c04009986 */ /* 0x0005e8000c101d06 */
[----:B-1----:R2:W-:Y:S02]  /*8fa0*/  @!P0 STG.E.128 desc[UR6][R4.64+0x80], R160 ;  /* 0x000080a004008986 */ /* 0x0025e4000c101d06 */
.L_x_900:
[----:B------:R-:W-:Y:S05]  /*8fb0*/  BSYNC B0 ;  /* 0x0000000000007941 */ /* 0x000fea0003800000 */
.L_x_899:
[----:B------:R-:W-:Y:S05]  /*8fc0*/  @P3 BRA `(.L_x_901) ;  /* 0x0000000800b83947 */ /* 0x000fea0003800000 */
[----:B------:R-:W-:Y:S01]  /*8fd0*/  IADD3 R0, P0, R243, 0x40, RZ ;  /* 0x00000040f3007810 */ /* 0x000fe20007f1e0ff */
[----:B------:R-:W-:Y:S01]  /*8fe0*/  IMAD.MOV.U32 R7, RZ, RZ, R3 ;  /* 0x000000ffff077224 */ /* 0x000fe200078e0003 */
[----:B------:R-:W-:Y:S01]  /*8ff0*/  ULDC UR5, c[0x0][0x2d0] ;  /* 0x0000b40000057ab9 */ /* 0x000fe20000000800 */
[----:B------:R-:W-:Y:S01]  /*9000*/  ULDC.64 UR8, c[0x0][0x3f8] ;  /* 0x0000fe0000087ab9 */ /* 0x000fe20000000a00 */
[----:B------:R-:W-:Y:S01]  /*9010*/  ISETP.GE.AND P1, PT, R232, UR5, PT ;  /* 0x00000005e8007c0c */ /* 0x000fe2000bf26270 */
[----:B--2---:R-:W-:Y:S01]  /*9020*/  IMAD.X R4, RZ, RZ, R25, P0 ;  /* 0x000000ffff047224 */ /* 0x004fe200000e0619 */
        /* <DEDUP_REMOVED lines=13> */
.L_x_876:
        /* <DEDUP_REMOVED lines=23> */
.L_x_902:
        /* <DEDUP_REMOVED lines=21> */
.L_x_903:
        /* <DEDUP_REMOVED lines=13> */
[----:B------:R-:W-:Y:S01]  /*9490*/  ISETP.GE.AND P3, PT, R3, UR8, PT ;  /* 0x0000000803007c0c */ /* 0x000fe2000bf66270 */
[C---:B------:R-:W-:Y:S01]  /*94a0*/  VIADD R10, R232.reuse, 0x20 ;  /* 0x00000020e80a7836 */ /* 0x040fe20000000000 */
[----:B------:R-:W-:Y:S01]  /*94b0*/  IADD3.X R7, R5, UR20, R0, P0, !PT ;  /* 0x0000001405077c10 */ /* 0x000fe200087fe400 */
[----:B------:R-:W-:Y:S01]  /*94c0*/  IMAD.U32 R0, RZ, RZ, UR14 ;  /* 0x0000000eff007e24 */ /* 0x000fe2000f8e00ff */
[----:B------:R-:W-:Y:S01]  /*94d0*/  UIMAD UR15, UR58, UR15, UR5 ;  /* 0x0000000f3a0f72a4 */ /* 0x000fe2000f8e0205 */
[----:B------:R-:W-:-:S02]  /*94e0*/  IADD3 R11, R232, 0x40, RZ ;  /* 0x00000040e80b7810 */ /* 0x000fc40007ffe0ff */
[----:B------:R-:W-:Y:S01]  /*94f0*/  IMAD.WIDE.U32 R6, R0, UR58, R6 ;  /* 0x0000003a00067c25 */ /* 0x000fe2000f8e0006 */
[----:B------:R-:W-:-:S04]  /*9500*/  SHF.R.S32.HI R12, RZ, 0x1f, R243 ;  /* 0x0000001fff0c7819 */ /* 0x000fc800000114f3 */
        /* <DEDUP_REMOVED lines=18> */
.L_x_905:
[----:B------:R-:W-:Y:S05]  /*9630*/  BSYNC B0 ;  /* 0x0000000000007941 */ /* 0x000fea0003800000 */
.L_x_904:
        /* <DEDUP_REMOVED lines=19> */
.L_x_907:
[----:B------:R-:W-:Y:S05]  /*9770*/  BSYNC B0 ;  /* 0x0000000000007941 */ /* 0x000fea0003800000 */
.L_x_906:
        /* <DEDUP_REMOVED lines=32> */
.L_x_909:
[----:B------:R-:W-:Y:S05]  /*9980*/  BSYNC B0 ;  /* 0x0000000000007941 */ /* 0x000fea0003800000 */
.L_x_908:
        /* <DEDUP_REMOVED lines=18> */
.L_x_901:
[----:B------:R-:W-:Y:S05]  /*9ab0*/  BSYNC B1 ;  /* 0x0000000000017941 */ /* 0x000fea0003800000 */
.L_x_871:
[----:B------:R-:W3:Y:S01]  /*9ac0*/  LDL R3, [R1] ;  /* 0x0000000001037983 */ /* 0x000ee20000100800 */
[----:B------:R-:W-:Y:S02]  /*9ad0*/  ULDC UR5, c[0x0][0xc] ;  /* 0x0000030000057ab9 */ /* 0x000fe40000000800 */
[----:B------:R-:W-:Y:S01]  /*9ae0*/  UIADD3 UR37, UR5, UR37, URZ ;  /* 0x0000002505257290 */ /* 0x000fe2000fffe03f */
[----:B---3--:R-:W-:-:S13]  /*9af0*/  R2UR UR8, R3 ;  /* 0x00000000030872ca */ /* 0x008fda00000e0000 */
[----:B------:R-:W-:-:S06]  /*9b00*/  UISETP.GE.AND UP0, UPT, UR37, UR8, UPT ;  /* 0x000000082500728c */ /* 0x000fcc000bf06270 */
[----:B------:R-:W-:-:S13]  /*9b10*/  PLOP3.LUT P0, PT, PT, PT, UP0, 0x80, 0x0 ;  /* 0x000000000000781c */ /* 0x000fda0003f0f008 */
[----:B------:R-:W-:Y:S05]  /*9b20*/  @P0 BRA `(.L_x_910) ;  /* 0x0000000000040947 */ /* 0x000fea0003800000 */
[----:B------:R-:W-:Y:S05]  /*9b30*/  BRA `(.L_x_911) ;  /* 0xffffff70002c7947 */ /* 0x000fea000383ffff */
.L_x_910:
[----:B------:R-:W-:Y:S05]  /*9b40*/  EXIT ;  /* 0x000000000000794d */ /* 0x000fea0003800000 */
.L_x_912:
        /* <DEDUP_REMOVED lines=11> */
.L_x_1306:


//--------------------- .text._ZN5flash44flash_bwd_dq_dk_dv_loop_seqk_parallel_kernelI23Flash_bwd_kernel_traitsILi96ELi64ELi128ELi8ELi2ELi4ELi4ELb0ELb0EN7cutlass10bfloat16_tE19Flash_kernel_traitsILi96ELi64ELi128ELi8ES3_EELb1ELb0ELb1ELb0ELb0ELb0ELb0EEEvNS_16Flash_bwd_paramsE --------------------------
	.section	.text._ZN5flash44flash_bwd_dq_dk_dv_loop_seqk_parallel_kernelI23Flash_bwd_kernel_traitsILi96ELi64ELi128ELi8ELi2ELi4ELi4ELb0ELb0EN7cutlass10bfloat16_tE19Flash_kernel_traitsILi96ELi64ELi128ELi8ES3_EELb1ELb0ELb1ELb0ELb0ELb0ELb0EEEvNS_16Flash_bwd_paramsE,"ax",@progbits
	.align	128
        .global         _ZN5flash44flash_bwd_dq_dk_dv_loop_seqk_parallel_kernelI23Flash_bwd_kernel_traitsILi96ELi64ELi128ELi8ELi2ELi4ELi4ELb0ELb0EN7cutlass10bfloat16_tE19Flash_kernel_traitsILi96ELi64ELi128ELi8ES3_EELb1ELb0ELb1ELb0ELb0ELb0ELb0EEEvNS_16Flash_bwd_paramsE
        .type           _ZN5flash44flash_bwd_dq_dk_dv_loop_seqk_parallel_kernelI23Flash_bwd_kernel_traitsILi96ELi64ELi128ELi8ELi2ELi4ELi4ELb0ELb0EN7cutlass10bfloat16_tE19Flash_kernel_traitsILi96ELi64ELi128ELi8ES3_EELb1ELb0ELb1ELb0ELb0ELb0ELb0EEEvNS_16Flash_bwd_paramsE,@function
        .size           _ZN5flash44flash_bwd_dq_dk_dv_loop_seqk_parallel_kernelI23Flash_bwd_kernel_traitsILi96ELi64ELi128ELi8ELi2ELi4ELi4ELb0ELb0EN7cutlass10bfloat16_tE19Flash_kernel_traitsILi96ELi64ELi128ELi8ES3_EELb1ELb0ELb1ELb0ELb0ELb0ELb0EEEvNS_16Flash_bwd_paramsE,(.L_x_1307 - _ZN5flash44flash_bwd_dq_dk_dv_loop_seqk_parallel_kernelI23Flash_bwd_kernel_traitsILi96ELi64ELi128ELi8ELi2ELi4ELi4ELb0ELb0EN7cutlass10bfloat16_tE19Flash_kernel_traitsILi96ELi64ELi128ELi8ES3_EELb1ELb0ELb1ELb0ELb0ELb0ELb0EEEvNS_16Flash_bwd_paramsE)
        .other          _ZN5flash44flash_bwd_dq_dk_dv_loop_seqk_parallel_kernelI23Flash_bwd_kernel_traitsILi96ELi64ELi128ELi8ELi2ELi4ELi4ELb0ELb0EN7cutlass10bfloat16_tE19Flash_kernel_traitsILi96ELi64ELi128ELi8ES3_EELb1ELb0ELb1ELb0ELb0ELb0ELb0EEEvNS_16Flash_bwd_paramsE,@"STO_CUDA_ENTRY STV_DEFAULT"
_ZN5flash44flash_bwd_dq_dk_dv_loop_seqk_parallel_kernelI23Flash_bwd_kernel_traitsILi96ELi64ELi128ELi8ELi2ELi4ELi4ELb0ELb0EN7cutlass10bfloat16_tE19Flash_kernel_traitsILi96ELi64ELi128ELi8ES3_EELb1ELb0ELb1ELb0ELb0ELb0ELb0EEEvNS_16Flash_bwd_paramsE:
.text._ZN5flash44flash_bwd_dq_dk_dv_loop_seqk_parallel_kernelI23Flash_bwd_kernel_traitsILi96ELi64ELi128ELi8ELi2ELi4ELi4ELb0ELb0EN7cutlass10bfloat16_tE19Flash_kernel_traitsILi96ELi64ELi128ELi8ES3_EELb1ELb0ELb1ELb0ELb0ELb0ELb0EEEvNS_16Flash_bwd_paramsE:
[----:B------:R-:W-:Y:S08]  /*0000*/  LDC R1, c[0x0][0x28] ;  /* 0x00000a00ff017b82 */ /* 0x000ff00000000800 */
[----:B------:R-:W1:Y:S01]  /*0010*/  S2UR UR16, SR_CTAID.X ;  /* 0x00000000001079c3 */ /* 0x000e620000002500 */
[----:B------:R-:W-:Y:S02]  /*0020*/  ULDC UR4, c[0x0][0x2c8] ;  /* 0x0000b20000047ab9 */ /* 0x000fe40000000800 */
[----:B------:R-:W-:-:S04]  /*0030*/  UIADD3 UR5, UR4, 0x7f, URZ ;  /* 0x0000007f04057890 */ /* 0x000fc8000fffe03f */
[----:B------:R-:W-:-:S04]  /*0040*/  USHF.R.S32.HI UR4, URZ, 0x1f, UR5 ;  /* 0x0000001f3f047899 */ /* 0x000fc80008011405 */
[----:B------:R-:W-:-:S04]  /*0050*/  ULEA.HI UR4, UR4, UR5, URZ, 0x7 ;  /* 0x0000000504047291 */ /* 0x000fc8000f8f383f */
[----:B------:R-:W-:-:S06]  /*0060*/  USHF.R.S32.HI UR6, URZ, 0x7, UR4 ;  /* 0x000000073f067899 */ /* 0x000fcc0008011404 */
[----:B------:R-:W-:Y:S01]  /*0070*/  MOV R251, UR6 ;  /* 0x0000000600fb7c02 */ /* 0x000fe20008000f00 */
[----:B-1----:R-:W-:-:S06]  /*0080*/  UISETP.GE.AND UP0, UPT, UR16, UR6, UPT ;  /* 0x000000061000728c */ /* 0x002fcc000bf06270 */
        /* <DEDUP_REMOVED lines=8> */
[----:B------:R-:W-:Y:S02]  /*0110*/  IMAD.MOV.U32 R182, RZ, RZ, 0x40 ;  /* 0x00000040ffb67424 */ /* 0x000fe400078e00ff */
[----:B------:R-:W3:Y:S08]  /*0120*/  S2UR UR61, SR_CTAID.Z ;  /* 0x00000000003d79c3 */ /* 0x000ef00000002700 */
[----:B------:R-:W4:Y:S01]  /*0130*/  S2UR UR60, SR_CTAID.Y ;  /* 0x00000000003c79c3 */ /* 0x000f220000002600 */
[----:B--2---:R-:W-:Y:S01]  /*0140*/  ULEA UR4, UR4, UR5, 0x18 ;  /* 0x0000000504047291 */ /* 0x004fe2000f8ec03f */
        /* <DEDUP_REMOVED lines=17> */
[----:B------:R-:W-:Y:S01]  /*0260*/  SHF.R.S32.HI R245, RZ, 0x2, R2 ;  /* 0x00000002fff57819 */ /* 0x000fe20000011402 */
[----:B------:R-:W-:Y:S01]  /*0270*/  IMAD.IADD R6, R8, 0x1, -R6 ;  /* 0x0000000108067824 */ /* 0x000fe200078e0a06 */
[----:B------:R-:W-:Y:S01]  /*0280*/  SHF.R.S32.HI R5, RZ, 0x1f, R3 ;  /* 0x0000001fff057819 */ /* 0x000fe20000011403 */
[----:B------:R-:W-:Y:S01]  /*0290*/  IMAD.SHL.U32 R228, R18, 0x8, RZ ;  /* 0x0000000812e47824 */ /* 0x000fe200078e00ff */
[----:B------:R-:W-:-:S02]  /*02a0*/  SHF.R.S32.HI R8, RZ, 0x3, R17 ;  /* 0x00000003ff087819 */ /* 0x000fc40000011411 */
[----:B------:R-:W-:Y:S02]  /*02b0*/  SHF.R.S32.HI R9, RZ, 0x4, R4 ;  /* 0x00000004ff097819 */ /* 0x000fe40000011404 */
[-C--:B------:R-:W-:Y:S02]  /*02c0*/  LEA.HI R7, R3, R0.reuse, RZ, 0x1 ;  /* 0x0000000003077211 */ /* 0x080fe400078f08ff */
[----:B------:R-:W-:Y:S02]  /*02d0*/  LEA.HI R12, R2, R245, RZ, 0x1 ;  /* 0x000000f5020c7211 */ /* 0x000fe400078f08ff */
[----:B------:R-:W-:Y:S01]  /*02e0*/  LEA.HI R3, R5, R0, RZ, 0x2 ;  /* 0x0000000005037211 */ /* 0x000fe200078f10ff */
[----:B------:R-:W-:Y:S01]  /*02f0*/  IMAD.SHL.U32 R5, R8, 0x40, RZ ;  /* 0x0000004008057824 */ /* 0x000fe200078e00ff */
[----:B------:R-:W-:Y:S02]  /*0300*/  LEA.HI R11, R4, R9, RZ, 0x1 ;  /* 0x00000009040b7211 */ /* 0x000fe400078f08ff */
[----:B------:R-:W-:-:S02]  /*0310*/  LOP3.LUT R4, R12, 0x7fffffe, RZ, 0xc0, !PT ;  /* 0x07fffffe0c047812 */ /* 0x000fc400078ec0ff */
        /* <DEDUP_REMOVED lines=9> */
[----:B------:R-:W-:-:S02]  /*03b0*/  LOP3.LUT R3, R3, 0x18, R228, 0xf8, !PT ;  /* 0x0000001803037812 */ /* 0x000fc400078ef8e4 */
[----:B------:R-:W-:Y:S02]  /*03c0*/  SHF.R.S32.HI R0, RZ, 0x1f, R2 ;  /* 0x0000001fff007819 */ /* 0x000fe40000011402 */
[----:B------:R-:W-:Y:S02]  /*03d0*/  LOP3.LUT R2, R3, R5, RZ, 0x3c, !PT ;  /* 0x0000000503027212 */ /* 0x000fe400078e3cff */
[----:B------:R-:W-:Y:S02]  /*03e0*/  LOP3.LUT R4, R11, 0xfffffffe, RZ, 0xc0, !PT ;  /* 0xfffffffe0b047812 */ /* 0x000fe400078ec0ff */
[----:B------:R-:W-:Y:S01]  /*03f0*/  SHF.R.S32.HI R7, RZ, 0x1f, R10 ;  /* 0x0000001fff077819 */ /* 0x000fe2000001140a */
[----:B------:R-:W-:Y:S01]  /*0400*/  IMAD.U32 R246, R246, 0x20, R2 ;  /* 0x00000020f6f67824 */ /* 0x000fe200078e0002 */
[----:B------:R-:W-:Y:S01]  /*0410*/  LEA.HI R2, R6, R6, RZ, 0x1 ;  /* 0x0000000606027211 */ /* 0x000fe200078f08ff */
[----:B------:R-:W-:Y:S01]  /*0420*/  IMAD.IADD R12, R9, 0x1, -R4 ;  /* 0x00000001090c7824 */ /* 0x000fe200078e0a04 */
[----:B------:R-:W-:-:S02]  /*0430*/  LEA.HI R237, R7, R10, RZ, 0x2 ;  /* 0x0000000a07ed7211 */ /* 0x000fc400078f10ff */
[----:B------:R-:W-:Y:S02]  /*0440*/  LEA.HI R4, R14, R14, RZ, 0x1 ;  /* 0x0000000e0e047211 */ /* 0x000fe400078f08ff */
[--C-:B------:R-:W-:Y:S02]  /*0450*/  SHF.R.S32.HI R3, RZ, 0x1, R2.reuse ;  /* 0x00000001ff037819 */ /* 0x100fe40000011402 */
[----:B------:R-:W-:Y:S02]  /*0460*/  SHF.R.S32.HI R7, RZ, 0x1f, R2 ;  /* 0x0000001fff077819 */ /* 0x000fe40000011402 */
[----:B------:R-:W-:Y:S02]  /*0470*/  LEA.HI R0, R0, R245, RZ, 0x3 ;  /* 0x000000f500007211 */ /* 0x000fe400078f18ff */
[----:B------:R-:W-:Y:S02]  /*0480*/  LOP3.LUT R2, R2, 0x7fffffe, RZ, 0xc0, !PT ;  /* 0x07fffffe02027812 */ /* 0x000fe400078ec0ff */
[----:B------:R-:W-:-:S02]  /*0490*/  LOP3.LUT R5, R4, 0x7fffffe, RZ, 0xc0, !PT ;  /* 0x07fffffe04057812 */ /* 0x000fc400078ec0ff */
[----:B------:R-:W-:Y:S01]  /*04a0*/  LEA.HI R8, R7, R3, RZ, 0x2 ;  /* 0x0000000307087211 */ /* 0x000fe200078f10ff */
[----:B------:R-:W-:Y:S01]  /*04b0*/  IMAD.IADD R19, R6, 0x1, -R2 ;  /* 0x0000000106137824 */ /* 0x000fe200078e0a02 */
[----:B------:R-:W-:Y:S01]  /*04c0*/  LOP3.LUT R0, R0, 0xfffffff8, RZ, 0xc0, !PT ;  /* 0xfffffff800007812 */ /* 0x000fe200078ec0ff */
[----:B------:R-:W-:Y:S01]  /*04d0*/  IMAD.IADD R10, R14, 0x1, -R5 ;  /* 0x000000010e0a7824 */ /* 0x000fe200078e0a05 */
[----:B------:R-:W-:Y:S01]  /*04e0*/  LOP3.LUT R8, R8, 0xfffffffc, RZ, 0xc0, !PT ;  /* 0xfffffffc08087812 */ /* 0x000fe200078ec0ff */
[----:B------:R-:W-:Y:S01]  /*04f0*/  IMAD R2, R244, 0x4, R12 ;  /* 0x00000004f4027824 */ /* 0x000fe200078e020c */
[----:B------:R-:W-:Y:S01]  /*0500*/  SHF.R.S32.HI R9, RZ, 0x1f, R6 ;  /* 0x0000001fff097819 */ /* 0x000fe20000011406 */
[----:B------:R-:W-:Y:S01]  /*0510*/  IMAD.IADD R0, R245, 0x1, -R0 ;  /* 0x00000001f5007824 */ /* 0x000fe200078e0a00 */
[----:B------:R-:W-:Y:S01]  /*0520*/  SHF.R.S32.HI R237, RZ, 0x2, R237 ;  /* 0x00000002ffed7819 */ /* 0x000fe200000114ed */
[----:B------:R-:W-:Y:S01]  /*0530*/  IMAD R177, R2, 0x8, R10 ;  /* 0x0000000802b17824 */ /* 0x000fe200078e020a */
[----:B------:R-:W-:Y:S01]  /*0540*/  LEA.HI R9, R9, R6, RZ, 0x3 ;  /* 0x0000000609097211 */ /* 0x000fe200078f18ff */
[----:B------:R-:W-:Y:S01]  /*0550*/  IMAD.IADD R15, R3, 0x1, -R8 ;  /* 0x00000001030f7824 */ /* 0x000fe200078e0a08 */
[----:B------:R-:W-:Y:S01]  /*0560*/  SHF.R.S32.HI R2, RZ, 0x1, R4 ;  /* 0x00000001ff027819 */ /* 0x000fe20000011404 */
[----:B------:R-:W-:Y:S01]  /*0570*/  IMAD.SHL.U32 R3, R14, 0x40, RZ ;  /* 0x000000400e037824 */ /* 0x000fe200078e00ff */
[----:B------:R-:W-:Y:S01]  /*0580*/  LEA.HI R14, R0, R0, RZ, 0x1 ;  /* 0x00000000000e7211 */ /* 0x000fe200078f08ff */
[----:B------:R-:W-:Y:S01]  /*0590*/  IMAD R237, R250, 0x10, R237 ;  /* 0x00000010faed7824 */ /* 0x000fe200078e02ed */
[----:B------:R-:W-:Y:S01]  /*05a0*/  LOP3.LUT R7, R9, 0xfffffff8, RZ, 0xc0, !PT ;  /* 0xfffffff809077812 */ /* 0x000fe200078ec0ff */
[C---:B------:R-:W-:Y:S01]  /*05b0*/  IMAD.SHL.U32 R4, R2.reuse, 0x40, RZ ;  /* 0x0000004002047824 */ /* 0x040fe200078e00ff */
[----:B------:R-:W-:-:S02]  /*05c0*/  LOP3.LUT P4, RZ, R2, 0x2, RZ, 0xc0, !PT ;  /* 0x0000000202ff7812 */ /* 0x000fc4000788c0ff */
[----:B------:R-:W-:Y:S01]  /*05d0*/  LOP3.LUT R2, R14, 0x3fffffe, RZ, 0xc0, !PT ;  /* 0x03fffffe0e027812 */ /* 0x000fe200078ec0ff */
[----:B------:R-:W-:Y:S01]  /*05e0*/  IMAD.IADD R11, R6, 0x1, -R7 ;  /* 0x00000001060b7824 */ /* 0x000fe200078e0a07 */
[----:B------:R-:W-:Y:S01]  /*05f0*/  LOP3.LUT R5, R0, 0x1, RZ, 0xc0, !PT ;  /* 0x0000000100057812 */ /* 0x000fe200078ec0ff */
[----:B------:R-:W-:Y:S01]  /*0600*/  IMAD.SHL.U32 R6, R18, 0x2, RZ ;  /* 0x0000000212067824 */ /* 0x000fe200078e00ff */
[C---:B------:R-:W-:Y:S01]  /*0610*/  LOP3.LUT P2, RZ, R0.reuse, 0x2, RZ, 0xc0, !PT ;  /* 0x0000000200ff7812 */ /* 0x040fe2000784c0ff */
[C---:B------:R-:W-:Y:S01]  /*0620*/  IMAD.IADD R18, R0.reuse, 0x1, -R2 ;  /* 0x0000000100127824 */ /* 0x040fe200078e0a02 */
[----:B------:R-:W-:Y:S01]  /*0630*/  ISETP.NE.U32.AND P3, PT, R5, 0x1, PT ;  /* 0x000000010500780c */ /* 0x000fe20003f65070 */
[----:B------:R-:W-:Y:S01]  /*0640*/  IMAD.SHL.U32 R0, R0, 0x40, RZ ;  /* 0x0000004000007824 */ /* 0x000fe200078e00ff */
[----:B------:R-:W-:Y:S01]  /*0650*/  LOP3.LUT R5, R3, 0x1c0, RZ, 0xc0, !PT ;  /* 0x000001c003057812 */ /* 0x000fe200078ec0ff */
[----:B------:R-:W-:Y:S01]  /*0660*/  IMAD.SHL.U32 R7, R13, 0x10, RZ ;  /* 0x000000100d077824 */ /* 0x000fe200078e00ff */
[----:B------:R-:W-:-:S02]  /*0670*/  SHF.R.S32.HI R3, RZ, 0x3, R9 ;  /* 0x00000003ff037819 */ /* 0x000fc40000011409 */
[----:B------:R-:W-:Y:S01]  /*0680*/  SHF.R.S32.HI R10, RZ, 0x7, R16 ;  /* 0x00000007ff0a7819 */ /* 0x000fe20000011410 */
[----:B------:R-:W-:Y:S01]  /*0690*/  IMAD.SHL.U32 R16, R244, 0x20, RZ ;  /* 0x00000020f4107824 */ /* 0x000fe200078e00ff */
[----:B------:R-:W-:Y:S01]  /*06a0*/  LOP3.LUT R2, R4, 0xc0, RZ, 0xc0, !PT ;  /* 0x000000c004027812 */ /* 0x000fe200078ec0ff */
[----:B------:R-:W-:Y:S01]  /*06b0*/  IMAD R20, R3, 0x8, R19 ;  /* 0x0000000803147824 */ /* 0x000fe200078e0213 */
[----:B------:R-:W-:Y:S01]  /*06c0*/  LOP3.LUT R0, R0, 0x1c0, RZ, 0xc0, !PT ;  /* 0x000001c000007812 */ /* 0x000fe200078ec0ff */
[----:B------:R-:W-:Y:S01]  /*06d0*/  IMAD R19, R13, 0x2, R3 ;  /* 0x000000020d137824 */ /* 0x000fe200078e0203 */
[----:B------:R-:W-:Y:S01]  /*06e0*/  LOP3.LUT R4, R5, 0x30, R7, 0xf8, !PT ;  /* 0x0000003005047812 */ /* 0x000fe200078ef807 */
[----:B------:R-:W-:Y:S01]  /*06f0*/  IMAD R13, R13, 0x200, R6 ;  /* 0x000002000d0d7824 */ /* 0x000fe200078e0206 */
[----:B------:R-:W-:Y:S02]  /*0700*/  LOP3.LUT R8, R2, 0x8, R17, 0xf8, !PT ;  /* 0x0000000802087812 */ /* 0x000fe400078ef811 */
[----:B------:R-:W-:Y:S01]  /*0710*/  SHF.R.U32.HI R3, RZ, 0x3, R2 ;  /* 0x00000003ff037819 */ /* 0x000fe20000011602 */
[----:B------:R-:W-:Y:S01]  /*0720*/  IMAD R13, R18, 0x20, R13 ;  /* 0x00000020120d7824 */ /* 0x000fe200078e020d */
[----:B------:R-:W-:-:S02]  /*0730*/  LOP3.LUT R7, R0, 0x20, R16, 0xf8, !PT ;  /* 0x0000002000077812 */ /* 0x000fc400078ef810 */
[----:B------:R-:W-:Y:S01]  /*0740*/  SHF.R.U32.HI R2, RZ, 0x3, R0 ;  /* 0x00000003ff027819 */ /* 0x000fe20000011600 */
[----:B------:R-:W-:Y:S01]  /*0750*/  IMAD R0, R10, 0x1000, R6 ;  /* 0x000010000a007824 */ /* 0x000fe200078e0206 */
[----:B------:R-:W-:Y:S01]  /*0760*/  LOP3.LUT R3, R8, R3, RZ, 0x3c, !PT ;  /* 0x0000000308037212 */ /* 0x000fe200078e3cff */
[----:B------:R-:W-:Y:S01]  /*0770*/  IMAD.SHL.U32 R6, R12, 0x8, RZ ;  /* 0x000000080c067824 */ /* 0x000fe200078e00ff */
[----:B------:R-:W-:Y:S01]  /*0780*/  LOP3.LUT R2, R7, R2, RZ, 0x3c, !PT ;  /* 0x0000000207027212 */ /* 0x000fe200078e3cff */
[----:B------:R-:W-:Y:S01]  /*0790*/  IMAD R0, R250, 0x400, R0 ;  /* 0x00000400fa007824 */ /* 0x000fe200078e0200 */
[----:B------:R-:W-:Y:S01]  /*07a0*/  LOP3.LUT R9, R4, 0x8, R17, 0xf8, !PT ;  /* 0x0000000804097812 */ /* 0x000fe200078ef811 */
[----:B------:R-:W-:Y:S01]  /*07b0*/  IMAD.U32 R177, R177, 0x20, R3 ;  /* 0x00000020b1b17824 */ /* 0x000fe200078e0003 */
[----:B------:R-:W-:Y:S01]  /*07c0*/  SHF.R.U32.HI R4, RZ, 0x3, R5 ;  /* 0x00000003ff047819 */ /* 0x000fe20000011605 */
[----:B------:R-:W-:Y:S01]  /*07d0*/  IMAD.IADD R227, R2, 0x1, R0 ;  /* 0x0000000102e37824 */ /* 0x000fe200078e0200 */
[----:B------:R-:W-:Y:S01]  /*07e0*/  LOP3.LUT P5, RZ, R11, 0x2, RZ, 0xc0, !PT ;  /* 0x000000020bff7812 */ /* 0x000fe200078ac0ff */
[----:B------:R-:W-:Y:S01]  /*07f0*/  IMAD.SHL.U32 R0, R10, 0x8, RZ ;  /* 0x000000080a007824 */ /* 0x000fe200078e00ff */
[----:B------:R-:W-:Y:S01]  /*0800*/  LOP3.LUT R4, R9, R4, RZ, 0x3c, !PT ;  /* 0x0000000409047212 */ /* 0x000fe200078e3cff */
[C---:B------:R-:W-:Y:S01]  /*0810*/  IMAD.SHL.U32 R3, R11.reuse, 0x40, RZ ;  /* 0x000000400b037824 */ /* 0x040fe200078e00ff */
[----:B------:R-:W-:Y:S01]  /*0820*/  LOP3.LUT P6, RZ, R11, 0x4, RZ, 0xc0, !PT ;  /* 0x000000040bff7812 */ /* 0x000fe200078cc0ff */
[----:B------:R-:W-:Y:S01]  /*0830*/  IMAD.SHL.U32 R2, R15, 0x40, RZ ;  /* 0x000000400f027824 */ /* 0x000fe200078e00ff */
[----:B------:R-:W-:Y:S01]  /*0840*/  LOP3.LUT R7, R0, 0x8, RZ, 0xc0, !PT ;  /* 0x0000000800077812 */ /* 0x000fe200078ec0ff */
[C---:B------:R-:W-:Y:S01]  /*0850*/  IMAD.SHL.U32 R9, R12.reuse, 0x10, RZ ;  /* 0x000000100c097824 */ /* 0x040fe200078e00ff */
[----:B------:R-:W-:Y:S01]  /*0860*/  SHF.R.S32.HI R0, RZ, 0x1, R14 ;  /* 0x00000001ff007819 */ /* 0x000fe2000001140e */
[----:B------:R-:W-:Y:S01]  /*0870*/  IMAD R5, R12, 0x200, R4 ;  /* 0x000002000c057824 */ /* 0x000fe200078e0204 */
        /* <DEDUP_REMOVED lines=9> */
[----:B------:R-:W-:Y:S02]  /*0910*/  SHF.R.U32.HI R8, RZ, 0x3, R0 ;  /* 0x00000003ff087819 */ /* 0x000fe40000011600 */
[----:B------:R-:W-:-:S02]  /*0920*/  LOP3.LUT R9, R7, 0x10, R9, 0xf8, !PT ;  /* 0x0000001007097812 */ /* 0x000fc400078ef809 */
[--C-:B------:R-:W-:Y:S02]  /*0930*/  LOP3.LUT R180, R180, R3, R4.reuse, 0x1e, !PT ;  /* 0x00000003b4b47212 */ /* 0x100fe400078e1e04 */
[----:B------:R-:W-:Y:S02]  /*0940*/  LOP3.LUT R3, R6, R2, R4, 0x1e, !PT ;  /* 0x0000000206037212 */ /* 0x000fe400078e1e04 */
[----:B------:R-:W-:Y:S01]  /*0950*/  LOP3.LUT R8, R8, R0, R7, 0x1e, !PT ;  /* 0x0000000008087212 */ /* 0x000fe200078e1e07 */
[----:B------:R-:W-:Y:S01]  /*0960*/  IMAD.SHL.U32 R0, R20, 0x20, RZ ;  /* 0x0000002014007824 */ /* 0x000fe200078e00ff */
[----:B------:R-:W-:Y:S01]  /*0970*/  LOP3.LUT R2, R6, R9, R2, 0x1e, !PT ;  /* 0x0000000906027212 */ /* 0x000fe200078e1e02 */
[----:B------:R-:W-:Y:S01]  /*0980*/  IMAD.U32 R180, R19, 0x200, R180 ;  /* 0x0000020013b47824 */ /* 0x000fe200078e00b4 */
[----:B------:R-:W-:Y:S01]  /*0990*/  LEA R227, R227, UR4, 0x1 ;  /* 0x00000004e3e37c11 */ /* 0x000fe2000f8e08ff */
[----:B------:R-:W-:Y:S01]  /*09a0*/  IMAD R4, R250, 0x200, R0 ;  /* 0x00000200fa047824 */ /* 0x000fe200078e0200 */
[----:B------:R-:W-:Y:S01]  /*09b0*/  SEL R181, R184, 0xffffffe0, !P5 ;  /* 0xffffffe0b8b57807 */ /* 0x000fe20006800000 */
[----:B------:R-:W-:Y:S01]  /*09c0*/  IMAD.IADD R185, R0, 0x1, R2 ;  /* 0x0000000100b97824 */ /* 0x000fe200078e0202 */
[----:B------:R-:W-:Y:S01]  /*09d0*/  SEL R224, R224, 0x10, !P3 ;  /* 0x00000010e0e07807 */ /* 0x000fe20005800000 */
[----:B------:R-:W-:Y:S01]  /*09e0*/  IMAD.U32 R2, RZ, RZ, UR5 ;  /* 0x00000005ff027e24 */ /* 0x000fe2000f8e00ff */
[----:B------:R-:W-:Y:S01]  /*09f0*/  USHF.R.S32.HI UR5, URZ, 0x1f, UR60 ;  /* 0x0000001f3f057899 */ /* 0x000fe2000801143c */
[----:B------:R-:W-:Y:S01]  /*0a00*/  IMAD.U32 R0, RZ, RZ, UR6 ;  /* 0x00000006ff007e24 */ /* 0x000fe2000f8e00ff */
[----:B------:R-:W-:Y:S01]  /*0a10*/  USHF.R.S32.HI UR6, URZ, 0x1f, UR61 ;  /* 0x0000001f3f067899 */ /* 0x000fe2000801143d */
[----:B------:R-:W-:Y:S01]  /*0a20*/  IMAD.IADD R8, R8, 0x1, R13 ;  /* 0x0000000108087824 */ /* 0x000fe200078e020d */
[----:B------:R-:W-:Y:S01]  /*0a30*/  SEL R182, R182, 0xffffffc0, !P6 ;  /* 0xffffffc0b6b67807 */ /* 0x000fe20007000000 */
[----:B------:R-:W-:Y:S01]  /*0a40*/  VIADD R225, R227, 0x20 ;  /* 0x00000020e3e17836 */ /* 0x000fe20000000000 */
[----:B------:R-:W-:Y:S01]  /*0a50*/  LOP3.LUT P0, RZ, R15, 0x2, RZ, 0xc0, !PT ;  /* 0x000000020fff7812 */ /* 0x000fe2000780c0ff */
[----:B------:R-:W-:Y:S01]  /*0a60*/  IMAD.U32 R0, RZ, RZ, UR5 ;  /* 0x00000005ff007e24 */ /* 0x000fe2000f8e00ff */
[----:B------:R-:W-:Y:S01]  /*0a70*/  UIADD3 UR5, UR4, 0x9000, URZ ;  /* 0x0000900004057890 */ /* 0x000fe2000fffe03f */
[----:B------:R-:W-:Y:S01]  /*0a80*/  IMAD.U32 R0, RZ, RZ, UR6 ;  /* 0x00000006ff007e24 */ /* 0x000fe2000f8e00ff */
[----:B------:R-:W-:Y:S01]  /*0a90*/  UIADD3 UR6, UR4, 0x15000, URZ ;  /* 0x0001500004067890 */ /* 0x000fe2000fffe03f */
[C---:B------:R-:W-:Y:S01]  /*0aa0*/  SEL R178, R184.reuse, 0xffffffe0, !P4 ;  /* 0xffffffe0b8b27807 */ /* 0x040fe20006000000 */
[C---:B------:R-:W-:Y:S01]  /*0ab0*/  @P2 VIADD R225, R227.reuse, 0xffffffe0 ;  /* 0xffffffe0e3e12836 */ /* 0x040fe20000000000 */
[----:B------:R-:W-:Y:S01]  /*0ac0*/  SEL R184, R184, 0xffffffe0, !P0 ;  /* 0xffffffe0b8b87807 */ /* 0x000fe20004000000 */
[----:B------:R-:W-:Y:S01]  /*0ad0*/  IMAD.IADD R186, R4, 0x1, R3 ;  /* 0x0000000104ba7824 */ /* 0x000fe200078e0203 */
[----:B------:R-:W-:Y:S01]  /*0ae0*/  LEA R247, R8, UR5, 0x1 ;  /* 0x0000000508f77c11 */ /* 0x000fe2000f8e08ff */
[----:B------:R-:W-:Y:S01]  /*0af0*/  IMAD.IADD R226, R227, 0x1, R224 ;  /* 0x00000001e3e27824 */ /* 0x000fe200078e02e0 */
[----:B------:R-:W-:Y:S01]  /*0b00*/  LEA R180, R180, UR6, 0x1 ;  /* 0x00000006b4b47c11 */ /* 0x000fe2000f8e08ff */
[----:B------:R-:W-:Y:S01]  /*0b10*/  IMAD.IADD R224, R224, 0x1, R225 ;  /* 0x00000001e0e07824 */ /* 0x000fe200078e02e1 */
[----:B------:R-:W-:Y:S01]  /*0b20*/  LEA R3, R5, UR4, 0x1 ;  /* 0x0000000405037c11 */ /* 0x000fe2000f8e08ff */
[----:B------:R-:W-:Y:S01]  /*0b30*/  VIADD R248, R247, 0x20 ;  /* 0x00000020f7f87836 */ /* 0x000fe20000000000 */
[----:B------:R-:W-:Y:S01]  /*0b40*/  IADD3 R178, R178, UR5, R177 ;  /* 0x00000005b2b27c10 */ /* 0x000fe2000fffe0b1 */
[----:B------:R-:W-:-:S02]  /*0b50*/  IMAD.IADD R181, R180, 0x1, R181 ;  /* 0x00000001b4b57824 */ /* 0x000fc400078e02b5 */
[--C-:B------:R-:W-:Y:S02]  /*0b60*/  IMAD.IADD R183, R180, 0x1, R182.reuse ;  /* 0x00000001b4b77824 */ /* 0x100fe400078e02b6 */
[----:B------:R-:W-:Y:S02]  /*0b70*/  IMAD.IADD R182, R181, 0x1, R182 ;  /* 0x00000001b5b67824 */ /* 0x000fe400078e02b6 */
[----:B------:R-:W-:-:S07]  /*0b80*/  @P1 VIADD R248, R247, 0xffffffe0 ;  /* 0xffffffe0f7f81836 */ /* 0x000fce0000000000 */
.L_x_956:
        /* <DEDUP_REMOVED lines=15> */
[----:B------:R-:W-:Y:S01]  /*0c80*/  @UP3 UIADD3.X UR7, UR5, UR9, URZ, UP0, !UPT ;  /* 0x0000000905073290 */ /* 0x000fe200087fe43f */
[----:B------:R-:W-:Y:S01]  /*0c90*/  IMAD.U32 R6, RZ, RZ, UR12 ;  /* 0x0000000cff067e24 */ /* 0x000fe2000f8e00ff */
[----:B------:R-:W-:Y:S01]  /*0ca0*/  UIADD3 UR17, UP2, UR18, UR14, URZ ;  /* 0x0000000e12117290 */ /* 0x000fe2000ff5e03f */
[----:B-12---:R-:W-:Y:S01]  /*0cb0*/  IMAD.U32 R4, RZ, RZ, UR6 ;  /* 0x00000006ff047e24 */ /* 0x006fe2000f8e00ff */
[----:B------:R-:W-:Y:S01]  /*0cc0*/  UISETP.NE.U32.AND UP0, UPT, UR14, URZ, UPT ;  /* 0x0000003f0e00728c */ /* 0x000fe2000bf05070 */
[----:B------:R-:W-:Y:S01]  /*0cd0*/  IMAD.U32 R7, RZ, RZ, UR13 ;  /* 0x0000000dff077e24 */ /* 0x000fe2000f8e00ff */
[----:B------:R-:W-:Y:S01]  /*0ce0*/  UIADD3.X UR14, UR5, UR15, URZ, UP2, !UPT ;  /* 0x0000000f050e7290 */ /* 0x000fe200097fe43f */
[----:B------:R-:W-:Y:S01]  /*0cf0*/  IMAD.U32 R5, RZ, RZ, UR7 ;  /* 0x00000007ff057e24 */ /* 0x000fe2000f8e00ff */
[----:B------:R-:W-:Y:S01]  /*0d00*/  UISETP.NE.AND.EX UP0, UPT, UR15, URZ, UPT, UP0 ;  /* 0x0000003f0f00728c */ /* 0x000fe2000bf05300 */
[----:B------:R-:W-:-:S02]  /*0d10*/  ULDC.64 UR8, c[0x0][0x2f8] ;  /* 0x0000be0000087ab9 */ /* 0x000fc40000000a00 */
[----:B------:R-:W-:Y:S01]  /*0d20*/  ULDC.U8 UR15, c[0x0][0x3c2] ;  /* 0x0000f080000f7ab9 */ /* 0x000fe20000000000 */
[----:B------:R-:W-:Y:S01]  /*0d30*/  UISETP.EQ.U32.AND UP4, UPT, UR8, URZ, UPT ;  /* 0x0000003f0800728c */ /* 0x000fe2000bf82070 */
[----:B------:R-:W2:Y:S01]  /*0d40*/  @P1 LDG.E R8, desc[UR10][R6.64] ;  /* 0x0000000a06081981 */ /* 0x000ea2000c1e1900 */
[----:B------:R-:W-:Y:S01]  /*0d50*/  UISETP.NE.AND UP2, UPT, UR15, URZ, UPT ;  /* 0x0000003f0f00728c */ /* 0x000fe2000bf45270 */
[----:B------:R-:W-:-:S03]  /*0d60*/  PLOP3.LUT P3, PT, PT, PT, UP0, 0x80, 0x0 ;  /* 0x000000000000781c */ /* 0x000fc60003f6f008 */
[----:B------:R-:W-:Y:S02]  /*0d70*/  UISETP.EQ.OR.EX UP4, UPT, UR9, URZ, !UP2, UP4 ;  /* 0x0000003f0900728c */ /* 0x000fe4000d782740 */
[----:B------:R-:W-:-:S04]  /*0d80*/  UIADD3 UR6, UP1, UR18, UR8, URZ ;  /* 0x0000000812067290 */ /* 0x000fc8000ff3e03f */
[----:B------:R-:W-:Y:S01]  /*0d90*/  PLOP3.LUT P2, PT, PT, PT, UP4, 0x80, 0x0 ;  /* 0x000000000000781c */ /* 0x000fe20003f4f048 */
[----:B------:R-:W-:Y:S01]  /*0da0*/  UIADD3.X UR5, UR5, UR9, URZ, UP1, !UPT ;  /* 0x0000000905057290 */ /* 0x000fe20008ffe43f */
[----:B---3--:R1:W3:Y:S02]  /*0db0*/  @P0 LDG.E R6, desc[UR10][R4.64] ;  /* 0x0000000a04060981 */ /* 0x0082e4000c1e1900 */
        /* <DEDUP_REMOVED lines=10> */
[----:B------:R-:W-:-:S04]  /*0e60*/  @!UP3 UISETP.NE.U32.AND UP1, UPT, UR6, URZ, UPT ;  /* 0x0000003f0600b28c */ /* 0x000fc8000bf25070 */
[----:B------:R-:W-:Y:S01]  /*0e70*/  @!UP3 UISETP.NE.AND.EX UP1, UPT, UR7, URZ, UPT, UP1 ;  /* 0x0000003f0700b28c */ /* 0x000fe2000bf25310 */
[----:B------:R-:W-:Y:S01]  /*0e80*/  UMOV UR6, 0xffffffff ;  /* 0xffffffff00067882 */ /* 0x000fe20000000000 */
[----:B------:R-:W-:Y:S01]  /*0e90*/  UMOV UR58, 0xffffffff ;  /* 0xffffffff003a7882 */ /* 0x000fe20000000000 */
[----:B------:R-:W-:Y:S01]  /*0ea0*/  USHF.L.U32 UR27, UR16, 0x7, URZ ;  /* 0x00000007101b7899 */ /* 0x000fe2000800063f */
[----:B------:R-:W-:Y:S01]  /*0eb0*/  ULDC UR7, c[0x0][0x2c8] ;  /* 0x0000b20000077ab9 */ /* 0x000fe20000000800 */
[----:B--2---:R-:W-:Y:S02]  /*0ec0*/  @P1 R2UR UR57, R8 ;  /* 0x00000000083912ca */ /* 0x004fe400000e0000 */
[----:B---3--:R-:W-:Y:S02]  /*0ed0*/  @P0 R2UR UR12, R6 ;  /* 0x00000000060c02ca */ /* 0x008fe400000e0000 */
[----:B------:R-:W-:-:S04]  /*0ee0*/  ISETP.NE.U32.AND P0, PT, RZ, UR8, PT ;  /* 0x00000008ff007c0c */ /* 0x000fc8000bf05070 */
[----:B------:R-:W-:Y:S01]  /*0ef0*/  ISETP.NE.AND.EX P0, PT, RZ, UR9, PT, P0 ;  /* 0x00000009ff007c0c */ /* 0x000fe2000bf05300 */
[----:B------:R-:W-:-:S06]  /*0f00*/  @!UP3 USEL UR8, UR5, URZ, UP1 ;  /* 0x0000003f0508b287 */ /* 0x000fcc0008800000 */
        /* <DEDUP_REMOVED lines=11> */
.L_x_913:
        /* <DEDUP_REMOVED lines=22> */
[----:B------:R-:W-:Y:S01]  /*1120*/  UIADD3 UR22, UR21, UR22, URZ ;  /* 0x0000001615167290 */ /* 0x000fe2000fffe03f */
[----:B------:R-:W-:Y:S01]  /*1130*/  ULDC.U8 UR37, c[0x0][0x3d8] ;  /* 0x0000f60000257ab9 */ /* 0x000fe20000000000 */
        /* <DEDUP_REMOVED lines=8> */
[----:B------:R-:W-:Y:S02]  /*11c0*/  UIMAD.WIDE.U32 UR18, UR6, UR40, URZ ;  /* 0x00000028061272a5 */ /* 0x000fe4000f8e003f */
        /* <DEDUP_REMOVED lines=28> */
[----:B------:R-:W-:Y:S01]  /*1390*/  USEL UR31, UR17, URZ, UP0 ;  /* 0x0000003f111f7287 */ /* 0x000fe20008000000 */
[----:B------:R-:W-:Y:S01]  /*13a0*/  IMAD R0, R0, R6, RZ ;  /* 0x0000000600007224 */ /* 0x000fe200078e02ff */
[----:B------:R-:W-:-:S02]  /*13b0*/  UIMAD UR17, UR6, UR41, URZ ;  /* 0x00000029061172a4 */ /* 0x000fc4000f8e023f */
[----:B------:R-:W-:Y:S01]  /*13c0*/  UIADD3 UR15, UR15, UR7, URZ ;  /* 0x000000070f0f7290 */ /* 0x000fe2000fffe03f */
[----:B------:R-:W-:Y:S01]  /*13d0*/  IMAD.HI.U32 R0, R5, R0, R4 ;  /* 0x0000000005007227 */ /* 0x000fe200078e0004 */
[----:B------:R-:W-:Y:S02]  /*13e0*/  USHF.R.S32.HI UR12, URZ, 0x6, UR29 ;  /* 0x000000063f0c7899 */ /* 0x000fe4000801141d */
[----:B------:R-:W-:Y:S01]  /*13f0*/  USHF.R.S32.HI UR7, URZ, 0x6, UR21 ;  /* 0x000000063f077899 */ /* 0x000fe20008011415 */
[----:B------:R-:W-:Y:S02]  /*1400*/  ULDC UR56, c[0x0][0x2dc] ;  /* 0x0000b70000387ab9 */ /* 0x000fe40000000800 */
[----:B------:R-:W-:Y:S01]  /*1410*/  IMAD.HI.U32 R0, R0, R2, RZ ;  /* 0x0000000200007227 */ /* 0x000fe200078e00ff */
[----:B------:R-:W-:Y:S01]  /*1420*/  ULDC UR55, c[0x0][0x270] ;  /* 0x00009c0000377ab9 */ /* 0x000fe20000000800 */
[----:B------:R-:W-:Y:S01]  /*1430*/  ULDC UR35, c[0x0][0x2c4] ;  /* 0x0000b10000237ab9 */ /* 0x000fe20000000800 */
[----:B------:R-:W-:Y:S01]  /*1440*/  @UP1 UMOV UR32, UR8 ;  /* 0x0000000800201c82 */ /* 0x000fe20008000000 */
[----:B------:R-:W-:Y:S01]  /*1450*/  @UP2 UIADD3 UR22, UR19, UR17, URZ ;  /* 0x0000001113162290 */ /* 0x000fe2000fffe03f */
[----:B------:R-:W-:Y:S01]  /*1460*/  IADD3 R4, -R0, RZ, RZ ;  /* 0x000000ff00047210 */ /* 0x000fe20007ffe1ff */
[----:B------:R-:W-:-:S02]  /*1470*/  UIMAD.WIDE UR8, UR56, UR55, URZ ;  /* 0x00000037380872a5 */ /* 0x000fc4000f8e023f */
[----:B------:R-:W-:Y:S02]  /*1480*/  USEL UR23, UR23, URZ, UP0 ;  /* 0x0000003f17177287 */ /* 0x000fe40008000000 */
[C---:B------:R-:W-:Y:S01]  /*1490*/  IMAD R2, R6.reuse, R4, R2 ;  /* 0x0000000406027224 */ /* 0x040fe200078e0202 */
[----:B------:R-:W-:Y:S02]  /*14a0*/  @UP3 UIMAD UR17, UR60, UR35, URZ ;  /* 0x000000233c1132a4 */ /* 0x000fe4000f8e023f */
[----:B------:R-:W-:Y:S02]  /*14b0*/  UISETP.LT.AND UP0, UPT, UR12, UR7, UPT ;  /* 0x000000070c00728c */ /* 0x000fe4000bf01270 */
[----:B------:R-:W-:Y:S01]  /*14c0*/  ISETP.GT.U32.AND P1, PT, R6, R2, PT ;  /* 0x000000020600720c */ /* 0x000fe20003f24070 */
[----:B------:R-:W-:Y:S02]  /*14d0*/  USEL UR51, UR20, UR18, !UP2 ;  /* 0x0000001214337287 */ /* 0x000fe4000d000000 */
[----:B------:R-:W-:-:S02]  /*14e0*/  UIMAD UR20, UR9, UR14, URZ ;  /* 0x0000000e091472a4 */ /* 0x000fc4000f8e023f */
        /* <DEDUP_REMOVED lines=10> */
[----:B------:R-:W-:Y:S01]  /*1590*/  UIMAD.WIDE.U32 UR14, UR8, UR6, URZ ;  /* 0x00000006080e72a5 */ /* 0x000fe2000f8e003f */
[----:B------:R-:W-:Y:S01]  /*15a0*/  ISETP.GE.U32.AND P0, PT, R2, R6, PT ;  /* 0x000000060200720c */ /* 0x000fe20003f06070 */
[----:B------:R-:W-:Y:S01]  /*15b0*/  UIADD3 UR46, UR19, UR20, URZ ;  /* 0x00000014132e7290 */ /* 0x000fe2000fffe03f */
[----:B------:R-:W-:Y:S01]  /*15c0*/  LOP3.LUT R2, R7, UR61, RZ, 0x3c, !PT ;  /* 0x0000003d07027c12 */ /* 0x000fe2000f8e3cff */
[----:B------:R-:W-:-:S02]  /*15d0*/  USHF.R.S32.HI UR20, URZ, 0x1f, UR17 ;  /* 0x0000001f3f147899 */ /* 0x000fc40008011411 */
[----:B------:R-:W-:Y:S01]  /*15e0*/  UIADD3 UR7, UP0, UR17, UR31, URZ ;  /* 0x0000001f11077290 */ /* 0x000fe2000ff1e03f */
[----:B------:R-:W-:Y:S01]  /*15f0*/  ISETP.GE.AND P2, PT, R2, RZ, PT ;  /* 0x000000ff0200720c */ /* 0x000fe20003f46270 */
[----:B------:R-:W-:Y:S02]  /*1600*/  @!UP3 UIMAD UR21, UR60, UR55, UR61 ;  /* 0x000000373c15b2a4 */ /* 0x000fe4000f8e023d */
[----:B------:R-:W-:Y:S02]  /*1610*/  USEL UR52, UR18, UR14, !UP2 ;  /* 0x0000000e12347287 */ /* 0x000fe4000d000000 */
[----:B------:R-:W-:Y:S02]  /*1620*/  UIMAD UR12, UR9, UR6, URZ ;  /* 0x00000006090c72a4 */ /* 0x000fe4000f8e023f */
[----:B------:R-:W-:Y:S01]  /*1630*/  UIADD3.X UR14, UR20, UR23, URZ, UP0, !UPT ;  /* 0x00000017140e7290 */ /* 0x000fe200087fe43f */
[----:B------:R-:W-:Y:S01]  /*1640*/  @P0 IADD3 R0, R0, 0x1, RZ ;  /* 0x0000000100000810 */ /* 0x000fe20007ffe0ff */
[----:B------:R-:W-:Y:S01]  /*1650*/  UIMAD UR9, UR9, UR7, URZ ;  /* 0x00000007090972a4 */ /* 0x000fe2000f8e023f */
[----:B------:R-:W-:Y:S01]  /*1660*/  PLOP3.LUT P0, PT, PT, PT, UP3, 0x80, 0x0 ;  /* 0x000000000000781c */ /* 0x000fe20003f0f038 */
[----:B------:R-:W-:-:S02]  /*1670*/  @UP1 UIADD3 UR28, UR57, UR58, URZ ;  /* 0x0000003a391c1290 */ /* 0x000fc4000fffe03f */
[----:B------:R-:W-:Y:S01]  /*1680*/  @!UP3 UIMAD UR37, UR21, UR35, URZ ;  /* 0x000000231525b2a4 */ /* 0x000fe2000f8e023f */
[----:B------:R-:W-:Y:S01]  /*1690*/  IMAD.MOV.U32 R13, RZ, RZ, R0 ;  /* 0x000000ffff0d7224 */ /* 0x000fe200078e0000 */
[----:B------:R-:W-:Y:S01]  /*16a0*/  @UP1 ULDC.64 UR18, c[0x0][0x250] ;  /* 0x0000940000121ab9 */ /* 0x000fe20000000a00 */
[----:B------:R-:W-:Y:S02]  /*16b0*/  UIMAD.WIDE.U32 UR34, UR8, UR7, URZ ;  /* 0x00000007082272a5 */ /* 0x000fe4000f8e003f */
[----:B------:R-:W-:Y:S01]  /*16c0*/  UIMAD UR7, UR8, UR14, UR9 ;  /* 0x0000000e080772a4 */ /* 0x000fe2000f8e0209 */
[----:B------:R-:W-:Y:S01]  /*16d0*/  @!P2 IADD3 R13, -R13, RZ, RZ ;  /* 0x000000ff0d0da210 */ /* 0x000fe20007ffe1ff */
[----:B------:R-:W-:Y:S01]  /*16e0*/  @UP1 UIMAD.WIDE.U32 UR8, UR28, UR18, URZ ;  /* 0x000000121c0812a5 */ /* 0x000fe2000f8e003f */
[----:B------:R-:W-:Y:S01]  /*16f0*/  @!P3 LOP3.LUT R13, RZ, R7, RZ, 0x33, !PT ;  /* 0x00000007ff0db212 */ /* 0x000fe200078e33ff */
[----:B------:R-:W-:Y:S02]  /*1700*/  @UP2 UIADD3 UR46, UR15, UR12, URZ ;  /* 0x0000000c0f2e2290 */ /* 0x000fe4000fffe03f */
[----:B------:R-:W-:-:S02]  /*1710*/  UIMAD UR47, UR61, UR56, URZ ;  /* 0x000000383d2f72a4 */ /* 0x000fc4000f8e023f */
[----:B------:R-:W-:Y:S02]  /*1720*/  @UP1 UIMAD UR12, UR28, UR19, URZ ;  /* 0x000000131c0c12a4 */ /* 0x000fe4000f8e023f */
[----:B------:R-:W-:Y:S02]  /*1730*/  USEL UR50, UR30, URZ, UP4 ;  /* 0x0000003f1e327287 */ /* 0x000fe4000a000000 */
[----:B------:R-:W-:Y:S02]  /*1740*/  USHF.R.S32.HI UR36, URZ, 0x1f, UR27 ;  /* 0x0000001f3f247899 */ /* 0x000fe4000801141b */
[----:B------:R-:W-:Y:S02]  /*1750*/  @!UP2 UIADD3 UR48, UR43, UR26, URZ ;  /* 0x0000001a2b30a290 */ /* 0x000fe4000fffe03f */
[----:B------:R-:W-:Y:S02]  /*1760*/  USHF.R.S32.HI UR28, URZ, 0x1f, UR47 ;  /* 0x0000001f3f1c7899 */ /* 0x000fe4000801142f */
[----:B------:R-:W-:-:S02]  /*1770*/  @UP1 UIADD3 UR31, UR9, UR12, URZ ;  /* 0x0000000c091f1290 */ /* 0x000fc4000fffe03f */
        /* <DEDUP_REMOVED lines=16> */
.L_x_915:
        /* <DEDUP_REMOVED lines=13> */
.L_x_916:
        /* <DEDUP_REMOVED lines=11> */
.L_x_917:
[----:B------:R-:W-:-:S04]  /*1a00*/  UIMAD UR6, UR60, UR55, UR61 ;  /* 0x000000373c0672a4 */ /* 0x000fc8000f8e023d */
[----:B------:R-:W-:-:S12]  /*1a10*/  UIMAD UR6, UR6, UR54, URZ ;  /* 0x00000036060672a4 */ /* 0x000fd8000f8e023f */
.L_x_918:
[----:B------:R-:W-:Y:S01]  /*1a20*/  SHF.R.S32.HI R22, RZ, 0x1f, R245 ;  /* 0x0000001fff167819 */ /* 0x000fe200000114f5 */
[----:B------:R-:W1:Y:S01]  /*1a30*/  S2R R16, SR_TID.X ;  /* 0x0000000000107919 */ /* 0x000e620000002100 */
[----:B------:R-:W-:Y:S01]  /*1a40*/  IADD3 R0, P0, R245, UR17, RZ ;  /* 0x00000011f5007c10 */ /* 0x000fe2000ff1e0ff */
[----:B------:R-:W-:Y:S01]  /*1a50*/  USHF.R.S32.HI UR29, URZ, 0x1f, UR61 ;  /* 0x0000001f3f1d7899 */ /* 0x000fe2000801143d */
[--C-:B------:R-:W-:Y:S01]  /*1a60*/  SHF.R.S32.HI R229, RZ, 0x1f, R228.reuse ;  /* 0x0000001fffe57819 */ /* 0x100fe200000114e4 */
[----:B------:R-:W-:Y:S01]  /*1a70*/  ULDC.64 UR14, c[0x0][0x428] ;  /* 0x00010a00000e7ab9 */ /* 0x000fe20000000a00 */
[----:B------:R-:W-:Y:S01]  /*1a80*/  IADD3.X R2, R22, UR20, RZ, P0, !PT ;  /* 0x0000001416027c10 */ /* 0x000fe200087fe4ff */
[----:B------:R-:W-:Y:S01]  /*1a90*/  UIMAD UR7, UR56, UR55, URZ ;  /* 0x00000037380772a4 */ /* 0x000fe2000f8e023f */
[----:B------:R-:W-:Y:S01]  /*1aa0*/  BSSY B1, `(.L_x_914) ;  /* 0x00008a7000017945 */ /* 0x000fe20003800000 */
[----:B------:R-:W-:Y:S01]  /*1ab0*/  IMAD.WIDE.U32 R4, R0, UR40, R228 ;  /* 0x0000002800047c25 */ /* 0x000fe2000f8e00e4 */
[----:B------:R-:W-:-:S02]  /*1ac0*/  UIMAD UR12, UR29, UR14, URZ ;  /* 0x0000000e1d0c72a4 */ /* 0x000fc4000f8e023f */
[----:B------:R-:W-:Y:S01]  /*1ad0*/  UIADD3 UR21, -UR5, UR13, UR27 ;  /* 0x0000000d05157290 */ /* 0x000fe2000fffe11b */
[----:B------:R-:W-:Y:S01]  /*1ae0*/  IMAD R2, R2, UR40, RZ ;  /* 0x0000002802027c24 */ /* 0x000fe2000f8e02ff */
[----:B------:R-:W-:Y:S01]  /*1af0*/  IADD3 R6, P0, R4, UR51, RZ ;  /* 0x0000003304067c10 */ /* 0x000fe2000ff1e0ff */
[----:B------:R-:W-:Y:S01]  /*1b00*/  ULDC UR56, c[0x0][0x398] ;  /* 0x0000e60000387ab9 */ /* 0x000fe20000000800 */
[----:B------:R-:W-:Y:S01]  /*1b10*/  USHF.L.U32 UR26, UR7, 0x6, URZ ;  /* 0x00000006071a7899 */ /* 0x000fe2000800063f */
[----:B------:R-:W-:Y:S01]  /*1b20*/  IMAD R0, R0, UR41, R2 ;  /* 0x0000002900007c24 */ /* 0x000fe2000f8e0202 */
[----:B------:R-:W-:Y:S01]  /*1b30*/  UIADD3 UR39, UR17, UR6, URZ ;  /* 0x0000000611277290 */ /* 0x000fe2000fffe03f */
[C---:B------:R-:W-:Y:S01]  /*1b40*/  VIADD R14, R228.reuse, 0x20 ;  /* 0x00000020e40e7836 */ /* 0x040fe20000000000 */
[----:B------:R-:W-:Y:S01]  /*1b50*/  UIADD3 UR37, UR17, UR37, URZ ;  /* 0x0000002511257290 */ /* 0x000fe2000fffe03f */
[C---:B------:R-:W-:Y:S01]  /*1b60*/  VIADD R15, R228.reuse, 0x40 ;  /* 0x00000040e40f7836 */ /* 0x040fe20000000000 */
[----:B------:R-:W-:Y:S01]  /*1b70*/  IADD3.X R7, R5, UR22, R0, P0, !PT ;  /* 0x0000001605077c10 */ /* 0x000fe200087fe400 */
[----:B------:R-:W-:Y:S01]  /*1b80*/  UIMAD UR22, UR61, UR15, UR12 ;  /* 0x0000000f3d1672a4 */ /* 0x000fe2000f8e020c */
[----:B------:R-:W-:Y:S01]  /*1b90*/  IADD3 R4, P0, R228, UR8, RZ ;  /* 0x00000008e4047c10 */ /* 0x000fe2000ff1e0ff */
[----:B------:R-:W-:Y:S01]  /*1ba0*/  ULDC.64 UR8, c[0x0][0x420] ;  /* 0x0001080000087ab9 */ /* 0x000fe20000000a00 */
[----:B------:R-:W-:Y:S01]  /*1bb0*/  UIADD3 UR12, UR21, -UR56, URZ ;  /* 0x80000038150c7290 */ /* 0x000fe2000fffe03f */
[----:B------:R-:W-:Y:S01]  /*1bc0*/  IMAD.U32 R0, RZ, RZ, UR8 ;  /* 0x00000008ff007e24 */ /* 0x000fe2000f8e00ff */
[----:B------:R-:W-:Y:S01]  /*1bd0*/  UIMAD UR20, UR20, UR8, URZ ;  /* 0x00000008141472a4 */ /* 0x000fe2000f8e023f */
[----:B------:R-:W-:Y:S01]  /*1be0*/  IADD3.X R5, R229, UR48, RZ, P0, !PT ;  /* 0x00000030e5057c10 */ /* 0x000fe200087fe4ff */
[----:B------:R-:W-:-:S02]  /*1bf0*/  UIADD3 UR21, UP2, UP0, UR34, UR26, UR47 ;  /* 0x0000001a22157290 */ /* 0x000fc4000f85e02f */
[----:B------:R-:W-:Y:S01]  /*1c00*/  UIMAD UR20, UR17, UR9, UR20 ;  /* 0x00000009111472a4 */ /* 0x000fe2000f8e0214 */
[----:B-1----:R-:W-:Y:S01]  /*1c10*/  SHF.R.S32.HI R2, RZ, 0x1f, R16 ;  /* 0x0000001fff027819 */ /* 0x002fe20000011410 */
[----:B------:R-:W-:Y:S01]  /*1c20*/  IMAD.WIDE.U32 R4, R0, UR17, R4 ;  /* 0x0000001100047c25 */ /* 0x000fe2000f8e0004 */
[----:B------:R-:W-:Y:S01]  /*1c30*/  USHF.R.S32.HI UR47, URZ, 0x1f, UR12 ;  /* 0x0000001f3f2f7899 */ /* 0x000fe2000801140c */
[----:B------:R-:W-:Y:S02]  /*1c40*/  ULDC.64 UR40, c[0x0][0x478] ;  /* 0x00011e0000287ab9 */ /* 0x000fe40000000a00 */
[----:B------:R-:W-:Y:S01]  /*1c50*/  IMAD.U32 R0, RZ, RZ, UR14 ;  /* 0x0000000eff007e24 */ /* 0x000fe2000f8e00ff */
[----:B------:R-:W-:Y:S01]  /*1c60*/  ULEA.HI UR47, UR47, UR12, URZ, 0x6 ;  /* 0x0000000c2f2f7291 */ /* 0x000fe2000f8f303f */
[----:B------:R-:W-:Y:S01]  /*1c70*/  VIADD R5, R5, UR20 ;  /* 0x0000001405057c36 */ /* 0x000fe20008000000 */
[----:B------:R-:W-:Y:S02]  /*1c80*/  USHF.R.S32.HI UR20, URZ, 0x1f, UR26 ;  /* 0x0000001f3f147899 */ /* 0x000fe4000801141a */
[----:B------:R-:W-:Y:S01]  /*1c90*/  USHF.R.S32.HI UR47, URZ, 0x6, UR47 ;  /* 0x000000063f2f7899 */ /* 0x000fe2000801142f */
[----:B------:R-:W-:Y:S01]  /*1ca0*/  IMAD.WIDE.U32 R4, R0, UR61, R4 ;  /* 0x0000003d00047c25 */ /* 0x000fe2000f8e0004 */
[----:B------:R-:W-:Y:S01]  /*1cb0*/  LEA.HI R0, R2, R16, RZ, 0x5 ;  /* 0x0000001002007211 */ /* 0x000fe200078f28ff */
[----:B------:R-:W-:Y:S01]  /*1cc0*/  ULDC.64 UR14, c[0x0][0x258] ;  /* 0x00009600000e7ab9 */ /* 0x000fe20000000a00 */
[----:B------:R-:W-:Y:S01]  /*1cd0*/  UIADD3.X UR20, UR23, UR20, UR28, UP2, UP0 ;  /* 0x0000001417147290 */ /* 0x000fe200097e041c */
[----:B------:R-:W-:Y:S01]  /*1ce0*/  IMAD.U32 R2, RZ, RZ, UR14 ;  /* 0x0000000eff027e24 */ /* 0x000fe2000f8e00ff */
[----:B------:R-:W-:Y:S01]  /*1cf0*/  LOP3.LUT R8, R0, 0xffffffe0, RZ, 0xc0, !PT ;  /* 0xffffffe000087812 */ /* 0x000fe200078ec0ff */
[----:B------:R-:W-:Y:S01]  /*1d00*/  UISETP.LT.AND UP0, UPT, URZ, UR47, UPT ;  /* 0x0000002f3f00728c */ /* 0x000fe2000bf01270 */
[----:B------:R-:W-:Y:S01]  /*1d10*/  VIADD R5, R5, UR22 ;  /* 0x0000001605057c36 */ /* 0x000fe20008000000 */
[----:B------:R-:W-:Y:S01]  /*1d20*/  UIADD3 UR12, UP3, UP2, UR50, UR21, UR52 ;  /* 0x00000015320c7290 */ /* 0x000fe2000fa7e034 */
[----:B------:R-:W-:Y:S01]  /*1d30*/  IMAD.WIDE.U32 R6, R2, UR61, R6 ;  /* 0x0000003d02067c25 */ /* 0x000fe2000f8e0006 */
[----:B------:R-:W-:-:S02]  /*1d40*/  USEL UR47, URZ, UR47, !UP0 ;  /* 0x0000002f3f2f7287 */ /* 0x000fc4000c000000 */
[----:B------:R-:W-:Y:S01]  /*1d50*/  UIMAD UR17, UR29, UR14, URZ ;  /* 0x0000000e1d1172a4 */ /* 0x000fe2000f8e023f */
[----:B------:R-:W-:Y:S01]  /*1d60*/  IMAD.IADD R16, R16, 0x1, -R8 ;  /* 0x0000000110107824 */ /* 0x000fe200078e0a08 */
[----:B------:R-:W-:Y:S01]  /*1d70*/  SHF.R.S32.HI R8, RZ, 0x5, R0 ;  /* 0x00000005ff087819 */ /* 0x000fe20000011400 */
[----:B------:R-:W-:Y:S01]  /*1d80*/  IMAD R0, R22, UR8, RZ ;  /* 0x0000000816007c24 */ /* 0x000fe2000f8e02ff */
[----:B------:R-:W-:Y:S01]  /*1d90*/  UIADD3.X UR14, UR49, UR20, UR46, UP3, UP2 ;  /* 0x00000014310e7290 */ /* 0x000fe20009fe442e */
[C---:B------:R-:W-:Y:S01]  /*1da0*/  IMAD.WIDE.U32 R4, R245.reuse, UR8, R4 ;  /* 0x00000008f5047c25 */ /* 0x040fe2000f8e0004 */
[----:B------:R-:W-:Y:S02]  /*1db0*/  UISETP.GT.AND UP0, UPT, UR38, UR47, UPT ;  /* 0x0000002f2600728c */ /* 0x000fe4000bf04270 */
[----:B------:R-:W-:Y:S01]  /*1dc0*/  UIMAD UR15, UR61, UR15, UR17 ;  /* 0x0000000f3d0f72a4 */ /* 0x000fe2000f8e0211 */
[----:B------:R-:W-:Y:S01]  /*1dd0*/  IMAD R2, R8, UR7, R16 ;  /* 0x0000000708027c24 */ /* 0x000fe2000f8e0210 */
[----:B------:R-:W-:Y:S01]  /*1de0*/  ULDC.64 UR34, c[0x0][0x210] ;  /* 0x0000840000227ab9 */ /* 0x000fe20000000a00 */
[----:B------:R-:W-:Y:S01]  /*1df0*/  IMAD R9, R245, UR9, R0 ;  /* 0x00000009f5097c24 */ /* 0x000fe2000f8e0200 */
[----:B------:R-:W-:Y:S01]  /*1e00*/  UIMAD.WIDE UR8, UR39, 0x4, UR40 ;  /* 0x00000004270878a5 */ /* 0x000fe2000f8e0228 */
[----:B------:R-:W-:Y:S01]  /*1e10*/  LEA R233, P4, R6, UR34, 0x1 ;  /* 0x0000002206e97c11 */ /* 0x000fe2000f8808ff */
[----:B------:R-:W-:Y:S01]  /*1e20*/  ULDC.64 UR28, c[0x0][0x3e0] ;  /* 0x0000f800001c7ab9 */ /* 0x000fe20000000a00 */
[----:B------:R-:W-:Y:S01]  /*1e30*/  IADD3 R0, P0, R2, UR12, RZ ;  /* 0x0000000c02007c10 */ /* 0x000fe2000ff1e0ff */
[----:B------:R-:W-:Y:S01]  /*1e40*/  ULDC.64 UR22, c[0x0][0x400] ;  /* 0x0001000000167ab9 */ /* 0x000fe20000000a00 */
[----:B------:R-:W-:Y:S01]  /*1e50*/  VIADD R7, R7, UR15 ;  /* 0x0000000f07077c36 */ /* 0x000fe20008000000 */
[----:B------:R-:W-:Y:S01]  /*1e60*/  LEA R232, P3, R4, UR28, 0x1 ;  /* 0x0000001c04e87c11 */ /* 0x000fe2000f8608ff */
[----:B------:R-:W-:Y:S01]  /*1e70*/  ULDC.64 UR42, c[0x0][0x2b0] ;  /* 0x0000ac00002a7ab9 */ /* 0x000fe20000000a00 */
[----:B------:R-:W-:Y:S01]  /*1e80*/  LEA.HI.X.SX32 R8, R2, UR14, 0x1, P0 ;  /* 0x0000000e02087c11 */ /* 0x000fe200080f0eff */
[----:B------:R-:W-:Y:S01]  /*1e90*/  IMAD.IADD R2, R5, 0x1, R9 ;  /* 0x0000000105027824 */ /* 0x000fe200078e0209 */
[----:B------:R-:W-:Y:S01]  /*1ea0*/  PLOP3.LUT P0, PT, PT, PT, UP0, 0x80, 0x0 ;  /* 0x000000000000781c */ /* 0x000fe20003f0f008 */
[----:B------:R-:W-:Y:S01]  /*1eb0*/  UIADD3 UR6, UR38, -0x1, URZ ;  /* 0xffffffff26067890 */ /* 0x000fe2000fffe03f */
[----:B------:R-:W-:Y:S01]  /*1ec0*/  LEA R165, P2, R0, UR22, 0x2 ;  /* 0x0000001600a57c11 */ /* 0x000fe2000f8410ff */
[----:B------:R-:W-:Y:S01]  /*1ed0*/  UIMAD.WIDE UR14, UR37, 0x4, UR42 ;  /* 0x00000004250e78a5 */ /* 0x000fe2000f8e022a */
[----:B------:R-:W-:Y:S01]  /*1ee0*/  LEA.HI.X R231, R6, UR35, R7, 0x1, P4 ;  /* 0x0000002306e77c11 */ /* 0x000fe2000a0f0c07 */
[----:B------:R-:W-:Y:S01]  /*1ef0*/  UMOV UR21, UR8 ;  /* 0x0000000800157c82 */ /* 0x000fe20008000000 */
[----:B------:R-:W-:Y:S01]  /*1f00*/  LEA.HI.X R164, R0, UR23, R8, 0x2, P2 ;  /* 0x0000001700a47c11 */ /* 0x000fe200090f1408 */
[----:B------:R-:W-:Y:S01]  /*1f10*/  UMOV UR20, UR9 ;  /* 0x0000000900147c82 */ /* 0x000fe20008000000 */
        /* <DEDUP_REMOVED lines=21> */
.L_x_920:
        /* <DEDUP_REMOVED lines=17> */
.L_x_921:
        /* <DEDUP_REMOVED lines=12> */
[----:B------:R-:W-:-:S02]  /*2240*/  IADD3 R6, P0, R4, UR18, RZ ;  /* 0x0000001204067c10 */ /* 0x000fc4000ff1e0ff */
[----:B------:R-:W-:Y:S01]  /*2250*/  ISETP.GE.AND P3, PT, R2, UR5, PT ;  /* 0x0000000502007c0c */ /* 0x000fe2000bf66270 */
[----:B------:R-:W-:Y:S01]  /*2260*/  UIMAD UR15, UR61, UR15, UR13 ;  /* 0x0000000f3d0f72a4 */ /* 0x000fe2000f8e020d */
[----:B------:R-:W-:Y:S02]  /*2270*/  IADD3.X R7, R5, UR19, R0, P0, !PT ;  /* 0x0000001305077c10 */ /* 0x000fe400087fe400 */
[----:B------:R-:W-:-:S05]  /*2280*/  MOV R0, UR14 ;  /* 0x0000000e00007c02 */ /* 0x000fca0008000f00 */
[----:B------:R-:W-:-:S04]  /*2290*/  IMAD.WIDE.U32 R6, R0, UR61, R6 ;  /* 0x0000003d00067c25 */ /* 0x000fc8000f8e0006 */
[----:B------:R-:W-:Y:S01]  /*22a0*/  VIADD R2, R7, UR15 ;  /* 0x0000000f07027c36 */ /* 0x000fe20008000000 */
        /* <DEDUP_REMOVED lines=17> */
.L_x_923:
[----:B------:R-:W-:Y:S05]  /*23c0*/  BSYNC B0 ;  /* 0x0000000000007941 */ /* 0x000fea0003800000 */
.L_x_922:
        /* <DEDUP_REMOVED lines=19> */
.L_x_925:
[----:B------:R-:W-:Y:S05]  /*2500*/  BSYNC B0 ;  /* 0x0000000000007941 */ /* 0x000fea0003800000 */
.L_x_924:
        /* <DEDUP_REMOVED lines=32> */
.L_x_927:
[----:B------:R-:W-:Y:S05]  /*2710*/  BSYNC B0 ;  /* 0x0000000000007941 */ /* 0x000fea0003800000 */
.L_x_926:
        /* <DEDUP_REMOVED lines=20> */
.L_x_919:
[----:B------:R-:W-:Y:S01]  /*2860*/  PLOP3.LUT P0, PT, PT, PT, UP4, 0x80, 0x0 ;  /* 0x000000000000781c */ /* 0x000fe20003f0f048 */
[----:B------:R-:W-:Y:S01]  /*2870*/  UIMAD UR8, UR6, -0x40, UR13 ;  /* 0xffffffc0060878a4 */ /* 0x000fe2000f8e020d */
[C---:B------:R-:W-:Y:S01]  /*2880*/  LEA R0, R246.reuse, UR4, 0x1 ;  /* 0x00000004f6007c11 */ /* 0x040fe2000f8e08ff */
[----:B------:R-:W-:Y:S01]  /*2890*/  ULEA.HI UR9, UR6, UR6, URZ, 0x1 ;  /* 0x0000000606097291 */ /* 0x000fe2000f8f083f */
[----:B------:R-:W-:Y:S01]  /*28a0*/  VIADD R2, R246, 0x1800 ;  /* 0x00001800f6027836 */ /* 0x000fe20000000000 */
[----:B------:R-:W-:Y:S08]  /*28b0*/  BSSY B0, `(.L_x_929) ;  /* 0x000002a000007945 */ /* 0x000ff00003800000 */
[----:B------:R-:W-:Y:S01]  /*28c0*/  @P0 BAR.SYNC.DEFER_BLOCKING 0x0 ;  /* 0x0000000000000b1d */ /* 0x000fe20000010000 */
[----:B------:R-:W-:Y:S01]  /*28d0*/  ISETP.GE.AND P1, PT, R245, UR8, PT ;  /* 0x00000008f5007c0c */ /* 0x000fe2000bf26270 */
[----:B------:R-:W-:-:S04]  /*28e0*/  ULOP3.LUT UR9, UR9, 0xfffffffe, URZ, 0xc0, !UPT ;  /* 0xfffffffe09097892 */ /* 0x000fc8000f8ec03f */
[----:B------:R-:W-:-:S04]  /*28f0*/  UIADD3 UR9, UR6, -UR9, URZ ;  /* 0x8000000906097290 */ /* 0x000fc8000fffe03f */
[----:B------:R-:W-:-:S06]  /*2900*/  UISETP.NE.AND UP0, UPT, UR9, 0x1, UPT ;  /* 0x000000010900788c */ /* 0x000fcc000bf05270 */
        /* <DEDUP_REMOVED lines=36> */
.L_x_930:
[----:B------:R-:W-:Y:S05]  /*2b50*/  BSYNC B0 ;  /* 0x0000000000007941 */ /* 0x000fea0003800000 */
.L_x_929:
        /* <DEDUP_REMOVED lines=16> */
.L_x_932:
        /* <DEDUP_REMOVED lines=35> */
.L_x_933:
[----:B------:R-:W-:Y:S05]  /*2e90*/  BSYNC B0 ;  /* 0x0000000000007941 */ /* 0x000fea0003800000 */
.L_x_931:
[----:B------:R-:W-:Y:S01]  /*2ea0*/  UIMAD UR9, UR36, UR24, URZ ;  /* 0x00000018240972a4 */ /* 0x000fe2000f8e023f */
[----:B--23--:R-:W-:Y:S01]  /*2eb0*/  IMAD.U32 R4, RZ, RZ, UR24 ;  /* 0x00000018ff047e24 */ /* 0x00cfe2000f8e00ff */
[----:B------:R-:W-:Y:S01]  /*2ec0*/  ULDC.64 UR22, c[0x0][0x260] ;  /* 0x0000980000167ab9 */ /* 0x000fe20000000a00 */
[C---:B------:R-:W-:Y:S01]  /*2ed0*/  VIADD R8, R237.reuse, 0x8 ;  /* 0x00000008ed087836 */ /* 0x040fe20000000000 */
[----:B------:R-:W-:Y:S01]  /*2ee0*/  UIMAD UR12, UR27, UR25, UR9 ;  /* 0x000000191b0c72a4 */ /* 0x000fe2000f8e0209 */
[----:B------:R-:W-:Y:S01]  /*2ef0*/  IMAD.WIDE.U32 R4, R4, UR27, R228 ;  /* 0x0000001b04047c25 */ /* 0x000fe2000f8e00e4 */
[----:B------:R-:W-:Y:S01]  /*2f00*/  UIMAD UR9, UR16, -0x80, UR5 ;  /* 0xffffff80100978a4 */ /* 0x000fe2000f8e0205 */
[----:B------:R-:W-:Y:S01]  /*2f10*/  BSSY B0, `(.L_x_934) ;  /* 0x000003d000007945 */ /* 0x000fe20003800000 */
[----:B------:R-:W-:Y:S01]  /*2f20*/  ISETP.GE.AND P2, PT, R8, UR8, PT ;  /* 0x0000000808007c0c */ /* 0x000fe2000bf46270 */
[----:B------:R-:W-:Y:S01]  /*2f30*/  VIADD R18, R237, 0x28 ;  /* 0x00000028ed127836 */ /* 0x000fe20000000000 */
[----:B------:R-:W-:Y:S01]  /*2f40*/  IADD3 R6, P1, R4, UR32, RZ ;  /* 0x0000002004067c10 */ /* 0x000fe2000ff3e0ff */
[----:B------:R-:W-:Y:S01]  /*2f50*/  IMAD.U32 R2, RZ, RZ, UR12 ;  /* 0x0000000cff027e24 */ /* 0x000fe2000f8e00ff */
[----:B------:R-:W-:Y:S01]  /*2f60*/  ISETP.GE.AND P5, PT, R245, UR9, PT ;  /* 0x00000009f5007c0c */ /* 0x000fe2000bfa6270 */
[----:B------:R-:W-:Y:S01]  /*2f70*/  VIADD R4, R237, 0x20 ;  /* 0x00000020ed047836 */ /* 0x000fe20000000000 */
[----:B------:R-:W-:-:S02]  /*2f80*/  P2R R21, PR, RZ, 0x4 ;  /* 0x00000004ff157803 */ /* 0x000fc40000000000 */
[----:B------:R-:W-:Y:S01]  /*2f90*/  IADD3.X R7, R5, UR33, R2, P1, !PT ;  /* 0x0000002105077c10 */ /* 0x000fe20008ffe402 */
[----:B------:R-:W-:Y:S01]  /*2fa0*/  IMAD R2, R17, UR22, RZ ;  /* 0x0000001611027c24 */ /* 0x000fe2000f8e02ff */
[----:B------:R-:W-:Y:S02]  /*2fb0*/  ISETP.GE.AND P1, PT, R4, UR8, PT ;  /* 0x0000000804007c0c */ /* 0x000fe4000bf26270 */
[----:B------:R-:W-:Y:S01]  /*2fc0*/  ISETP.GE.AND P6, PT, R18, UR8, PT ;  /* 0x0000000812007c0c */ /* 0x000fe2000bfc6270 */
[C---:B------:R-:W-:Y:S01]  /*2fd0*/  IMAD R2, R13.reuse, UR23, R2 ;  /* 0x000000170d027c24 */ /* 0x040fe2000f8e0202 */
[----:B------:R-:W-:Y:S01]  /*2fe0*/  P2R R20, PR, RZ, 0x2 ;  /* 0x00000002ff147803 */ /* 0x000fe20000000000 */
[----:B------:R-:W-:Y:S01]  /*2ff0*/  IMAD.WIDE.U32 R6, R13, UR22, R6 ;  /* 0x000000160d067c25 */ /* 0x000fe2000f8e0006 */
[----:B------:R-:W-:Y:S01]  /*3000*/  ISETP.GE.AND P1, PT, R237, UR8, PT ;  /* 0x00000008ed007c0c */ /* 0x000fe2000bf26270 */
[----:B------:R2:W-:Y:S02]  /*3010*/  @P5 STS [R0+0x9000], RZ ;  /* 0x009000ff00005388 */ /* 0x0005e40000000800 */
[----:B------:R-:W-:Y:S01]  /*3020*/  IMAD.IADD R12, R7, 0x1, R2 ;  /* 0x00000001070c7824 */ /* 0x000fe200078e0202 */
[----:B------:R-:W-:Y:S01]  /*3030*/  P2R R19, PR, RZ, 0x2 ;  /* 0x00000002ff137803 */ /* 0x000fe20000000000 */
[----:B------:R2:W-:Y:S04]  /*3040*/  @P5 STS [R0+0x9004], RZ ;  /* 0x009004ff00005388 */ /* 0x0005e80000000800 */
        /* <DEDUP_REMOVED lines=41> */
.L_x_935:
[----:B------:R-:W-:Y:S05]  /*32e0*/  BSYNC B0 ;  /* 0x0000000000007941 */ /* 0x000fea0003800000 */
.L_x_934:
[----:B------:R-:W-:Y:S01]  /*32f0*/  IADD3 R2, R245, 0x40, RZ ;  /* 0x00000040f5027810 */ /* 0x000fe20007ffe0ff */
        /* <DEDUP_REMOVED lines=43> */
.L_x_937:
[----:B------:R-:W-:Y:S05]  /*35b0*/  BSYNC B0 ;  /* 0x0000000000007941 */ /* 0x000fea0003800000 */
.L_x_936:
[----:B------:R-:W-:Y:S01]  /*35c0*/  UIMAD UR8, UR36, UR18, URZ ;  /* 0x00000012240872a4 */ /* 0x000fe2000f8e023f */
[----:B------:R-:W-:Y:S01]  /*35d0*/  MOV R4, UR18 ;  /* 0x0000001200047c02 */ /* 0x000fe20008000f00 */
[----:B------:R2:W-:Y:S01]  /*35e0*/  @P5 STS [R0+0xf000], RZ ;  /* 0x00f000ff00005388 */ /* 0x0005e20000000800 */
[----:B------:R-:W-:Y:S01]  /*35f0*/  BSSY B0, `(.L_x_938) ;  /* 0x0000035000007945 */ /* 0x000fe20003800000 */
[----:B------:R-:W-:Y:S02]  /*3600*/  UIMAD UR8, UR27, UR19, UR8 ;  /* 0x000000131b0872a4 */ /* 0x000fe4000f8e0208 */
[----:B------:R2:W-:Y:S01]  /*3610*/  @P5 STS [R0+0xf004], RZ ;  /* 0x00f004ff00005388 */ /* 0x0005e20000000800 */
[----:B------:R-:W-:-:S03]  /*3620*/  IMAD.WIDE.U32 R4, R4, UR27, R228 ;  /* 0x0000001b04047c25 */ /* 0x000fc6000f8e00e4 */
[----:B------:R2:W-:Y:S01]  /*3630*/  @P5 STS.64 [R0+0xf008], RZ ;  /* 0x00f008ff00005388 */ /* 0x0005e20000000a00 */
[----:B------:R-:W-:Y:S01]  /*3640*/  MOV R2, UR8 ;  /* 0x0000000800027c02 */ /* 0x000fe20008000f00 */
[----:B------:R-:W-:Y:S01]  /*3650*/  ULDC.64 UR8, c[0x0][0x268] ;  /* 0x00009a0000087ab9 */ /* 0x000fe20000000a00 */
        /* <DEDUP_REMOVED lines=46> */
.L_x_939:
[----:B------:R-:W-:Y:S05]  /*3940*/  BSYNC B0 ;  /* 0x0000000000007941 */ /* 0x000fea0003800000 */
.L_x_938:
        /* <DEDUP_REMOVED lines=11> */
[----:B------:R-:W-:-:S03]  /*3a00*/  ISETP.GE.AND P2, PT, R15, UR8, PT ;  /* 0x000000080f007c0c */ /* 0x000fc6000bf46270 */
[----:B------:R-:W-:Y:S02]  /*3a10*/  IMAD R7, R4, UR18, RZ ;  /* 0x0000001204077c24 */ /* 0x000fe4000f8e02ff */
[----:B------:R-:W-:-:S04]  /*3a20*/  IMAD.MOV.U32 R4, RZ, RZ, R6 ;  /* 0x000000ffff047224 */ /* 0x000fc800078e0006 */
[----:B---3--:R-:W3:Y:S01]  /*3a30*/  @!P4 LDC.64 R10, c[0x0][0x220] ;  /* 0x00008800ff0acb82 */ /* 0x008ee20000000a00 */
[C---:B------:R-:W-:Y:S01]  /*3a40*/  IMAD.WIDE.U32 R4, R2.reuse, UR18, R4 ;  /* 0x0000001202047c25 */ /* 0x040fe2000f8e0004 */
[----:B------:R2:W-:Y:S03]  /*3a50*/  @P4 STS.128 [R0+0x10000], RZ ;  /* 0x010000ff00004388 */ /* 0x0005e60000000c00 */
[----:B------:R-:W-:-:S03]  /*3a60*/  IMAD R2, R2, UR19, R7 ;  /* 0x0000001302027c24 */ /* 0x000fc6000f8e0207 */
[----:B-1----:R-:W1:Y:S01]  /*3a70*/  @!P3 LDC.64 R8, c[0x0][0x220] ;  /* 0x00008800ff08bb82 */ /* 0x002e620000000a00 */
[----:B------:R-:W-:-:S07]  /*3a80*/  IMAD.IADD R2, R5, 0x1, R2 ;  /* 0x0000000105027824 */ /* 0x000fce00078e0202 */
[----:B------:R-:W5:Y:S01]  /*3a90*/  @!P2 LDC.64 R6, c[0x0][0x220] ;  /* 0x00008800ff06ab82 */ /* 0x000f620000000a00 */
[----:B---3--:R-:W-:-:S04]  /*3aa0*/  @!P4 LEA R10, P1, R4, R10, 0x1 ;  /* 0x0000000a040ac211 */ /* 0x008fc800078208ff */
        /* <DEDUP_REMOVED lines=19> */
.L_x_941:
[----:B------:R-:W-:Y:S05]  /*3be0*/  BSYNC B0 ;  /* 0x0000000000007941 */ /* 0x000fea0003800000 */
.L_x_940:
[----:B--23--:R-:W2:Y:S01]  /*3bf0*/  LDC.64 R10, c[0x0][0x3b8] ;  /* 0x0000ee00ff0a7b82 */ /* 0x00cea20000000a00 */
[----:B------:R-:W-:Y:S01]  /*3c00*/  ISETP.NE.AND P3, PT, R19, RZ, PT ;  /* 0x000000ff1300720c */ /* 0x000fe20003f65270 */
[----:B------:R-:W-:Y:S01]  /*3c10*/  IMAD.MOV.U32 R4, RZ, RZ, 0x4 ;  /* 0x00000004ff047424 */ /* 0x000fe200078e00ff */
[----:B------:R-:W-:Y:S01]  /*3c20*/  ISETP.NE.AND P2, PT, R21, RZ, PT ;  /* 0x000000ff1500720c */ /* 0x000fe20003f45270 */
[----:B-1----:R-:W-:Y:S01]  /*3c30*/  IMAD.MOV.U32 R8, RZ, RZ, 0x4 ;  /* 0x00000004ff087424 */ /* 0x002fe200078e00ff */
[----:B------:R-:W-:Y:S01]  /*3c40*/  ISETP.NE.AND P1, PT, R20, RZ, PT ;  /* 0x000000ff1400720c */ /* 0x000fe20003f25270 */
[----:B------:R-:W-:Y:S01]  /*3c50*/  IMAD.WIDE R4, R237, R4, UR14 ;  /* 0x0000000eed047e25 */ /* 0x000fe2000f8e0204 */
[----:B------:R-:W0:Y:S03]  /*3c60*/  LDGDEPBAR ;  /* 0x00000000000079af */ /* 0x000e260000000000 */
[----:B------:R-:W-:-:S02]  /*3c70*/  IMAD.MOV.U32 R239, RZ, RZ, 0x7f800000 ;  /* 0x7f800000ffef7424 */ /* 0x000fc400078e00ff */
[----:B------:R-:W-:Y:S01]  /*3c80*/  IMAD.MOV.U32 R240, RZ, RZ, 0x7f800000 ;  /* 0x7f800000fff07424 */ /* 0x000fe200078e00ff */
[----:B------:R-:W-:Y:S01]  /*3c90*/  UIMAD UR8, UR60, UR55, UR61 ;  /* 0x000000373c0872a4 */ /* 0x000fe2000f8e023d */
[----:B------:R-:W-:Y:S01]  /*3ca0*/  IMAD.MOV.U32 R241, RZ, RZ, 0x7f800000 ;  /* 0x7f800000fff17424 */ /* 0x000fe200078e00ff */
[----:B------:R-:W-:Y:S01]  /*3cb0*/  USHF.L.U32 UR23, UR7, 0x4, URZ ;  /* 0x0000000407177899 */ /* 0x000fe2000800063f */
[----:B------:R-:W-:Y:S01]  /*3cc0*/  IMAD.MOV.U32 R238, RZ, RZ, 0x7f800000 ;  /* 0x7f800000ffee7424 */ /* 0x000fe200078e00ff */
[----:B------:R-:W-:Y:S01]  /*3cd0*/  USHF.L.U32 UR22, UR7, 0x3, URZ ;  /* 0x0000000307167899 */ /* 0x000fe2000800063f */
[----:B------:R-:W-:Y:S01]  /*3ce0*/  SHF.R.S32.HI R0, RZ, 0x1f, R16 ;  /* 0x0000001fff007819 */ /* 0x000fe20000011410 */
[----:B------:R-:W-:Y:S01]  /*3cf0*/  VIADD R2, R186, 0x1800 ;  /* 0x00001800ba027836 */ /* 0x000fe20000000000 */
[----:B------:R1:W5:Y:S01]  /*3d00*/  @!P3 LDG.E R240, desc[UR10][R4.64] ;  /* 0x0000000a04f0b981 */ /* 0x000362000c1e1900 */
[----:B------:R-:W-:Y:S01]  /*3d10*/  IMAD R242, RZ, RZ, -UR26 ;  /* 0x8000001afff27e24 */ /* 0x000fe2000f8e02ff */
[----:B------:R-:W-:Y:S01]  /*3d20*/  CS2R R126, SRZ ;  /* 0x00000000007e7805 */ /* 0x000fe2000001ff00 */
[----:B------:R-:W-:Y:S01]  /*3d30*/  IMAD.MOV.U32 R236, RZ, RZ, R223 ;  /* 0x000000ffffec7224 */ /* 0x000fe200078e00df */
[----:B--2---:R-:W2:Y:S01]  /*3d40*/  LDG.E.64 R6, desc[UR10][R10.64+0x8] ;  /* 0x0000080a0a067981 */ /* 0x004ea2000c1e1b00 */
[----:B------:R-:W-:Y:S01]  /*3d50*/  @!P6 IMAD.WIDE R8, R18, R8, UR14 ;  /* 0x0000000e1208ee25 */ /* 0x000fe2000f8e0208 */
[----:B------:R-:W-:-:S02]  /*3d60*/  USHF.L.U32 UR8, UR8, 0x5, URZ ;  /* 0x0000000508087899 */ /* 0x000fc4000800063f */
[----:B------:R-:W-:Y:S01]  /*3d70*/  UIADD3 UR33, UR23, 0x40, URZ ;  /* 0x0000004017217890 */ /* 0x000fe2000fffe03f */
[----:B------:R1:W5:Y:S01]  /*3d80*/  @!P2 LDG.E R241, desc[UR10][R4.64+0x20] ;  /* 0x0000200a04f1a981 */ /* 0x000362000c1e1900 */
[----:B------:R-:W-:Y:S01]  /*3d90*/  IMAD.MOV.U32 R252, RZ, RZ, 0x4 ;  /* 0x00000004fffc7424 */ /* 0x000fe200078e00ff */
[----:B------:R-:W-:Y:S02]  /*3da0*/  CS2R R124, SRZ ;  /* 0x00000000007c7805 */ /* 0x000fe4000001ff00 */
[----:B------:R-:W-:Y:S01]  /*3db0*/  CS2R R130, SRZ ;  /* 0x0000000000827805 */ /* 0x000fe2000001ff00 */
[----:B------:R1:W5:Y:S01]  /*3dc0*/  @!P6 LDG.E R239, desc[UR10][R8.64] ;  /* 0x0000000a08efe981 */ /* 0x000362000c1e1900 */
[----:B------:R-:W-:Y:S01]  /*3dd0*/  UIADD3 UR31, UR23, 0x20, URZ ;  /* 0x00000020171f7890 */ /* 0x000fe2000fffe03f */
[----:B------:R-:W-:Y:S02]  /*3de0*/  CS2R R128, SRZ ;  /* 0x0000000000807805 */ /* 0x000fe4000001ff00 */
[----:B------:R-:W-:Y:S01]  /*3df0*/  CS2R R122, SRZ ;  /* 0x00000000007a7805 */ /* 0x000fe2000001ff00 */
[----:B------:R1:W5:Y:S01]  /*3e00*/  @!P1 LDG.E R238, desc[UR10][R4.64+0x80] ;  /* 0x0000800a04ee9981 */ /* 0x000362000c1e1900 */
        /* <DEDUP_REMOVED lines=11> */
[----:B------:R-:W3:Y:S01]  /*3ec0*/  LDG.E.64 R10, desc[UR10][R10.64] ;  /* 0x0000000a0a0a7981 */ /* 0x000ee2000c1e1b00 */
[----:B------:R-:W-:Y:S02]  /*3ed0*/  USHF.R.S32.HI UR9, URZ, 0x1f, UR8 ;  /* 0x0000001f3f097899 */ /* 0x000fe40008011408 */
[----:B------:R-:W-:-:S02]  /*3ee0*/  UIADD3 UR32, UR22, UR33, URZ ;  /* 0x0000002116207290 */ /* 0x000fc4000fffe03f */
[----:B------:R-:W-:Y:S02]  /*3ef0*/  UIADD3 UR30, UR22, UR31, URZ ;  /* 0x0000001f161e7290 */ /* 0x000fe4000fffe03f */
[----:B------:R-:W-:Y:S02]  /*3f00*/  UIADD3 UR28, UR22, UR32, URZ ;  /* 0x00000020161c7290 */ /* 0x000fe4000fffe03f */
[----:B------:R-:W-:Y:S01]  /*3f10*/  UIADD3 UR29, UR22, UR30, URZ ;  /* 0x0000001e161d7290 */ /* 0x000fe2000fffe03f */
[----:B------:R-:W-:Y:S02]  /*3f20*/  SEL R2, R2, R186, !P0 ;  /* 0x000000ba02027207 */ /* 0x000fe40004000000 */
[----:B------:R-:W-:Y:S02]  /*3f30*/  CS2R R94, SRZ ;  /* 0x00000000005e7805 */ /* 0x000fe4000001ff00 */
[----:B------:R-:W-:Y:S01]  /*3f40*/  CS2R R92, SRZ ;  /* 0x00000000005c7805 */ /* 0x000fe2000001ff00 */
[----:B------:R-:W-:Y:S01]  /*3f50*/  UIADD3 UR25, UR22, UR29, URZ ;  /* 0x0000001d16197290 */ /* 0x000fe2000fffe03f */
[----:B------:R-:W-:-:S02]  /*3f60*/  CS2R R98, SRZ ;  /* 0x0000000000627805 */ /* 0x000fc4000001ff00 */
[----:B------:R-:W-:Y:S02]  /*3f70*/  CS2R R96, SRZ ;  /* 0x0000000000607805 */ /* 0x000fe4000001ff00 */
[----:B------:R-:W-:Y:S01]  /*3f80*/  CS2R R90, SRZ ;  /* 0x00000000005a7805 */ /* 0x000fe2000001ff00 */
        /* <DEDUP_REMOVED lines=28> */
[----:B------:R-:W-:Y:S01]  /*4150*/  LEA R179, R2, UR4, 0x1 ;  /* 0x0000000402b37c11 */ /* 0x000fe2000f8e08ff */
[----:B------:R-:W-:Y:S01]  /*4160*/  ULDC UR12, c[0x0][0x394] ;  /* 0x0000e500000c7ab9 */ /* 0x000fe20000000800 */
[----:B------:R-:W-:-:S02]  /*4170*/  UIMAD UR51, UR7, 0x18, URZ ;  /* 0x00000018073378a4 */ /* 0x000fc4000f8e023f */
[----:B------:R-:W-:Y:S02]  /*4180*/  USHF.L.U32 UR50, UR7, 0x5, URZ ;  /* 0x0000000507327899 */ /* 0x000fe4000800063f */
[----:B------:R-:W-:Y:S02]  /*4190*/  UIMAD UR49, UR7, 0x28, URZ ;  /* 0x00000028073178a4 */ /* 0x000fe4000f8e023f */
[----:B------:R-:W-:Y:S02]  /*41a0*/  UIMAD UR48, UR7, 0x30, URZ ;  /* 0x00000030073078a4 */ /* 0x000fe4000f8e023f */
[----:B------:R-:W-:Y:S02]  /*41b0*/  UIMAD UR36, UR7, 0x38, URZ ;  /* 0x00000038072478a4 */ /* 0x000fe4000f8e023f */
[----:B------:R-:W-:Y:S01]  /*41c0*/  UIADD3 UR34, UR22, UR24, URZ ;  /* 0x0000001816227290 */ /* 0x000fe2000fffe03f */
[----:B------:R-:W-:Y:S01]  /*41d0*/  UMOV UR19, UR12 ;  /* 0x0000000c00137c82 */ /* 0x000fe20008000000 */
[----:B------:R-:W-:Y:S01]  /*41e0*/  ULDC UR59, c[0x0][0x398] ;  /* 0x0000e600003b7ab9 */ /* 0x000fe20000000800 */
[----:B--2---:R-:W-:-:S04]  /*41f0*/  IADD3 R249, P2, P1, R6, UR8, R16 ;  /* 0x0000000806f97c10 */ /* 0x004fc8000f95e010 */
[----:B------:R-:W-:Y:S01]  /*4200*/  IADD3.X R243, R7, UR9, R0, P2, P1 ;  /* 0x0000000907f37c10 */ /* 0x000fe200097e2400 */
[----:B------:R-:W-:Y:S01]  /*4210*/  VIADD R0, R185, 0x1800 ;  /* 0x00001800b9007836 */ /* 0x000fe20000000000 */
[----:B------:R-:W-:Y:S02]  /*4220*/  UIADD3 UR9, UR27, UR13, URZ ;  /* 0x0000000d1b097290 */ /* 0x000fe4000fffe03f */
[----:B------:R-:W-:Y:S02]  /*4230*/  UIADD3 UR27, UR22, UR28, URZ ;  /* 0x0000001c161b7290 */ /* 0x000fe4000fffe03f */
[----:B------:R-:W-:Y:S01]  /*4240*/  UIADD3 UR9, -UR5, 0x80, UR9 ;  /* 0x0000008005097890 */ /* 0x000fe2000fffe109 */
[----:B------:R-:W-:Y:S01]  /*4250*/  SEL R0, R0, R185, !P0 ;  /* 0x000000b900007207 */ /* 0x000fe20004000000 */
[----:B------:R-:W-:Y:S01]  /*4260*/  UIADD3 UR26, UR22, UR27, URZ ;  /* 0x0000001b161a7290 */ /* 0x000fe2000fffe03f */
[----:B---3--:R-:W-:Y:S02]  /*4270*/  R2UR UR8, R10 ;  /* 0x000000000a0872ca */ /* 0x008fe400000e0000 */
[----:B------:R-:W-:-:S02]  /*4280*/  R2UR UR52, R11 ;  /* 0x000000000b3472ca */ /* 0x000fc400000e0000 */
[----:B------:R-:W-:Y:S01]  /*4290*/  LEA R176, R0, UR4, 0x1 ;  /* 0x0000000400b07c11 */ /* 0x000fe2000f8e08ff */
[----:B------:R-:W-:Y:S02]  /*42a0*/  UIADD3 UR53, UR9, -UR56, URZ ;  /* 0x8000003809357290 */ /* 0x000fe4000fffe03f */
[----:B------:R-:W-:Y:S01]  /*42b0*/  UIADD3 UR35, UR22, UR26, URZ ;  /* 0x0000001a16237290 */ /* 0x000fe2000fffe03f */
[----:B------:R-:W-:Y:S01]  /*42c0*/  ULDC UR56, c[0x0][0x2d0] ;  /* 0x0000b40000387ab9 */ /* 0x000fe20000000800 */
[----:B------:R-:W-:-:S04]  /*42d0*/  ULDC.U8 UR9, c[0x0][0x388] ;  /* 0x0000e20000097ab9 */ /* 0x000fc80000000000 */
[----:B------:R-:W-:Y:S01]  /*42e0*/  UIADD3 UR46, UR8, -0x61c88647, URZ ;  /* 0x9e3779b9082e7890 */ /* 0x000fe2000fffe03f */
[----:B------:R-:W-:Y:S01]  /*42f0*/  LOP3.LUT R243, R243, UR8, RZ, 0x3c, !PT ;  /* 0x00000008f3f37c12 */ /* 0x000fe2000f8e3cff */
[----:B------:R-:W-:Y:S02]  /*4300*/  UIADD3 UR54, UR8, 0x3c6ef372, URZ ;  /* 0x3c6ef37208367890 */ /* 0x000fe4000fffe03f */
[----:B------:R-:W-:Y:S02]  /*4310*/  UIADD3 UR44, UR8, -0x255992d5, URZ ;  /* 0xdaa66d2b082c7890 */ /* 0x000fe4000fffe03f */
[----:B------:R-:W-:Y:S02]  /*4320*/  UIADD3 UR42, UR8, 0x78dde6e4, URZ ;  /* 0x78dde6e4082a7890 */ /* 0x000fe4000fffe03f */
[----:B------:R-:W-:Y:S02]  /*4330*/  UIADD3 UR40, UR8, 0x1715609d, URZ ;  /* 0x1715609d08287890 */ /* 0x000fe4000fffe03f */
[----:B------:R-:W-:-:S02]  /*4340*/  UIADD3 UR38, UR8, -0x4ab325aa, URZ ;  /* 0xb54cda5608267890 */ /* 0x000fc4000fffe03f */
[----:B------:R-:W-:Y:S02]  /*4350*/  UIADD3 UR55, UR52, -0x4498517b, URZ ;  /* 0xbb67ae8534377890 */ /* 0x000fe4000fffe03f */
[----:B------:R-:W-:Y:S02]  /*4360*/  UIADD3 UR45, UR52, 0x76cf5d0a, URZ ;  /* 0x76cf5d0a342d7890 */ /* 0x000fe4000fffe03f */
[----:B------:R-:W-:Y:S02]  /*4370*/  UIADD3 UR43, UR52, 0x32370b8f, URZ ;  /* 0x32370b8f342b7890 */ /* 0x000fe4000fffe03f */
[----:B------:R-:W-:Y:S02]  /*4380*/  UIADD3 UR41, UR52, -0x126145ec, URZ ;  /* 0xed9eba1434297890 */ /* 0x000fe4000fffe03f */
[----:B------:R-:W-:Y:S02]  /*4390*/  UIADD3 UR39, UR52, -0x56f99767, URZ ;  /* 0xa906689934277890 */ /* 0x000fe4000fffe03f */
[----:B------:R-:W-:Y:S01]  /*43a0*/  UIADD3 UR37, UR52, 0x646e171e, URZ ;  /* 0x646e171e34257890 */ /* 0x000fe2000fffe03f */
[----:B-1----:R-:W-:-:S11]  /*43b0*/  ULDC UR8, c[0x0][0x2ec] ;  /* 0x0000bb0000087ab9 */ /* 0x002fd60000000800 */
.L_x_946:
[----:B------:R-:W0:Y:S01]  /*43c0*/  LDGDEPBAR ;  /* 0x00000000000079af */ /* 0x000e220000000000 */
        /* <DEDUP_REMOVED lines=14> */
[----:B------:R-:W1:Y:S04]  /*44b0*/  LDSM.16.M88.4 R16, [R177+UR4+0x9000] ;  /* 0x00900004b110783b */ /* 0x000e680008000200 */
[----:B------:R-:W2:Y:S04]  /*44c0*/  LDSM.16.M88.4 R28, [R179+0x800] ;  /* 0x00080000b31c783b */ /* 0x000ea80000000200 */
[----:B-----5:R-:W5:Y:S04]  /*44d0*/  LDG.E R190, desc[UR10][R4.64] ;  /* 0x0000000a04be7981 */ /* 0x020f68000c1e1900 */
[----:B------:R-:W5:Y:S04]  /*44e0*/  LDG.E R189, desc[UR10][R4.64+0x20] ;  /* 0x0000200a04bd7981 */ /* 0x000f68000c1e1900 */
[----:B------:R-:W5:Y:S04]  /*44f0*/  LDG.E R188, desc[UR10][R4.64+0x80] ;  /* 0x0000800a04bc7981 */ /* 0x000f68000c1e1900 */
[----:B------:R1:W5:Y:S04]  /*4500*/  LDG.E R187, desc[UR10][R4.64+0xa0] ;  /* 0x0000a00a04bb7981 */ /* 0x000368000c1e1900 */
[----:B------:R-:W3:Y:S04]  /*4510*/  LDSM.16.M88.4 R132, [R177+UR4+0x9400] ;  /* 0x00940004b184783b */ /* 0x000ee80008000200 */
[----:B------:R-:W-:Y:S04]  /*4520*/  LDSM.16.M88.4 R136, [R0] ;  /* 0x000000000088783b */ /* 0x000fe80000000200 */
[----:B------:R-:W4:Y:S04]  /*4530*/  LDSM.16.M88.4 R140, [R178] ;  /* 0x00000000b28c783b */ /* 0x000f280000000200 */
[----:B------:R-:W4:Y:S04]  /*4540*/  LDSM.16.M88.4 R144, [R0+0x800] ;  /* 0x000800000090783b */ /* 0x000f280000000200 */
[----:B------:R-:W4:Y:S04]  /*4550*/  LDSM.16.M88.4 R148, [R178+0x400] ;  /* 0x00040000b294783b */ /* 0x000f280000000200 */
[----:B------:R-:W-:Y:S01]  /*4560*/  LDSM.16.M88.4 R152, [R177+UR4+0xb000] ;  /* 0x00b00004b198783b */ /* 0x000fe20008000200 */
[-C--:B-1----:R-:W-:Y:S03]  /*4570*/  HMMA.16816.F32.BF16 R4, R32, R16.reuse, RZ ;  /* 0x000000102004723c */ /* 0x082fe600000418ff */
[----:B------:R-:W-:Y:S03]  /*4580*/  LDSM.16.M88.4 R156, [R179+0x1800] ;  /* 0x00180000b39c783b */ /* 0x000fe60000000200 */
[C---:B--2---:R-:W-:Y:S01]  /*4590*/  HMMA.16816.F32.BF16 R8, R28.reuse, R16, RZ ;  /* 0x000000101c08723c */ /* 0x044fe200000418ff */
[----:B------:R-:W-:Y:S05]  /*45a0*/  LDSM.16.M88.4 R160, [R177+UR4+0xb400] ;  /* 0x00b40004b1a0783b */ /* 0x000fea0008000200 */
[-C--:B------:R-:W-:Y:S06]  /*45b0*/  HMMA.16816.F32.BF16 R12, R28, R18.reuse, RZ ;  /* 0x000000121c0c723c */ /* 0x080fec00000418ff */
[C---:B------:R-:W-:Y:S06]  /*45c0*/  HMMA.16816.F32.BF16 R16, R32.reuse, R18, RZ ;  /* 0x000000122010723c */ /* 0x040fec00000418ff */
[-C--:B---3--:R-:W-:Y:S06]  /*45d0*/  HMMA.16816.F32.BF16 R20, R32, R132.reuse, RZ ;  /* 0x000000842014723c */ /* 0x088fec00000418ff */
[C---:B------:R-:W-:Y:S06]  /*45e0*/  HMMA.16816.F32.BF16 R24, R28.reuse, R132, RZ ;  /* 0x000000841c18723c */ /* 0x040fec00000418ff */
[-C--:B------:R-:W-:Y:S06]  /*45f0*/  HMMA.16816.F32.BF16 R28, R28, R134.reuse, RZ ;  /* 0x000000861c1c723c */ /* 0x080fec00000418ff */
[----:B------:R-:W-:Y:S01]  /*4600*/  HMMA.16816.F32.BF16 R32, R32, R134, RZ ;  /* 0x000000862020723c */ /* 0x000fe200000418ff */
[----:B------:R-:W1:Y:S05]  /*4610*/  LDSM.16.M88.4 R132, [R179+0x1000] ;  /* 0x00100000b384783b */ /* 0x000e6a0000000200 */
[-C--:B----4-:R-:W-:Y:S06]  /*4620*/  HMMA.16816.F32.BF16 R4, R136, R140.reuse, R4 ;  /* 0x0000008c8804723c */ /* 0x090fec0000041804 */
        /* <DEDUP_REMOVED lines=8> */
[----:B------:R-:W-:Y:S01]  /*46b0*/  HMMA.16816.F32.BF16 R32, R136, R150, R32 ;  /* 0x000000968820723c */ /* 0x000fe20000041820 */
[----:B------:R-:W2:Y:S04]  /*46c0*/  LDSM.16.M88.4 R136, [R0+0x1000] ;  /* 0x001000000088783b */ /* 0x000ea80000000200 */
[----:B------:R-:W3:Y:S01]  /*46d0*/  LDSM.16.M88.4 R148, [R178+0x2400] ;  /* 0x00240000b294783b */ /* 0x000ee20000000200 */
[-C--:B-1----:R-:W-:Y:S06]  /*46e0*/  HMMA.16816.F32.BF16 R4, R132, R152.reuse, R4 ;  /* 0x000000988404723c */ /* 0x082fec0000041804 */
[C---:B------:R-:W-:Y:S06]  /*46f0*/  HMMA.16816.F32.BF16 R8, R156.reuse, R152, R8 ;  /* 0x000000989c08723c */ /* 0x040fec0000041808 */
[-C--:B------:R-:W-:Y:S06]  /*4700*/  HMMA.16816.F32.BF16 R12, R156, R154.reuse, R12 ;  /* 0x0000009a9c0c723c */ /* 0x080fec000004180c */
[C---:B------:R-:W-:Y:S01]  /*4710*/  HMMA.16816.F32.BF16 R16, R132.reuse, R154, R16 ;  /* 0x0000009a8410723c */ /* 0x040fe20000041810 */
[----:B------:R-:W-:Y:S05]  /*4720*/  LDSM.16.M88.4 R152, [R177+UR4+0xd000] ;  /* 0x00d00004b198783b */ /* 0x000fea0008000200 */
[-C--:B------:R-:W-:Y:S06]  /*4730*/  HMMA.16816.F32.BF16 R20, R132, R160.reuse, R20 ;  /* 0x000000a08414723c */ /* 0x080fec0000041814 */
[C---:B------:R-:W-:Y:S06]  /*4740*/  HMMA.16816.F32.BF16 R24, R156.reuse, R160, R24 ;  /* 0x000000a09c18723c */ /* 0x040fec0000041818 */
[-C--:B------:R-:W-:Y:S01]  /*4750*/  HMMA.16816.F32.BF16 R28, R156, R162.reuse, R28 ;  /* 0x000000a29c1c723c */ /* 0x080fe2000004181c */
[----:B------:R-:W-:Y:S05]  /*4760*/  LDSM.16.M88.4 R156, [R179+0x2800] ;  /* 0x00280000b39c783b */ /* 0x000fea0000000200 */
[----:B------:R-:W-:Y:S01]  /*4770*/  HMMA.16816.F32.BF16 R32, R132, R162, R32 ;  /* 0x000000a28420723c */ /* 0x000fe20000041820 */
[----:B------:R-:W1:Y:S04]  /*4780*/  LDSM.16.M88.4 R132, [R179+0x2000] ;  /* 0x00200000b384783b */ /* 0x000e680000000200 */
[----:B------:R-:W4:Y:S01]  /*4790*/  LDSM.16.M88.4 R160, [R177+UR4+0xd400] ;  /* 0x00d40004b1a0783b */ /* 0x000f220008000200 */
[-C--:B--2---:R-:W-:Y:S06]  /*47a0*/  HMMA.16816.F32.BF16 R4, R136, R140.reuse, R4 ;  /* 0x0000008c8804723c */ /* 0x084fec0000041804 */
[C---:B------:R-:W-:Y:S06]  /*47b0*/  HMMA.16816.F32.BF16 R8, R144.reuse, R140, R8 ;  /* 0x0000008c9008723c */ /* 0x040fec0000041808 */
[-C--:B------:R-:W-:Y:S06]  /*47c0*/  HMMA.16816.F32.BF16 R12, R144, R142.reuse, R12 ;  /* 0x0000008e900c723c */ /* 0x080fec000004180c */
[C---:B------:R-:W-:Y:S01]  /*47d0*/  HMMA.16816.F32.BF16 R16, R136.reuse, R142, R16 ;  /* 0x0000008e8810723c */ /* 0x040fe20000041810 */
[----:B------:R-:W-:Y:S05]  /*47e0*/  LDSM.16.M88.4 R140, [R178+0x4000] ;  /* 0x00400000b28c783b */ /* 0x000fea0000000200 */
[-C--:B---3--:R-:W-:Y:S06]  /*47f0*/  HMMA.16816.F32.BF16 R20, R136, R148.reuse, R20 ;  /* 0x000000948814723c */ /* 0x088fec0000041814 */
        /* <DEDUP_REMOVED lines=9> */
[C---:B------:R-:W-:Y:S06]  /*4890*/  HMMA.16816.F32.BF16 R16, R132.reuse, R154, R16 ;  /* 0x0000009a8410723c */ /* 0x040fec0000041810 */
[-C--:B----4-:R-:W-:Y:S06]  /*48a0*/  HMMA.16816.F32.BF16 R20, R132, R160.reuse, R20 ;  /* 0x000000a08414723c */ /* 0x090fec0000041814 */
[C---:B------:R-:W-:Y:S06]  /*48b0*/  HMMA.16816.F32.BF16 R24, R156.reuse, R160, R24 ;  /* 0x000000a09c18723c */ /* 0x040fec0000041818 */
[-C--:B------:R-:W-:Y:S06]  /*48c0*/  HMMA.16816.F32.BF16 R28, R156, R162.reuse, R28 ;  /* 0x000000a29c1c723c */ /* 0x080fec000004181c */
[----:B------:R-:W-:Y:S06]  /*48d0*/  HMMA.16816.F32.BF16 R32, R132, R162, R32 ;  /* 0x000000a28420723c */ /* 0x000fec0000041820 */
        /* <DEDUP_REMOVED lines=11> */
[----:B------:R-:W-:Y:S04]  /*4990*/  USHF.L.U32 UR12, UR16, 0x7, URZ ;  /* 0x00000007100c7899 */ /* 0x000fe8000800063f */
[----:B------:R-:W-:Y:S02]  /*49a0*/  UIADD3 UR17, UR12, UR13, URZ ;  /* 0x0000000d0c117290 */ /* 0x000fe4000fffe03f */
[----:B------:R-:W-:Y:S02]  /*49b0*/  UIADD3 UR12, UR12, 0x80, URZ ;  /* 0x000000800c0c7890 */ /* 0x000fe4000fffe03f */
[----:B------:R-:W-:Y:S02]  /*49c0*/  UIADD3 UR18, UR19, UR17, -UR5 ;  /* 0x0000001113127290 */ /* 0x000fe4000fffe805 */
[----:B------:R-:W-:Y:S02]  /*49d0*/  UIADD3 UR17, UR7, 0x40, URZ ;  /* 0x0000004007117890 */ /* 0x000fe4000fffe03f */
[----:B------:R-:W-:Y:S01]  /*49e0*/  IMAD.U32 R0, RZ, RZ, UR12 ;  /* 0x0000000cff007e24 */ /* 0x000fe2000f8e00ff */
[----:B------:R-:W-:Y:S01]  /*49f0*/  UMOV UR12, UR19 ;  /* 0x00000013000c7c82 */ /* 0x000fe20008000000 */
[----:B------:R-:W-:Y:S03]  /*4a00*/  UISETP.GE.AND UP0, UPT, UR17, UR18, UPT ;  /* 0x000000121100728c */ /* 0x000fe6000bf06270 */
[----:B------:R-:W-:Y:S03]  /*4a10*/  ISETP.LT.AND P0, PT, R0, UR5, PT ;  /* 0x0000000500007c0c */ /* 0x000fe6000bf01270 */
[----:B------:R-:W-:Y:S11]  /*4a20*/  PLOP3.LUT P1, PT, PT, PT, UP0, 0x80, 0x0 ;  /* 0x000000000000781c */ /* 0x000ff60003f2f008 */
[----:B------:R-:W-:Y:S02]  /*4a30*/  @!UPT UIADD3 URZ, URZ, URZ, URZ ;  /* 0x0000003f3f3ff290 */ /* 0x000fe4000fffe03f */
[----:B------:R-:W-:Y:S05]  /*4a40*/  @!P1 BRA P0, `(.L_x_943) ;  /* 0x0000000800109947 */ /* 0x000fea0000000000 */
.L_x_942:
[----:B------:R-:W1:Y:S01]  /*4a50*/  S2R R0, SR_TID.X ;  /* 0x0000000000007919 */ /* 0x000e620000002100 */
[----:B------:R-:W-:Y:S01]  /*4a60*/  VIADD R2, R237, UR7 ;  /* 0x00000007ed027c36 */ /* 0x000fe20008000000 */
[----:B------:R-:W-:Y:S01]  /*4a70*/  UIADD3 UR7, -UR12, UR5, -UR13 ;  /* 0x000000050c077290 */ /* 0x000fe2000fffe90d */
[----:B------:R-:W-:Y:S01]  /*4a80*/  IMAD.SHL.U32 R132, R244, 0x20, RZ ;  /* 0x00000020f4847824 */ /* 0x000fe200078e00ff */
[----:B------:R-:W-:Y:S01]  /*4a90*/  UMOV UR19, UR12 ;  /* 0x0000000c00137c82 */ /* 0x000fe20008000000 */
[C---:B------:R-:W-:Y:S02]  /*4aa0*/  VIADD R143, R2.reuse, 0x8 ;  /* 0x00000008028f7836 */ /* 0x040fe40000000000 */
        /* <DEDUP_REMOVED lines=11> */
[----:B------:R-:W-:Y:S01]  /*4b60*/  IMAD.U32 R140, RZ, RZ, UR7 ;  /* 0x00000007ff8c7e24 */ /* 0x000fe2000f8e00ff */
[----:B------:R-:W-:Y:S01]  /*4b70*/  IADD3 R133, R133, 0x8, R2 ;  /* 0x0000000885857810 */ /* 0x000fe20007ffe002 */
[----:B-1----:R-:W-:Y:S03]  /*4b80*/  IMAD.SHL.U32 R0, R0, 0x2, RZ ;  /* 0x0000000200007824 */ /* 0x002fe600078e00ff */
[----:B------:R-:W-:Y:S02]  /*4b90*/  VIADDMNMX R140, R2, R140, UR5, PT ;  /* 0x00000005028c7e46 */ /* 0x000fe4000b80018c */
[----:B------:R-:W-:Y:S01]  /*4ba0*/  LOP3.LUT R132, R132, 0x6, R0, 0xf8, !PT ;  /* 0x0000000684847812 */ /* 0x000fe200078ef800 */
[----:B------:R-:W-:Y:S01]  /*4bb0*/  IMAD.U32 R0, RZ, RZ, UR16 ;  /* 0x00000010ff007e24 */ /* 0x000fe2000f8e00ff */
[----:B------:R-:W-:Y:S03]  /*4bc0*/  VIMNMX R133, R133, UR5, PT ;  /* 0x0000000585857c48 */ /* 0x000fe6000bfe0100 */
[----:B------:R-:W-:Y:S01]  /*4bd0*/  IMAD R0, R0, 0x80, R132 ;  /* 0x0000008000007824 */ /* 0x000fe200078e0284 */
[--C-:B------:R-:W-:Y:S02]  /*4be0*/  IADD3 R132, R134, 0x20, R2.reuse ;  /* 0x0000002086847810 */ /* 0x100fe40007ffe002 */
[----:B------:R-:W-:Y:S01]  /*4bf0*/  IADD3 R134, R135, 0x28, R2 ;  /* 0x0000002887867810 */ /* 0x000fe20007ffe002 */
[C---:B------:R-:W-:Y:S01]  /*4c00*/  VIADD R139, R0.reuse, 0x1 ;  /* 0x00000001008b7836 */ /* 0x040fe20000000000 */
[C---:B------:R-:W-:Y:S01]  /*4c10*/  ISETP.GE.AND P3, PT, R0.reuse, R144, PT ;  /* 0x000000900000720c */ /* 0x040fe20003f66270 */
[C---:B------:R-:W-:Y:S01]  /*4c20*/  VIADD R138, R0.reuse, 0x8 ;  /* 0x00000008008a7836 */ /* 0x040fe20000000000 */
[C---:B------:R-:W-:Y:S01]  /*4c30*/  ISETP.GE.AND P2, PT, R0.reuse, R143, PT ;  /* 0x0000008f0000720c */ /* 0x040fe20003f46270 */
[----:B------:R-:W-:Y:S01]  /*4c40*/  VIADD R137, R0, 0x9 ;  /* 0x0000000900897836 */ /* 0x000fe20000000000 */
        /* <DEDUP_REMOVED lines=100> */
.L_x_943:
[C---:B------:R-:W-:Y:S01]  /*5290*/  FSETP.NEU.FTZ.AND P0, PT, R240.reuse, -INF , PT ;  /* 0xff800000f000780b */ /* 0x040fe20003f1d000 */
[----:B------:R-:W-:Y:S01]  /*52a0*/  FMUL.FTZ R132, R240, 1.4426950216293334961 ;  /* 0x3fb8aa3bf0847820 */ /* 0x000fe20000410000 */
[C---:B------:R-:W-:Y:S01]  /*52b0*/  FSETP.NEU.FTZ.AND P1, PT, R241.reuse, -INF , PT ;  /* 0xff800000f100780b */ /* 0x040fe20003f3d000 */
[----:B------:R-:W-:Y:S01]  /*52c0*/  FMUL.FTZ R2, R241, 1.4426950216293334961 ;  /* 0x3fb8aa3bf1027820 */ /* 0x000fe20000410000 */
[----:B------:R-:W-:Y:S04]  /*52d0*/  IMAD.WIDE.U32 R134, R249, -0x2daee0ad, RZ ;  /* 0xd2511f53f9867825 */ /* 0x000fe800078e00ff */
[----:B------:R-:W-:Y:S01]  /*52e0*/  FMUL.FTZ R0, R238, 1.4426950216293334961 ;  /* 0x3fb8aa3bee007820 */ /* 0x000fe20000410000 */
[----:B------:R-:W-:Y:S01]  /*52f0*/  UISETP.GT.AND UP2, UPT, UR6, UR47, UPT ;  /* 0x0000002f0600728c */ /* 0x000fe2000bf44270 */
[----:B------:R-:W-:Y:S02]  /*5300*/  FSEL R132, R132, RZ, P0 ;  /* 0x000000ff84847208 */ /* 0x000fe40000000000 */
[----:B------:R-:W-:Y:S02]  /*5310*/  FSEL R2, R2, RZ, P1 ;  /* 0x000000ff02027208 */ /* 0x000fe40000800000 */
[----:B------:R-:W-:Y:S01]  /*5320*/  FSETP.NEU.FTZ.AND P0, PT, R238, -INF , PT ;  /* 0xff800000ee00780b */ /* 0x000fe20003f1d000 */
[--C-:B------:R-:W-:Y:S01]  /*5330*/  FFMA.FTZ R16, R16, UR8, -R132.reuse ;  /* 0x0000000810107c23 */ /* 0x100fe20008010884 */
[----:B------:R-:W-:Y:S01]  /*5340*/  FFMA.FTZ R20, R20, UR8, -R132 ;  /* 0x0000000814147c23 */ /* 0x000fe20008010884 */
[--C-:B------:R-:W-:Y:S01]  /*5350*/  FFMA.FTZ R19, R19, UR8, -R2.reuse ;  /* 0x0000000813137c23 */ /* 0x100fe20008010802 */
[----:B------:R-:W-:Y:S01]  /*5360*/  FSEL R0, R0, RZ, P0 ;  /* 0x000000ff00007208 */ /* 0x000fe20000000000 */
[----:B------:R1:W-:Y:S01]  /*5370*/  MUFU.EX2 R215, R16 ;  /* 0x0000001000d77308 */ /* 0x0003e20000000800 */
[----:B------:R-:W-:Y:S01]  /*5380*/  FSETP.NEU.FTZ.AND P0, PT, R239, -INF , PT ;  /* 0xff800000ef00780b */ /* 0x000fe20003f1d000 */
[--C-:B------:R-:W-:Y:S01]  /*5390*/  FFMA.FTZ R23, R23, UR8, -R2.reuse ;  /* 0x0000000817177c23 */ /* 0x100fe20008010802 */
[--C-:B------:R-:W-:Y:S01]  /*53a0*/  FFMA.FTZ R35, R35, UR8, -R2.reuse ;  /* 0x0000000823237c23 */ /* 0x100fe20008010802 */
[--C-:B------:R-:W-:Y:S01]  /*53b0*/  FFMA.FTZ R34, R34, UR8, -R2.reuse ;  /* 0x0000000822227c23 */ /* 0x100fe20008010802 */
[----:B------:R-:W-:Y:S01]  /*53c0*/  FFMA.FTZ R18, R18, UR8, -R2 ;  /* 0x0000000812127c23 */ /* 0x000fe20008010802 */
[--C-:B------:R-:W-:Y:S01]  /*53d0*/  FFMA.FTZ R32, R32, UR8, -R132.reuse ;  /* 0x0000000820207c23 */ /* 0x100fe20008010884 */
[--C-:B------:R-:W-:Y:S03]  /*53e0*/  FFMA.FTZ R33, R33, UR8, -R132.reuse ;  /* 0x0000000821217c23 */ /* 0x100fe60008010884 */
[----:B------:R2:W-:Y:S01]  /*53f0*/  MUFU.EX2 R216, R19 ;  /* 0x0000001300d87308 */ /* 0x0005e20000000800 */
[--C-:B------:R-:W-:Y:S01]  /*5400*/  FFMA.FTZ R207, R17, UR8, -R132.reuse ;  /* 0x0000000811cf7c23 */ /* 0x100fe20008010884 */
[----:B------:R-:W-:Y:S01]  /*5410*/  FFMA.FTZ R205, R21, UR8, -R132 ;  /* 0x0000000815cd7c23 */ /* 0x000fe20008010884 */
[--C-:B------:R-:W-:Y:S01]  /*5420*/  FFMA.FTZ R202, R8, UR8, -R0.reuse ;  /* 0x0000000808ca7c23 */ /* 0x100fe20008010800 */
[--C-:B------:R-:W-:Y:S01]  /*5430*/  FFMA.FTZ R191, R9, UR8, -R0.reuse ;  /* 0x0000000809bf7c23 */ /* 0x100fe20008010800 */
[--C-:B------:R-:W-:Y:S01]  /*5440*/  FFMA.FTZ R28, R28, UR8, -R0.reuse ;  /* 0x000000081c1c7c23 */ /* 0x100fe20008010800 */
[--C-:B------:R-:W-:Y:S01]  /*5450*/  FFMA.FTZ R29, R29, UR8, -R0.reuse ;  /* 0x000000081d1d7c23 */ /* 0x100fe20008010800 */
[--C-:B------:R-:W-:Y:S03]  /*5460*/  FFMA.FTZ R24, R24, UR8, -R0.reuse ;  /* 0x0000000818187c23 */ /* 0x100fe60008010800 */
[----:B------:R3:W-:Y:S01]  /*5470*/  MUFU.EX2 R217, R20 ;  /* 0x0000001400d97308 */ /* 0x0007e20000000800 */
[----:B-1----:R-:W-:Y:S02]  /*5480*/  IMAD.U32 R16, RZ, RZ, UR16 ;  /* 0x00000010ff107e24 */ /* 0x002fe4000f8e00ff */
[--C-:B------:R-:W-:Y:S01]  /*5490*/  FFMA.FTZ R25, R25, UR8, -R0.reuse ;  /* 0x0000000819197c23 */ /* 0x100fe20008010800 */
[----:B------:R-:W-:Y:S06]  /*54a0*/  FFMA.FTZ R196, R13, UR8, -R0 ;  /* 0x000000080dc47c23 */ /* 0x000fec0008010800 */
[----:B------:R1:W-:Y:S01]  /*54b0*/  MUFU.EX2 R218, R23 ;  /* 0x0000001700da7308 */ /* 0x0003e20000000800 */
[----:B--2---:R-:W-:Y:S01]  /*54c0*/  IMAD R19, R16, 0x4, R244 ;  /* 0x0000000410137824 */ /* 0x004fe200078e02f4 */
[----:B------:R-:W-:Y:S08]  /*54d0*/  LOP3.LUT R16, R134, UR55, RZ, 0x3c, !PT ;  /* 0x0000003786107c12 */ /* 0x000ff0000f8e3cff */
[----:B------:R-:W2:Y:S01]  /*54e0*/  MUFU.EX2 R221, R35 ;  /* 0x0000002300dd7308 */ /* 0x000ea20000000800 */
[----:B---3--:R-:W-:Y:S01]  /*54f0*/  LOP3.LUT R20, R135, UR52, R19, 0x96, !PT ;  /* 0x0000003487147c12 */ /* 0x008fe2000f8e9613 */
[--C-:B------:R-:W-:Y:S01]  /*5500*/  FFMA.FTZ R19, R7, UR8, -R2.reuse ;  /* 0x0000000807137c23 */ /* 0x100fe20008010802 */
[----:B------:R-:W-:Y:S07]  /*5510*/  IMAD.U32 R7, RZ, RZ, UR6 ;  /* 0x00000006ff077e24 */ /* 0x000fee000f8e00ff */
[----:B------:R3:W-:Y:S01]  /*5520*/  MUFU.EX2 R210, R19 ;  /* 0x0000001300d27308 */ /* 0x0007e20000000800 */
[--C-:B-1----:R-:W-:Y:S01]  /*5530*/  FFMA.FTZ R23, R22, UR8, -R2.reuse ;  /* 0x0000000816177c23 */ /* 0x102fe20008010802 */
[----:B------:R-:W-:Y:S01]  /*5540*/  FFMA.FTZ R2, R6, UR8, -R2 ;  /* 0x0000000806027c23 */ /* 0x000fe20008010802 */
[----:B------:R-:W-:Y:S01]  /*5550*/  FFMA.FTZ R6, R4, UR8, -R132 ;  /* 0x0000000804067c23 */ /* 0x000fe20008010884 */
[----:B------:R-:W-:Y:S02]  /*5560*/  IMAD R4, R7, 0x4, R250 ;  /* 0x0000000407047824 */ /* 0x000fe400078e02fa */
[----:B------:R-:W-:Y:S04]  /*5570*/  FFMA.FTZ R132, R5, UR8, -R132 ;  /* 0x0000000805847c23 */ /* 0x000fe80008010884 */
[----:B------:R1:W-:Y:S01]  /*5580*/  MUFU.EX2 R208, R6 ;  /* 0x0000000600d07308 */ /* 0x0003e20000000800 */
[----:B------:R-:W-:Y:S05]  /*5590*/  IMAD.WIDE.U32 R8, R4, -0x326172a9, RZ ;  /* 0xcd9e8d5704087825 */ /* 0x000fea00078e00ff */
[-C--:B------:R-:W-:Y:S04]  /*55a0*/  LOP3.LUT R9, R9, R243.reuse, RZ, 0x3c, !PT ;  /* 0x000000f309097212 */ /* 0x080fe800078e3cff */
[----:B------:R4:W-:Y:S01]  /*55b0*/  MUFU.EX2 R213, R18 ;  /* 0x0000001200d57308 */ /* 0x0009e20000000800 */
[----:B---3--:R-:W-:Y:S01]  /*55c0*/  FFMA.FTZ R19, R12, UR8, -R0 ;  /* 0x000000080c137c23 */ /* 0x008fe20008010800 */
[----:B------:R-:W-:Y:S05]  /*55d0*/  FMUL.FTZ R0, R239, 1.4426950216293334961 ;  /* 0x3fb8aa3bef007820 */ /* 0x000fea0000410000 */
[----:B------:R-:W-:Y:S03]  /*55e0*/  FSEL R0, R0, RZ, P0 ;  /* 0x000000ff00007208 */ /* 0x000fe60000000000 */
[----:B------:R3:W-:Y:S01]  /*55f0*/  MUFU.EX2 R211, R19 ;  /* 0x0000001300d37308 */ /* 0x0007e20000000800 */
[----:B-1----:R-:W-:Y:S02]  /*5600*/  VIADD R6, R4, 0x2 ;  /* 0x0000000204067836 */ /* 0x002fe40000000000 */
[----:B------:R-:W-:Y:S04]  /*5610*/  IMAD.WIDE.U32 R4, R20, -0x326172a9, RZ ;  /* 0xcd9e8d5714047825 */ /* 0x000fe800078e00ff */
[--C-:B------:R-:W-:Y:S01]  /*5620*/  FFMA.FTZ R31, R31, UR8, -R0.reuse ;  /* 0x000000081f1f7c23 */ /* 0x100fe20008010800 */
[----:B------:R-:W-:Y:S01]  /*5630*/  FFMA.FTZ R15, R15, UR8, -R0 ;  /* 0x000000080f0f7c23 */ /* 0x000fe20008010800 */
[----:B------:R-:W-:Y:S01]  /*5640*/  IMAD.WIDE.U32 R6, R6, -0x326172a9, RZ ;  /* 0xcd9e8d5706067825 */ /* 0x000fe200078e00ff */
[----:B------:R-:W-:Y:S01]  /*5650*/  LOP3.LUT R12, R5, UR46, R8, 0x96, !PT ;  /* 0x0000002e050c7c12 */ /* 0x000fe2000f8e9608 */
[----:B------:R-:W1:Y:S01]  /*5660*/  MUFU.EX2 R222, R32 ;  /* 0x0000002000de7308 */ /* 0x000e620000000800 */
[----:B----4-:R-:W-:Y:S01]  /*5670*/  LOP3.LUT R18, R4, UR54, RZ, 0x3c, !PT ;  /* 0x0000003604127c12 */ /* 0x010fe2000f8e3cff */
[--C-:B------:R-:W-:Y:S01]  /*5680*/  FFMA.FTZ R201, R14, UR8, -R0.reuse ;  /* 0x000000080ec97c23 */ /* 0x100fe20008010800 */
[----:B------:R-:W-:Y:S01]  /*5690*/  LOP3.LUT R17, R7, R243, RZ, 0x3c, !PT ;  /* 0x000000f307117212 */ /* 0x000fe200078e3cff */
[----:B------:R-:W-:Y:S01]  /*56a0*/  FFMA.FTZ R192, R10, UR8, -R0 ;  /* 0x000000080ac07c23 */ /* 0x000fe20008010800 */
[----:B------:R-:W-:Y:S01]  /*56b0*/  LOP3.LUT R8, R5, UR46, R6, 0x96, !PT ;  /* 0x0000002e05087c12 */ /* 0x000fe2000f8e9606 */
[----:B------:R-:W-:Y:S04]  /*56c0*/  IMAD.WIDE.U32 R6, R9, -0x2daee0ad, RZ ;  /* 0xd2511f5309067825 */ /* 0x000fe800078e00ff */
[--C-:B------:R-:W-:Y:S01]  /*56d0*/  FFMA.FTZ R198, R11, UR8, -R0.reuse ;  /* 0x000000080bc67c23 */ /* 0x100fe20008010800 */
[----:B------:R-:W-:Y:S01]  /*56e0*/  MUFU.EX2 R219, R34 ;  /* 0x0000002200db7308 */ /* 0x000fe20000000800 */
[--C-:B------:R-:W-:Y:S01]  /*56f0*/  FFMA.FTZ R27, R27, UR8, -R0.reuse ;  /* 0x000000081b1b7c23 */ /* 0x100fe20008010800 */
[----:B------:R-:W-:Y:S01]  /*5700*/  IMAD.WIDE.U32 R12, R12, -0x2daee0ad, RZ ;  /* 0xd2511f530c0c7825 */ /* 0x000fe200078e00ff */
[----:B------:R-:W-:Y:S03]  /*5710*/  LOP3.LUT R7, R16, R7, RZ, 0x3c, !PT ;  /* 0x0000000710077212 */ /* 0x000fe600078e3cff */
[----:B------:R-:W-:Y:S01]  /*5720*/  FFMA.FTZ R26, R26, UR8, -R0 ;  /* 0x000000081a1a7c23 */ /* 0x000fe20008010800 */
[----:B------:R-:W-:Y:S01]  /*5730*/  IMAD.WIDE.U32 R4, R17, -0x2daee0ad, RZ ;  /* 0xd2511f5311047825 */ /* 0x000fe200078e00ff */
[----:B------:R-:W-:Y:S02]  /*5740*/  LOP3.LUT R20, R13, UR45, R6, 0x96, !PT ;  /* 0x0000002d0d147c12 */ /* 0x000fe4000f8e9606 */
[----:B------:R4:W-:Y:S01]  /*5750*/  MUFU.EX2 R212, R23 ;  /* 0x0000001700d47308 */ /* 0x0009e20000000800 */
[----:B------:R-:W-:Y:S01]  /*5760*/  FFMA.FTZ R0, R30, UR8, -R0 ;  /* 0x000000081e007c23 */ /* 0x000fe20008010800 */
[----:B------:R-:W-:Y:S01]  /*5770*/  IMAD.WIDE.U32 R8, R8, -0x2daee0ad, RZ ;  /* 0xd2511f5308087825 */ /* 0x000fe200078e00ff */
[----:B------:R-:W-:Y:S03]  /*5780*/  LOP3.LUT R5, R16, R5, RZ, 0x3c, !PT ;  /* 0x0000000510057212 */ /* 0x000fe600078e3cff */
[----:B------:R-:W-:Y:S01]  /*5790*/  IMAD.WIDE.U32 R20, R20, -0x326172a9, RZ ;  /* 0xcd9e8d5714147825 */ /* 0x000fe200078e00ff */
[----:B------:R-:W-:Y:S03]  /*57a0*/  LOP3.LUT R16, R9, UR45, R4, 0x96, !PT ;  /* 0x0000002d09107c12 */ /* 0x000fe6000f8e9604 */
[----:B------:R2:W-:Y:S01]  /*57b0*/  MUFU.EX2 R209, R15 ;  /* 0x0000000f00d17308 */ /* 0x0005e20000000800 */
[----:B------:R-:W-:Y:S04]  /*57c0*/  IMAD.WIDE.U32 R6, R7, -0x326172a9, RZ ;  /* 0xcd9e8d5707067825 */ /* 0x000fe800078e00ff */
[----:B------:R-:W-:Y:S01]  /*57d0*/  IMAD.WIDE.U32 R16, R16, -0x326172a9, RZ ;  /* 0xcd9e8d5710107825 */ /* 0x000fe200078e00ff */
[C---:B------:R-:W-:Y:S04]  /*57e0*/  LOP3.LUT R7, R18.reuse, R7, RZ, 0x3c, !PT ;  /* 0x0000000712077212 */ /* 0x040fe800078e3cff */
[----:B------:R-:W1:Y:S01]  /*57f0*/  MUFU.EX2 R220, R28 ;  /* 0x0000001c00dc7308 */ /* 0x000e620000000800 */
[----:B---3--:R-:W-:Y:S01]  /*5800*/  LOP3.LUT R19, R21, UR44, R6, 0x96, !PT ;  /* 0x0000002c15137c12 */ /* 0x008fe2000f8e9606 */
[----:B------:R-:W-:Y:S04]  /*5810*/  IMAD.WIDE.U32 R4, R5, -0x326172a9, RZ ;  /* 0xcd9e8d5705047825 */ /* 0x000fe800078e00ff */
[----:B------:R-:W-:Y:S01]  /*5820*/  IMAD.WIDE.U32 R6, R7, -0x2daee0ad, RZ ;  /* 0xd2511f5307067825 */ /* 0x000fe200078e00ff */
[----:B------:R-:W-:Y:S03]  /*5830*/  LOP3.LUT R5, R18, R5, RZ, 0x3c, !PT ;  /* 0x0000000512057212 */ /* 0x000fe600078e3cff */
[----:B------:R-:W-:Y:S01]  /*5840*/  MUFU.EX2 R214, R33 ;  /* 0x0000002100d67308 */ /* 0x000fe20000000800 */
[----:B------:R-:W-:Y:S01]  /*5850*/  LOP3.LUT R22, R17, UR44, R4, 0x96, !PT ;  /* 0x0000002c11167c12 */ /* 0x000fe2000f8e9604 */
[----:B------:R-:W-:Y:S01]  /*5860*/  IMAD.WIDE.U32 R18, R19, -0x2daee0ad, RZ ;  /* 0xd2511f5313127825 */ /* 0x000fe200078e00ff */
[----:B------:R-:W-:Y:S03]  /*5870*/  LOP3.LUT R7, R7, UR43, R12, 0x96, !PT ;  /* 0x0000002b07077c12 */ /* 0x000fe6000f8e960c */
[----:B----4-:R-:W-:Y:S01]  /*5880*/  IMAD.WIDE.U32 R22, R22, -0x2daee0ad, RZ ;  /* 0xd2511f5316167825 */ /* 0x010fe200078e00ff */
[----:B------:R-:W-:Y:S03]  /*5890*/  LOP3.LUT R12, R19, UR41, R6, 0x96, !PT ;  /* 0x00000029130c7c12 */ /* 0x000fe6000f8e9606 */
[----:B------:R3:W-:Y:S01]  /*58a0*/  MUFU.EX2 R204, R2 ;  /* 0x0000000200cc7308 */ /* 0x0007e20000000800 */
[----:B------:R-:W-:Y:S04]  /*58b0*/  IMAD.WIDE.U32 R4, R5, -0x2daee0ad, RZ ;  /* 0xd2511f5305047825 */ /* 0x000fe800078e00ff */
[----:B------:R-:W-:Y:S01]  /*58c0*/  IMAD.WIDE.U32 R6, R7, -0x326172a9, RZ ;  /* 0xcd9e8d5707067825 */ /* 0x000fe200078e00ff */
[----:B------:R-:W-:Y:S04]  /*58d0*/  LOP3.LUT R5, R5, UR43, R8, 0x96, !PT ;  /* 0x0000002b05057c12 */ /* 0x000fe8000f8e9608 */
[----:B------:R-:W-:Y:S01]  /*58e0*/  MUFU.EX2 R193, R132 ;  /* 0x0000008400c17308 */ /* 0x000fe20000000800 */
[----:B------:R-:W-:Y:S01]  /*58f0*/  LOP3.LUT R14, R23, UR41, R4, 0x96, !PT ;  /* 0x00000029170e7c12 */ /* 0x000fe2000f8e9604 */
[----:B------:R-:W-:Y:S01]  /*5900*/  IMAD.WIDE.U32 R12, R12, -0x326172a9, RZ ;  /* 0xcd9e8d570c0c7825 */ /* 0x000fe200078e00ff */
[----:B------:R-:W-:Y:S03]  /*5910*/  LOP3.LUT R8, R7, UR42, R20, 0x96, !PT ;  /* 0x0000002a07087c12 */ /* 0x000fe6000f8e9614 */
[----:B------:R-:W-:Y:S01]  /*5920*/  IMAD.WIDE.U32 R4, R5, -0x326172a9, RZ ;  /* 0xcd9e8d5705047825 */ /* 0x000fe200078e00ff */
[----:B------:R-:W-:Y:S03]  /*5930*/  LOP3.LUT R7, R13, UR40, R6, 0x96, !PT ;  /* 0x000000280d077c12 */ /* 0x000fe6000f8e9606 */
[----:B------:R-:W4:Y:S01]  /*5940*/  MUFU.EX2 R206, R31 ;  /* 0x0000001f00ce7308 */ /* 0x000f220000000800 */
[----:B--2---:R-:W-:Y:S01]  /*5950*/  IMAD.WIDE.U32 R14, R14, -0x326172a9, RZ ;  /* 0xcd9e8d570e0e7825 */ /* 0x004fe200078e00ff */
[----:B------:R-:W-:Y:S03]  /*5960*/  LOP3.LUT R10, R5, UR42, R16, 0x96, !PT ;  /* 0x0000002a050a7c12 */ /* 0x000fe6000f8e9610 */
[----:B------:R-:W-:Y:S01]  /*5970*/  IMAD.WIDE.U32 R8, R8, -0x2daee0ad, RZ ;  /* 0xd2511f5308087825 */ /* 0x000fe200078e00ff */
[----:B------:R-:W-:Y:S04]  /*5980*/  LOP3.LUT R6, R15, UR40, R4, 0x96, !PT ;  /* 0x000000280f067c12 */ /* 0x000fe8000f8e9604 */
[----:B------:R-:W-:Y:S01]  /*5990*/  MUFU.EX2 R199, R29 ;  /* 0x0000001d00c77308 */ /* 0x000fe20000000800 */
[----:B------:R-:W-:Y:S01]  /*59a0*/  IMAD.WIDE.U32 R4, R7, -0x2daee0ad, RZ ;  /* 0xd2511f5307047825 */ /* 0x000fe200078e00ff */
[----:B------:R-:W-:Y:S03]  /*59b0*/  LOP3.LUT R18, R9, UR39, R18, 0x96, !PT ;  /* 0x0000002709127c12 */ /* 0x000fe6000f8e9612 */
[----:B------:R-:W-:Y:S01]  /*59c0*/  IMAD.WIDE.U32 R6, R6, -0x2daee0ad, RZ ;  /* 0xd2511f5306067825 */ /* 0x000fe200078e00ff */
[----:B------:R-:W-:Y:S04]  /*59d0*/  LOP3.LUT R9, R5, UR37, R8, 0x96, !PT ;  /* 0x0000002505097c12 */ /* 0x000fe8000f8e9608 */
[----:B------:R-:W-:Y:S01]  /*59e0*/  MUFU.EX2 R194, R0 ;  /* 0x0000000000c27308 */ /* 0x000fe20000000800 */
[----:B------:R-:W-:Y:S01]  /*59f0*/  SHF.R.U32.HI R15, RZ, 0x10, R4 ;  /* 0x00000010ff0f7819 */ /* 0x000fe20000011604 */
[----:B------:R-:W-:Y:S01]  /*5a00*/  IMAD.WIDE.U32 R10, R10, -0x2daee0ad, RZ ;  /* 0xd2511f530a0a7825 */ /* 0x000fe200078e00ff */
[----:B------:R-:W-:Y:S02]  /*5a10*/  LOP3.LUT R17, R4, 0xffff, RZ, 0xc0, !PT ;  /* 0x0000ffff04117812 */ /* 0x000fe400078ec0ff */
[----:B---3--:R-:W-:Y:S02]  /*5a20*/  LOP3.LUT R2, R6, 0xff, RZ, 0xc0, !PT ;  /* 0x000000ff06027812 */ /* 0x008fe400078ec0ff */
[----:B------:R-:W-:Y:S03]  /*5a30*/  LOP3.LUT R8, R7, UR37, R10, 0x96, !PT ;  /* 0x0000002507087c12 */ /* 0x000fe6000f8e960a */
[----:B------:R-:W-:Y:S01]  /*5a40*/  MUFU.EX2 R203, R24 ;  /* 0x0000001800cb7308 */ /* 0x000fe20000000800 */
[----:B------:R-:W-:Y:S02]  /*5a50*/  LOP3.LUT R22, R11, UR39, R22, 0x96, !PT ;  /* 0x000000270b167c12 */ /* 0x000fe4000f8e9616 */
[----:B------:R-:W-:Y:S02]  /*5a60*/  SHF.R.U32.HI R10, RZ, 0x18, R4 ;  /* 0x00000018ff0a7819 */ /* 0x000fe40000011604 */
[----:B------:R-:W-:Y:S01]  /*5a70*/  LOP3.LUT R11, R4, 0xff, RZ, 0xc0, !PT ;  /* 0x000000ff040b7812 */ /* 0x000fe200078ec0ff */
[----:B------:R-:W-:Y:S01]  /*5a80*/  IMAD.WIDE.U32 R4, R18, -0x326172a9, RZ ;  /* 0xcd9e8d5712047825 */ /* 0x000fe200078e00ff */
[----:B------:R-:W-:Y:S03]  /*5a90*/  ISETP.LE.U32.AND P2, PT, R10, UR9, PT ;  /* 0x000000090a007c0c */ /* 0x000fe6000bf43070 */
[----:B------:R-:W2:Y:S01]  /*5aa0*/  MUFU.EX2 R200, R27 ;  /* 0x0000001b00c87308 */ /* 0x000ea20000000800 */
[----:B------:R-:W-:Y:S02]  /*5ab0*/  ISETP.LE.U32.AND P4, PT, R11, UR9, PT ;  /* 0x000000090b007c0c */ /* 0x000fe4000bf83070 */
[----:B------:R-:W-:Y:S02]  /*5ac0*/  LOP3.LUT R10, R4, 0xff, RZ, 0xc0, !PT ;  /* 0x000000ff040a7812 */ /* 0x000fe400078ec0ff */
[----:B------:R-:W-:Y:S02]  /*5ad0*/  ISETP.LE.U32.AND P5, PT, R2, UR9, PT ;  /* 0x0000000902007c0c */ /* 0x000fe4000bfa3070 */
[----:B------:R-:W-:Y:S03]  /*5ae0*/  LOP3.LUT R2, R9, 0xff, RZ, 0xc0, !PT ;  /* 0x000000ff09027812 */ /* 0x000fe600078ec0ff */
[----:B------:R-:W-:Y:S01]  /*5af0*/  MUFU.EX2 R197, R25 ;  /* 0x0000001900c57308 */ /* 0x000fe20000000800 */
[--C-:B------:R-:W-:Y:S02]  /*5b00*/  SHF.R.U32.HI R13, RZ, 0x18, R6.reuse ;  /* 0x00000018ff0d7819 */ /* 0x100fe40000011606 */
[----:B------:R-:W-:Y:S02]  /*5b10*/  SHF.R.U32.HI R18, RZ, 0x10, R6 ;  /* 0x00000010ff127819 */ /* 0x000fe40000011606 */
[----:B------:R-:W-:Y:S02]  /*5b20*/  LOP3.LUT R19, R6, 0xffff, RZ, 0xc0, !PT ;  /* 0x0000ffff06137812 */ /* 0x000fe400078ec0ff */
[----:B------:R-:W-:Y:S03]  /*5b30*/  ISETP.LE.U32.AND P6, PT, R10, UR9, PT ;  /* 0x000000090a007c0c */ /* 0x000fe6000bfc3070 */
[----:B------:R-:W-:Y:S01]  /*5b40*/  MUFU.EX2 R195, R26 ;  /* 0x0000001a00c37308 */ /* 0x000fe20000000800 */
[----:B------:R-:W-:Y:S02]  /*5b50*/  LOP3.LUT R6, R5, UR38, R12, 0x96, !PT ;  /* 0x0000002605067c12 */ /* 0x000fe4000f8e960c */
[--C-:B------:R-:W-:Y:S02]  /*5b60*/  SHF.R.U32.HI R7, RZ, 0x18, R4.reuse ;  /* 0x00000018ff077819 */ /* 0x100fe40000011604 */
[----:B------:R-:W-:Y:S02]  /*5b70*/  SHF.R.U32.HI R12, RZ, 0x10, R4 ;  /* 0x00000010ff0c7819 */ /* 0x000fe40000011604 */
[----:B------:R-:W-:Y:S01]  /*5b80*/  LOP3.LUT R16, R4, 0xffff, RZ, 0xc0, !PT ;  /* 0x0000ffff04107812 */ /* 0x000fe200078ec0ff */
[----:B------:R-:W-:Y:S01]  /*5b90*/  IMAD.WIDE.U32 R4, R22, -0x326172a9, RZ ;  /* 0xcd9e8d5716047825 */ /* 0x000fe200078e00ff */
[----:B------:R-:W-:Y:S01]  /*5ba0*/  ISETP.LE.U32.AND P3, PT, R2, UR9, PT ;  /* 0x0000000902007c0c */ /* 0x000fe2000bf63070 */
[----:B------:R-:W3:Y:S01]  /*5bb0*/  MUFU.EX2 R207, R207 ;  /* 0x000000cf00cf7308 */ /* 0x000ee20000000800 */
[----:B------:R-:W-:Y:S02]  /*5bc0*/  LOP3.LUT R2, R15, 0xff, RZ, 0xc0, !PT ;  /* 0x000000ff0f027812 */ /* 0x000fe400078ec0ff */
[----:B------:R-:W-:Y:S02]  /*5bd0*/  ISETP.LE.U32.AND P1, PT, R7, UR9, PT ;  /* 0x0000000907007c0c */ /* 0x000fe4000bf23070 */
[--C-:B------:R-:W-:Y:S02]  /*5be0*/  SHF.R.U32.HI R7, RZ, 0x18, R9.reuse ;  /* 0x00000018ff077819 */ /* 0x100fe40000011609 */
[----:B------:R-:W-:Y:S03]  /*5bf0*/  ISETP.LE.U32.AND P0, PT, R13, UR9, PT ;  /* 0x000000090d007c0c */ /* 0x000fe6000bf03070 */
[----:B------:R-:W3:Y:S01]  /*5c00*/  MUFU.EX2 R202, R202 ;  /* 0x000000ca00ca7308 */ /* 0x000ee20000000800 */
[----:B------:R-:W-:Y:S02]  /*5c10*/  LOP3.LUT R11, R4, 0xff, RZ, 0xc0, !PT ;  /* 0x000000ff040b7812 */ /* 0x000fe400078ec0ff */
[--C-:B------:R-:W-:Y:S02]  /*5c20*/  SHF.R.U32.HI R10, RZ, 0x18, R4.reuse ;  /* 0x00000018ff0a7819 */ /* 0x100fe40000011604 */
[----:B------:R-:W-:Y:S05]  /*5c30*/  SHF.R.U32.HI R13, RZ, 0x10, R4 ;  /* 0x00000010ff0d7819 */ /* 0x000fea0000011604 */
[----:B------:R-:W3:Y:S10]  /*5c40*/  MUFU.EX2 R198, R198 ;  /* 0x000000c600c67308 */ /* 0x000ef40000000800 */
[----:B------:R-:W3:Y:S10]  /*5c50*/  MUFU.EX2 R201, R201 ;  /* 0x000000c900c97308 */ /* 0x000ef40000000800 */
[----:B------:R-:W3:Y:S10]  /*5c60*/  MUFU.EX2 R205, R205 ;  /* 0x000000cd00cd7308 */ /* 0x000ef40000000800 */
[----:B------:R-:W3:Y:S10]  /*5c70*/  MUFU.EX2 R192, R192 ;  /* 0x000000c000c07308 */ /* 0x000ef40000000800 */
[----:B------:R-:W3:Y:S10]  /*5c80*/  MUFU.EX2 R196, R196 ;  /* 0x000000c400c47308 */ /* 0x000ef40000000800 */
[----:B------:R-:W3:Y:S01]  /*5c90*/  MUFU.EX2 R191, R191 ;  /* 0x000000bf00bf7308 */ /* 0x000ee20000000800 */
[----:B------:R-:W-:Y:S01]  /*5ca0*/  @!P2 FADD.FTZ R221, -R221, -RZ ;  /* 0x800000ffdddda221 */ /* 0x000fe20000010100 */
[----:B------:R-:W-:Y:S01]  /*5cb0*/  ISETP.LE.U32.AND P2, PT, R2, UR9, PT ;  /* 0x0000000902007c0c */ /* 0x000fe2000bf43070 */
[----:B-1----:R-:W-:Y:S01]  /*5cc0*/  @!P4 FADD.FTZ R222, -R222, -RZ ;  /* 0x800000ffdedec221 */ /* 0x002fe20000010100 */
[----:B------:R-:W-:Y:S01]  /*5cd0*/  LOP3.LUT R2, R5, UR38, R14, 0x96, !PT ;  /* 0x0000002605027c12 */ /* 0x000fe2000f8e960e */
[----:B------:R-:W-:Y:S01]  /*5ce0*/  @!P6 FADD.FTZ R215, -R215, -RZ ;  /* 0x800000ffd7d7e221 */ /* 0x000fe20000010100 */
[----:B------:R-:W-:Y:S01]  /*5cf0*/  LOP3.LUT R14, R4, 0xffff, RZ, 0xc0, !PT ;  /* 0x0000ffff040e7812 */ /* 0x000fe200078ec0ff */
[----:B------:R-:W-:Y:S01]  /*5d00*/  @!P1 FADD.FTZ R216, -R216, -RZ ;  /* 0x800000ffd8d89221 */ /* 0x000fe20000010100 */
[----:B------:R-:W-:Y:S01]  /*5d10*/  ISETP.LE.U32.AND P4, PT, R7, UR9, PT ;  /* 0x0000000907007c0c */ /* 0x000fe2000bf83070 */
[----:B------:R-:W-:Y:S01]  /*5d20*/  @!P3 FADD.FTZ R217, -R217, -RZ ;  /* 0x800000ffd9d9b221 */ /* 0x000fe20000010100 */
[----:B------:R-:W-:Y:S01]  /*5d30*/  SHF.R.U32.HI R4, RZ, 0x18, R6 ;  /* 0x00000018ff047819 */ /* 0x000fe20000011606 */
[----:B------:R-:W-:Y:S01]  /*5d40*/  @!P5 FADD.FTZ R220, -R220, -RZ ;  /* 0x800000ffdcdcd221 */ /* 0x000fe20000010100 */
[----:B------:R-:W-:Y:S01]  /*5d50*/  SHF.R.U32.HI R5, RZ, 0x18, R8 ;  /* 0x00000018ff057819 */ /* 0x000fe20000011608 */
[----:B----4-:R-:W-:Y:S01]  /*5d60*/  @!P0 FADD.FTZ R206, -R206, -RZ ;  /* 0x800000ffcece8221 */ /* 0x010fe20000010100 */
[----:B------:R-:W-:Y:S01]  /*5d70*/  ISETP.LE.U32.AND P6, PT, R4, UR9, PT ;  /* 0x0000000904007c0c */ /* 0x000fe2000bfc3070 */
[----:B------:R-:W-:Y:S01]  /*5d80*/  @!P2 FADD.FTZ R219, -R219, -RZ ;  /* 0x800000ffdbdba221 */ /* 0x000fe20000010100 */
[----:B------:R-:W-:Y:S02]  /*5d90*/  LOP3.LUT R4, R6, 0xff, RZ, 0xc0, !PT ;  /* 0x000000ff06047812 */ /* 0x000fe400078ec0ff */
[----:B------:R-:W-:Y:S02]  /*5da0*/  ISETP.LE.U32.AND P3, PT, R5, UR9, PT ;  /* 0x0000000905007c0c */ /* 0x000fe4000bf63070 */
[----:B------:R-:W-:Y:S01]  /*5db0*/  ISETP.LE.U32.AND P1, PT, R4, UR9, PT ;  /* 0x0000000904007c0c */ /* 0x000fe2000bf23070 */
[----:B------:R-:W-:Y:S01]  /*5dc0*/  @!P4 FADD.FTZ R218, -R218, -RZ ;  /* 0x800000ffdadac221 */ /* 0x000fe20000010100 */
[----:B------:R-:W-:Y:S02]  /*5dd0*/  LOP3.LUT R4, R12, 0xff, RZ, 0xc0, !PT ;  /* 0x000000ff0c047812 */ /* 0x000fe400078ec0ff */
[----:B------:R-:W-:Y:S02]  /*5de0*/  ISETP.LE.U32.AND P2, PT, R11, UR9, PT ;  /* 0x000000090b007c0c */ /* 0x000fe4000bf43070 */
[----:B------:R-:W-:Y:S01]  /*5df0*/  ISETP.LE.U32.AND P4, PT, R4, UR9, PT ;  /* 0x0000000904007c0c */ /* 0x000fe2000bf83070 */
[----:B------:R-:W-:Y:S01]  /*5e00*/  @!P6 FADD.FTZ R210, -R210, -RZ ;  /* 0x800000ffd2d2e221 */ /* 0x000fe20000010100 */
[----:B------:R-:W-:Y:S02]  /*5e10*/  SHF.R.U32.HI R4, RZ, 0x10, R9 ;  /* 0x00000010ff047819 */ /* 0x000fe40000011609 */
[----:B------:R-:W-:Y:S01]  /*5e20*/  ISETP.LE.U32.AND P6, PT, R10, UR9, PT ;  /* 0x000000090a007c0c */ /* 0x000fe2000bfc3070 */
[----:B--2---:R-:W-:Y:S01]  /*5e30*/  @!P3 FADD.FTZ R200, -R200, -RZ ;  /* 0x800000ffc8c8b221 */ /* 0x004fe20000010100 */
[----:B------:R-:W-:Y:S01]  /*5e40*/  LOP3.LUT R5, R4, 0xff, RZ, 0xc0, !PT ;  /* 0x000000ff04057812 */ /* 0x000fe200078ec0ff */
[----:B------:R-:W-:Y:S01]  /*5e50*/  @!P1 FADD.FTZ R208, -R208, -RZ ;  /* 0x800000ffd0d09221 */ /* 0x000fe20000010100 */
[----:B------:R-:W-:Y:S02]  /*5e60*/  SHF.R.U32.HI R4, RZ, 0x8, R17 ;  /* 0x00000008ff047819 */ /* 0x000fe40000011611 */
[----:B------:R-:W-:Y:S01]  /*5e70*/  ISETP.LE.U32.AND P1, PT, R5, UR9, PT ;  /* 0x0000000905007c0c */ /* 0x000fe2000bf23070 */
[----:B------:R-:W-:Y:S01]  /*5e80*/  @!P2 FADD.FTZ R211, -R211, -RZ ;  /* 0x800000ffd3d3a221 */ /* 0x000fe20000010100 */
[----:B------:R-:W-:Y:S01]  /*5e90*/  LOP3.LUT R4, R4, 0xffff, RZ, 0xc0, !PT ;  /* 0x0000ffff04047812 */ /* 0x000fe200078ec0ff */
[----:B------:R-:W-:Y:S01]  /*5ea0*/  @!P4 FADD.FTZ R213, -R213, -RZ ;  /* 0x800000ffd5d5c221 */ /* 0x000fe20000010100 */
[----:B------:R-:W-:Y:S02]  /*5eb0*/  LOP3.LUT R7, R8, 0xff, RZ, 0xc0, !PT ;  /* 0x000000ff08077812 */ /* 0x000fe400078ec0ff */
[----:B------:R-:W-:Y:S01]  /*5ec0*/  SHF.R.U32.HI R5, RZ, 0x10, R6 ;  /* 0x00000010ff057819 */ /* 0x000fe20000011606 */
[----:B------:R-:W-:Y:S01]  /*5ed0*/  @!P6 FADD.FTZ R209, -R209, -RZ ;  /* 0x800000ffd1d1e221 */ /* 0x000fe20000010100 */
[----:B------:R-:W-:Y:S02]  /*5ee0*/  ISETP.LE.U32.AND P4, PT, R4, UR9, PT ;  /* 0x0000000904007c0c */ /* 0x000fe4000bf83070 */
[----:B------:R-:W-:Y:S02]  /*5ef0*/  ISETP.LE.U32.AND P5, PT, R7, UR9, PT ;  /* 0x0000000907007c0c */ /* 0x000fe4000bfa3070 */
[----:B------:R-:W-:Y:S01]  /*5f00*/  LOP3.LUT R4, R5, 0xff, RZ, 0xc0, !PT ;  /* 0x000000ff05047812 */ /* 0x000fe200078ec0ff */
[----:B------:R-:W-:Y:S01]  /*5f10*/  @!P1 FADD.FTZ R212, -R212, -RZ ;  /* 0x800000ffd4d49221 */ /* 0x000fe20000010100 */
[----:B------:R-:W-:Y:S02]  /*5f20*/  SHF.R.U32.HI R7, RZ, 0x8, R16 ;  /* 0x00000008ff077819 */ /* 0x000fe40000011610 */
[----:B------:R-:W-:Y:S02]  /*5f30*/  ISETP.LE.U32.AND P2, PT, R4, UR9, PT ;  /* 0x0000000904007c0c */ /* 0x000fe4000bf43070 */
[----:B------:R-:W-:Y:S02]  /*5f40*/  LOP3.LUT R5, R7, 0xffff, RZ, 0xc0, !PT ;  /* 0x0000ffff07057812 */ /* 0x000fe400078ec0ff */
[----:B------:R-:W-:Y:S01]  /*5f50*/  LOP3.LUT R4, R2, 0xff, RZ, 0xc0, !PT ;  /* 0x000000ff02047812 */ /* 0x000fe200078ec0ff */
[----:B------:R-:W-:Y:S01]  /*5f60*/  @!P4 FADD.FTZ R214, -R214, -RZ ;  /* 0x800000ffd6d6c221 */ /* 0x000fe20000010100 */
[----:B------:R-:W-:Y:S01]  /*5f70*/  ISETP.LE.U32.AND P6, PT, R5, UR9, PT ;  /* 0x0000000905007c0c */ /* 0x000fe2000bfc3070 */
[----:B------:R-:W-:Y:S01]  /*5f80*/  @!P5 FADD.FTZ R203, -R203, -RZ ;  /* 0x800000ffcbcbd221 */ /* 0x000fe20000010100 */
[----:B------:R-:W-:Y:S02]  /*5f90*/  ISETP.LE.U32.AND P1, PT, R4, UR9, PT ;  /* 0x0000000904007c0c */ /* 0x000fe4000bf23070 */
[----:B------:R-:W-:Y:S02]  /*5fa0*/  SHF.R.U32.HI R5, RZ, 0x18, R2 ;  /* 0x00000018ff057819 */ /* 0x000fe40000011602 */
[----:B------:R-:W-:Y:S01]  /*5fb0*/  LOP3.LUT R4, R9, 0xffff, RZ, 0xc0, !PT ;  /* 0x0000ffff09047812 */ /* 0x000fe200078ec0ff */
[----:B------:R-:W-:Y:S01]  /*5fc0*/  @!P2 FADD.FTZ R204, -R204, -RZ ;  /* 0x800000ffcccca221 */ /* 0x000fe20000010100 */
[----:B------:R-:W-:Y:S02]  /*5fd0*/  LOP3.LUT R6, R6, 0xffff, RZ, 0xc0, !PT ;  /* 0x0000ffff06067812 */ /* 0x000fe400078ec0ff */
[----:B------:R-:W-:Y:S02]  /*5fe0*/  ISETP.LE.U32.AND P4, PT, R5, UR9, PT ;  /* 0x0000000905007c0c */ /* 0x000fe4000bf83070 */
[----:B------:R-:W-:Y:S01]  /*5ff0*/  SHF.R.U32.HI R5, RZ, 0x8, R6 ;  /* 0x00000008ff057819 */ /* 0x000fe20000011606 */
[----:B---3--:R-:W-:Y:S01]  /*6000*/  @!P6 FADD.FTZ R207, -R207, -RZ ;  /* 0x800000ffcfcfe221 */ /* 0x008fe20000010100 */
[----:B------:R-:W-:Y:S01]  /*6010*/  SHF.R.U32.HI R4, RZ, 0x8, R4 ;  /* 0x00000008ff047819 */ /* 0x000fe20000011604 */
[----:B------:R-:W-:Y:S01]  /*6020*/  @!P1 FADD.FTZ R202, -R202, -RZ ;  /* 0x800000ffcaca9221 */ /* 0x000fe20000010100 */
[----:B------:R-:W-:Y:S02]  /*6030*/  LOP3.LUT R7, R13, 0xff, RZ, 0xc0, !PT ;  /* 0x000000ff0d077812 */ /* 0x000fe400078ec0ff */
[----:B------:R-:W-:Y:S02]  /*6040*/  LOP3.LUT R4, R4, 0xffff, RZ, 0xc0, !PT ;  /* 0x0000ffff04047812 */ /* 0x000fe400078ec0ff */
[----:B------:R-:W-:Y:S02]  /*6050*/  LOP3.LUT R5, R5, 0xffff, RZ, 0xc0, !PT ;  /* 0x0000ffff05057812 */ /* 0x000fe400078ec0ff */
[----:B------:R-:W-:Y:S01]  /*6060*/  ISETP.LE.U32.AND P2, PT, R7, UR9, PT ;  /* 0x0000000907007c0c */ /* 0x000fe2000bf43070 */
[----:B------:R-:W-:Y:S01]  /*6070*/  @!P4 FADD.FTZ R198, -R198, -RZ ;  /* 0x800000ffc6c6c221 */ /* 0x000fe20000010100 */
[----:B------:R-:W-:Y:S02]  /*6080*/  ISETP.LE.U32.AND P6, PT, R4, UR9, PT ;  /* 0x0000000904007c0c */ /* 0x000fe4000bfc3070 */
[----:B------:R-:W-:Y:S02]  /*6090*/  ISETP.LE.U32.AND P1, PT, R5, UR9, PT ;  /* 0x0000000905007c0c */ /* 0x000fe4000bf23070 */
[----:B------:R-:W-:Y:S02]  /*60a0*/  SHF.R.U32.HI R5, RZ, 0x10, R2 ;  /* 0x00000010ff057819 */ /* 0x000fe40000011602 */
[----:B------:R-:W-:Y:S02]  /*60b0*/  LOP3.LUT R2, R2, 0xffff, RZ, 0xc0, !PT ;  /* 0x0000ffff02027812 */ /* 0x000fe400078ec0ff */
[----:B------:R-:W-:Y:S02]  /*60c0*/  LOP3.LUT R6, R5, 0xff, RZ, 0xc0, !PT ;  /* 0x000000ff05067812 */ /* 0x000fe400078ec0ff */
[----:B------:R-:W-:Y:S01]  /*60d0*/  SHF.R.U32.HI R4, RZ, 0x8, R14 ;  /* 0x00000008ff047819 */ /* 0x000fe2000001160e */
[----:B------:R-:W-:Y:S01]  /*60e0*/  @!P2 FADD.FTZ R201, -R201, -RZ ;  /* 0x800000ffc9c9a221 */ /* 0x000fe20000010100 */
[----:B------:R-:W-:Y:S01]  /*60f0*/  SHF.R.U32.HI R5, RZ, 0x8, R2 ;  /* 0x00000008ff057819 */ /* 0x000fe20000011602 */
[----:B------:R-:W-:Y:S01]  /*6100*/  @!P6 FADD.FTZ R205, -R205, -RZ ;  /* 0x800000ffcdcde221 */ /* 0x000fe20000010100 */
[----:B------:R-:W-:Y:S01]  /*6110*/  LOP3.LUT R2, R4, 0xffff, RZ, 0xc0, !PT ;  /* 0x0000ffff04027812 */ /* 0x000fe200078ec0ff */
[----:B------:R-:W-:Y:S01]  /*6120*/  @!P1 FADD.FTZ R193, -R193, -RZ ;  /* 0x800000ffc1c19221 */ /* 0x000fe20000010100 */
[----:B------:R-:W-:Y:S02]  /*6130*/  ISETP.LE.U32.AND P4, PT, R6, UR9, PT ;  /* 0x0000000906007c0c */ /* 0x000fe4000bf83070 */
[----:B------:R-:W-:Y:S02]  /*6140*/  LOP3.LUT R4, R5, 0xffff, RZ, 0xc0, !PT ;  /* 0x0000ffff05047812 */ /* 0x000fe400078ec0ff */
[----:B------:R-:W-:Y:S02]  /*6150*/  ISETP.LE.U32.AND P2, PT, R2, UR9, PT ;  /* 0x0000000902007c0c */ /* 0x000fe4000bf43070 */
[----:B------:R-:W-:Y:S02]  /*6160*/  ISETP.LE.U32.AND P6, PT, R4, UR9, PT ;  /* 0x0000000904007c0c */ /* 0x000fe4000bfc3070 */
[----:B------:R-:W-:Y:S02]  /*6170*/  LOP3.LUT R2, R18, 0xff, RZ, 0xc0, !PT ;  /* 0x000000ff12027812 */ /* 0x000fe400078ec0ff */
[----:B------:R-:W-:Y:S02]  /*6180*/  SHF.R.U32.HI R4, RZ, 0x10, R8 ;  /* 0x00000010ff047819 */ /* 0x000fe40000011608 */
[----:B------:R-:W-:Y:S01]  /*6190*/  ISETP.LE.U32.AND P1, PT, R2, UR9, PT ;  /* 0x0000000902007c0c */ /* 0x000fe2000bf23070 */
[----:B------:R-:W-:Y:S01]  /*61a0*/  @!P4 FADD.FTZ R192, -R192, -RZ ;  /* 0x800000ffc0c0c221 */ /* 0x000fe20000010100 */
[----:B------:R-:W-:Y:S02]  /*61b0*/  LOP3.LUT R4, R4, 0xff, RZ, 0xc0, !PT ;  /* 0x000000ff04047812 */ /* 0x000fe400078ec0ff */
[----:B------:R-:W-:Y:S01]  /*61c0*/  SHF.R.U32.HI R2, RZ, 0x8, R19 ;  /* 0x00000008ff027819 */ /* 0x000fe20000011613 */
[----:B------:R-:W-:Y:S01]  /*61d0*/  @!P2 FADD.FTZ R196, -R196, -RZ ;  /* 0x800000ffc4c4a221 */ /* 0x000fe20000010100 */
[----:B------:R-:W-:Y:S01]  /*61e0*/  ISETP.LE.U32.AND P4, PT, R4, UR9, PT ;  /* 0x0000000904007c0c */ /* 0x000fe2000bf83070 */
[----:B------:R-:W-:Y:S01]  /*61f0*/  @!P6 FADD.FTZ R191, -R191, -RZ ;  /* 0x800000ffbfbfe221 */ /* 0x000fe20000010100 */
[----:B------:R-:W-:Y:S02]  /*6200*/  LOP3.LUT R4, R2, 0xffff, RZ, 0xc0, !PT ;  /* 0x0000ffff02047812 */ /* 0x000fe400078ec0ff */
[----:B------:R-:W-:Y:S02]  /*6210*/  F2FP.RELU.BF16.F32.PACK_AB R2, R210, R204 ;  /* 0x000000ccd202723e */ /* 0x000fe400000018ff */
[----:B------:R-:W-:Y:S01]  /*6220*/  LOP3.LUT R5, R8, 0xffff, RZ, 0xc0, !PT ;  /* 0x0000ffff08057812 */ /* 0x000fe200078ec0ff */
[----:B------:R-:W-:Y:S01]  /*6230*/  @!P1 FADD.FTZ R194, -R194, -RZ ;  /* 0x800000ffc2c29221 */ /* 0x000fe20000010100 */
[----:B------:R-:W-:Y:S01]  /*6240*/  F2FP.RELU.BF16.F32.PACK_AB R7, R193, R208 ;  /* 0x000000d0c107723e */ /* 0x000fe200000018ff */
[----:B------:R1:W-:Y:S01]  /*6250*/  STS [R227+0x19400], R2 ;  /* 0x01940002e3007388 */ /* 0x0003e20000000800 */
[----:B------:R-:W-:Y:S02]  /*6260*/  SHF.R.U32.HI R5, RZ, 0x8, R5 ;  /* 0x00000008ff057819 */ /* 0x000fe40000011605 */
[----:B------:R-:W-:Y:S01]  /*6270*/  ISETP.LE.U32.AND P2, PT, R4, UR9, PT ;  /* 0x0000000904007c0c */ /* 0x000fe2000bf43070 */
[----:B------:R-:W-:Y:S01]  /*6280*/  STS [R227+0x19000], R7 ;  /* 0x01900007e3007388 */ /* 0x000fe20000000800 */
[----:B------:R-:W-:Y:S01]  /*6290*/  LOP3.LUT R5, R5, 0xffff, RZ, 0xc0, !PT ;  /* 0x0000ffff05057812 */ /* 0x000fe200078ec0ff */
[----:B------:R-:W-:Y:S01]  /*62a0*/  @!P4 FADD.FTZ R195, -R195, -RZ ;  /* 0x800000ffc3c3c221 */ /* 0x000fe20000010100 */
[----:B------:R-:W-:Y:S02]  /*62b0*/  F2FP.RELU.BF16.F32.PACK_AB R4, R207, R215 ;  /* 0x000000d7cf04723e */ /* 0x000fe400000018ff */
[----:B------:R-:W-:Y:S02]  /*62c0*/  ISETP.LE.U32.AND P6, PT, R5, UR9, PT ;  /* 0x0000000905007c0c */ /* 0x000fe4000bfc3070 */
[----:B------:R-:W-:Y:S01]  /*62d0*/  F2FP.RELU.BF16.F32.PACK_AB R6, R191, R202 ;  /* 0x000000cabf06723e */ /* 0x000fe200000018ff */
[----:B------:R2:W-:Y:S01]  /*62e0*/  STS [R226+0x19000], R4 ;  /* 0x01900004e2007388 */ /* 0x0005e20000000800 */
[----:B------:R-:W-:Y:S02]  /*62f0*/  F2FP.RELU.BF16.F32.PACK_AB R5, R198, R192 ;  /* 0x000000c0c605723e */ /* 0x000fe400000018ff */
[----:B------:R-:W-:Y:S01]  /*6300*/  F2FP.RELU.BF16.F32.PACK_AB R0, R214, R222 ;  /* 0x000000ded600723e */ /* 0x000fe200000018ff */
[----:B------:R-:W-:Y:S01]  /*6310*/  @!P2 FADD.FTZ R199, -R199, -RZ ;  /* 0x800000ffc7c7a221 */ /* 0x000fe20000010100 */
[----:B------:R-:W-:Y:S02]  /*6320*/  FSETP.GE.FTZ.AND P3, PT, R208, RZ, PT ;  /* 0x000000ffd000720b */ /* 0x000fe40003f76000 */
[----:B------:R-:W-:Y:S02]  /*6330*/  FSETP.GE.FTZ.AND P2, PT, R193, RZ, PT ;  /* 0x000000ffc100720b */ /* 0x000fe40003f56000 */
[----:B------:R-:W-:Y:S01]  /*6340*/  FSETP.GE.FTZ.AND P1, PT, R204, RZ, PT ;  /* 0x000000ffcc00720b */ /* 0x000fe20003f36000 */
[----:B------:R-:W-:Y:S01]  /*6350*/  @!P6 FADD.FTZ R197, -R197, -RZ ;  /* 0x800000ffc5c5e221 */ /* 0x000fe20000010100 */
[----:B------:R-:W-:Y:S02]  /*6360*/  FSETP.GE.FTZ.AND P0, PT, R210, RZ, PT ;  /* 0x000000ffd200720b */ /* 0x000fe40003f16000 */
[----:B-1----:R-:W-:Y:S05]  /*6370*/  F2FP.RELU.BF16.F32.PACK_AB R2, R216, R213 ;  /* 0x000000d5d802723e */ /* 0x002fea00000018ff */
        /* <DEDUP_REMOVED lines=15> */
[----:B----4-:R-:W-:Y:S02]  /*6470*/  F2FP.RELU.BF16.F32.PACK_AB R2, R206, R194 ;  /* 0x000000c2ce02723e */ /* 0x010fe400000018ff */
[----:B------:R-:W-:Y:S05]  /*6480*/  F2FP.RELU.BF16.F32.PACK_AB R0, R221, R219 ;  /* 0x000000dbdd00723e */ /* 0x000fea00000018ff */
[----:B------:R1:W-:Y:S04]  /*6490*/  STS [R224+0x19400], R0 ;  /* 0x01940000e0007388 */ /* 0x0003e80000000800 */
[----:B------:R-:W-:Y:S04]  /*64a0*/  STS [R225+0x1a000], R6 ;  /* 0x01a00006e1007388 */ /* 0x000fe80000000800 */
[----:B------:R-:W-:Y:S04]  /*64b0*/  STS [R225+0x1a400], R5 ;  /* 0x01a40005e1007388 */ /* 0x000fe80000000800 */
[----:B------:R-:W-:Y:S04]  /*64c0*/  STS [R224+0x1a000], R4 ;  /* 0x01a00004e0007388 */ /* 0x000fe80000000800 */
[----:B------:R2:W-:Y:S04]  /*64d0*/  STS [R224+0x1a400], R2 ;  /* 0x01a40002e0007388 */ /* 0x0005e80000000800 */
[----:B------:R-:W-:Y:S01]  /*64e0*/  LDSM.16.M88.4 R16, [R177+UR4+0xf000] ;  /* 0x00f00004b110783b */ /* 0x000fe20008000200 */
[----:B-1----:R-:W-:Y:S07]  /*64f0*/  IMAD.SHL.U32 R0, R186, 0x2, RZ ;  /* 0x00000002ba007824 */ /* 0x002fee00078e00ff */
[----:B------:R-:W-:Y:S08]  /*6500*/  LDSM.16.M88.4 R132, [R177+UR4+0xf400] ;  /* 0x00f40004b184783b */ /* 0x000ff00008000200 */
[----:B------:R-:W1:Y:S01]  /*6510*/  LDSM.16.M88.4 R32, [R0+UR4+0x6000] ;  /* 0x006000040020783b */ /* 0x000e620008000200 */
[----:B--2---:R-:W-:Y:S07]  /*6520*/  IMAD.U32 R2, RZ, RZ, UR4 ;  /* 0x00000004ff027e24 */ /* 0x004fee000f8e00ff */
[----:B------:R-:W2:Y:S01]  /*6530*/  LDSM.16.M88.4 R28, [R0+UR4+0x6800] ;  /* 0x00680004001c783b */ /* 0x000ea20008000200 */
[----:B------:R-:W-:Y:S05]  /*6540*/  IADD3 R2, R0, 0x6000, R2 ;  /* 0x0000600000027810 */ /* 0x000fea0007ffe002 */
[----:B------:R-:W-:Y:S02]  /*6550*/  IMAD.IADD R2, R2, 0x1, R184 ;  /* 0x0000000102027824 */ /* 0x000fe400078e02b8 */
[----:B------:R-:W-:Y:S08]  /*6560*/  LDSM.16.M88.4 R140, [R178+0x6000] ;  /* 0x00600000b28c783b */ /* 0x000ff00000000200 */
[----:B------:R-:W3:Y:S08]  /*6570*/  LDSM.16.M88.4 R136, [R2] ;  /* 0x000000000288783b */ /* 0x000ef00000000200 */
[----:B------:R-:W4:Y:S01]  /*6580*/  LDSM.16.M88.4 R144, [R2+0x800] ;  /* 0x000800000290783b */ /* 0x000f220000000200 */
[-C--:B-1----:R-:W-:Y:S07]  /*6590*/  HMMA.16816.F32.BF16 R4, R32, R16.reuse, RZ ;  /* 0x000000102004723c */ /* 0x082fee00000418ff */
[----:B------:R-:W1:Y:S01]  /*65a0*/  LDSM.16.M88.4 R148, [R178+0x6400] ;  /* 0x00640000b294783b */ /* 0x000e620000000200 */
[C---:B--2---:R-:W-:Y:S07]  /*65b0*/  HMMA.16816.F32.BF16 R8, R28.reuse, R16, RZ ;  /* 0x000000101c08723c */ /* 0x044fee00000418ff */
[----:B------:R-:W-:Y:S01]  /*65c0*/  LDSM.16.M88.4 R152, [R0+UR4+0x7000] ;  /* 0x007000040098783b */ /* 0x000fe20008000200 */
[-C--:B------:R-:W-:Y:S07]  /*65d0*/  HMMA.16816.F32.BF16 R12, R28, R18.reuse, RZ ;  /* 0x000000121c0c723c */ /* 0x080fee00000418ff */
[----:B------:R-:W2:Y:S01]  /*65e0*/  LDSM.16.M88.4 R156, [R177+UR4+0x11000] ;  /* 0x01100004b19c783b */ /* 0x000ea20008000200 */
[C---:B------:R-:W-:Y:S07]  /*65f0*/  HMMA.16816.F32.BF16 R16, R32.reuse, R18, RZ ;  /* 0x000000122010723c */ /* 0x040fee00000418ff */
[----:B------:R-:W2:Y:S01]  /*6600*/  LDSM.16.M88.4 R160, [R0+UR4+0x7800] ;  /* 0x0078000400a0783b */ /* 0x000ea20008000200 */
[-C--:B------:R-:W-:Y:S06]  /*6610*/  HMMA.16816.F32.BF16 R20, R32, R132.reuse, RZ ;  /* 0x000000842014723c */ /* 0x080fec00000418ff */
[C---:B------:R-:W-:Y:S01]  /*6620*/  HMMA.16816.F32.BF16 R24, R28.reuse, R132, RZ ;  /* 0x000000841c18723c */ /* 0x040fe200000418ff */
[----:B------:R-:W-:Y:S05]  /*6630*/  LDSM.16.M88.4 R164, [R2+0x1000] ;  /* 0x0010000002a4783b */ /* 0x000fea0000000200 */
[-C--:B------:R-:W-:Y:S03]  /*6640*/  HMMA.16816.F32.BF16 R28, R28, R134.reuse, RZ ;  /* 0x000000861c1c723c */ /* 0x080fe600000418ff */
[----:B------:R-:W-:Y:S03]  /*6650*/  LDSM.16.M88.4 R168, [R178+0x8000] ;  /* 0x00800000b2a8783b */ /* 0x000fe60000000200 */
[----:B------:R-:W-:Y:S05]  /*6660*/  HMMA.16816.F32.BF16 R32, R32, R134, RZ ;  /* 0x000000862020723c */ /* 0x000fea00000418ff */
[----:B------:R-:W2:Y:S01]  /*6670*/  LDSM.16.M88.4 R132, [R177+UR4+0x11400] ;  /* 0x01140004b184783b */ /* 0x000ea20008000200 */
[-C--:B---3--:R-:W-:Y:S06]  /*6680*/  HMMA.16816.F32.BF16 R4, R136, R140.reuse, R4 ;  /* 0x0000008c8804723c */ /* 0x088fec0000041804 */
[C---:B----4-:R-:W-:Y:S01]  /*6690*/  HMMA.16816.F32.BF16 R8, R144.reuse, R140, R8 ;  /* 0x0000008c9008723c */ /* 0x050fe20000041808 */
[----:B------:R-:W3:Y:S05]  /*66a0*/  LDSM.16.M88.4 R172, [R2+0x1800] ;  /* 0x0018000002ac783b */ /* 0x000eea0000000200 */
[-C--:B------:R-:W-:Y:S06]  /*66b0*/  HMMA.16816.F32.BF16 R12, R144, R142.reuse, R12 ;  /* 0x0000008e900c723c */ /* 0x080fec000004180c */
[C---:B------:R-:W-:Y:S01]  /*66c0*/  HMMA.16816.F32.BF16 R16, R136.reuse, R142, R16 ;  /* 0x0000008e8810723c */ /* 0x040fe20000041810 */
[----:B------:R-:W-:Y:S05]  /*66d0*/  LDSM.16.M88.4 R140, [R0+UR4+0x8000] ;  /* 0x00800004008c783b */ /* 0x000fea0008000200 */
[-C--:B-1----:R-:W-:Y:S06]  /*66e0*/  HMMA.16816.F32.BF16 R20, R136, R148.reuse, R20 ;  /* 0x000000948814723c */ /* 0x082fec0000041814 */
[C---:B------:R-:W-:Y:S06]  /*66f0*/  HMMA.16816.F32.BF16 R24, R144.reuse, R148, R24 ;  /* 0x000000949018723c */ /* 0x040fec0000041818 */
[-C--:B------:R-:W-:Y:S01]  /*6700*/  HMMA.16816.F32.BF16 R28, R144, R150.reuse, R28 ;  /* 0x00000096901c723c */ /* 0x080fe2000004181c */
[----:B------:R-:W-:Y:S05]  /*6710*/  LDSM.16.M88.4 R144, [R177+UR4+0x13000] ;  /* 0x01300004b190783b */ /* 0x000fea0008000200 */
[----:B------:R-:W-:Y:S03]  /*6720*/  HMMA.16816.F32.BF16 R32, R136, R150, R32 ;  /* 0x000000968820723c */ /* 0x000fe60000041820 */
[----:B------:R-:W1:Y:S03]  /*6730*/  LDSM.16.M88.4 R136, [R178+0x8400] ;  /* 0x00840000b288783b */ /* 0x000e660000000200 */
[-C--:B--2---:R-:W-:Y:S05]  /*6740*/  HMMA.16816.F32.BF16 R4, R152, R156.reuse, R4 ;  /* 0x0000009c9804723c */ /* 0x084fea0000041804 */
[----:B------:R-:W2:Y:S01]  /*6750*/  LDSM.16.M88.4 R148, [R0+UR4+0x8800] ;  /* 0x008800040094783b */ /* 0x000ea20008000200 */
        /* <DEDUP_REMOVED lines=9> */
[----:B------:R-:W4:Y:S03]  /*67f0*/  LDSM.16.M88.4 R132, [R177+UR4+0x13400] ;  /* 0x01340004b184783b */ /* 0x000f260008000200 */
[-C--:B------:R-:W-:Y:S05]  /*6800*/  HMMA.16816.F32.BF16 R4, R164, R168.reuse, R4 ;  /* 0x000000a8a404723c */ /* 0x080fea0000041804 */
[----:B------:R-:W4:Y:S01]  /*6810*/  LDSM.16.M88.4 R152, [R2+0x2000] ;  /* 0x002000000298783b */ /* 0x000f220000000200 */
[C---:B---3--:R-:W-:Y:S06]  /*6820*/  HMMA.16816.F32.BF16 R8, R172.reuse, R168, R8 ;  /* 0x000000a8ac08723c */ /* 0x048fec0000041808 */
[-C--:B------:R-:W-:Y:S06]  /*6830*/  HMMA.16816.F32.BF16 R12, R172, R170.reuse, R12 ;  /* 0x000000aaac0c723c */ /* 0x080fec000004180c */
[C---:B------:R-:W-:Y:S06]  /*6840*/  HMMA.16816.F32.BF16 R16, R164.reuse, R170, R16 ;  /* 0x000000aaa410723c */ /* 0x040fec0000041810 */
[-C--:B-1----:R-:W-:Y:S06]  /*6850*/  HMMA.16816.F32.BF16 R20, R164, R136.reuse, R20 ;  /* 0x00000088a414723c */ /* 0x082fec0000041814 */
[C---:B------:R-:W-:Y:S06]  /*6860*/  HMMA.16816.F32.BF16 R24, R172.reuse, R136, R24 ;  /* 0x00000088ac18723c */ /* 0x040fec0000041818 */
[-C--:B------:R-:W-:Y:S06]  /*6870*/  HMMA.16816.F32.BF16 R28, R172, R138.reuse, R28 ;  /* 0x0000008aac1c723c */ /* 0x080fec000004181c */
[----:B------:R-:W-:Y:S06]  /*6880*/  HMMA.16816.F32.BF16 R32, R164, R138, R32 ;  /* 0x0000008aa420723c */ /* 0x000fec0000041820 */
[-C--:B------:R-:W-:Y:S06]  /*6890*/  HMMA.16816.F32.BF16 R4, R140, R144.reuse, R4 ;  /* 0x000000908c04723c */ /* 0x080fec0000041804 */
[C---:B--2---:R-:W-:Y:S06]  /*68a0*/  HMMA.16816.F32.BF16 R8, R148.reuse, R144, R8 ;  /* 0x000000909408723c */ /* 0x044fec0000041808 */
[-C--:B------:R-:W-:Y:S06]  /*68b0*/  HMMA.16816.F32.BF16 R12, R148, R146.reuse, R12 ;  /* 0x00000092940c723c */ /* 0x080fec000004180c */
[C---:B------:R-:W-:Y:S06]  /*68c0*/  HMMA.16816.F32.BF16 R16, R140.reuse, R146, R16 ;  /* 0x000000928c10723c */ /* 0x040fec0000041810 */
[-C--:B----4-:R-:W-:Y:S06]  /*68d0*/  HMMA.16816.F32.BF16 R20, R140, R132.reuse, R20 ;  /* 0x000000848c14723c */ /* 0x090fec0000041814 */
[C---:B------:R-:W-:Y:S06]  /*68e0*/  HMMA.16816.F32.BF16 R24, R148.reuse, R132, R24 ;  /* 0x000000849418723c */ /* 0x040fec0000041818 */
[-C--:B------:R-:W-:Y:S06]  /*68f0*/  HMMA.16816.F32.BF16 R28, R148, R134.reuse, R28 ;  /* 0x00000086941c723c */ /* 0x080fec000004181c */
[----:B------:R-:W-:Y:S01]  /*6900*/  HMMA.16816.F32.BF16 R32, R140, R134, R32 ;  /* 0x000000868c20723c */ /* 0x000fe20000041820 */
[----:B------:R-:W1:Y:S05]  /*6910*/  LDSM.16.M88.4 R132, [R178+0xa400] ;  /* 0x00a40000b284783b */ /* 0x000e6a0000000200 */
[-C--:B------:R-:W-:Y:S06]  /*6920*/  HMMA.16816.F32.BF16 R4, R152, R156.reuse, R4 ;  /* 0x0000009c9804723c */ /* 0x080fec0000041804 */
[C---:B------:R-:W-:Y:S06]  /*6930*/  HMMA.16816.F32.BF16 R8, R160.reuse, R156, R8 ;  /* 0x0000009ca008723c */ /* 0x040fec0000041808 */
[-C--:B------:R-:W-:Y:S06]  /*6940*/  HMMA.16816.F32.BF16 R12, R160, R158.reuse, R12 ;  /* 0x0000009ea00c723c */ /* 0x080fec000004180c */
[C---:B------:R-:W-:Y:S06]  /*6950*/  HMMA.16816.F32.BF16 R16, R152.reuse, R158, R16 ;  /* 0x0000009e9810723c */ /* 0x040fec0000041810 */
[C---:B-----5:R-:W-:Y:S01]  /*6960*/  FADD.FTZ R4, -R190.reuse, R4 ;  /* 0x00000004be047221 */ /* 0x060fe20000010100 */
[----:B------:R-:W-:Y:S01]  /*6970*/  FADD.FTZ R2, -R190, R5 ;  /* 0x00000005be027221 */ /* 0x000fe20000010100 */
[C---:B------:R-:W-:Y:S03]  /*6980*/  FADD.FTZ R0, -R189.reuse, R6 ;  /* 0x00000006bd007221 */ /* 0x040fe60000010100 */
[-C--:B------:R-:W-:Y:S01]  /*6990*/  FSEL R4, R4, R190.reuse, P3 ;  /* 0x000000be04047208 */ /* 0x080fe20001800000 */
[----:B------:R-:W-:Y:S01]  /*69a0*/  FADD.FTZ R6, -R189, R7 ;  /* 0x00000007bd067221 */ /* 0x000fe20000010100 */
[----:B------:R-:W-:Y:S01]  /*69b0*/  FSEL R2, R2, R190, P2 ;  /* 0x000000be02027208 */ /* 0x000fe20001000000 */
[----:B------:R-:W-:Y:S01]  /*69c0*/  FADD.FTZ R9, -R188, R9 ;  /* 0x00000009bc097221 */ /* 0x000fe20000010100 */
[-C--:B------:R-:W-:Y:S01]  /*69d0*/  FSEL R0, R0, R189.reuse, P1 ;  /* 0x000000bd00007208 */ /* 0x080fe20000800000 */
[----:B------:R-:W-:Y:S01]  /*69e0*/  FADD.FTZ R10, -R187, R10 ;  /* 0x0000000abb0a7221 */ /* 0x000fe20000010100 */
[----:B------:R-:W-:Y:S01]  /*69f0*/  FSEL R6, R6, R189, P0 ;  /* 0x000000bd06067208 */ /* 0x000fe20000000000 */
[-C--:B-1----:R-:W-:Y:S03]  /*6a00*/  HMMA.16816.F32.BF16 R20, R152, R132.reuse, R20 ;  /* 0x000000849814723c */ /* 0x082fe60000041814 */
[----:B------:R-:W-:Y:S01]  /*6a10*/  FSETP.GE.FTZ.AND P2, PT, R191, RZ, PT ;  /* 0x000000ffbf00720b */ /* 0x000fe20003f56000 */
[----:B------:R-:W-:Y:S01]  /*6a20*/  FADD.FTZ R11, -R187, R11 ;  /* 0x0000000bbb0b7221 */ /* 0x000fe20000010100 */
[----:B------:R-:W-:Y:S01]  /*6a30*/  FSETP.GE.FTZ.AND P0, PT, R198, RZ, PT ;  /* 0x000000ffc600720b */ /* 0x000fe20003f16000 */
[C---:B------:R-:W-:Y:S04]  /*6a40*/  HMMA.16816.F32.BF16 R24, R160.reuse, R132, R24 ;  /* 0x00000084a018723c */ /* 0x040fe80000041818 */
[----:B------:R-:W-:Y:S01]  /*6a50*/  FSETP.GE.FTZ.AND P1, PT, R192, RZ, PT ;  /* 0x000000ffc000720b */ /* 0x000fe20003f36000 */
[----:B------:R-:W-:Y:S01]  /*6a60*/  FADD.FTZ R5, -R188, R8 ;  /* 0x00000008bc057221 */ /* 0x000fe20000010100 */
[----:B------:R-:W-:Y:S01]  /*6a70*/  FSETP.GE.FTZ.AND P3, PT, R202, RZ, PT ;  /* 0x000000ffca00720b */ /* 0x000fe20003f76000 */
[----:B------:R-:W-:Y:S01]  /*6a80*/  FMUL.FTZ R7, R208, R4 ;  /* 0x00000004d0077220 */ /* 0x000fe20000410000 */
[-C--:B------:R-:W-:Y:S01]  /*6a90*/  FSEL R4, R9, R188.reuse, P2 ;  /* 0x000000bc09047208 */ /* 0x080fe20001000000 */
[-C--:B------:R-:W-:Y:S03]  /*6aa0*/  HMMA.16816.F32.BF16 R28, R160, R134.reuse, R28 ;  /* 0x00000086a01c723c */ /* 0x080fe6000004181c */
[----:B------:R-:W-:Y:S01]  /*6ab0*/  FSEL R5, R5, R188, P3 ;  /* 0x000000bc05057208 */ /* 0x000fe20001800000 */
[----:B------:R-:W-:Y:S01]  /*6ac0*/  FMUL.FTZ R136, R193, R2 ;  /* 0x00000002c1887220 */ /* 0x000fe20000410000 */
[-C--:B------:R-:W-:Y:S01]  /*6ad0*/  FSEL R2, R10, R187.reuse, P1 ;  /* 0x000000bb0a027208 */ /* 0x080fe20000800000 */
[----:B------:R-:W-:Y:S01]  /*6ae0*/  FMUL.FTZ R204, R204, R0 ;  /* 0x00000000cccc7220 */ /* 0x000fe20000410000 */
[----:B------:R-:W-:Y:S01]  /*6af0*/  FSEL R0, R11, R187, P0 ;  /* 0x000000bb0b007208 */ /* 0x000fe20000000000 */
[----:B------:R-:W-:Y:S01]  /*6b00*/  VIADD R162, R228, 0x20 ;  /* 0x00000020e4a27836 */ /* 0x000fe20000000000 */
[----:B------:R-:W-:Y:S01]  /*6b10*/  FSETP.GE.FTZ.AND P1, PT, R201, RZ, PT ;  /* 0x000000ffc900720b */ /* 0x000fe20003f36000 */
[----:B------:R-:W-:Y:S04]  /*6b20*/  HMMA.16816.F32.BF16 R32, R152, R134, R32 ;  /* 0x000000869820723c */ /* 0x000fe80000041820 */
[----:B------:R-:W-:Y:S01]  /*6b30*/  FSETP.GE.FTZ.AND P0, PT, R209, RZ, PT ;  /* 0x000000ffd100720b */ /* 0x000fe20003f16000 */
[----:B------:R-:W-:Y:S01]  /*6b40*/  FADD.FTZ R8, -R187, R14 ;  /* 0x0000000ebb087221 */ /* 0x000fe20000010100 */
[----:B------:R-:W-:Y:S01]  /*6b50*/  FSETP.GE.FTZ.AND P3, PT, R211, RZ, PT ;  /* 0x000000ffd300720b */ /* 0x000fe20003f76000 */
[----:B------:R-:W-:Y:S01]  /*6b60*/  FADD.FTZ R15, -R187, R15 ;  /* 0x0000000fbb0f7221 */ /* 0x000fe20000010100 */
[----:B------:R-:W-:Y:S03]  /*6b70*/  FSETP.GE.FTZ.AND P2, PT, R196, RZ, PT ;  /* 0x000000ffc400720b */ /* 0x000fe60003f56000 */
[----:B------:R-:W-:Y:S01]  /*6b80*/  F2FP.BF16.F32.PACK_AB R136, R136, R7 ;  /* 0x000000078888723e */ /* 0x000fe200000010ff */
[----:B------:R-:W-:Y:S01]  /*6b90*/  FMUL.FTZ R6, R210, R6 ;  /* 0x00000006d2067220 */ /* 0x000fe20000410000 */
[C---:B------:R-:W-:Y:S01]  /*6ba0*/  FADD.FTZ R12, -R188.reuse, R12 ;  /* 0x0000000cbc0c7221 */ /* 0x040fe20000010100 */
[----:B------:R-:W-:Y:S01]  /*6bb0*/  FADD.FTZ R13, -R188, R13 ;  /* 0x0000000dbc0d7221 */ /* 0x000fe20000010100 */
[----:B------:R-:W-:Y:S01]  /*6bc0*/  FMUL.FTZ R191, R191, R4 ;  /* 0x00000004bfbf7220 */ /* 0x000fe20000410000 */
[-C--:B------:R-:W-:Y:S01]  /*6bd0*/  FSEL R4, R8, R187.reuse, P1 ;  /* 0x000000bb08047208 */ /* 0x080fe20000800000 */
[----:B------:R-:W-:Y:S01]  /*6be0*/  FMUL.FTZ R14, R198, R0 ;  /* 0x00000000c60e7220 */ /* 0x000fe20000410000 */
[----:B------:R-:W-:Y:S01]  /*6bf0*/  FSEL R0, R15, R187, P0 ;  /* 0x000000bb0f007208 */ /* 0x000fe20000000000 */
[----:B------:R-:W-:Y:S01]  /*6c00*/  FMUL.FTZ R192, R192, R2 ;  /* 0x00000002c0c07220 */ /* 0x000fe20000410000 */
[----:B------:R-:W-:Y:S01]  /*6c10*/  F2FP.BF16.F32.PACK_AB R2, R6, R204 ;  /* 0x000000cc0602723e */ /* 0x000fe200000010ff */
[----:B------:R-:W-:Y:S01]  /*6c20*/  FADD.FTZ R18, -R189, R18 ;  /* 0x00000012bd127221 */ /* 0x000fe20000010100 */
[----:B------:R-:W-:Y:S01]  /*6c30*/  FSETP.GE.FTZ.AND P1, PT, R213, RZ, PT ;  /* 0x000000ffd500720b */ /* 0x000fe20003f36000 */
        /* <DEDUP_REMOVED lines=14> */
[----:B------:R-:W-:Y:S01]  /*6d20*/  FMUL.FTZ R132, R211, R6 ;  /* 0x00000006d3847220 */ /* 0x000fe20000410000 */
        /* <DEDUP_REMOVED lines=9> */
[----:B------:R-:W-:Y:S01]  /*6dc0*/  FADD.FTZ R4, -R187, R27 ;  /* 0x0000001bbb047221 */ /* 0x000fe20000010100 */
[----:B------:R-:W-:Y:S01]  /*6dd0*/  FSEL R8, R8, R189, P0 ;  /* 0x000000bd08087208 */ /* 0x000fe20000000000 */
[----:B------:R-:W-:Y:S01]  /*6de0*/  FMUL.FTZ R10, R216, R0 ;  /* 0x00000000d80a7220 */ /* 0x000fe20000410000 */
        /* <DEDUP_REMOVED lines=8> */
[----:B------:R-:W-:Y:S01]  /*6e70*/  FSEL R4, R4, R187, P0 ;  /* 0x000000bb04047208 */ /* 0x000fe20000000000 */
[----:B------:R-:W-:Y:S01]  /*6e80*/  FMUL.FTZ R9, R205, R9 ;  /* 0x00000009cd097220 */ /* 0x000fe20000410000 */
[----:B------:R-:W-:Y:S01]  /*6e90*/  FSETP.GE.FTZ.AND P0, PT, R206, RZ, PT ;  /* 0x000000ffce00720b */ /* 0x000fe20003f16000 */
[----:B------:R-:W-:Y:S01]  /*6ea0*/  FADD.FTZ R6, -R188, R25 ;  /* 0x00000019bc067221 */ /* 0x000fe20000010100 */
[----:B------:R-:W-:Y:S01]  /*6eb0*/  F2FP.BF16.F32.PACK_AB R12, R12, R7 ;  /* 0x000000070c0c723e */ /* 0x000fe200000010ff */
        /* <DEDUP_REMOVED lines=9> */
[----:B------:R-:W-:Y:S01]  /*6f50*/  F2FP.BF16.F32.PACK_AB R9, R9, R0 ;  /* 0x000000000909723e */ /* 0x000fe200000010ff */
[----:B------:R-:W-:Y:S01]  /*6f60*/  FADD.FTZ R0, -R187, R30 ;  /* 0x0000001ebb007221 */ /* 0x000fe20000010100 */
[-C--:B------:R-:W-:Y:S01]  /*6f70*/  FSEL R7, R7, R188.reuse, P3 ;  /* 0x000000bc07077208 */ /* 0x080fe20001800000 */
[----:B------:R-:W-:Y:S01]  /*6f80*/  FADD.FTZ R32, -R190, R32 ;  /* 0x00000020be207221 */ /* 0x000fe20000010100 */
[----:B------:R-:W-:Y:S01]  /*6f90*/  FSEL R6, R6, R188, P2 ;  /* 0x000000bc06067208 */ /* 0x000fe20001000000 */
[----:B------:R-:W-:Y:S01]  /*6fa0*/  VIADD R163, R228, 0x40 ;  /* 0x00000040e4a37836 */ /* 0x000fe20000000000 */
[----:B------:R-:W-:Y:S02]  /*6fb0*/  FSEL R5, R5, R187, P1 ;  /* 0x000000bb05057208 */ /* 0x000fe40000800000 */
[----:B------:R-:W-:Y:S02]  /*6fc0*/  FSETP.GE.FTZ.AND P2, PT, R199, RZ, PT ;  /* 0x000000ffc700720b */ /* 0x000fe40003f56000 */
[----:B------:R-:W-:Y:S01]  /*6fd0*/  FSETP.GE.FTZ.AND P1, PT, R194, RZ, PT ;  /* 0x000000ffc200720b */ /* 0x000fe20003f36000 */
[----:B------:R-:W-:Y:S01]  /*6fe0*/  FMUL.FTZ R5, R195, R5 ;  /* 0x00000005c3057220 */ /* 0x000fe20000410000 */
[----:B------:R-:W-:Y:S01]  /*6ff0*/  F2FP.BF16.F32.PACK_AB R10, R10, R17 ;  /* 0x000000110a0a723e */ /* 0x000fe200000010ff */
        /* <DEDUP_REMOVED lines=8> */
[----:B------:R-:W-:Y:S01]  /*7080*/  FADD.FTZ R4, -R188, R28 ;  /* 0x0000001cbc047221 */ /* 0x000fe20000010100 */
[----:B------:R-:W-:Y:S01]  /*7090*/  F2FP.BF16.F32.PACK_AB R8, R8, R16 ;  /* 0x000000100808723e */ /* 0x000fe200000010ff */
[----:B------:R-:W-:Y:S01]  /*70a0*/  FMUL.FTZ R0, R194, R0 ;  /* 0x00000000c2007220 */ /* 0x000fe20000410000 */
[----:B------:R-:W-:Y:S02]  /*70b0*/  F2FP.BF16.F32.PACK_AB R6, R6, R5 ;  /* 0x000000050606723e */ /* 0x000fe400000010ff */
[----:B------:R-:W-:Y:S01]  /*70c0*/  FSEL R4, R4, R188, P3 ;  /* 0x000000bc04047208 */ /* 0x000fe20001800000 */
[----:B------:R-:W-:Y:S01]  /*70d0*/  @P2 FADD.FTZ R188, -R188, R29 ;  /* 0x0000001dbcbc2221 */ /* 0x000fe20000010100 */
[----:B------:R-:W-:Y:S02]  /*70e0*/  FSETP.GE.FTZ.AND P2, PT, R219, RZ, PT ;  /* 0x000000ffdb00720b */ /* 0x000fe40003f56000 */
[----:B------:R-:W-:Y:S01]  /*70f0*/  FSETP.GE.FTZ.AND P3, PT, R222, RZ, PT ;  /* 0x000000ffde00720b */ /* 0x000fe20003f76000 */
[----:B------:R-:W-:Y:S01]  /*7100*/  FMUL.FTZ R16, R220, R4 ;  /* 0x00000004dc107220 */ /* 0x000fe20000410000 */
[----:B------:R-:W-:Y:S01]  /*7110*/  FSEL R34, R34, R189, P2 ;  /* 0x000000bd22227208 */ /* 0x000fe20001000000 */
[----:B------:R-:W-:Y:S01]  /*7120*/  @P0 FADD.FTZ R189, -R189, R35 ;  /* 0x00000023bdbd0221 */ /* 0x000fe20000010100 */
[----:B------:R-:W-:Y:S01]  /*7130*/  PLOP3.LUT P0, PT, PT, PT, UP2, 0x80, 0x0 ;  /* 0x000000000000781c */ /* 0x000fe20003f0f028 */
        /* <DEDUP_REMOVED lines=14> */
[----:B------:R-:W-:Y:S01]  /*7220*/  F2FP.BF16.F32.PACK_AB R4, R4, R0 ;  /* 0x000000000404723e */ /* 0x000fe200000010ff */
[----:B------:R-:W-:Y:S06]  /*7230*/  @!P0 BRA `(.L_x_944) ;  /* 0x0000000000c48947 */ /* 0x000fec0003800000 */
[----:B------:R-:W1:Y:S01]  /*7240*/  LDC R16, c[0x0][0x240] ;  /* 0x00009000ff107b82 */ /* 0x000e620000000800 */
[----:B------:R-:W-:Y:S01]  /*7250*/  ULOP3.LUT UR7, UR6, 0x1, URZ, 0xc0, !UPT ;  /* 0x0000000106077892 */ /* 0x000fe2000f8ec03f */
[----:B------:R-:W-:Y:S01]  /*7260*/  ISETP.GE.AND P3, PT, R228, UR56, PT ;  /* 0x00000038e4007c0c */ /* 0x000fe2000bf66270 */
[----:B------:R-:W-:Y:S01]  /*7270*/  UMOV UR12, 0xffffd000 ;  /* 0xffffd000000c7882 */ /* 0x000fe20000000000 */
[----:B------:R-:W-:Y:S01]  /*7280*/  ISETP.GE.AND P2, PT, R162, UR56, PT ;  /* 0x00000038a2007c0c */ /* 0x000fe2000bf46270 */
        /* <DEDUP_REMOVED lines=44> */
.L_x_944:
        /* <DEDUP_REMOVED lines=26> */
[----:B------:R-:W5:Y:S04]  /*76f0*/  LDSM.16.MT88.4 R28, [R0+0x6400] ;  /* 0x00640000001c783b */ /* 0x000f680000004200 */
[----:B------:R-:W5:Y:S04]  /*7700*/  LDSM.16.MT88.4 R32, [R3+0x1b800] ;  /* 0x01b800000320783b */ /* 0x000f680000004200 */
[----:B------:R-:W5:Y:S04]  /*7710*/  LDSM.16.MT88.4 R132, [R0+0x7400] ;  /* 0x007400000084783b */ /* 0x000f680000004200 */
[----:B------:R-:W5:Y:S01]  /*7720*/  LDSM.16.MT88.4 R136, [R0+0x8400] ;  /* 0x008400000088783b */ /* 0x000f620000004200 */
        /* <DEDUP_REMOVED lines=17> */
[-C--:B-----5:R-:W-:Y:S06]  /*7840*/  HMMA.16816.F32.BF16 R36, R24, R28.reuse, R36 ;  /* 0x0000001c1824723c */ /* 0x0a0fec0000041824 */
        /* <DEDUP_REMOVED lines=15> */
[----:B------:R-:W5:Y:S01]  /*7940*/  LDSM.16.MT88.4 R136, [R0+0x8c00] ;  /* 0x008c00000088783b */ /* 0x000f620000004200 */
        /* <DEDUP_REMOVED lines=21> */
[-C--:B-----5:R-:W-:Y:S06]  /*7aa0*/  HMMA.16816.F32.BF16 R68, R28, R136.reuse, R68 ;  /* 0x000000881c44723c */ /* 0x0a0fec0000041844 */
        /* <DEDUP_REMOVED lines=39> */
.L_x_945:
[----:B------:R-:W-:Y:S01]  /*7d20*/  LDSM.16.M88.4 R24, [R180] ;  /* 0x00000000b418783b */ /* 0x000fe20000000200 */
[C---:B------:R-:W-:Y:S01]  /*7d30*/  LEA R165, P1, R242.reuse, R234, 0x2 ;  /* 0x000000eaf2a57211 */ /* 0x040fe200078210ff */
[----:B--2---:R-:W-:Y:S01]  /*7d40*/  @P0 VIADD R2, R237, 0xffffffc0 ;  /* 0xffffffc0ed020836 */ /* 0x004fe20000000000 */
[----:B------:R-:W-:Y:S01]  /*7d50*/  @UP2 UIADD3 UR12, UP0, UR14, -0x100, URZ ;  /* 0xffffff000e0c2890 */ /* 0x000fe2000ff1e03f */
[----:B------:R-:W1:Y:S01]  /*7d60*/  LDSM.16.MT88.4 R8, [R0+0x9000] ;  /* 0x009000000008783b */ /* 0x000e620000004200 */
[----:B------:R-:W-:Y:S01]  /*7d70*/  LEA.HI.X.SX32 R164, R242, R235, 0x2, P1 ;  /* 0x000000ebf2a47211 */ /* 0x000fe200008f16ff */
[----:B------:R-:W-:Y:S01]  /*7d80*/  @P0 IMAD.WIDE R160, R2, R252, UR14 ;  /* 0x0000000e02a00e25 */ /* 0x000fe2000f8e02fc */
[----:B------:R-:W-:Y:S01]  /*7d90*/  @UP2 UIADD3.X UR7, UR15, -0x1, URZ, UP0, !UPT ;  /* 0xffffffff0f072890 */ /* 0x000fe200087fe43f */
[----:B------:R-:W2:Y:S01]  /*7da0*/  LDSM.16.MT88.4 R16, [R0+0xb000] ;  /* 0x00b000000010783b */ /* 0x000ea20000004200 */
[----:B------:R-:W-:Y:S01]  /*7db0*/  UISETP.GT.AND UP1, UPT, UR6, UR47, UPT ;  /* 0x0000002f0600728c */ /* 0x000fe2000bf24270 */
[----:B------:R-:W-:Y:S01]  /*7dc0*/  IMAD.U32 R2, RZ, RZ, UR50 ;  /* 0x00000032ff027e24 */ /* 0x000fe2000f8e00ff */
[----:B------:R-:W-:Y:S01]  /*7dd0*/  @UP2 UMOV UR14, UR12 ;  /* 0x0000000c000e2c82 */ /* 0x000fe20008000000 */
[----:B------:R-:W3:Y:S02]  /*7de0*/  LDSM.16.MT88.4 R28, [R0+0xd000] ;  /* 0x00d00000001c783b */ /* 0x000ee40000004200 */
[----:B------:R-:W-:Y:S01]  /*7df0*/  @UP2 UMOV UR15, UR7 ;  /* 0x00000007000f2c82 */ /* 0x000fe20008000000 */
[----:B------:R-:W-:Y:S01]  /*7e00*/  ULOP3.LUT UR7, UR6, 0x1, URZ, 0xc0, !UPT ;  /* 0x0000000106077892 */ /* 0x000fe2000f8ec03f */
        /* <DEDUP_REMOVED lines=14> */
[C---:B--2---:R-:W-:Y:S01]  /*7ef0*/  HMMA.16816.F32.BF16 R12, R24.reuse, R16, RZ ;  /* 0x00000010180c723c */ /* 0x044fe200000418ff */
[----:B------:R1:W5:Y:S04]  /*7f00*/  @P0 LDG.E R238, desc[UR10][R160.64+0x80] ;  /* 0x0000800aa0ee0981 */ /* 0x000368000c1e1900 */
[----:B------:R1:W5:Y:S01]  /*7f10*/  @P0 LDG.E R239, desc[UR10][R160.64+0xa0] ;  /* 0x0000a00aa0ef0981 */ /* 0x000362000c1e1900 */
[C---:B------:R-:W-:Y:S06]  /*7f20*/  HMMA.16816.F32.BF16 R16, R24.reuse, R18, RZ ;  /* 0x000000121810723c */ /* 0x040fec00000418ff */
[C---:B---3--:R-:W-:Y:S06]  /*7f30*/  HMMA.16816.F32.BF16 R20, R24.reuse, R28, RZ ;  /* 0x0000001c1814723c */ /* 0x048fec00000418ff */
[----:B------:R-:W-:Y:S01]  /*7f40*/  HMMA.16816.F32.BF16 R24, R24, R30, RZ ;  /* 0x0000001e1818723c */ /* 0x000fe200000418ff */
[----:B------:R-:W2:Y:S05]  /*7f50*/  LDSM.16.MT88.4 R28, [R0+0xd800] ;  /* 0x00d80000001c783b */ /* 0x000eaa0000004200 */
[C---:B----4-:R-:W-:Y:S06]  /*7f60*/  HMMA.16816.F32.BF16 R4, R32.reuse, R132, R4 ;  /* 0x000000842004723c */ /* 0x050fec0000041804 */
[C---:B------:R-:W-:Y:S01]  /*7f70*/  HMMA.16816.F32.BF16 R8, R32.reuse, R134, R8 ;  /* 0x000000862008723c */ /* 0x040fe20000041808 */
[----:B------:R-:W3:Y:S05]  /*7f80*/  LDSM.16.M88.4 R132, [R182] ;  /* 0x00000000b684783b */ /* 0x000eea0000000200 */
[C---:B------:R-:W-:Y:S06]  /*7f90*/  HMMA.16816.F32.BF16 R12, R32.reuse, R136, R12 ;  /* 0x00000088200c723c */ /* 0x040fec000004180c */
[C---:B------:R-:W-:Y:S01]  /*7fa0*/  HMMA.16816.F32.BF16 R16, R32.reuse, R138, R16 ;  /* 0x0000008a2010723c */ /* 0x040fe20000041810 */
[----:B------:R-:W4:Y:S05]  /*7fb0*/  LDSM.16.MT88.4 R136, [R0+0xbc00] ;  /* 0x00bc00000088783b */ /* 0x000f2a0000004200 */
        /* <DEDUP_REMOVED lines=14> */
[C---:B---3--:R-:W-:Y:S06]  /*80a0*/  HMMA.16816.F32.BF16 R4, R132.reuse, R156, R4 ;  /* 0x0000009c8404723c */ /* 0x048fec0000041804 */
[C---:B------:R-:W-:Y:S01]  /*80b0*/  HMMA.16816.F32.BF16 R8, R132.reuse, R158, R8 ;  /* 0x0000009e8408723c */ /* 0x040fe20000041808 */
[----:B------:R-:W3:Y:S05]  /*80c0*/  LDSM.16.MT88.4 R156, [R0+0xa400] ;  /* 0x00a40000009c783b */ /* 0x000eea0000004200 */
[C---:B----4-:R-:W-:Y:S06]  /*80d0*/  HMMA.16816.F32.BF16 R12, R132.reuse, R136, R12 ;  /* 0x00000088840c723c */ /* 0x050fec000004180c */
        /* <DEDUP_REMOVED lines=24> */
[----:B------:R1:W4:Y:S05]  /*8260*/  LDSM.16.MT88.4 R32, [R0+0xec00] ;  /* 0x00ec00000020783b */ /* 0x00032a0000004200 */
[C---:B------:R-:W-:Y:S06]  /*8270*/  HMMA.16816.F32.BF16 R4, R132.reuse, R148, R4 ;  /* 0x000000948404723c */ /* 0x040fec0000041804 */
[C---:B------:R-:W-:Y:S06]  /*8280*/  HMMA.16816.F32.BF16 R8, R132.reuse, R150, R8 ;  /* 0x000000968408723c */ /* 0x040fec0000041808 */
[C---:B------:R-:W-:Y:S06]  /*8290*/  HMMA.16816.F32.BF16 R12, R132.reuse, R152, R12 ;  /* 0x00000098840c723c */ /* 0x040fec000004180c */
[C---:B------:R-:W-:Y:S01]  /*82a0*/  HMMA.16816.F32.BF16 R16, R132.reuse, R154, R16 ;  /* 0x0000009a8410723c */ /* 0x040fe20000041810 */
[----:B-1----:R-:W-:Y:S05]  /*82b0*/  IMAD.U32 R0, RZ, RZ, UR22 ;  /* 0x00000016ff007e24 */ /* 0x002fea000f8e00ff */
[C---:B--2---:R-:W-:Y:S06]  /*82c0*/  HMMA.16816.F32.BF16 R20, R132.reuse, R28, R20 ;  /* 0x0000001c8414723c */ /* 0x044fec0000041814 */
[----:B------:R-:W-:Y:S05]  /*82d0*/  HMMA.16816.F32.BF16 R24, R132, R30, R24 ;  /* 0x0000001e8418723c */ /* 0x000fea0000041818 */
[----:B------:R-:W-:Y:S01]  /*82e0*/  IMAD.MOV.U32 R28, RZ, RZ, R165 ;  /* 0x000000ffff1c7224 */ /* 0x000fe200078e00a5 */
[C---:B---3--:R-:W-:Y:S01]  /*82f0*/  HMMA.16816.F32.BF16 R4, R140.reuse, R156, R4 ;  /* 0x0000009c8c04723c */ /* 0x048fe20000041804 */
[----:B------:R-:W-:Y:S04]  /*8300*/  IMAD.U32 R30, RZ, RZ, UR22 ;  /* 0x00000016ff1e7e24 */ /* 0x000fe8000f8e00ff */
[----:B------:R-:W-:Y:S01]  /*8310*/  IMAD.MOV.U32 R29, RZ, RZ, R164 ;  /* 0x000000ffff1d7224 */ /* 0x000fe200078e00a4 */
[C---:B------:R-:W-:Y:S01]  /*8320*/  HMMA.16816.F32.BF16 R8, R140.reuse, R158, R8 ;  /* 0x0000009e8c08723c */ /* 0x040fe20000041808 */
[----:B------:R-:W-:Y:S04]  /*8330*/  IMAD.U32 R132, RZ, RZ, UR23 ;  /* 0x00000017ff847e24 */ /* 0x000fe8000f8e00ff */
[-C--:B------:R-:W-:Y:S01]  /*8340*/  LEA R30, P1, R30, R28.reuse, 0x2 ;  /* 0x0000001c1e1e7211 */ /* 0x080fe200078210ff */
[C---:B----4-:R-:W-:Y:S05]  /*8350*/  HMMA.16816.F32.BF16 R12, R140.reuse, R136, R12 ;  /* 0x000000888c0c723c */ /* 0x050fea000004180c */
[-C--:B------:R-:W-:Y:S01]  /*8360*/  LEA.HI.X.SX32 R31, R0, R29.reuse, 0x2, P1 ;  /* 0x0000001d001f7211 */ /* 0x080fe200008f16ff */
[C---:B------:R-:W-:Y:S01]  /*8370*/  HMMA.16816.F32.BF16 R16, R140.reuse, R138, R16 ;  /* 0x0000008a8c10723c */ /* 0x040fe20000041810 */
[----:B------:R-:W-:Y:S01]  /*8380*/  LDSM.16.MT88.4 R136, [R176+0x2400] ;  /* 0x00240000b088783b */ /* 0x000fe20000004200 */
[----:B------:R-:W-:Y:S03]  /*8390*/  IMAD.U32 R0, RZ, RZ, UR23 ;  /* 0x00000017ff007e24 */ /* 0x000fe6000f8e00ff */
[----:B------:R1:W-:Y:S01]  /*83a0*/  REDG.E.ADD.F32.FTZ.RN.STRONG.GPU desc[UR10][R28.64], R4 ;  /* 0x000000041c0079a6 */ /* 0x0003e2000c10f38a */
[C---:B------:R-:W-:Y:S03]  /*83b0*/  HMMA.16816.F32.BF16 R20, R140.reuse, R32, R20 ;  /* 0x000000208c14723c */ /* 0x040fe60000041814 */
[----:B------:R2:W-:Y:S02]  /*83c0*/  REDG.E.ADD.F32.FTZ.RN.STRONG.GPU desc[UR10][R30.64], R5 ;  /* 0x000000051e0079a6 */ /* 0x0005e4000c10f38a */
        /* <DEDUP_REMOVED lines=11> */
[----:B------:R-:W-:Y:S01]  /*8480*/  LDSM.16.MT88.4 R132, [R3+0x17800] ;  /* 0x017800000384783b */ /* 0x000fe20000004200 */
[----:B-1----:R-:W-:Y:S02]  /*8490*/  IMAD.U32 R4, RZ, RZ, UR49 ;  /* 0x00000031ff047e24 */ /* 0x002fe4000f8e00ff */
[----:B--2---:R-:W-:Y:S03]  /*84a0*/  IMAD.U32 R5, RZ, RZ, UR51 ;  /* 0x00000033ff057e24 */ /* 0x004fe6000f8e00ff */
[-C--:B------:R-:W-:Y:S02]  /*84b0*/  LEA R4, P0, R4, R28.reuse, 0x2 ;  /* 0x0000001c04047211 */ /* 0x080fe400078010ff */
[-C--:B------:R-:W-:Y:S02]  /*84c0*/  LEA.HI.X.SX32 R35, R5, R29.reuse, 0x2, P2 ;  /* 0x0000001d05237211 */ /* 0x080fe400010f16ff */
[-C--:B------:R-:W-:Y:S01]  /*84d0*/  LEA.HI.X.SX32 R5, R0, R29.reuse, 0x2, P0 ;  /* 0x0000001d00057211 */ /* 0x080fe200000f16ff */
[----:B------:R-:W-:Y:S02]  /*84e0*/  IMAD.U32 R0, RZ, RZ, UR48 ;  /* 0x00000030ff007e24 */ /* 0x000fe4000f8e00ff */
[----:B------:R1:W-:Y:S01]  /*84f0*/  REDG.E.ADD.F32.FTZ.RN.STRONG.GPU desc[UR10][R34.64], R7 ;  /* 0x00000007220079a6 */ /* 0x0003e2000c10f38a */
[----:B---3--:R-:W-:Y:S03]  /*8500*/  IMAD.U32 R6, RZ, RZ, UR31 ;  /* 0x0000001fff067e24 */ /* 0x008fe6000f8e00ff */
        /* <DEDUP_REMOVED lines=150> */
[----:B------:R-:W-:-:S05]  /*8e70*/  UISETP.NE.AND UP0, UPT, UR58, -0x1, UPT ;  /* 0xffffffff3a00788c */ /* 0x000fca000bf05270 */
        /* <DEDUP_REMOVED lines=81> */
[----:B------:R-:W-:Y:S01]  /*9390*/  FMUL.FTZ R50, R50, UR7 ;  /* 0x0000000732327c20 */ /* 0x000fe20008410000 */
[----:B------:R-:W-:Y:S01]  /*93a0*/  F2FP.BF16.F32.PACK_AB R33, R33, R108 ;  /* 0x0000006c2121723e */ /* 0x000fe200000010ff */
[----:B------:R1:W-:Y:S01]  /*93b0*/  STS [R248+0x200], R42 ;  /* 0x0002002af8007388 */ /* 0x0003e20000000800 */
        /* <DEDUP_REMOVED lines=14> */
[----:B------:R-:W-:Y:S01]  /*94a0*/  FMUL.FTZ R16, R55, UR7 ;  /* 0x0000000737107c20 */ /* 0x000fe20008410000 */
[----:B------:R1:W-:Y:S01]  /*94b0*/  STS [R248+0x1200], R40 ;  /* 0x00120028f8007388 */ /* 0x0003e20000000800 */
[----:B------:R-:W-:Y:S01]  /*94c0*/  F2FP.BF16.F32.PACK_AB R125, R125, R124 ;  /* 0x0000007c7d7d723e */ /* 0x000fe200000010ff */
[----:B------:R-:W-:Y:S01]  /*94d0*/  FMUL.FTZ R64, R64, UR7 ;  /* 0x0000000740407c20 */ /* 0x000fe20008410000 */
[----:B------:R-:W-:Y:S01]  /*94e0*/  F2FP.BF16.F32.PACK_AB R126, R127, R126 ;  /* 0x0000007e7f7e723e */ /* 0x000fe200000010ff */
[----:B------:R1:W-:Y:S01]  /*94f0*/  STS [R247+0x2000], R39 ;  /* 0x00200027f7007388 */ /* 0x0003e20000000800 */
[----:B------:R-:W-:Y:S01]  /*9500*/  FMUL.FTZ R13, R65, UR7 ;  /* 0x00000007410d7c20 */ /* 0x000fe20008410000 */
        /* <DEDUP_REMOVED lines=75> */
[----:B------:R-:W-:-:S03]  /*99c0*/  PLOP3.LUT P0, PT, PT, PT, UP0, 0x80, 0x0 ;  /* 0x000000000000781c */ /* 0x000fc60003f0f008 */
        /* <DEDUP_REMOVED lines=34> */
.L_x_947:
[----:B------:R-:W-:Y:S01]  /*9bf0*/  @UP0 UIADD3 UR13, UR57, UR58, URZ ;  /* 0x0000003a390d0290 */ /* 0x000fe2000fffe03f */
[----:B-1----:R-:W-:Y:S01]  /*9c00*/  LEA R0, R246, UR4, 0x1 ;  /* 0x00000004f6007c11 */ /* 0x002fe2000f8e08ff */
        /* <DEDUP_REMOVED lines=18> */
.L_x_948:
[----:B------:R-:W-:Y:S01]  /*9d30*/  BAR.SYNC.DEFER_BLOCKING 0x0 ;  /* 0x0000000000007b1d */ /* 0x000fe20000010000 */
[----:B------:R-:W-:Y:S01]  /*9d40*/  USHF.R.S32.HI UR13, URZ, 0x1f, UR12 ;  /* 0x0000001f3f0d7899 */ /* 0x000fe2000801140c */
[--C-:B------:R-:W-:Y:S01]  /*9d50*/  SHF.R.S32.HI R7, RZ, 0x1f, R228.reuse ;  /* 0x0000001fff077819 */ /* 0x100fe200000114e4 */
        /* <DEDUP_REMOVED lines=10> */
[----:B------:R-:W-:Y:S01]  /*9e00*/  ISETP.GE.AND P3, PT, R8, UR5, PT ;  /* 0x0000000508007c0c */ /* 0x000fe2000bf66270 */
[----:B------:R-:W-:Y:S01]  /*9e10*/  BSSY B0, `(.L_x_949) ;  /* 0x0000024000007945 */ /* 0x000fe20003800000 */
[----:B------:R-:W-:Y:S01]  /*9e20*/  IADD3 R4, P0, R4, UR20, RZ ;  /* 0x0000001404047c10 */ /* 0x000fe2000ff1e0ff */
[----:B------:R-:W-:Y:S01]  /*9e30*/  IMAD.U32 R2, RZ, RZ, UR15 ;  /* 0x0000000fff027e24 */ /* 0x000fe2000f8e00ff */
[----:B------:R-:W-:Y:S01]  /*9e40*/  UIMAD UR15, UR22, UR18, URZ ;  /* 0x00000012160f72a4 */ /* 0x000fe2000f8e023f */
[----:B------:R-:W-:-:S03]  /*9e50*/  SHF.R.S32.HI R25, RZ, 0x1f, R245 ;  /* 0x0000001fff197819 */ /* 0x000fc600000114f5 */
[----:B------:R-:W-:Y:S01]  /*9e60*/  IADD3.X R5, R5, UR21, R2, P0, !PT ;  /* 0x0000001505057c10 */ /* 0x000fe200087fe402 */
[----:B------:R-:W-:Y:S01]  /*9e70*/  IMAD.U32 R2, RZ, RZ, UR18 ;  /* 0x00000012ff027e24 */ /* 0x000fe2000f8e00ff */
[----:B------:R-:W-:Y:S01]  /*9e80*/  UIMAD UR19, UR61, UR19, UR15 ;  /* 0x000000133d1372a4 */ /* 0x000fe2000f8e020f */
[----:B------:R1:W2:Y:S02]  /*9e90*/  LDS.128 R36, [R0+0xa000] ;  /* 0x00a0000000247984 */ /* 0x0002a40000000c00 */
[----:B------:R-:W-:Y:S02]  /*9ea0*/  IMAD.WIDE.U32 R8, R2, UR61, R4 ;  /* 0x0000003d02087c25 */ /* 0x000fe4000f8e0004 */
[----:B------:R1:W3:Y:S03]  /*9eb0*/  LDS.128 R32, [R0+0xc000] ;  /* 0x00c0000000207984 */ /* 0x0002e60000000c00 */
[----:B------:R-:W-:Y:S01]  /*9ec0*/  IADD3 R24, R9, UR19, RZ ;  /* 0x0000001309187c10 */ /* 0x000fe2000fffe0ff */
[----:B------:R1:W4:Y:S04]  /*9ed0*/  LDS.128 R28, [R0+0xe000] ;  /* 0x00e00000001c7984 */ /* 0x0003280000000c00 */
        /* <DEDUP_REMOVED lines=23> */
.L_x_950:
[----:B------:R-:W-:Y:S05]  /*a050*/  BSYNC B0 ;  /* 0x0000000000007941 */ /* 0x000fea0003800000 */
.L_x_949:
        /* <DEDUP_REMOVED lines=19> */
[----:B----4-:R2:W-:Y:S02]  /*a190*/  @!P0 STG.E.128 desc[UR10][R4.64+0x80], R28 ;  /* 0x0000801c04008986 */ /* 0x0105e4000c101d0a */
.L_x_952:
[----:B------:R-:W-:Y:S05]  /*a1a0*/  BSYNC B0 ;  /* 0x0000000000007941 */ /* 0x000fea0003800000 */
.L_x_951:
        /* <DEDUP_REMOVED lines=13> */
[----:B-1----:R-:W-:-:S05]  /*a280*/  IMAD.U32 R0, RZ, RZ, UR12 ;  /* 0x0000000cff007e24 */ /* 0x002fca000f8e00ff */
[----:B------:R-:W-:Y:S02]  /*a290*/  IADD3.X R7, R7, UR17, R0, P0, !PT ;  /* 0x0000001107077c10 */ /* 0x000fe400087fe400 */
[----:B------:R-:W-:-:S05]  /*a2a0*/  MOV R0, UR6 ;  /* 0x0000000600007c02 */ /* 0x000fca0008000f00 */
[----:B------:R-:W-:-:S05]  /*a2b0*/  IMAD.WIDE.U32 R6, R0, UR61, R6 ;  /* 0x0000003d00067c25 */ /* 0x000fca000f8e0006 */
[----:B------:R-:W-:Y:S01]  /*a2c0*/  IADD3 R2, R7, UR7, RZ ;  /* 0x0000000707027c10 */ /* 0x000fe2000fffe0ff */
[----:B--2---:R-:W-:Y:S06]  /*a2d0*/  @P4 BRA `(.L_x_954) ;  /* 0x0000000000404947 */ /* 0x004fec0003800000 */
        /* <DEDUP_REMOVED lines=16> */
.L_x_954:
[----:B------:R-:W-:Y:S05]  /*a3e0*/  BSYNC B0 ;  /* 0x0000000000007941 */ /* 0x000fea0003800000 */
.L_x_953:
        /* <DEDUP_REMOVED lines=18> */
.L_x_928:
[----:B------:R-:W-:Y:S05]  /*a510*/  BSYNC B1 ;  /* 0x0000000000017941 */ /* 0x000fea0003800000 */
.L_x_914:
[----:B------:R-:W-:Y:S01]  /*a520*/  R2UR UR6, R251 ;  /* 0x00000000fb0672ca */ /* 0x000fe200000e0000 */
[----:B------:R-:W-:Y:S02]  /*a530*/  ULDC UR5, c[0x0][0xc] ;  /* 0x0000030000057ab9 */ /* 0x000fe40000000800 */
[----:B------:R-:W-:-:S10]  /*a540*/  UIADD3 UR16, UR5, UR16, URZ ;  /* 0x0000001005107290 */ /* 0x000fd4000fffe03f */
[----:B------:R-:W-:-:S06]  /*a550*/  UISETP.GE.AND UP0, UPT, UR16, UR6, UPT ;  /* 0x000000061000728c */ /* 0x000fcc000bf06270 */
[----:B------:R-:W-:-:S13]  /*a560*/  PLOP3.LUT P0, PT, PT, PT, UP0, 0x80, 0x0 ;  /* 0x000000000000781c */ /* 0x000fda0003f0f008 */
[----:B------:R-:W-:Y:S05]  /*a570*/  @P0 BRA `(.L_x_955) ;  /* 0x0000000000040947 */ /* 0x000fea0003800000 */
[----:B------:R-:W-:Y:S05]  /*a580*/  BRA `(.L_x_956) ;  /* 0xffffff6400807947 */ /* 0x000fea000383ffff */
.L_x_955:
[----:B------:R-:W-:Y:S05]  /*a590*/  EXIT ;  /* 0x000000000000794d */ /* 0x000fea0003800000 */
.L_x_957:
        /* <DEDUP_REMOVED lines=14> */
.L_x_1307:


//--------------------- .text._ZN5flash44flash_bwd_dq_dk_dv_loop_seqk_parallel_kernelI23Flash_bwd_kernel_traitsILi96ELi64ELi128ELi8ELi2ELi4ELi4ELb0ELb0EN7cutlass10bfloat16_tE19Flash_kernel_traitsILi96ELi64ELi128ELi8ES3_EELb0ELb0ELb1ELb0ELb0ELb0ELb1EEEvNS_16Flash_bwd_paramsE --------------------------
	.section	.text._ZN5flash44flash_bwd_dq_dk_dv_loop_seqk_parallel_kernelI23Flash_bwd_kernel_traitsILi96ELi64ELi128ELi8ELi2ELi4ELi4ELb0ELb0EN7cutlass10bfloat16_tE19Flash_kernel_traitsILi96ELi64ELi128ELi8ES3_EELb0ELb0ELb1ELb0ELb0ELb0ELb1EEEvNS_16Flash_bwd_paramsE,"ax",@progbits
	.align	128
        .global         _ZN5flash44flash_bwd_dq_dk_dv_loop_seqk_parallel_kernelI23Flash_bwd_kernel_traitsILi96ELi64ELi128ELi8ELi2ELi4ELi4ELb0ELb0EN7cutlass10bfloat16_tE19Flash_kernel_traitsILi96ELi64ELi128ELi8ES3_EELb0ELb0ELb1ELb0ELb0ELb0ELb1EEEvNS_16Flash_bwd_paramsE
        .type           _ZN5flash44flash_bwd_dq_dk_dv_loop_seqk_parallel_kernelI23Flash_bwd_kernel_traitsILi96ELi64ELi128ELi8ELi2ELi4ELi4ELb0ELb0EN7cutlass10bfloat16_tE19Flash_kernel_traitsILi96ELi64ELi128ELi8ES3_EELb0ELb0ELb1ELb0ELb0ELb0ELb1EEEvNS_16Flash_bwd_paramsE,@function
        .size           _ZN5flash44flash_bwd_dq_dk_dv_loop_seqk_parallel_kernelI23Flash_bwd_kernel_traitsILi96ELi64ELi128ELi8ELi2ELi4ELi4ELb0ELb0EN7cutlass10bfloat16_tE19Flash_kernel_traitsILi96ELi64ELi128ELi8ES3_EELb0ELb0ELb1ELb0ELb0ELb0ELb1EEEvNS_16Flash_bwd_paramsE,(.L_x_1308 - _ZN5flash44flash_bwd_dq_dk_dv_loop_seqk_parallel_kernelI23Flash_bwd_kernel_traitsILi96ELi64ELi128ELi8ELi2ELi4ELi4ELb0ELb0EN7cutlass10bfloat16_tE19Flash_kernel_traitsILi96ELi64ELi128ELi8ES3_EELb0ELb0ELb1ELb0ELb0ELb0ELb1EEEvNS_16Flash_bwd_paramsE)
        .other          _ZN5flash44flash_bwd_dq_dk_dv_loop_seqk_parallel_kernelI23Flash_bwd_kernel_traitsILi96ELi64ELi128ELi8ELi2ELi4ELi4ELb0ELb0EN7cutlass10bfloat16_tE19Flash_kernel_traitsILi96ELi64ELi128ELi8ES3_EELb0ELb0ELb1ELb0ELb0ELb0ELb1EEEvNS_16Flash_bwd_paramsE,@"STO_CUDA_ENTRY STV_DEFAULT"
_ZN5flash44flash_bwd_dq_dk_dv_loop_seqk_parallel_kernelI23Flash_bwd_kernel_traitsILi96ELi64ELi128ELi8ELi2ELi4ELi4ELb0ELb0EN7cutlass10bfloat16_tE19Flash_kernel_traitsILi96ELi64ELi128ELi8ES3_EELb0ELb0ELb1ELb0ELb0ELb0ELb1EEEvNS_16Flash_bwd_paramsE:
.text._ZN5flash44flash_bwd_dq_dk_dv_loop_seqk_parallel_kernelI23Flash_bwd_kernel_traitsILi96ELi64ELi128ELi8ELi2ELi4ELi4ELb0ELb0EN7cutlass10bfloat16_tE19Flash_kernel_traitsILi96ELi64ELi128ELi8ES3_EELb0ELb0ELb1ELb0ELb0ELb0ELb1EEEvNS_16Flash_bwd_paramsE:
        /* <DEDUP_REMOVED lines=18> */
[----:B------:R-:W-:Y:S01]  /*0120*/  IMAD.MOV.U32 R179, RZ, RZ, -0x40 ;  /* 0xffffffc0ffb37424 */ /* 0x000fe200078e00ff */
[----:B------:R-:W-:Y:S01]  /*0130*/  UMOV UR61, 0xffffd000 ;  /* 0xffffd000003d7882 */ /* 0x000fe20000000000 */
[----:B------:R-:W3:Y:S08]  /*0140*/  S2UR UR58, SR_CTAID.Z ;  /* 0x00000000003a79c3 */ /* 0x000ef00000002700 */
[----:B------:R-:W4:Y:S01]  /*0150*/  S2UR UR50, SR_CTAID.Y ;  /* 0x00000000003279c3 */ /* 0x000f220000002600 */
[----:B--2---:R-:W-:-:S06]  /*0160*/  ULEA UR4, UR4, UR5, 0x18 ;  /* 0x0000000504047291 */ /* 0x004fcc000f8ec03f */
[----:B------:R-:W-:Y:S01]  /*0170*/  IMAD.U32 R176, RZ, RZ, UR4 ;  /* 0x00000004ffb07e24 */ /* 0x000fe2000f8e00ff */
[----:B-1----:R-:W-:Y:S01]  /*0180*/  SHF.R.S32.HI R16, RZ, 0x1f, R20 ;  /* 0x0000001fff107819 */ /* 0x002fe20000011414 */
[----:B------:R-:W-:Y:S01]  /*0190*/  IMAD.SHL.U32 R251, R20, 0x2, RZ ;  /* 0x0000000214fb7824 */ /* 0x000fe200078e00ff */
[----:B---3--:R-:W-:Y:S02]  /*01a0*/  USHF.R.S32.HI UR6, URZ, 0x1f, UR58 ;  /* 0x0000001f3f067899 */ /* 0x008fe4000801143a */
[CC--:B------:R-:W-:Y:S02]  /*01b0*/  LEA.HI R8, R16.reuse, R20.reuse, RZ, 0x4 ;  /* 0x0000001410087211 */ /* 0x0c0fe400078f20ff */
[----:B------:R-:W-:Y:S02]  /*01c0*/  LEA.HI R4, R16, R20, RZ, 0x2 ;  /* 0x0000001410047211 */ /* 0x000fe400078f10ff */
[----:B------:R-:W-:Y:S01]  /*01d0*/  SHF.R.S32.HI R2, RZ, 0x4, R8 ;  /* 0x00000004ff027819 */ /* 0x000fe20000011408 */
[----:B----4-:R-:W-:Y:S01]  /*01e0*/  USHF.L.U32 UR5, UR50, 0x7, URZ ;  /* 0x0000000732057899 */ /* 0x010fe2000800063f */
[----:B------:R-:W-:-:S02]  /*01f0*/  SHF.R.S32.HI R3, RZ, 0x2, R4 ;  /* 0x00000002ff037819 */ /* 0x000fc40000011404 */
[----:B------:R-:W-:Y:S02]  /*0200*/  LEA.HI R0, R8, R2, RZ, 0x1 ;  /* 0x0000000208007211 */ /* 0x000fe400078f08ff */
[----:B------:R-:W-:Y:S02]  /*0210*/  SHF.R.S32.HI R5, RZ, 0x1f, R4 ;  /* 0x0000001fff057819 */ /* 0x000fe40000011404 */
[----:B------:R-:W-:Y:S02]  /*0220*/  LOP3.LUT R0, R0, 0xfffffffe, RZ, 0xc0, !PT ;  /* 0xfffffffe00007812 */ /* 0x000fe400078ec0ff */
[CC--:B------:R-:W-:Y:S02]  /*0230*/  LEA.HI R19, R16.reuse, R20.reuse, RZ, 0x3 ;  /* 0x0000001410137211 */ /* 0x0c0fe400078f18ff */
[----:B------:R-:W-:Y:S01]  /*0240*/  LEA.HI R11, R16, R20, RZ, 0x5 ;  /* 0x00000014100b7211 */ /* 0x000fe200078f28ff */
[----:B------:R-:W-:Y:S01]  /*0250*/  IMAD.IADD R17, R2, 0x1, -R0 ;  /* 0x0000000102117824 */ /* 0x000fe200078e0a00 */
[----:B------:R-:W-:-:S02]  /*0260*/  LEA.HI R2, R4, R3, RZ, 0x1 ;  /* 0x0000000304027211 */ /* 0x000fc400078f08ff */
[----:B------:R-:W-:Y:S02]  /*0270*/  LEA.HI R0, R5, R3, RZ, 0x3 ;  /* 0x0000000305007211 */ /* 0x000fe400078f18ff */
[----:B------:R-:W-:Y:S02]  /*0280*/  LOP3.LUT R2, R2, 0x7fffffe, RZ, 0xc0, !PT ;  /* 0x07fffffe02027812 */ /* 0x000fe400078ec0ff */
[----:B------:R-:W-:Y:S02]  /*0290*/  LOP3.LUT R0, R0, 0xfffffff8, RZ, 0xc0, !PT ;  /* 0xfffffff800007812 */ /* 0x000fe400078ec0ff */
[----:B------:R-:W-:Y:S01]  /*02a0*/  LOP3.LUT R4, R4, 0xfffffffc, RZ, 0xc0, !PT ;  /* 0xfffffffc04047812 */ /* 0x000fe200078ec0ff */
[C---:B------:R-:W-:Y:S01]  /*02b0*/  IMAD.IADD R244, R3.reuse, 0x1, -R2 ;  /* 0x0000000103f47824 */ /* 0x040fe200078e0a02 */
[----:B------:R-:W-:Y:S01]  /*02c0*/  SHF.R.S32.HI R5, RZ, 0x3, R19 ;  /* 0x00000003ff057819 */ /* 0x000fe20000011413 */
[----:B------:R-:W-:Y:S01]  /*02d0*/  IMAD.IADD R9, R3, 0x1, -R0 ;  /* 0x0000000103097824 */ /* 0x000fe200078e0a00 */
[----:B------:R-:W-:Y:S01]  /*02e0*/  LOP3.LUT R6, R11, 0xffffffe0, RZ, 0xc0, !PT ;  /* 0xffffffe00b067812 */ /* 0x000fe200078ec0ff */
[C---:B------:R-:W-:Y:S01]  /*02f0*/  IMAD.IADD R10, R20.reuse, 0x1, -R4 ;  /* 0x00000001140a7824 */ /* 0x040fe200078e0a04 */
[--C-:B------:R-:W-:Y:S01]  /*0300*/  SHF.R.S32.HI R2, RZ, 0x5, R11.reuse ;  /* 0x00000005ff027819 */ /* 0x100fe2000001140b */
[----:B------:R-:W-:Y:S01]  /*0310*/  IMAD.SHL.U32 R0, R5, 0x40, RZ ;  /* 0x0000004005007824 */ /* 0x000fe200078e00ff */
[----:B------:R-:W-:Y:S01]  /*0320*/  SHF.R.S32.HI R4, RZ, 0x1f, R11 ;  /* 0x0000001fff047819 */ /* 0x000fe2000001140b */
[----:B------:R-:W-:Y:S01]  /*0330*/  IMAD.IADD R3, R20, 0x1, -R6 ;  /* 0x0000000114037824 */ /* 0x000fe200078e0a06 */
[----:B------:R-:W-:Y:S01]  /*0340*/  LOP3.LUT P2, RZ, R9, 0x2, RZ, 0xc0, !PT ;  /* 0x0000000209ff7812 */ /* 0x000fe2000784c0ff */
[----:B------:R-:W-:Y:S01]  /*0350*/  IMAD.SHL.U32 R204, R10, 0x8, RZ ;  /* 0x000000080acc7824 */ /* 0x000fe200078e00ff */
[----:B------:R-:W-:Y:S01]  /*0360*/  LOP3.LUT R0, R0, 0xc0, RZ, 0xc0, !PT ;  /* 0x000000c000007812 */ /* 0x000fe200078ec0ff */
[----:B------:R-:W-:Y:S01]  /*0370*/  IMAD R244, R2, 0x8, R244 ;  /* 0x0000000802f47824 */ /* 0x000fe200078e02f4 */
[----:B------:R-:W-:Y:S01]  /*0380*/  SHF.R.S32.HI R7, RZ, 0x1f, R3 ;  /* 0x0000001fff077819 */ /* 0x000fe20000011403 */
[----:B------:R-:W-:Y:S01]  /*0390*/  IMAD.SHL.U32 R10, R10, 0x2, RZ ;  /* 0x000000020a0a7824 */ /* 0x000fe200078e00ff */
[----:B------:R-:W-:-:S02]  /*03a0*/  SHF.R.U32.HI R6, RZ, 0x3, R0 ;  /* 0x00000003ff067819 */ /* 0x000fc40000011600 */
[----:B------:R-:W-:Y:S02]  /*03b0*/  LOP3.LUT R5, R0, 0x18, R204, 0xf8, !PT ;  /* 0x0000001800057812 */ /* 0x000fe400078ef8cc */
[----:B------:R-:W-:Y:S02]  /*03c0*/  LEA.HI R21, R7, R3, RZ, 0x2 ;  /* 0x0000000307157211 */ /* 0x000fe400078f10ff */
[-C--:B------:R-:W-:Y:S02]  /*03d0*/  LEA.HI R3, R11, R2.reuse, RZ, 0x1 ;  /* 0x000000020b037211 */ /* 0x080fe400078f08ff */
[----:B------:R-:W-:Y:S02]  /*03e0*/  LEA.HI R0, R4, R2, RZ, 0x2 ;  /* 0x0000000204007211 */ /* 0x000fe400078f10ff */
[----:B------:R-:W-:Y:S02]  /*03f0*/  LOP3.LUT R4, R8, 0xfffffff0, RZ, 0xc0, !PT ;  /* 0xfffffff008047812 */ /* 0x000fe400078ec0ff */
[----:B------:R-:W-:-:S02]  /*0400*/  LOP3.LUT R14, R5, R6, RZ, 0x3c, !PT ;  /* 0x00000006050e7212 */ /* 0x000fc400078e3cff */
[----:B------:R-:W-:Y:S02]  /*0410*/  LOP3.LUT R5, R3, 0xfffffffe, RZ, 0xc0, !PT ;  /* 0xfffffffe03057812 */ /* 0x000fe400078ec0ff */
[----:B------:R-:W-:Y:S01]  /*0420*/  LOP3.LUT R3, R0, 0xfffffffc, RZ, 0xc0, !PT ;  /* 0xfffffffc00037812 */ /* 0x000fe200078ec0ff */
[----:B------:R-:W-:Y:S01]  /*0430*/  IMAD.IADD R0, R20, 0x1, -R4 ;  /* 0x0000000114007824 */ /* 0x000fe200078e0a04 */
[----:B------:R-:W-:Y:S01]  /*0440*/  LOP3.LUT R6, R19, 0xfffffff8, RZ, 0xc0, !PT ;  /* 0xfffffff813067812 */ /* 0x000fe200078ec0ff */
[----:B------:R-:W-:Y:S01]  /*0450*/  IMAD.IADD R183, R2, 0x1, -R5 ;  /* 0x0000000102b77824 */ /* 0x000fe200078e0a05 */
[----:B------:R-:W-:Y:S01]  /*0460*/  LEA.HI R7, R16, R20, RZ, 0x6 ;  /* 0x0000001410077211 */ /* 0x000fe200078f30ff */
[----:B------:R-:W-:Y:S01]  /*0470*/  IMAD.IADD R12, R2, 0x1, -R3 ;  /* 0x00000001020c7824 */ /* 0x000fe200078e0a03 */
[----:B------:R-:W-:Y:S01]  /*0480*/  SHF.R.S32.HI R13, RZ, 0x1f, R0 ;  /* 0x0000001fff0d7819 */ /* 0x000fe20000011400 */
[----:B------:R-:W-:Y:S01]  /*0490*/  IMAD.IADD R2, R20, 0x1, -R6 ;  /* 0x0000000114027824 */ /* 0x000fe200078e0a06 */
[-C--:B------:R-:W-:Y:S01]  /*04a0*/  LEA.HI R3, R0, R0.reuse, RZ, 0x1 ;  /* 0x0000000000037211 */ /* 0x080fe200078f08ff */
[----:B------:R-:W-:Y:S01]  /*04b0*/  IMAD.U32 R244, R244, 0x20, R14 ;  /* 0x00000020f4f47824 */ /* 0x000fe200078e000e */
[----:B------:R-:W-:-:S02]  /*04c0*/  LEA.HI R13, R13, R0, RZ, 0x3 ;  /* 0x000000000d0d7211 */ /* 0x000fc400078f18ff */
[----:B------:R-:W-:Y:S02]  /*04d0*/  LEA.HI R11, R2, R2, RZ, 0x1 ;  /* 0x00000002020b7211 */ /* 0x000fe400078f08ff */
[----:B------:R-:W-:Y:S02]  /*04e0*/  LOP3.LUT R5, R13, 0xfffffff8, RZ, 0xc0, !PT ;  /* 0xfffffff80d057812 */ /* 0x000fe400078ec0ff */
[----:B------:R-:W-:Y:S02]  /*04f0*/  SHF.R.S32.HI R8, RZ, 0x1, R3 ;  /* 0x00000001ff087819 */ /* 0x000fe40000011403 */
[----:B------:R-:W-:Y:S01]  /*0500*/  LOP3.LUT R6, R3, 0x7fffffe, RZ, 0xc0, !PT ;  /* 0x07fffffe03067812 */ /* 0x000fe200078ec0ff */
[C---:B------:R-:W-:Y:S01]  /*0510*/  IMAD.IADD R15, R0.reuse, 0x1, -R5 ;  /* 0x00000001000f7824 */ /* 0x040fe200078e0a05 */
[----:B------:R-:W-:Y:S02]  /*0520*/  SHF.R.S32.HI R4, RZ, 0x1f, R3 ;  /* 0x0000001fff047819 */ /* 0x000fe40000011403 */
[----:B------:R-:W-:Y:S01]  /*0530*/  SHF.R.S32.HI R7, RZ, 0x6, R7 ;  /* 0x00000006ff077819 */ /* 0x000fe20000011407 */
[----:B------:R-:W-:Y:S01]  /*0540*/  IMAD.IADD R18, R0, 0x1, -R6 ;  /* 0x0000000100127824 */ /* 0x000fe200078e0a06 */
[----:B------:R-:W-:-:S02]  /*0550*/  LOP3.LUT R3, R11, 0x3fffffe, RZ, 0xc0, !PT ;  /* 0x03fffffe0b037812 */ /* 0x000fc400078ec0ff */
[----:B------:R-:W-:Y:S01]  /*0560*/  LEA.HI R5, R4, R8, RZ, 0x2 ;  /* 0x0000000804057211 */ /* 0x000fe200078f10ff */
[----:B------:R-:W-:Y:S01]  /*0570*/  IMAD R0, R7, 0x4, R17 ;  /* 0x0000000407007824 */ /* 0x000fe200078e0211 */
[----:B------:R-:W-:Y:S01]  /*0580*/  LOP3.LUT P5, RZ, R15, 0x2, RZ, 0xc0, !PT ;  /* 0x000000020fff7812 */ /* 0x000fe200078ac0ff */
[C---:B------:R-:W-:Y:S01]  /*0590*/  IMAD.IADD R4, R2.reuse, 0x1, -R3 ;  /* 0x0000000102047824 */ /* 0x040fe200078e0a03 */
[----:B------:R-:W-:Y:S01]  /*05a0*/  LOP3.LUT R5, R5, 0xfffffffc, RZ, 0xc0, !PT ;  /* 0xfffffffc05057812 */ /* 0x000fe200078ec0ff */
[----:B------:R-:W-:Y:S01]  /*05b0*/  IMAD.SHL.U32 R2, R2, 0x40, RZ ;  /* 0x0000004002027824 */ /* 0x000fe200078e00ff */
[C---:B------:R-:W-:Y:S01]  /*05c0*/  LOP3.LUT R3, R9.reuse, 0x1, RZ, 0xc0, !PT ;  /* 0x0000000109037812 */ /* 0x040fe200078ec0ff */
[----:B------:R-:W-:Y:S01]  /*05d0*/  IMAD R172, R0, 0x8, R4 ;  /* 0x0000000800ac7824 */ /* 0x000fe200078e0204 */
[----:B------:R-:W-:Y:S01]  /*05e0*/  LEA.HI R0, R16, R20, RZ, 0x7 ;  /* 0x0000001410007211 */ /* 0x000fe200078f38ff */
[----:B------:R-:W-:Y:S01]  /*05f0*/  IMAD.IADD R16, R8, 0x1, -R5 ;  /* 0x0000000108107824 */ /* 0x000fe200078e0a05 */
[----:B------:R-:W-:Y:S01]  /*0600*/  LOP3.LUT R6, R2, 0x1c0, RZ, 0xc0, !PT ;  /* 0x000001c002067812 */ /* 0x000fe200078ec0ff */
[----:B------:R-:W-:Y:S01]  /*0610*/  IMAD.SHL.U32 R4, R9, 0x40, RZ ;  /* 0x0000004009047824 */ /* 0x000fe200078e00ff */
[----:B------:R-:W-:Y:S01]  /*0620*/  SHF.R.S32.HI R14, RZ, 0x7, R0 ;  /* 0x00000007ff0e7819 */ /* 0x000fe20000011400 */
[----:B------:R-:W-:Y:S01]  /*0630*/  IMAD.SHL.U32 R7, R7, 0x20, RZ ;  /* 0x0000002007077824 */ /* 0x000fe200078e00ff */
[----:B------:R-:W-:-:S02]  /*0640*/  SHF.R.S32.HI R0, RZ, 0x1, R11 ;  /* 0x00000001ff007819 */ /* 0x000fc4000001140b */
[----:B------:R-:W-:Y:S02]  /*0650*/  LEA.HI R11, R9, R9, RZ, 0x1 ;  /* 0x00000009090b7211 */ /* 0x000fe400078f08ff */
[----:B------:R-:W-:Y:S01]  /*0660*/  ISETP.NE.U32.AND P3, PT, R3, 0x1, PT ;  /* 0x000000010300780c */ /* 0x000fe20003f65070 */
[C---:B------:R-:W-:Y:S01]  /*0670*/  IMAD.SHL.U32 R5, R0.reuse, 0x40, RZ ;  /* 0x0000004000057824 */ /* 0x040fe200078e00ff */
[----:B------:R-:W-:Y:S02]  /*0680*/  SHF.R.S32.HI R2, RZ, 0x3, R13 ;  /* 0x00000003ff027819 */ /* 0x000fe4000001140d */
[----:B------:R-:W-:Y:S02]  /*0690*/  LOP3.LUT R3, R11, 0x3fffffe, RZ, 0xc0, !PT ;  /* 0x03fffffe0b037812 */ /* 0x000fe400078ec0ff */
[----:B------:R-:W-:Y:S01]  /*06a0*/  LOP3.LUT P4, RZ, R0, 0x2, RZ, 0xc0, !PT ;  /* 0x0000000200ff7812 */ /* 0x000fe2000788c0ff */
[----:B------:R-:W-:Y:S01]  /*06b0*/  IMAD.SHL.U32 R0, R12, 0x10, RZ ;  /* 0x000000100c007824 */ /* 0x000fe200078e00ff */
[----:B------:R-:W-:Y:S01]  /*06c0*/  LOP3.LUT R251, R7, 0x6, R251, 0xf8, !PT ;  /* 0x0000000607fb7812 */ /* 0x000fe200078ef8fb */
[----:B------:R-:W-:Y:S01]  /*06d0*/  IMAD R20, R2, 0x8, R18 ;  /* 0x0000000802147824 */ /* 0x000fe200078e0212 */
[----:B------:R-:W-:Y:S01]  /*06e0*/  LOP3.LUT P6, RZ, R15, 0x4, RZ, 0xc0, !PT ;  /* 0x000000040fff7812 */ /* 0x000fe200078cc0ff */
[----:B------:R-:W-:Y:S01]  /*06f0*/  IMAD.IADD R13, R9, 0x1, -R3 ;  /* 0x00000001090d7824 */ /* 0x000fe200078e0a03 */
[----:B------:R-:W-:Y:S01]  /*0700*/  LOP3.LUT R3, R6, 0x30, R0, 0xf8, !PT ;  /* 0x0000003006037812 */ /* 0x000fe200078ef800 */
[C---:B------:R-:W-:Y:S01]  /*0710*/  IMAD R18, R12.reuse, 0x2, R2 ;  /* 0x000000020c127824 */ /* 0x040fe200078e0202 */
[----:B------:R-:W-:Y:S01]  /*0720*/  LOP3.LUT R2, R5, 0xc0, RZ, 0xc0, !PT ;  /* 0x000000c005027812 */ /* 0x000fe200078ec0ff */
[----:B------:R-:W-:Y:S01]  /*0730*/  IMAD R12, R12, 0x200, R10 ;  /* 0x000002000c0c7824 */ /* 0x000fe200078e020a */
[----:B------:R-:W-:-:S02]  /*0740*/  LOP3.LUT R0, R4, 0x1c0, RZ, 0xc0, !PT ;  /* 0x000001c004007812 */ /* 0x000fc400078ec0ff */
[--C-:B------:R-:W-:Y:S01]  /*0750*/  LOP3.LUT R9, R3, 0x8, R19.reuse, 0xf8, !PT ;  /* 0x0000000803097812 */ /* 0x100fe200078ef813 */
[----:B------:R-:W-:Y:S01]  /*0760*/  IMAD R12, R13, 0x20, R12 ;  /* 0x000000200d0c7824 */ /* 0x000fe200078e020c */
[----:B------:R-:W-:Y:S02]  /*0770*/  LOP3.LUT R8, R2, 0x8, R19, 0xf8, !PT ;  /* 0x0000000802087812 */ /* 0x000fe400078ef813 */
        /* <DEDUP_REMOVED lines=17> */
[C---:B------:R-:W-:Y:S01]  /*0890*/  IMAD.SHL.U32 R9, R17.reuse, 0x10, RZ ;  /* 0x0000001011097824 */ /* 0x040fe200078e00ff */
        /* <DEDUP_REMOVED lines=19> */
[C---:B------:R-:W-:Y:S01]  /*09d0*/  IMAD R243, R183.reuse, 0x10, R4 ;  /* 0x00000010b7f37824 */ /* 0x040fe200078e0204 */
[----:B------:R-:W-:Y:S01]  /*09e0*/  LOP3.LUT P0, RZ, R16, 0x2, RZ, 0xc0, !PT ;  /* 0x0000000210ff7812 */ /* 0x000fe2000780c0ff */
        /* <DEDUP_REMOVED lines=10> */
[----:B------:R-:W-:Y:S01]  /*0a90*/  IMAD.IADD R8, R8, 0x1, R12 ;  /* 0x0000000108087824 */ /* 0x000fe200078e020c */
[----:B------:R-:W-:Y:S01]  /*0aa0*/  SEL R179, R179, 0x40, P6 ;  /* 0x00000040b3b37807 */ /* 0x000fe20003000000 */
[----:B------:R-:W-:Y:S01]  /*0ab0*/  IMAD.U32 R0, RZ, RZ, UR6 ;  /* 0x00000006ff007e24 */ /* 0x000fe2000f8e00ff */
[----:B------:R-:W-:Y:S01]  /*0ac0*/  UIADD3 UR6, UR4, 0x9000, URZ ;  /* 0x0000900004067890 */ /* 0x000fe2000fffe03f */
[----:B------:R-:W-:Y:S01]  /*0ad0*/  IMAD.U32 R0, RZ, RZ, UR5 ;  /* 0x00000005ff007e24 */ /* 0x000fe2000f8e00ff */
[----:B------:R-:W-:Y:S01]  /*0ae0*/  UIADD3 UR5, UR4, 0x15000, URZ ;  /* 0x0001500004057890 */ /* 0x000fe2000fffe03f */
[----:B------:R-:W-:Y:S01]  /*0af0*/  IMAD.SHL.U32 R175, R183, 0x2, RZ ;  /* 0x00000002b7af7824 */ /* 0x000fe200078e00ff */
[----:B------:R-:W-:Y:S01]  /*0b00*/  LEA R172, R172, UR4, 0x1 ;  /* 0x00000004acac7c11 */ /* 0x000fe2000f8e08ff */
[C---:B------:R-:W-:Y:S01]  /*0b10*/  VIADD R201, R203.reuse, 0x20 ;  /* 0x00000020cbc97836 */ /* 0x040fe20000000000 */
[----:B------:R-:W-:Y:S01]  /*0b20*/  LEA R245, R8, UR6, 0x1 ;  /* 0x0000000608f57c11 */ /* 0x000fe2000f8e08ff */
[----:B------:R-:W-:Y:S01]  /*0b30*/  @P2 VIADD R201, R203, 0xffffffe0 ;  /* 0xffffffe0cbc92836 */ /* 0x000fe20000000000 */
[----:B------:R-:W-:Y:S01]  /*0b40*/  LEA R177, R177, UR5, 0x1 ;  /* 0x00000005b1b17c11 */ /* 0x000fe2000f8e08ff */
[----:B------:R-:W-:Y:S01]  /*0b50*/  IMAD.IADD R202, R203, 0x1, R200 ;  /* 0x00000001cbca7824 */ /* 0x000fe200078e02c8 */
[----:B------:R-:W-:Y:S01]  /*0b60*/  SEL R182, R182, 0xffffffe0, !P0 ;  /* 0xffffffe0b6b67807 */ /* 0x000fe20004000000 */
[----:B------:R-:W-:Y:S01]  /*0b70*/  VIADD R246, R245, 0x20 ;  /* 0x00000020f5f67836 */ /* 0x000fe20000000000 */
[----:B------:R-:W-:Y:S01]  /*0b80*/  IADD3 R176, R175, 0x6000, R176 ;  /* 0x00006000afb07810 */ /* 0x000fe20007ffe0b0 */
[----:B------:R-:W-:Y:S01]  /*0b90*/  IMAD.IADD R178, R177, 0x1, R178 ;  /* 0x00000001b1b27824 */ /* 0x000fe200078e02b2 */
[----:B------:R-:W-:Y:S01]  /*0ba0*/  LEA R2, R3, UR4, 0x1 ;  /* 0x0000000403027c11 */ /* 0x000fe2000f8e08ff */
[----:B------:R-:W-:-:S02]  /*0bb0*/  IMAD.IADD R180, R177, 0x1, R179 ;  /* 0x00000001b1b47824 */ /* 0x000fc400078e02b3 */
[----:B------:R-:W-:Y:S02]  /*0bc0*/  IMAD.IADD R173, R173, 0x1, R172 ;  /* 0x00000001adad7824 */ /* 0x000fe400078e02ac */
[----:B------:R-:W-:Y:S02]  /*0bd0*/  IMAD.IADD R200, R200, 0x1, R201 ;  /* 0x00000001c8c87824 */ /* 0x000fe400078e02c9 */
[----:B------:R-:W-:Y:S02]  /*0be0*/  IMAD.IADD R179, R178, 0x1, R179 ;  /* 0x00000001b2b37824 */ /* 0x000fe400078e02b3 */
[----:B------:R-:W-:Y:S02]  /*0bf0*/  @P1 VIADD R246, R245, 0xffffffe0 ;  /* 0xffffffe0f5f61836 */ /* 0x000fe40000000000 */
[----:B------:R-:W-:-:S07]  /*0c00*/  IMAD.IADD R176, R176, 0x1, R182 ;  /* 0x00000001b0b07824 */ /* 0x000fce00078e02b6 */
.L_x_1001:
        /* <DEDUP_REMOVED lines=52> */
[----:B------:R-:W-:-:S04]  /*0f50*/  ISETP.NE.U32.AND P0, PT, RZ, UR6, PT ;  /* 0x00000006ff007c0c */ /* 0x000fc8000bf05070 */
[----:B------:R-:W-:Y:S01]  /*0f60*/  ISETP.NE.AND.EX P0, PT, RZ, UR7, PT, P0 ;  /* 0x00000007ff007c0c */ /* 0x000fe2000bf05300 */
[----:B------:R-:W-:-:S03]  /*0f70*/  @!UP3 USEL UR7, UR5, URZ, UP1 ;  /* 0x0000003f0507b287 */ /* 0x000fc60008800000 */
[----:B------:R-:W-:-:S03]  /*0f80*/  ULDC UR5, c[0x0][0x2c8] ;  /* 0x0000b20000057ab9 */ /* 0x000fc60000000800 */
        /* <DEDUP_REMOVED lines=11> */
.L_x_958:
        /* <DEDUP_REMOVED lines=87> */
[----:B------:R-:W-:Y:S02]  /*15b0*/  @!UP2 UIADD3 UR45, UR39, UR23, URZ ;  /* 0x00000017272da290 */ /* 0x000fe4000fffe03f */
[----:B------:R-:W-:Y:S01]  /*15c0*/  @!P1 IMAD.IADD R3, R3, 0x1, -R6 ;  /* 0x0000000103039824 */ /* 0x000fe200078e0a06 */
[----:B------:R-:W-:Y:S01]  /*15d0*/  @!UP3 UIMAD UR20, UR50, UR51, UR58 ;  /* 0x000000333214b2a4 */ /* 0x000fe2000f8e023a */
[----:B------:R-:W-:Y:S01]  /*15e0*/  @!P1 VIADD R0, R0, 0x1 ;  /* 0x0000000100009836 */ /* 0x000fe20000000000 */
[----:B------:R-:W-:Y:S01]  /*15f0*/  @UP3 UIMAD UR23, UR58, UR12, UR18 ;  /* 0x0000000c3a1732a4 */ /* 0x000fe2000f8e0212 */
[----:B------:R-:W-:Y:S01]  /*1600*/  PLOP3.LUT P1, PT, PT, PT, UP1, 0x80, 0x0 ;  /* 0x000000000000781c */ /* 0x000fe20003f2f018 */
[----:B------:R-:W-:Y:S01]  /*1610*/  UIMAD UR19, UR8, UR13, UR19 ;  /* 0x0000000d081372a4 */ /* 0x000fe2000f8e0213 */
[----:B------:R-:W-:Y:S01]  /*1620*/  ISETP.GE.U32.AND P0, PT, R3, R6, PT ;  /* 0x000000060300720c */ /* 0x000fe20003f06070 */
[----:B------:R-:W-:Y:S01]  /*1630*/  ULEA UR18, UR36, 0xffffffc0, 0x6 ;  /* 0xffffffc024127891 */ /* 0x000fe2000f8e303f */
[----:B------:R-:W-:Y:S01]  /*1640*/  LOP3.LUT R3, R7, UR58, RZ, 0x3c, !PT ;  /* 0x0000003a07037c12 */ /* 0x000fe2000f8e3cff */
[----:B------:R-:W-:-:S02]  /*1650*/  @!UP3 UIMAD UR23, UR20, UR41, URZ ;  /* 0x000000291417b2a4 */ /* 0x000fc4000f8e023f */
[----:B------:R-:W-:Y:S01]  /*1660*/  UIMAD.WIDE.U32 UR12, UR8, UR15, URZ ;  /* 0x0000000f080c72a5 */ /* 0x000fe2000f8e003f */
[----:B------:R-:W-:Y:S01]  /*1670*/  ISETP.GE.AND P2, PT, R3, RZ, PT ;  /* 0x000000ff0300720c */ /* 0x000fe20003f46270 */
[----:B------:R-:W-:Y:S02]  /*1680*/  UIADD3 UR41, UR17, UR19, URZ ;  /* 0x0000001311297290 */ /* 0x000fe4000fffe03f */
[----:B------:R-:W-:Y:S02]  /*1690*/  USHF.R.S32.HI UR19, URZ, 0x1f, UR18 ;  /* 0x0000001f3f137899 */ /* 0x000fe40008011412 */
[----:B------:R-:W-:Y:S02]  /*16a0*/  UIADD3 UR5, UP0, UR18, UR30, URZ ;  /* 0x0000001e12057290 */ /* 0x000fe4000ff1e03f */
[----:B------:R-:W-:Y:S01]  /*16b0*/  UIMAD UR7, UR9, UR15, URZ ;  /* 0x0000000f090772a4 */ /* 0x000fe2000f8e023f */
[----:B------:R-:W-:Y:S01]  /*16c0*/  @P0 IADD3 R0, R0, 0x1, RZ ;  /* 0x0000000100000810 */ /* 0x000fe20007ffe0ff */
[----:B------:R-:W-:Y:S01]  /*16d0*/  USEL UR56, UR16, UR12, !UP2 ;  /* 0x0000000c10387287 */ /* 0x000fe2000d000000 */
[----:B------:R-:W-:Y:S01]  /*16e0*/  PLOP3.LUT P0, PT, PT, PT, UP3, 0x80, 0x0 ;  /* 0x000000000000781c */ /* 0x000fe20003f0f038 */
[----:B------:R-:W-:-:S02]  /*16f0*/  UIADD3.X UR16, UR19, UR22, URZ, UP0, !UPT ;  /* 0x0000001613107290 */ /* 0x000fc400087fe43f */
[----:B------:R-:W-:Y:S01]  /*1700*/  UIMAD UR9, UR9, UR5, URZ ;  /* 0x00000005090972a4 */ /* 0x000fe2000f8e023f */
[----:B------:R-:W-:Y:S01]  /*1710*/  IMAD.MOV.U32 R15, RZ, RZ, R0 ;  /* 0x000000ffff0f7224 */ /* 0x000fe200078e0000 */
[----:B------:R-:W-:Y:S02]  /*1720*/  @UP1 UIADD3 UR27, UR43, UR44, URZ ;  /* 0x0000002c2b1b1290 */ /* 0x000fe4000fffe03f */
[----:B------:R-:W-:Y:S02]  /*1730*/  @UP2 UIADD3 UR41, UR13, UR7, URZ ;  /* 0x000000070d292290 */ /* 0x000fe4000fffe03f */
[----:B------:R-:W-:Y:S01]  /*1740*/  UIMAD.WIDE.U32 UR20, UR8, UR5, URZ ;  /* 0x00000005081472a5 */ /* 0x000fe2000f8e003f */
[----:B------:R-:W-:Y:S01]  /*1750*/  @!P2 IADD3 R15, -R15, RZ, RZ ;  /* 0x000000ff0f0fa210 */ /* 0x000fe20007ffe1ff */
[----:B------:R-:W-:Y:S01]  /*1760*/  @UP1 ULDC.64 UR12, c[0x0][0x250] ;  /* 0x00009400000c1ab9 */ /* 0x000fe20000000a00 */
[----:B------:R-:W-:Y:S01]  /*1770*/  UIMAD UR5, UR8, UR16, UR9 ;  /* 0x00000010080572a4 */ /* 0x000fe2000f8e0209 */
[----:B------:R-:W-:Y:S01]  /*1780*/  @!P3 LOP3.LUT R15, RZ, R7, RZ, 0x33, !PT ;  /* 0x00000007ff0fb212 */ /* 0x000fe200078e33ff */
[----:B------:R-:W-:-:S02]  /*1790*/  @UP1 UIMAD.WIDE.U32 UR8, UR27, UR12, URZ ;  /* 0x0000000c1b0812a5 */ /* 0x000fc4000f8e003f */
[----:B------:R-:W-:Y:S02]  /*17a0*/  UIMAD UR42, UR58, UR42, URZ ;  /* 0x0000002a3a2a72a4 */ /* 0x000fe4000f8e023f */
[----:B------:R-:W-:Y:S02]  /*17b0*/  @UP1 UIMAD UR7, UR27, UR13, URZ ;  /* 0x0000000d1b0712a4 */ /* 0x000fe4000f8e023f */
[----:B------:R-:W-:Y:S02]  /*17c0*/  USHF.R.S32.HI UR34, URZ, 0x1f, UR26 ;  /* 0x0000001f3f227899 */ /* 0x000fe4000801141a */
[----:B------:R-:W-:Y:S02]  /*17d0*/  USHF.R.S32.HI UR53, URZ, 0x1f, UR42 ;  /* 0x0000001f3f357899 */ /* 0x000fe4000801142a */
[----:B------:R-:W-:Y:S02]  /*17e0*/  USEL UR55, UR28, URZ, UP4 ;  /* 0x0000003f1c377287 */ /* 0x000fe4000a000000 */
        /* <DEDUP_REMOVED lines=11> */
[----:B------:R-:W-:-:S04]  /*18a0*/  UIADD3 UR9, UR9, UR5, URZ ;  /* 0x0000000509097290 */ /* 0x000fc8000fffe03f */
[----:B------:R-:W-:Y:S02]  /*18b0*/  UIMAD.WIDE.U32 UR8, UR50, UR16, UR8 ;  /* 0x00000010320872a5 */ /* 0x000fe4000f8e0008 */
[----:B------:R-:W-:-:S04]  /*18c0*/  UIMAD UR16, UR59, UR16, URZ ;  /* 0x000000103b1072a4 */ /* 0x000fc8000f8e023f */
[----:B------:R-:W-:Y:S01]  /*18d0*/  UIMAD UR17, UR50, UR17, UR16 ;  /* 0x00000011321172a4 */ /* 0x000fe2000f8e0210 */
[----:B------:R-:W-:-:S03]  /*18e0*/  UMOV UR32, UR8 ;  /* 0x0000000800207c82 */ /* 0x000fc60008000000 */
[----:B------:R-:W-:-:S12]  /*18f0*/  UIADD3 UR33, UR9, UR17, URZ ;  /* 0x0000001109217290 */ /* 0x000fd8000fffe03f */
.L_x_960:
[----:B------:R-:W-:Y:S05]  /*1900*/  @P1 BRA `(.L_x_961) ;  /* 0x0000000000301947 */ /* 0x000fea0003800000 */
        /* <DEDUP_REMOVED lines=12> */
.L_x_961:
        /* <DEDUP_REMOVED lines=11> */
.L_x_962:
[----:B------:R-:W-:Y:S02]  /*1a80*/  ULDC UR5, c[0x0][0x270] ;  /* 0x00009c0000057ab9 */ /* 0x000fe40000000800 */
[----:B------:R-:W-:-:S04]  /*1a90*/  UIMAD UR5, UR50, UR5, UR58 ;  /* 0x00000005320572a4 */ /* 0x000fc8000f8e023a */
[----:B------:R-:W-:-:S12]  /*1aa0*/  UIMAD UR5, UR5, UR37, URZ ;  /* 0x00000025050572a4 */ /* 0x000fd8000f8e023f */
.L_x_963:
[----:B------:R-:W1:Y:S01]  /*1ab0*/  S2R R7, SR_TID.X ;  /* 0x0000000000077919 */ /* 0x000e620000002100 */
[----:B------:R-:W-:Y:S01]  /*1ac0*/  ULDC UR9, c[0x0][0x270] ;  /* 0x00009c0000097ab9 */ /* 0x000fe20000000800 */
[----:B------:R-:W-:Y:S01]  /*1ad0*/  ULDC UR8, c[0x0][0x2dc] ;  /* 0x0000b70000087ab9 */ /* 0x000fe20000000800 */
[----:B------:R-:W-:Y:S01]  /*1ae0*/  SHF.R.S32.HI R205, RZ, 0x1f, R204 ;  /* 0x0000001fffcd7819 */ /* 0x000fe200000114cc */
[----:B------:R-:W-:Y:S01]  /*1af0*/  UIMAD UR35, UR8, UR9, URZ ;  /* 0x00000009082372a4 */ /* 0x000fe2000f8e023f */
[C---:B------:R-:W-:Y:S01]  /*1b00*/  IADD3 R4, P0, R204.reuse, UR7, RZ ;  /* 0x00000007cc047c10 */ /* 0x040fe2000ff1e0ff */
[----:B------:R-:W-:Y:S01]  /*1b10*/  UIADD3 UR38, UR18, UR5, URZ ;  /* 0x0000000512267290 */ /* 0x000fe2000fffe03f */
[----:B------:R-:W-:Y:S01]  /*1b20*/  BSSY B1, `(.L_x_959) ;  /* 0x0000834000017945 */ /* 0x000fe20003800000 */
[----:B------:R-:W-:Y:S01]  /*1b30*/  ULDC.64 UR8, c[0x0][0x420] ;  /* 0x0001080000087ab9 */ /* 0x000fe20000000a00 */
[----:B------:R-:W-:Y:S01]  /*1b40*/  IADD3.X R5, R205, UR45, RZ, P0, !PT ;  /* 0x0000002dcd057c10 */ /* 0x000fe200087fe4ff */
[----:B------:R-:W-:Y:S01]  /*1b50*/  UIMAD UR5, UR19, UR8, URZ ;  /* 0x00000008130572a4 */ /* 0x000fe2000f8e023f */
[----:B------:R-:W-:Y:S01]  /*1b60*/  IMAD.U32 R0, RZ, RZ, UR8 ;  /* 0x00000008ff007e24 */ /* 0x000fe2000f8e00ff */
[----:B------:R-:W-:Y:S01]  /*1b70*/  USHF.R.S32.HI UR22, URZ, 0x1f, UR58 ;  /* 0x0000001f3f167899 */ /* 0x000fe2000801143a */
[----:B------:R-:W-:Y:S01]  /*1b80*/  VIADD R18, R204, 0x20 ;  /* 0x00000020cc127836 */ /* 0x000fe20000000000 */
[----:B------:R-:W-:Y:S01]  /*1b90*/  UIMAD UR5, UR18, UR9, UR5 ;  /* 0x00000009120572a4 */ /* 0x000fe2000f8e0205 */
[----:B------:R-:W-:Y:S01]  /*1ba0*/  IMAD.WIDE.U32 R4, R0, UR18, R4 ;  /* 0x0000001200047c25 */ /* 0x000fe2000f8e0004 */
[----:B------:R-:W-:Y:S01]  /*1bb0*/  ULDC.64 UR16, c[0x0][0x428] ;  /* 0x00010a0000107ab9 */ /* 0x000fe20000000a00 */
[----:B------:R-:W-:-:S02]  /*1bc0*/  UIADD3 UR37, UR18, UR23, URZ ;  /* 0x0000001712257290 */ /* 0x000fc4000fffe03f */
[----:B------:R-:W-:Y:S01]  /*1bd0*/  UIADD3 UR15, -UR6, UR14, UR26 ;  /* 0x0000000e060f7290 */ /* 0x000fe2000fffe11a */
[----:B------:R-:W-:Y:S01]  /*1be0*/  VIADD R5, R5, UR5 ;  /* 0x0000000505057c36 */ /* 0x000fe20008000000 */
[----:B------:R-:W-:Y:S01]  /*1bf0*/  UIMAD UR5, UR22, UR16, URZ ;  /* 0x00000010160572a4 */ /* 0x000fe2000f8e023f */
[----:B------:R-:W-:Y:S01]  /*1c00*/  VIADD R19, R204, 0x40 ;  /* 0x00000040cc137836 */ /* 0x000fe20000000000 */
[----:B------:R-:W-:Y:S01]  /*1c10*/  ULDC UR46, c[0x0][0x398] ;  /* 0x0000e600002e7ab9 */ /* 0x000fe20000000800 */
[----:B------:R-:W-:Y:S02]  /*1c20*/  USHF.L.U32 UR23, UR35, 0x6, URZ ;  /* 0x0000000623177899 */ /* 0x000fe4000800063f */
[----:B------:R-:W-:Y:S02]  /*1c30*/  UIMAD UR17, UR58, UR17, UR5 ;  /* 0x000000113a1172a4 */ /* 0x000fe4000f8e0205 */
[----:B------:R-:W-:Y:S02]  /*1c40*/  UIADD3 UR27, UP2, UP0, UR20, UR23, UR42 ;  /* 0x00000017141b7290 */ /* 0x000fe4000f85e02a */
[----:B------:R-:W-:Y:S01]  /*1c50*/  USHF.R.S32.HI UR7, URZ, 0x1f, UR23 ;  /* 0x0000001f3f077899 */ /* 0x000fe20008011417 */
[----:B-1----:R-:W-:Y:S01]  /*1c60*/  SHF.R.S32.HI R8, RZ, 0x1f, R7 ;  /* 0x0000001fff087819 */ /* 0x002fe20000011407 */
[----:B------:R-:W-:Y:S01]  /*1c70*/  ULDC.64 UR20, c[0x0][0x400] ;  /* 0x0001000000147ab9 */ /* 0x000fe20000000a00 */
[----:B------:R-:W-:-:S02]  /*1c80*/  ULDC.64 UR28, c[0x0][0x3e0] ;  /* 0x0000f800001c7ab9 */ /* 0x000fc40000000a00 */
[CC--:B------:R-:W-:Y:S02]  /*1c90*/  LEA.HI R3, R8.reuse, R7.reuse, RZ, 0x2 ;  /* 0x0000000708037211 */ /* 0x0c0fe400078f10ff */
[----:B------:R-:W-:Y:S02]  /*1ca0*/  LEA.HI R8, R8, R7, RZ, 0x5 ;  /* 0x0000000708087211 */ /* 0x000fe400078f28ff */
[----:B------:R-:W-:Y:S02]  /*1cb0*/  SHF.R.S32.HI R3, RZ, 0x2, R3 ;  /* 0x00000002ff037819 */ /* 0x000fe40000011403 */
[----:B------:R-:W-:Y:S02]  /*1cc0*/  LOP3.LUT R9, R8, 0xffffffe0, RZ, 0xc0, !PT ;  /* 0xffffffe008097812 */ /* 0x000fe400078ec0ff */
[----:B------:R-:W-:Y:S02]  /*1cd0*/  SHF.R.S32.HI R28, RZ, 0x1f, R3 ;  /* 0x0000001fff1c7819 */ /* 0x000fe40000011403 */
[----:B------:R-:W-:Y:S01]  /*1ce0*/  IADD3 R6, P0, R3, UR18, RZ ;  /* 0x0000001203067c10 */ /* 0x000fe2000ff1e0ff */
[----:B------:R-:W-:Y:S01]  /*1cf0*/  IMAD.IADD R9, R7, 0x1, -R9 ;  /* 0x0000000107097824 */ /* 0x000fe200078e0a09 */
[----:B------:R-:W-:-:S02]  /*1d00*/  SHF.R.S32.HI R10, RZ, 0x5, R8 ;  /* 0x00000005ff0a7819 */ /* 0x000fc40000011408 */
[----:B------:R-:W-:Y:S01]  /*1d10*/  IADD3.X R0, R28, UR19, RZ, P0, !PT ;  /* 0x000000131c007c10 */ /* 0x000fe200087fe4ff */
[----:B------:R-:W-:Y:S02]  /*1d20*/  ULDC.64 UR18, c[0x0][0x258] ;  /* 0x0000960000127ab9 */ /* 0x000fe40000000a00 */
[----:B------:R-:W-:Y:S01]  /*1d30*/  UIMAD UR5, UR22, UR18, URZ ;  /* 0x00000012160572a4 */ /* 0x000fe2000f8e023f */
[----:B------:R-:W-:Y:S02]  /*1d40*/  IMAD R10, R10, UR35, R9 ;  /* 0x000000230a0a7c24 */ /* 0x000fe4000f8e0209 */
[----:B------:R-:W-:Y:S01]  /*1d50*/  IMAD R7, R0, UR48, RZ ;  /* 0x0000003000077c24 */ /* 0x000fe2000f8e02ff */
[----:B------:R-:W-:Y:S01]  /*1d60*/  UIMAD UR19, UR58, UR19, UR5 ;  /* 0x000000133a1372a4 */ /* 0x000fe2000f8e0205 */
[----:B------:R-:W-:Y:S01]  /*1d70*/  IMAD.U32 R0, RZ, RZ, UR16 ;  /* 0x00000010ff007e24 */ /* 0x000fe2000f8e00ff */
[----:B------:R-:W-:Y:S01]  /*1d80*/  UIADD3 UR5, UR15, -UR46, URZ ;  /* 0x8000002e0f057290 */ /* 0x000fe2000fffe03f */
[C---:B------:R-:W-:Y:S01]  /*1d90*/  IMAD R11, R6.reuse, UR49, R7 ;  /* 0x00000031060b7c24 */ /* 0x040fe2000f8e0207 */
[----:B------:R-:W-:Y:S01]  /*1da0*/  UIADD3.X UR15, UR51, UR7, UR53, UP2, UP0 ;  /* 0x00000007330f7290 */ /* 0x000fe200097e0435 */
[----:B------:R-:W-:Y:S01]  /*1db0*/  IMAD.WIDE.U32 R6, R6, UR48, R204 ;  /* 0x0000003006067c25 */ /* 0x000fe2000f8e00cc */
[----:B------:R-:W-:-:S02]  /*1dc0*/  USHF.R.S32.HI UR22, URZ, 0x1f, UR5 ;  /* 0x0000001f3f167899 */ /* 0x000fc40008011405 */
[----:B------:R-:W-:Y:S01]  /*1dd0*/  UIADD3 UR7, UP2, UP0, UR55, UR27, UR56 ;  /* 0x0000001b37077290 */ /* 0x000fe2000f85e038 */
[----:B------:R-:W-:Y:S01]  /*1de0*/  IMAD.WIDE.U32 R4, R0, UR58, R4 ;  /* 0x0000003a00047c25 */ /* 0x000fe2000f8e0004 */
[----:B------:R-:W-:Y:S01]  /*1df0*/  ULEA.HI UR22, UR22, UR5, URZ, 0x6 ;  /* 0x0000000516167291 */ /* 0x000fe2000f8f303f */
[----:B------:R-:W-:Y:S01]  /*1e00*/  IADD3 R8, P0, R6, UR57, RZ ;  /* 0x0000003906087c10 */ /* 0x000fe2000ff1e0ff */
[----:B------:R-:W-:Y:S01]  /*1e10*/  UIADD3.X UR5, UR54, UR15, UR41, UP2, UP0 ;  /* 0x0000000f36057290 */ /* 0x000fe200097e0429 */
[----:B------:R-:W-:Y:S01]  /*1e20*/  IMAD R0, R28, UR8, RZ ;  /* 0x000000081c007c24 */ /* 0x000fe2000f8e02ff */
[----:B------:R-:W-:Y:S01]  /*1e30*/  USHF.R.S32.HI UR22, URZ, 0x6, UR22 ;  /* 0x000000063f167899 */ /* 0x000fe20008011416 */
[----:B------:R-:W-:Y:S01]  /*1e40*/  IADD3.X R9, R7, UR52, R11, P0, !PT ;  /* 0x0000003407097c10 */ /* 0x000fe200087fe40b */
[----:B------:R-:W-:Y:S01]  /*1e50*/  VIADD R5, R5, UR17 ;  /* 0x0000001105057c36 */ /* 0x000fe20008000000 */
[----:B------:R-:W-:Y:S01]  /*1e60*/  ULDC.64 UR52, c[0x0][0x478] ;  /* 0x00011e0000347ab9 */ /* 0x000fe20000000a00 */
[----:B------:R-:W-:Y:S01]  /*1e70*/  UISETP.LT.AND UP0, UPT, URZ, UR22, UPT ;  /* 0x000000163f00728c */ /* 0x000fe2000bf01270 */
[C---:B------:R-:W-:Y:S01]  /*1e80*/  IMAD R12, R3.reuse, UR9, R0 ;  /* 0x00000009030c7c24 */ /* 0x040fe2000f8e0200 */
[----:B------:R-:W-:Y:S01]  /*1e90*/  IADD3 R0, P0, R10, UR7, RZ ;  /* 0x000000070a007c10 */ /* 0x000fe2000ff1e0ff */
[----:B------:R-:W-:Y:S01]  /*1ea0*/  IMAD.WIDE.U32 R6, R3, UR8, R4 ;  /* 0x0000000803067c25 */ /* 0x000fe2000f8e0004 */
[----:B------:R-:W-:-:S02]  /*1eb0*/  USEL UR22, URZ, UR22, !UP0 ;  /* 0x000000163f167287 */ /* 0x000fc4000c000000 */
[----:B------:R-:W-:Y:S01]  /*1ec0*/  LEA.HI.X.SX32 R10, R10, UR5, 0x1, P0 ;  /* 0x000000050a0a7c11 */ /* 0x000fe200080f0eff */
[----:B------:R-:W-:Y:S01]  /*1ed0*/  IMAD.U32 R11, RZ, RZ, UR18 ;  /* 0x00000012ff0b7e24 */ /* 0x000fe2000f8e00ff */
[----:B------:R-:W-:Y:S01]  /*1ee0*/  UISETP.GT.AND UP0, UPT, UR36, UR22, UPT ;  /* 0x000000162400728c */ /* 0x000fe2000bf04270 */
[----:B------:R-:W-:Y:S01]  /*1ef0*/  LEA R199, P0, R0, UR20, 0x2 ;  /* 0x0000001400c77c11 */ /* 0x000fe2000f8010ff */
[----:B------:R-:W-:Y:S01]  /*1f00*/  IMAD.IADD R7, R7, 0x1, R12 ;  /* 0x0000000107077824 */ /* 0x000fe200078e020c */
[----:B------:R-:W-:Y:S01]  /*1f10*/  LEA R209, P2, R6, UR28, 0x1 ;  /* 0x0000001c06d17c11 */ /* 0x000fe2000f8408ff */
[----:B------:R-:W-:Y:S01]  /*1f20*/  IMAD.WIDE.U32 R4, R11, UR58, R8 ;  /* 0x0000003a0b047c25 */ /* 0x000fe2000f8e0008 */
[----:B------:R-:W-:Y:S01]  /*1f30*/  LEA.HI.X R198, R0, UR21, R10, 0x2, P0 ;  /* 0x0000001500c67c11 */ /* 0x000fe200080f140a */
[----:B------:R-:W-:Y:S01]  /*1f40*/  ULDC.64 UR48, c[0x0][0x2b0] ;  /* 0x0000ac0000307ab9 */ /* 0x000fe20000000a00 */
[----:B------:R-:W-:Y:S01]  /*1f50*/  PLOP3.LUT P0, PT, PT, PT, UP0, 0x80, 0x0 ;  /* 0x000000000000781c */ /* 0x000fe20003f0f008 */
[----:B------:R-:W-:Y:S01]  /*1f60*/  ULDC.64 UR16, c[0x0][0x210] ;  /* 0x0000840000107ab9 */ /* 0x000fe20000000a00 */
[----:B------:R-:W-:Y:S01]  /*1f70*/  UIMAD.WIDE UR8, UR38, 0x4, UR52 ;  /* 0x00000004260878a5 */ /* 0x000fe2000f8e0234 */
[----:B------:R-:W-:Y:S01]  /*1f80*/  LEA.HI.X R208, R6, UR29, R7, 0x1, P2 ;  /* 0x0000001d06d07c11 */ /* 0x000fe200090f0c07 */
[----:B------:R-:W-:Y:S01]  /*1f90*/  UIMAD.WIDE UR20, UR37, 0x4, UR48 ;  /* 0x00000004251478a5 */ /* 0x000fe2000f8e0230 */
[----:B------:R-:W-:Y:S01]  /*1fa0*/  VIADD R0, R5, UR19 ;  /* 0x0000001305007c36 */ /* 0x000fe20008000000 */
[----:B------:R-:W-:Y:S01]  /*1fb0*/  LEA R207, P2, R4, UR16, 0x1 ;  /* 0x0000001004cf7c11 */ /* 0x000fe2000f8408ff */
[----:B------:R-:W-:-:S02]  /*1fc0*/  UIADD3 UR7, UR36, -0x1, URZ ;  /* 0xffffffff24077890 */ /* 0x000fc4000fffe03f */
[----:B------:R-:W-:Y:S01]  /*1fd0*/  UMOV UR19, UR8 ;  /* 0x0000000800137c82 */ /* 0x000fe20008000000 */
[----:B------:R-:W-:Y:S01]  /*1fe0*/  LEA.HI.X R206, R4, UR17, R0, 0x1, P2 ;  /* 0x0000001104ce7c11 */ /* 0x000fe200090f0c00 */
[----:B------:R-:W-:Y:S01]  /*1ff0*/  UMOV UR18, UR9 ;  /* 0x0000000900127c82 */ /* 0x000fe20008000000 */
[----:B------:R-:W-:Y:S01]  /*2000*/  UMOV UR17, UR20 ;  /* 0x0000001400117c82 */ /* 0x000fe20008000000 */
[----:B------:R-:W-:Y:S01]  /*2010*/  UMOV UR16, UR21 ;  /* 0x0000001500107c82 */ /* 0x000fe20008000000 */
        /* <DEDUP_REMOVED lines=20> */
.L_x_965:
        /* <DEDUP_REMOVED lines=19> */
.L_x_966:
        /* <DEDUP_REMOVED lines=8> */
[C---:B------:R-:W-:Y:S02]  /*2310*/  ISETP.GE.AND P4, PT, R3.reuse, UR6, PT ;  /* 0x0000000603007c0c */ /* 0x040fe4000bf86270 */
[----:B------:R-:W-:Y:S01]  /*2320*/  MOV R0, UR5 ;  /* 0x0000000500007c02 */ /* 0x000fe20008000f00 */
[----:B------:R-:W-:Y:S01]  /*2330*/  UIMAD UR5, UR19, UR14, URZ ;  /* 0x0000000e130572a4 */ /* 0x000fe2000f8e023f */
[----:B------:R-:W-:Y:S01]  /*2340*/  IADD3 R6, P0, R4, UR7, RZ ;  /* 0x0000000704067c10 */ /* 0x000fe2000ff1e0ff */
[----:B------:R-:W-:-:S02]  /*2350*/  VIADD R4, R3, 0x40 ;  /* 0x0000004003047836 */ /* 0x000fc40000000000 */
        /* <DEDUP_REMOVED lines=23> */
.L_x_968:
[----:B------:R-:W-:Y:S05]  /*24d0*/  BSYNC B0 ;  /* 0x0000000000007941 */ /* 0x000fea0003800000 */
.L_x_967:
        /* <DEDUP_REMOVED lines=19> */
.L_x_970:
[----:B------:R-:W-:Y:S05]  /*2610*/  BSYNC B0 ;  /* 0x0000000000007941 */ /* 0x000fea0003800000 */
.L_x_969:
        /* <DEDUP_REMOVED lines=32> */
.L_x_972:
[----:B------:R-:W-:Y:S05]  /*2820*/  BSYNC B0 ;  /* 0x0000000000007941 */ /* 0x000fea0003800000 */
.L_x_971:
        /* <DEDUP_REMOVED lines=20> */
.L_x_964:
        /* <DEDUP_REMOVED lines=47> */
.L_x_975:
[----:B------:R-:W-:Y:S05]  /*2c60*/  BSYNC B0 ;  /* 0x0000000000007941 */ /* 0x000fea0003800000 */
.L_x_974:
        /* <DEDUP_REMOVED lines=16> */
.L_x_977:
        /* <DEDUP_REMOVED lines=35> */
.L_x_978:
[----:B------:R-:W-:Y:S05]  /*2fa0*/  BSYNC B0 ;  /* 0x0000000000007941 */ /* 0x000fea0003800000 */
.L_x_976:
[----:B------:R-:W-:Y:S01]  /*2fb0*/  UIMAD UR8, UR34, UR24, URZ ;  /* 0x00000018220872a4 */ /* 0x000fe2000f8e023f */
[----:B--23--:R-:W-:Y:S01]  /*2fc0*/  IMAD.U32 R4, RZ, RZ, UR24 ;  /* 0x00000018ff047e24 */ /* 0x00cfe2000f8e00ff */
[----:B------:R-:W-:Y:S01]  /*2fd0*/  ULDC.64 UR20, c[0x0][0x260] ;  /* 0x0000980000147ab9 */ /* 0x000fe20000000a00 */
[C---:B------:R-:W-:Y:S01]  /*2fe0*/  VIADD R6, R243.reuse, 0x8 ;  /* 0x00000008f3067836 */ /* 0x040fe20000000000 */
[----:B------:R-:W-:Y:S01]  /*2ff0*/  UIMAD UR8, UR26, UR25, UR8 ;  /* 0x000000191a0872a4 */ /* 0x000fe2000f8e0208 */
[----:B------:R-:W-:Y:S01]  /*3000*/  IMAD.WIDE.U32 R4, R4, UR26, R204 ;  /* 0x0000001a04047c25 */ /* 0x000fe2000f8e00cc */
[----:B------:R-:W-:Y:S01]  /*3010*/  SHF.R.S32.HI R27, RZ, 0x1f, R243 ;  /* 0x0000001fff1b7819 */ /* 0x000fe200000114f3 */
[----:B------:R-:W-:Y:S01]  /*3020*/  BSSY B0, `(.L_x_979) ;  /* 0x0000044000007945 */ /* 0x000fe20003800000 */
[----:B------:R-:W-:Y:S01]  /*3030*/  ISETP.GE.AND P2, PT, R6, UR5, PT ;  /* 0x0000000506007c0c */ /* 0x000fe2000bf46270 */
[C---:B------:R-:W-:Y:S01]  /*3040*/  VIADD R6, R243.reuse, 0x28 ;  /* 0x00000028f3067836 */ /* 0x040fe20000000000 */
[----:B------:R-:W-:Y:S01]  /*3050*/  IADD3 R8, P1, R4, UR32, RZ ;  /* 0x0000002004087c10 */ /* 0x000fe2000ff3e0ff */
[----:B------:R-:W-:Y:S01]  /*3060*/  IMAD.U32 R7, RZ, RZ, UR8 ;  /* 0x00000008ff077e24 */ /* 0x000fe2000f8e00ff */
[----:B------:R-:W-:Y:S01]  /*3070*/  UIMAD UR8, UR40, -0x80, UR6 ;  /* 0xffffff80280878a4 */ /* 0x000fe2000f8e0206 */
[----:B------:R-:W-:Y:S01]  /*3080*/  VIADD R4, R243, 0x20 ;  /* 0x00000020f3047836 */ /* 0x000fe20000000000 */
[----:B------:R-:W-:-:S02]  /*3090*/  ISETP.GE.AND P6, PT, R6, UR5, PT ;  /* 0x0000000506007c0c */ /* 0x000fc4000bfc6270 */
[----:B------:R-:W-:Y:S02]  /*30a0*/  P2R R26, PR, RZ, 0x4 ;  /* 0x00000004ff1a7803 */ /* 0x000fe40000000000 */
[----:B------:R-:W-:Y:S02]  /*30b0*/  ISETP.GE.AND P5, PT, R3, UR8, PT ;  /* 0x0000000803007c0c */ /* 0x000fe4000bfa6270 */
[----:B------:R-:W-:Y:S01]  /*30c0*/  IADD3.X R9, R5, UR33, R7, P1, !PT ;  /* 0x0000002105097c10 */ /* 0x000fe20008ffe407 */
[----:B------:R-:W-:Y:S01]  /*30d0*/  IMAD.SHL.U32 R7, R243, 0x4, RZ ;  /* 0x00000004f3077824 */ /* 0x000fe200078e00ff */
[----:B------:R-:W-:Y:S01]  /*30e0*/  ISETP.GE.AND P2, PT, R4, UR5, PT ;  /* 0x0000000504007c0c */ /* 0x000fe2000bf46270 */
[----:B------:R-:W-:Y:S01]  /*30f0*/  IMAD R5, R21, UR20, RZ ;  /* 0x0000001415057c24 */ /* 0x000fe2000f8e02ff */
[----:B------:R-:W-:Y:S01]  /*3100*/  SHF.L.U64.HI R4, R243, 0x2, R27 ;  /* 0x00000002f3047819 */ /* 0x000fe2000001021b */
[----:B------:R-:W-:Y:S01]  /*3110*/  IMAD.WIDE.U32 R8, R15, UR20, R8 ;  /* 0x000000140f087c25 */ /* 0x000fe2000f8e0008 */
[----:B------:R-:W-:-:S02]  /*3120*/  P2R R25, PR, RZ, 0x4 ;  /* 0x00000004ff197803 */ /* 0x000fc40000000000 */
[----:B------:R-:W-:Y:S01]  /*3130*/  IADD3 R16, P1, R7, UR17, RZ ;  /* 0x0000001107107c10 */ /* 0x000fe2000ff3e0ff */
[----:B------:R-:W-:Y:S01]  /*3140*/  IMAD R5, R15, UR21, R5 ;  /* 0x000000150f057c24 */ /* 0x000fe2000f8e0205 */
        /* <DEDUP_REMOVED lines=49> */
.L_x_980:
[----:B------:R-:W-:Y:S05]  /*3460*/  BSYNC B0 ;  /* 0x0000000000007941 */ /* 0x000fea0003800000 */
.L_x_979:
        /* <DEDUP_REMOVED lines=8> */
[----:B------:R-:W-:Y:S01]  /*34f0*/  IADD3 R6, P1, R3, 0x40, RZ ;  /* 0x0000004003067810 */ /* 0x000fe20007f3e0ff */
[----:B------:R-:W-:Y:S01]  /*3500*/  ULDC UR5, c[0x0][0x2d0] ;  /* 0x0000b40000057ab9 */ /* 0x000fe20000000800 */
[----:B------:R-:W-:Y:S01]  /*3510*/  IMAD.MOV.U32 R5, RZ, RZ, R14 ;  /* 0x000000ffff057224 */ /* 0x000fe200078e000e */
[----:B------:R-:W-:Y:S02]  /*3520*/  ISETP.GE.AND P3, PT, R204, UR5, PT ;  /* 0x00000005cc007c0c */ /* 0x000fe4000bf66270 */
[----:B------:R-:W-:Y:S01]  /*3530*/  IMAD.X R4, RZ, RZ, R28, P1 ;  /* 0x000000ffff047224 */ /* 0x000fe200008e061c */
[----:B------:R-:W-:-:S03]  /*3540*/  ISETP.GE.AND P2, PT, R18, UR5, PT ;  /* 0x0000000512007c0c */ /* 0x000fc6000bf46270 */
[----:B------:R-:W-:Y:S02]  /*3550*/  IMAD R7, R4, UR24, RZ ;  /* 0x0000001804077c24 */ /* 0x000fe4000f8e02ff */
[----:B------:R-:W-:-:S04]  /*3560*/  IMAD.MOV.U32 R4, RZ, RZ, R8 ;  /* 0x000000ffff047224 */ /* 0x000fc800078e0008 */
[C---:B------:R-:W-:Y:S01]  /*3570*/  IMAD.WIDE.U32 R4, R6.reuse, UR24, R4 ;  /* 0x0000001806047c25 */ /* 0x040fe2000f8e0004 */
[----:B-1----:R-:W1:Y:S01]  /*3580*/  @!P3 LDC.64 R12, c[0x0][0x218] ;  /* 0x00008600ff0cbb82 */ /* 0x002e620000000a00 */
[----:B------:R1:W-:Y:S02]  /*3590*/  @P3 STS.128 [R0+0xa000], RZ ;  /* 0x00a000ff00003388 */ /* 0x0003e40000000c00 */
[----:B------:R-:W-:-:S04]  /*35a0*/  IMAD R6, R6, UR25, R7 ;  /* 0x0000001906067c24 */ /* 0x000fc8000f8e0207 */
[----:B---3--:R-:W-:Y:S02]  /*35b0*/  IMAD.IADD R10, R5, 0x1, R6 ;  /* 0x00000001050a7824 */ /* 0x008fe400078e0206 */
        /* <DEDUP_REMOVED lines=24> */
.L_x_982:
[----:B------:R-:W-:Y:S05]  /*3740*/  BSYNC B0 ;  /* 0x0000000000007941 */ /* 0x000fea0003800000 */
.L_x_981:
        /* <DEDUP_REMOVED lines=9> */
[----:B-1----:R-:W-:Y:S02]  /*37e0*/  MOV R7, UR5 ;  /* 0x0000000500077c02 */ /* 0x002fe40008000f00 */
[----:B------:R-:W-:Y:S01]  /*37f0*/  IADD3 R6, P1, R4, UR30, RZ ;  /* 0x0000001e04067c10 */ /* 0x000fe2000ff3e0ff */
[----:B------:R2:W-:Y:S01]  /*3800*/  @P5 STS.128 [R0+0x11000], RZ ;  /* 0x011000ff00005388 */ /* 0x0005e20000000c00 */
[----:B------:R-:W-:Y:S02]  /*3810*/  IMAD R4, R21, UR8, RZ ;  /* 0x0000000815047c24 */ /* 0x000fe4000f8e02ff */
[----:B------:R-:W-:Y:S01]  /*3820*/  IADD3.X R7, R5, UR31, R7, P1, !PT ;  /* 0x0000001f05077c10 */ /* 0x000fe20008ffe407 */
[----:B------:R2:W-:Y:S01]  /*3830*/  @P5 STS.128 [R0+0x13000], RZ ;  /* 0x013000ff00005388 */ /* 0x0005e20000000c00 */
[C---:B------:R-:W-:Y:S02]  /*3840*/  IMAD R4, R15.reuse, UR9, R4 ;  /* 0x000000090f047c24 */ /* 0x040fe4000f8e0204 */
[----:B------:R-:W-:-:S05]  /*3850*/  IMAD.WIDE.U32 R6, R15, UR8, R6 ;  /* 0x000000080f067c25 */ /* 0x000fca000f8e0006 */
        /* <DEDUP_REMOVED lines=14> */
[----:B---3--:R-:W3:Y:S01]  /*3940*/  @!P2 LDC.64 R10, c[0x0][0x220] ;  /* 0x00008800ff0aab82 */ /* 0x008ee20000000a00 */
[----:B------:R1:W-:Y:S02]  /*3950*/  @P3 STS.64 [R0+0xf008], RZ ;  /* 0x00f008ff00003388 */ /* 0x0003e40000000a00 */
        /* <DEDUP_REMOVED lines=23> */
.L_x_984:
[----:B------:R-:W-:Y:S05]  /*3ad0*/  BSYNC B0 ;  /* 0x0000000000007941 */ /* 0x000fea0003800000 */
.L_x_983:
        /* <DEDUP_REMOVED lines=41> */
.L_x_986:
[----:B------:R-:W-:Y:S05]  /*3d70*/  BSYNC B0 ;  /* 0x0000000000007941 */ /* 0x000fea0003800000 */
.L_x_985:
        /* <DEDUP_REMOVED lines=9> */
[----:B------:R-:W-:Y:S01]  /*3e10*/  USHF.L.U32 UR20, UR35, 0x3, URZ ;  /* 0x0000000323147899 */ /* 0x000fe2000800063f */
[----:B-1-3--:R-:W-:Y:S01]  /*3e20*/  VIADD R4, R183, 0x1800 ;  /* 0x00001800b7047836 */ /* 0x00afe20000000000 */
[----:B------:R-:W-:Y:S01]  /*3e30*/  ULDC UR42, c[0x0][0x2d0] ;  /* 0x0000b400002a7ab9 */ /* 0x000fe20000000800 */
[----:B------:R1:W5:Y:S01]  /*3e40*/  @!P3 LDG.E R240, desc[UR10][R16.64] ;  /* 0x0000000a10f0b981 */ /* 0x000362000c1e1900 */
[----:B------:R-:W-:Y:S01]  /*3e50*/  VIADD R3, R181, 0x1800 ;  /* 0x00001800b5037836 */ /* 0x000fe20000000000 */
[----:B------:R-:W-:Y:S01]  /*3e60*/  ULDC UR45, c[0x0][0x398] ;  /* 0x0000e600002d7ab9 */ /* 0x000fe20000000800 */
[C---:B--2---:R-:W-:Y:S01]  /*3e70*/  VIADD R0, R243.reuse, 0xffffffc0 ;  /* 0xffffffc0f3007836 */ /* 0x044fe20000000000 */
[----:B------:R1:W5:Y:S01]  /*3e80*/  @!P2 LDG.E R241, desc[UR10][R16.64+0x20] ;  /* 0x0000200a10f1a981 */ /* 0x000362000c1e1900 */
[----:B------:R-:W-:Y:S01]  /*3e90*/  UIADD3 UR5, UR26, UR14, URZ ;  /* 0x0000000e1a057290 */ /* 0x000fe2000fffe03f */
[----:B------:R-:W-:Y:S01]  /*3ea0*/  IMAD R242, RZ, RZ, -UR23 ;  /* 0x80000017fff27e24 */ /* 0x000fe2000f8e02ff */
[----:B------:R-:W-:Y:S01]  /*3eb0*/  CS2R R126, SRZ ;  /* 0x00000000007e7805 */ /* 0x000fe2000001ff00 */
        /* <DEDUP_REMOVED lines=12> */
[----:B------:R-:W-:Y:S01]  /*3f80*/  CS2R R130, SRZ ;  /* 0x0000000000827805 */ /* 0x000fe2000001ff00 */
[----:B------:R-:W-:Y:S01]  /*3f90*/  UIADD3 UR27, UR20, UR28, URZ ;  /* 0x0000001c141b7290 */ /* 0x000fe2000fffe03f */
[----:B------:R-:W-:Y:S01]  /*3fa0*/  SHF.L.U64.HI R248, R0, 0x2, R3 ;  /* 0x0000000200f87819 */ /* 0x000fe20000010203 */
[----:B------:R-:W-:Y:S01]  /*3fb0*/  UIADD3 UR29, UR20, UR30, URZ ;  /* 0x0000001e141d7290 */ /* 0x000fe2000fffe03f */
[----:B------:R-:W-:Y:S01]  /*3fc0*/  CS2R R128, SRZ ;  /* 0x0000000000807805 */ /* 0x000fe2000001ff00 */
[----:B------:R-:W-:Y:S01]  /*3fd0*/  UIADD3 UR26, UR20, UR27, URZ ;  /* 0x0000001b141a7290 */ /* 0x000fe2000fffe03f */
[----:B------:R-:W-:Y:S01]  /*3fe0*/  CS2R R122, SRZ ;  /* 0x00000000007a7805 */ /* 0x000fe2000001ff00 */
[----:B------:R-:W-:Y:S01]  /*3ff0*/  UIADD3 UR24, UR20, UR29, URZ ;  /* 0x0000001d14187290 */ /* 0x000fe2000fffe03f */
[----:B------:R-:W-:Y:S01]  /*4000*/  CS2R R120, SRZ ;  /* 0x0000000000787805 */ /* 0x000fe2000001ff00 */
[----:B------:R-:W-:Y:S01]  /*4010*/  UIADD3 UR5, -UR6, 0x80, UR5 ;  /* 0x0000008006057890 */ /* 0x000fe2000fffe105 */
        /* <DEDUP_REMOVED lines=44> */
[----:B------:R-:W-:Y:S01]  /*42e0*/  SHF.L.U64.HI R249, R243, 0x2, R27 ;  /* 0x00000002f3f97819 */ /* 0x000fe2000001021b */
[----:B------:R-:W-:Y:S01]  /*42f0*/  IMAD.SHL.U32 R247, R0, 0x4, RZ ;  /* 0x0000000400f77824 */ /* 0x000fe200078e00ff */
[----:B------:R-:W-:Y:S01]  /*4300*/  LEA R174, R174, UR4, 0x1 ;  /* 0x00000004aeae7c11 */ /* 0x000fe2000f8e08ff */
[----:B------:R-:W-:Y:S01]  /*4310*/  ULDC UR8, c[0x0][0x394] ;  /* 0x0000e50000087ab9 */ /* 0x000fe20000000800 */
[----:B------:R-:W-:Y:S01]  /*4320*/  LEA R3, R4, UR4, 0x1 ;  /* 0x0000000404037c11 */ /* 0x000fe2000f8e08ff */
[----:B------:R-:W-:-:S02]  /*4330*/  UIMAD UR39, UR35, 0x18, URZ ;  /* 0x00000018232778a4 */ /* 0x000fc4000f8e023f */
[----:B------:R-:W-:Y:S02]  /*4340*/  USHF.L.U32 UR38, UR35, 0x5, URZ ;  /* 0x0000000523267899 */ /* 0x000fe4000800063f */
[----:B------:R-:W-:Y:S02]  /*4350*/  UIMAD UR37, UR35, 0x28, URZ ;  /* 0x00000028232578a4 */ /* 0x000fe4000f8e023f */
[----:B------:R-:W-:Y:S02]  /*4360*/  UIMAD UR36, UR35, 0x30, URZ ;  /* 0x00000030232478a4 */ /* 0x000fe4000f8e023f */
[----:B------:R-:W-:Y:S02]  /*4370*/  UIADD3 UR41, UR5, -UR46, URZ ;  /* 0x8000002e05297290 */ /* 0x000fe4000fffe03f */
[----:B------:R-:W-:Y:S02]  /*4380*/  UIMAD UR35, UR35, 0x38, URZ ;  /* 0x00000038232378a4 */ /* 0x000fe4000f8e023f */
[----:B------:R-:W-:-:S02]  /*4390*/  UIADD3 UR34, UR20, UR23, URZ ;  /* 0x0000001714227290 */ /* 0x000fc4000fffe03f */
[----:B------:R-:W-:Y:S01]  /*43a0*/  UIADD3 UR33, UR20, UR25, URZ ;  /* 0x0000001914217290 */ /* 0x000fe2000fffe03f */
[----:B------:R-:W-:Y:S01]  /*43b0*/  UMOV UR15, UR8 ;  /* 0x00000008000f7c82 */ /* 0x000fe20008000000 */
[----:B------:R-:W-:Y:S01]  /*43c0*/  ULDC UR5, c[0x0][0x39c] ;  /* 0x0000e70000057ab9 */ /* 0x000fe20000000800 */
[----:B-1----:R-:W-:-:S09]  /*43d0*/  ULDC UR13, c[0x0][0x2ec] ;  /* 0x0000bb00000d7ab9 */ /* 0x002fd20000000800 */
.L_x_991:
[----:B------:R-:W0:Y:S01]  /*43e0*/  LDGDEPBAR ;  /* 0x00000000000079af */ /* 0x000e220000000000 */
[----:B------:R-:W-:Y:S01]  /*43f0*/  IADD3 R0, R182, R174, RZ ;  /* 0x000000aeb6007210 */ /* 0x000fe20007ffe0ff */
[----:B------:R-:W-:Y:S01]  /*4400*/  USHF.L.U32 UR8, UR7, 0x6, URZ ;  /* 0x0000000607087899 */ /* 0x000fe2000800063f */
[----:B------:R-:W-:Y:S01]  /*4410*/  MOV R216, R199 ;  /* 0x000000c700d87202 */ /* 0x000fe20000000f00 */
[----:B------:R-:W-:Y:S01]  /*4420*/  UMOV UR12, UR60 ;  /* 0x0000003c000c7c82 */ /* 0x000fe20008000000 */
[----:B------:R-:W-:Y:S01]  /*4430*/  MOV R217, R198 ;  /* 0x000000c600d97202 */ /* 0x000fe20000000f00 */
[----:B------:R-:W-:Y:S01]  /*4440*/  UISETP.GE.AND UP0, UPT, UR8, UR41, UPT ;  /* 0x000000290800728c */ /* 0x000fe2000bf06270 */
        /* <DEDUP_REMOVED lines=19> */
[-C--:B------:R-:W-:Y:S01]  /*4580*/  HMMA.16816.F32.BF16 R28, R28, R134.reuse, RZ ;  /* 0x000000861c1c723c */ /* 0x080fe200000418ff */
[----:B------:R-:W-:Y:S02]  /*4590*/  IADD3 R132, P0, R250, UR19, RZ ;  /* 0x00000013fa847c10 */ /* 0x000fe4000ff1e0ff */
[----:B------:R-:W-:Y:S02]  /*45a0*/  LDSM.16.M88.4 R164, [R0+0x1000] ;  /* 0x0010000000a4783b */ /* 0x000fe40000000200 */
[----:B------:R-:W-:Y:S01]  /*45b0*/  IADD3.X R133, R249, UR18, RZ, P0, !PT ;  /* 0x00000012f9857c10 */ /* 0x000fe200087fe4ff */
[----:B------:R-:W-:Y:S01]  /*45c0*/  HMMA.16816.F32.BF16 R32, R32, R134, RZ ;  /* 0x000000862020723c */ /* 0x000fe200000418ff */
[----:B------:R-:W-:Y:S04]  /*45d0*/  PLOP3.LUT P0, PT, PT, PT, UP0, 0x80, 0x0 ;  /* 0x000000000000781c */ /* 0x000fe80003f0f008 */
[----:B-----5:R-:W5:Y:S01]  /*45e0*/  LDG.E R186, desc[UR10][R132.64] ;  /* 0x0000000a84ba7981 */ /* 0x020f62000c1e1900 */
[-C--:B----4-:R-:W-:Y:S03]  /*45f0*/  HMMA.16816.F32.BF16 R4, R136, R140.reuse, R4 ;  /* 0x0000008c8804723c */ /* 0x090fe60000041804 */
[----:B------:R-:W5:Y:S03]  /*4600*/  LDG.E R187, desc[UR10][R132.64+0x20] ;  /* 0x0000200a84bb7981 */ /* 0x000f66000c1e1900 */
[C---:B-1----:R-:W-:Y:S01]  /*4610*/  HMMA.16816.F32.BF16 R8, R144.reuse, R140, R8 ;  /* 0x0000008c9008723c */ /* 0x042fe20000041808 */
[----:B------:R-:W5:Y:S04]  /*4620*/  LDG.E R185, desc[UR10][R132.64+0x80] ;  /* 0x0000800a84b97981 */ /* 0x000f68000c1e1900 */
[----:B------:R1:W5:Y:S01]  /*4630*/  LDG.E R184, desc[UR10][R132.64+0xa0] ;  /* 0x0000a00a84b87981 */ /* 0x000362000c1e1900 */
[-C--:B------:R-:W-:Y:S03]  /*4640*/  HMMA.16816.F32.BF16 R12, R144, R142.reuse, R12 ;  /* 0x0000008e900c723c */ /* 0x080fe6000004180c */
[----:B------:R-:W-:Y:S03]  /*4650*/  LDSM.16.M88.4 R168, [R173+0xb000] ;  /* 0x00b00000ada8783b */ /* 0x000fe60000000200 */
[C---:B------:R-:W-:Y:S05]  /*4660*/  HMMA.16816.F32.BF16 R16, R136.reuse, R142, R16 ;  /* 0x0000008e8810723c */ /* 0x040fea0000041810 */
[----:B------:R-:W-:Y:S01]  /*4670*/  LDSM.16.M88.4 R140, [R173+0xb400] ;  /* 0x00b40000ad8c783b */ /* 0x000fe20000000200 */
[-C--:B--2---:R-:W-:Y:S06]  /*4680*/  HMMA.16816.F32.BF16 R20, R136, R148.reuse, R20 ;  /* 0x000000948814723c */ /* 0x084fec0000041814 */
[C---:B------:R-:W-:Y:S01]  /*4690*/  HMMA.16816.F32.BF16 R24, R144.reuse, R148, R24 ;  /* 0x000000949018723c */ /* 0x040fe20000041818 */
[----:B-1----:R-:W1:Y:S05]  /*46a0*/  LDSM.16.M88.4 R132, [R174+0x1800] ;  /* 0x00180000ae84783b */ /* 0x002e6a0000000200 */
[-C--:B------:R-:W-:Y:S06]  /*46b0*/  HMMA.16816.F32.BF16 R28, R144, R150.reuse, R28 ;  /* 0x00000096901c723c */ /* 0x080fec000004181c */
[----:B------:R-:W-:Y:S01]  /*46c0*/  HMMA.16816.F32.BF16 R32, R136, R150, R32 ;  /* 0x000000968820723c */ /* 0x000fe20000041820 */
[----:B------:R-:W2:Y:S05]  /*46d0*/  LDSM.16.M88.4 R136, [R0+0x1800] ;  /* 0x001800000088783b */ /* 0x000eaa0000000200 */
[-C--:B------:R-:W-:Y:S03]  /*46e0*/  HMMA.16816.F32.BF16 R4, R152, R156.reuse, R4 ;  /* 0x0000009c9804723c */ /* 0x080fe60000041804 */
[----:B------:R-:W-:Y:S08]  /*46f0*/  LDSM.16.M88.4 R144, [R174+0x2000] ;  /* 0x00200000ae90783b */ /* 0x000ff00000000200 */
[----:B------:R-:W3:Y:S01]  /*4700*/  LDSM.16.M88.4 R148, [R172+0xd000] ;  /* 0x00d00000ac94783b */ /* 0x000ee20000000200 */
        /* <DEDUP_REMOVED lines=9> */
[----:B------:R-:W4:Y:S03]  /*47a0*/  LDSM.16.M88.4 R152, [R172+0xd400] ;  /* 0x00d40000ac98783b */ /* 0x000f260000000200 */
[-C--:B------:R-:W-:Y:S05]  /*47b0*/  HMMA.16816.F32.BF16 R4, R164, R168.reuse, R4 ;  /* 0x000000a8a404723c */ /* 0x080fea0000041804 */
[----:B------:R-:W4:Y:S01]  /*47c0*/  LDSM.16.M88.4 R160, [R173+0xd000] ;  /* 0x00d00000ada0783b */ /* 0x000f220000000200 */
        /* <DEDUP_REMOVED lines=9> */
[C---:B-1----:R-:W-:Y:S06]  /*4860*/  HMMA.16816.F32.BF16 R8, R132.reuse, R148, R8 ;  /* 0x000000948408723c */ /* 0x042fec0000041808 */
[-C--:B------:R-:W-:Y:S06]  /*4870*/  HMMA.16816.F32.BF16 R12, R132, R150.reuse, R12 ;  /* 0x00000096840c723c */ /* 0x080fec000004180c */
[C---:B------:R-:W-:Y:S06]  /*4880*/  HMMA.16816.F32.BF16 R16, R144.reuse, R150, R16 ;  /* 0x000000969010723c */ /* 0x040fec0000041810 */
[-C--:B----4-:R-:W-:Y:S06]  /*4890*/  HMMA.16816.F32.BF16 R20, R144, R152.reuse, R20 ;  /* 0x000000989014723c */ /* 0x090fec0000041814 */
[C---:B------:R-:W-:Y:S06]  /*48a0*/  HMMA.16816.F32.BF16 R24, R132.reuse, R152, R24 ;  /* 0x000000988418723c */ /* 0x040fec0000041818 */
[-C--:B------:R-:W-:Y:S06]  /*48b0*/  HMMA.16816.F32.BF16 R28, R132, R154.reuse, R28 ;  /* 0x0000009a841c723c */ /* 0x080fec000004181c */
[----:B------:R-:W-:Y:S06]  /*48c0*/  HMMA.16816.F32.BF16 R32, R144, R154, R32 ;  /* 0x0000009a9020723c */ /* 0x000fec0000041820 */
[-C--:B------:R-:W-:Y:S06]  /*48d0*/  HMMA.16816.F32.BF16 R4, R156, R160.reuse, R4 ;  /* 0x000000a09c04723c */ /* 0x080fec0000041804 */
        /* <DEDUP_REMOVED lines=22> */
[----:B------:R1:W1:Y:S10]  /*4a40*/  MUFU.TANH R149, R0 ;  /* 0x0000000000957308 */ /* 0x0002740000002400 */
        /* <DEDUP_REMOVED lines=12> */
[----:B------:R-:W-:Y:S09]  /*4b10*/  HMMA.16816.F32.BF16 R32, R156, R6, R32 ;  /* 0x000000069c20723c */ /* 0x000ff20000041820 */
[----:B------:R3:W1:Y:S02]  /*4b20*/  MUFU.TANH R168, R16 ;  /* 0x0000001000a87308 */ /* 0x0006640000002400 */
[----:B------:R-:W-:Y:S01]  /*4b30*/  FMUL.FTZ R20, R20, UR5 ;  /* 0x0000000514147c20 */ /* 0x000fe20008410000 */
[----:B------:R-:W-:Y:S01]  /*4b40*/  FMUL.FTZ R21, R21, UR5 ;  /* 0x0000000515157c20 */ /* 0x000fe20008410000 */
[----:B------:R-:W-:Y:S01]  /*4b50*/  FMUL.FTZ R22, R22, UR5 ;  /* 0x0000000516167c20 */ /* 0x000fe20008410000 */
[----:B------:R-:W-:Y:S01]  /*4b60*/  FMUL.FTZ R23, R23, UR5 ;  /* 0x0000000517177c20 */ /* 0x000fe20008410000 */
[----:B------:R-:W-:Y:S04]  /*4b70*/  FMUL.FTZ R24, R24, UR5 ;  /* 0x0000000518187c20 */ /* 0x000fe80008410000 */
[----:B------:R3:W1:Y:S01]  /*4b80*/  MUFU.TANH R167, R17 ;  /* 0x0000001100a77308 */ /* 0x0006620000002400 */
[----:B------:R-:W-:Y:S01]  /*4b90*/  FMUL.FTZ R25, R25, UR5 ;  /* 0x0000000519197c20 */ /* 0x000fe20008410000 */
        /* <DEDUP_REMOVED lines=10> */
[----:B------:R-:W-:Y:S05]  /*4c40*/  FMUL.FTZ R35, R35, UR5 ;  /* 0x0000000523237c20 */ /* 0x000fea0008410000 */
        /* <DEDUP_REMOVED lines=19> */
[----:B------:R-:W-:Y:S01]  /*4d80*/  USHF.L.U32 UR9, UR40, 0x7, URZ ;  /* 0x0000000728097899 */ /* 0x000fe2000800063f */
[----:B---3--:R-:W-:Y:S01]  /*4d90*/  MOV R21, R159 ;  /* 0x0000009f00157202 */ /* 0x008fe20000000f00 */
        /* <DEDUP_REMOVED lines=25> */
[----:B------:R-:W-:Y:S01]  /*4f30*/  IMAD.MOV.U32 R15, RZ, RZ, R154 ;  /* 0x000000ffff0f7224 */ /* 0x000fe200078e009a */
[----:B------:R-:W-:Y:S01]  /*4f40*/  UIADD3 UR9, UR9, UR14, URZ ;  /* 0x0000000e09097290 */ /* 0x000fe2000fffe03f */
[----:B------:R-:W-:Y:S01]  /*4f50*/  MOV R22, R149 ;  /* 0x0000009500167202 */ /* 0x000fe20000000f00 */
[----:B------:R-:W-:Y:S01]  /*4f60*/  IMAD.MOV.U32 R25, RZ, RZ, R160 ;  /* 0x000000ffff197224 */ /* 0x000fe200078e00a0 */
[----:B------:R-:W-:Y:S01]  /*4f70*/  MOV R31, R152 ;  /* 0x00000098001f7202 */ /* 0x000fe20000000f00 */
[----:B------:R-:W-:Y:S01]  /*4f80*/  UIADD3 UR9, UR15, UR9, -UR6 ;  /* 0x000000090f097290 */ /* 0x000fe2000fffe806 */
[----:B------:R-:W-:Y:S01]  /*4f90*/  IMAD.U32 R0, RZ, RZ, UR12 ;  /* 0x0000000cff007e24 */ /* 0x000fe2000f8e00ff */
[----:B------:R-:W-:Y:S01]  /*4fa0*/  UIADD3 UR12, UR8, 0x40, URZ ;  /* 0x00000040080c7890 */ /* 0x000fe2000fffe03f */
[----:B------:R-:W-:Y:S02]  /*4fb0*/  IMAD.MOV.U32 R32, RZ, RZ, R151 ;  /* 0x000000ffff207224 */ /* 0x000fe400078e0097 */
[----:B------:R-:W-:Y:S01]  /*4fc0*/  IMAD.MOV.U32 R35, RZ, RZ, R153 ;  /* 0x000000ffff237224 */ /* 0x000fe200078e0099 */
[----:B------:R-:W-:Y:S01]  /*4fd0*/  ISETP.LT.AND P0, PT, R0, UR6, PT ;  /* 0x0000000600007c0c */ /* 0x000fe2000bf01270 */
[----:B------:R-:W-:Y:S03]  /*4fe0*/  UISETP.GE.AND UP0, UPT, UR12, UR9, UPT ;  /* 0x000000090c00728c */ /* 0x000fe6000bf06270 */
[----:B------:R-:W-:Y:S03]  /*4ff0*/  UMOV UR12, UR15 ;  /* 0x0000000f000c7c82 */ /* 0x000fe60008000000 */
[----:B------:R-:W-:Y:S11]  /*5000*/  PLOP3.LUT P1, PT, PT, PT, UP0, 0x80, 0x0 ;  /* 0x000000000000781c */ /* 0x000ff60003f2f008 */
[----:B------:R-:W-:Y:S02]  /*5010*/  @!UPT UIADD3 URZ, URZ, URZ, URZ ;  /* 0x0000003f3f3ff290 */ /* 0x000fe4000fffe03f */
[----:B------:R-:W-:Y:S05]  /*5020*/  @!P1 BRA P0, `(.L_x_988) ;  /* 0x0000000800009947 */ /* 0x000fea0000000000 */
.L_x_987:
[----:B------:R-:W-:Y:S01]  /*5030*/  UIADD3 UR15, UR6, 0x1, -UR14 ;  /* 0x00000001060f7890 */ /* 0x000fe2000fffe80e */
[----:B------:R-:W-:Y:S01]  /*5040*/  VIADD R6, R243, UR8 ;  /* 0x00000008f3067c36 */ /* 0x000fe20008000000 */
[----:B------:R-:W-:Y:S01]  /*5050*/  UIADD3 UR9, -UR12, UR6, -UR14 ;  /* 0x000000060c097290 */ /* 0x000fe2000fffe90e */
[----:B-1----:R-:W-:Y:S01]  /*5060*/  IMAD.U32 R0, RZ, RZ, UR40 ;  /* 0x00000028ff007e24 */ /* 0x002fe2000f8e00ff */
[----:B------:R-:W-:Y:S01]  /*5070*/  UIADD3 UR8, UR15, UR45, URZ ;  /* 0x0000002d0f087290 */ /* 0x000fe2000fffe03f */
[----:B------:R-:W-:Y:S02]  /*5080*/  VIADD R7, R6, 0x20 ;  /* 0x0000002006077836 */ /* 0x000fe40000000000 */
[----:B------:R-:W-:Y:S01]  /*5090*/  IMAD R0, R0, 0x80, R251 ;  /* 0x0000008000007824 */ /* 0x000fe200078e02fb */
[----:B------:R-:W-:Y:S01]  /*50a0*/  VIADDMNMX R5, R6, UR9, RZ, !PT ;  /* 0x0000000906057c46 */ /* 0x000fe2000f8001ff */
[----:B------:R-:W-:Y:S01]  /*50b0*/  UMOV UR15, UR12 ;  /* 0x0000000c000f7c82 */ /* 0x000fe20008000000 */
[----:B------:R-:W-:Y:S01]  /*50c0*/  VIADDMNMX R7, R7, UR9, RZ, !PT ;  /* 0x0000000907077c46 */ /* 0x000fe2000f8001ff */
[----:B------:R-:W-:Y:S01]  /*50d0*/  IMAD.U32 R4, RZ, RZ, UR8 ;  /* 0x00000008ff047e24 */ /* 0x000fe2000f8e00ff */
[CC--:B------:R-:W-:Y:S01]  /*50e0*/  ISETP.GE.AND P3, PT, R0.reuse, R5.reuse, PT ;  /* 0x000000050000720c */ /* 0x0c0fe20003f66270 */
[C---:B---3--:R-:W-:Y:S02]  /*50f0*/  VIADD R14, R0.reuse, 0x1 ;  /* 0x00000001000e7836 */ /* 0x048fe40000000000 */
[----:B------:R-:W-:Y:S01]  /*5100*/  VIADD R13, R0, 0x8 ;  /* 0x00000008000d7836 */ /* 0x000fe20000000000 */
[----:B------:R-:W-:Y:S01]  /*5110*/  VIADDMNMX R4, R6, R4, UR6, PT ;  /* 0x0000000606047e46 */ /* 0x000fe2000b800104 */
[----:B------:R-:W-:Y:S01]  /*5120*/  VIADD R12, R0, 0x9 ;  /* 0x00000009000c7836 */ /* 0x000fe20000000000 */
[-C--:B------:R-:W-:Y:S01]  /*5130*/  ISETP.GE.AND P2, PT, R14, R5.reuse, PT ;  /* 0x000000050e00720c */ /* 0x080fe20003f46270 */
[C---:B------:R-:W-:Y:S01]  /*5140*/  VIADD R11, R0.reuse, 0x10 ;  /* 0x00000010000b7836 */ /* 0x040fe20000000000 */
[CC--:B------:R-:W-:Y:S01]  /*5150*/  ISETP.GE.OR P3, PT, R0.reuse, R4.reuse, !P3 ;  /* 0x000000040000720c */ /* 0x0c0fe20005f66670 */
[C---:B------:R-:W-:Y:S01]  /*5160*/  VIADD R10, R0.reuse, 0x11 ;  /* 0x00000011000a7836 */ /* 0x040fe20000000000 */
[-C--:B------:R-:W-:Y:S01]  /*5170*/  ISETP.GE.AND P1, PT, R13, R5.reuse, PT ;  /* 0x000000050d00720c */ /* 0x080fe20003f26270 */
[C---:B------:R-:W-:Y:S01]  /*5180*/  VIADD R9, R0.reuse, 0x18 ;  /* 0x0000001800097836 */ /* 0x040fe20000000000 */
[----:B------:R-:W-:Y:S01]  /*5190*/  FSEL R35, R153, -INF , !P3 ;  /* 0xff80000099237808 */ /* 0x000fe20005800000 */
[----:B------:R-:W-:Y:S01]  /*51a0*/  VIADD R8, R0, 0x19 ;  /* 0x0000001900087836 */ /* 0x000fe20000000000 */
[-C--:B------:R-:W-:Y:S01]  /*51b0*/  ISETP.GE.AND P0, PT, R12, R5.reuse, PT ;  /* 0x000000050c00720c */ /* 0x080fe20003f06270 */
[----:B------:R-:W-:Y:S01]  /*51c0*/  IMAD.U32 R16, RZ, RZ, UR8 ;  /* 0x00000008ff107e24 */ /* 0x000fe2000f8e00ff */
[-C--:B------:R-:W-:Y:S01]  /*51d0*/  ISETP.GE.AND P6, PT, R11, R5.reuse, PT ;  /* 0x000000050b00720c */ /* 0x080fe20003fc6270 */
[----:B------:R-:W-:Y:S01]  /*51e0*/  IMAD.U32 R15, RZ, RZ, UR8 ;  /* 0x00000008ff0f7e24 */ /* 0x000fe2000f8e00ff */
        /* <DEDUP_REMOVED lines=100> */
.L_x_988:
[C---:B------:R-:W-:Y:S01]  /*5830*/  FMUL.FTZ R6, R240.reuse, 1.4426950216293334961 ;  /* 0x3fb8aa3bf0067820 */ /* 0x040fe20000410000 */
[----:B------:R-:W-:Y:S01]  /*5840*/  FSETP.NEU.FTZ.AND P0, PT, R240, -INF , PT ;  /* 0xff800000f000780b */ /* 0x000fe20003f1d000 */
[----:B------:R-:W-:Y:S01]  /*5850*/  FMUL.FTZ R5, R241, 1.4426950216293334961 ;  /* 0x3fb8aa3bf1057820 */ /* 0x000fe20000410000 */
[----:B------:R-:W-:Y:S01]  /*5860*/  FMUL.FTZ R4, R238, 1.4426950216293334961 ;  /* 0x3fb8aa3bee047820 */ /* 0x000fe20000410000 */
[----:B------:R-:W-:Y:S01]  /*5870*/  FMUL.FTZ R14, R239, 1.4426950216293334961 ;  /* 0x3fb8aa3bef0e7820 */ /* 0x000fe20000410000 */
[----:B------:R-:W-:Y:S01]  /*5880*/  FSEL R6, R6, RZ, P0 ;  /* 0x000000ff06067208 */ /* 0x000fe20000000000 */
[----:B------:R-:W-:Y:S01]  /*5890*/  UISETP.GT.AND UP3, UPT, UR7, UR22, UPT ;  /* 0x000000160700728c */ /* 0x000fe2000bf64270 */
[----:B------:R-:W-:Y:S03]  /*58a0*/  FSETP.NEU.FTZ.AND P0, PT, R241, -INF , PT ;  /* 0xff800000f100780b */ /* 0x000fe60003f1d000 */
[--C-:B------:R-:W-:Y:S01]  /*58b0*/  FFMA.FTZ R0, R35, UR13, -R6.reuse ;  /* 0x0000000d23007c23 */ /* 0x100fe20008010806 */
[----:B------:R-:W-:Y:S02]  /*58c0*/  FSEL R5, R5, RZ, P0 ;  /* 0x000000ff05057208 */ /* 0x000fe40000000000 */
[----:B------:R-:W-:Y:S01]  /*58d0*/  FSETP.NEU.FTZ.AND P0, PT, R238, -INF , PT ;  /* 0xff800000ee00780b */ /* 0x000fe20003f1d000 */
[----:B------:R1:W-:Y:S03]  /*58e0*/  MUFU.EX2 R148, R0 ;  /* 0x0000000000947308 */ /* 0x0003e60000000800 */
[----:B------:R-:W-:Y:S02]  /*58f0*/  FSEL R4, R4, RZ, P0 ;  /* 0x000000ff04047208 */ /* 0x000fe40000000000 */
[----:B------:R-:W-:Y:S01]  /*5900*/  FSETP.NEU.FTZ.AND P0, PT, R239, -INF , PT ;  /* 0xff800000ef00780b */ /* 0x000fe20003f1d000 */
[--C-:B-1----:R-:W-:Y:S04]  /*5910*/  FFMA.FTZ R0, R31, UR13, -R6.reuse ;  /* 0x0000000d1f007c23 */ /* 0x102fe80008010806 */
[----:B------:R1:W-:Y:S02]  /*5920*/  MUFU.EX2 R144, R0 ;  /* 0x0000000000907308 */ /* 0x0003e40000000800 */
[--C-:B-1----:R-:W-:Y:S08]  /*5930*/  FFMA.FTZ R0, R32, UR13, -R5.reuse ;  /* 0x0000000d20007c23 */ /* 0x102ff00008010805 */
[----:B------:R1:W-:Y:S02]  /*5940*/  MUFU.EX2 R147, R0 ;  /* 0x0000000000937308 */ /* 0x0003e40000000800 */
[--C-:B-1----:R-:W-:Y:S08]  /*5950*/  FFMA.FTZ R0, R22, UR13, -R5.reuse ;  /* 0x0000000d16007c23 */ /* 0x102ff00008010805 */
[----:B------:R1:W-:Y:S02]  /*5960*/  MUFU.EX2 R146, R0 ;  /* 0x0000000000927308 */ /* 0x0003e40000000800 */
[--C-:B-1----:R-:W-:Y:S08]  /*5970*/  FFMA.FTZ R0, R33, UR13, -R6.reuse ;  /* 0x0000000d21007c23 */ /* 0x102ff00008010806 */
[----:B------:R1:W-:Y:S02]  /*5980*/  MUFU.EX2 R224, R0 ;  /* 0x0000000000e07308 */ /* 0x0003e40000000800 */
        /* <DEDUP_REMOVED lines=12> */
[----:B------:R1:W-:Y:S10]  /*5a50*/  MUFU.EX2 R145, R14 ;  /* 0x0000000e00917308 */ /* 0x0003f40000000800 */
[----:B------:R4:W-:Y:S01]  /*5a60*/  MUFU.EX2 R198, R7 ;  /* 0x0000000700c67308 */ /* 0x0009e20000000800 */
[----:B-1----:R-:W-:Y:S09]  /*5a70*/  FFMA.FTZ R14, R15, UR13, -R0 ;  /* 0x0000000d0f0e7c23 */ /* 0x002ff20008010800 */
[----:B------:R-:W-:Y:S01]  /*5a80*/  MUFU.EX2 R199, R14 ;  /* 0x0000000e00c77308 */ /* 0x000fe20000000800 */
[--C-:B----4-:R-:W-:Y:S09]  /*5a90*/  FFMA.FTZ R7, R16, UR13, -R4.reuse ;  /* 0x0000000d10077c23 */ /* 0x110ff20008010804 */
        /* <DEDUP_REMOVED lines=20> */
[----:B------:R-:W-:Y:S01]  /*5be0*/  MUFU.EX2 R227, R7 ;  /* 0x0000000700e37308 */ /* 0x000fe20000000800 */
[--C-:B----4-:R-:W-:Y:S01]  /*5bf0*/  FFMA.FTZ R6, R29, UR13, -R5.reuse ;  /* 0x0000000d1d067c23 */ /* 0x110fe20008010805 */
[----:B------:R-:W-:Y:S08]  /*5c00*/  FFMA.FTZ R5, R30, UR13, -R5 ;  /* 0x0000000d1e057c23 */ /* 0x000ff00008010805 */
[----:B------:R1:W-:Y:S10]  /*5c10*/  MUFU.EX2 R235, R6 ;  /* 0x0000000600eb7308 */ /* 0x0003f40000000800 */
[----:B------:R4:W-:Y:S01]  /*5c20*/  MUFU.EX2 R234, R5 ;  /* 0x0000000500ea7308 */ /* 0x0009e20000000800 */
[----:B-1----:R-:W-:Y:S09]  /*5c30*/  FFMA.FTZ R6, R12, UR13, -R0 ;  /* 0x0000000d0c067c23 */ /* 0x002ff20008010800 */
[----:B------:R-:W-:Y:S01]  /*5c40*/  MUFU.EX2 R231, R6 ;  /* 0x0000000600e77308 */ /* 0x000fe20000000800 */
[----:B----4-:R-:W-:Y:S09]  /*5c50*/  FFMA.FTZ R5, R18, UR13, -R4 ;  /* 0x0000000d12057c23 */ /* 0x010ff20008010804 */
[----:B------:R1:W4:Y:S02]  /*5c60*/  MUFU.EX2 R228, R5 ;  /* 0x0000000500e47308 */ /* 0x0003240000000800 */
[--C-:B-1----:R-:W-:Y:S01]  /*5c70*/  FFMA.FTZ R5, R10, UR13, -R0.reuse ;  /* 0x0000000d0a057c23 */ /* 0x102fe20008010800 */
[----:B--2---:R-:W-:Y:S02]  /*5c80*/  F2FP.BF16.F32.PACK_AB R7, R222, R224 ;  /* 0x000000e0de07723e */ /* 0x004fe400000010ff */
[----:B---3--:R-:W-:Y:S05]  /*5c90*/  F2FP.BF16.F32.PACK_AB R6, R215, R220 ;  /* 0x000000dcd706723e */ /* 0x008fea00000010ff */
[----:B------:R1:W-:Y:S02]  /*5ca0*/  MUFU.EX2 R226, R5 ;  /* 0x0000000500e27308 */ /* 0x0003e40000000800 */
[--C-:B-1----:R-:W-:Y:S01]  /*5cb0*/  FFMA.FTZ R5, R11, UR13, -R0.reuse ;  /* 0x0000000d0b057c23 */ /* 0x102fe20008010800 */
[----:B------:R-:W-:Y:S07]  /*5cc0*/  FFMA.FTZ R0, R13, UR13, -R0 ;  /* 0x0000000d0d007c23 */ /* 0x000fee0008010800 */
[----:B------:R1:W2:Y:S10]  /*5cd0*/  MUFU.EX2 R225, R5 ;  /* 0x0000000500e17308 */ /* 0x0002b40000000800 */
[----:B------:R3:W-:Y:S01]  /*5ce0*/  MUFU.EX2 R230, R0 ;  /* 0x0000000000e67308 */ /* 0x0007e20000000800 */
[--C-:B-1----:R-:W-:Y:S01]  /*5cf0*/  FFMA.FTZ R5, R20, UR13, -R4.reuse ;  /* 0x0000000d14057c23 */ /* 0x102fe20008010804 */
[----:B------:R-:W-:Y:S08]  /*5d00*/  FFMA.FTZ R4, R21, UR13, -R4 ;  /* 0x0000000d15047c23 */ /* 0x000ff00008010804 */
[----:B------:R1:W-:Y:S01]  /*5d10*/  MUFU.EX2 R233, R5 ;  /* 0x0000000500e97308 */ /* 0x0003e20000000800 */
[----:B---3--:R-:W-:Y:S09]  /*5d20*/  F2FP.BF16.F32.PACK_AB R0, R236, R237 ;  /* 0x000000edec00723e */ /* 0x008ff200000010ff */
[----:B------:R3:W2:Y:S01]  /*5d30*/  MUFU.EX2 R232, R4 ;  /* 0x0000000400e87308 */ /* 0x0006a20000000800 */
[----:B-1----:R-:W-:Y:S05]  /*5d40*/  F2FP.BF16.F32.PACK_AB R5, R144, R148 ;  /* 0x000000949005723e */ /* 0x002fea00000010ff */
[----:B------:R1:W-:Y:S01]  /*5d50*/  STS [R203+0x19000], R5 ;  /* 0x01900005cb007388 */ /* 0x0003e20000000800 */
[----:B---3--:R-:W-:Y:S05]  /*5d60*/  F2FP.BF16.F32.PACK_AB R4, R146, R147 ;  /* 0x000000939204723e */ /* 0x008fea00000010ff */
[----:B------:R3:W-:Y:S04]  /*5d70*/  STS [R203+0x19400], R4 ;  /* 0x01940004cb007388 */ /* 0x0007e80000000800 */
[----:B------:R4:W-:Y:S04]  /*5d80*/  STS [R202+0x19000], R7 ;  /* 0x01900007ca007388 */ /* 0x0009e80000000800 */
[----:B------:R2:W-:Y:S01]  /*5d90*/  STS [R202+0x19400], R6 ;  /* 0x01940006ca007388 */ /* 0x0005e20000000800 */
[----:B-1----:R-:W-:Y:S05]  /*5da0*/  F2FP.BF16.F32.PACK_AB R5, R145, R210 ;  /* 0x000000d29105723e */ /* 0x002fea00000010ff */
[----:B------:R1:W-:Y:S01]  /*5db0*/  STS [R203+0x1a000], R5 ;  /* 0x01a00005cb007388 */ /* 0x0003e20000000800 */
[----:B---3--:R-:W-:Y:S02]  /*5dc0*/  F2FP.BF16.F32.PACK_AB R4, R198, R199 ;  /* 0x000000c7c604723e */ /* 0x008fe400000010ff */
[----:B----4-:R-:W-:Y:S03]  /*5dd0*/  F2FP.BF16.F32.PACK_AB R7, R213, R214 ;  /* 0x000000d6d507723e */ /* 0x010fe600000010ff */
[----:B------:R3:W-:Y:S01]  /*5de0*/  STS [R203+0x1a400], R4 ;  /* 0x01a40004cb007388 */ /* 0x0007e20000000800 */
[----:B--2---:R-:W-:Y:S03]  /*5df0*/  F2FP.BF16.F32.PACK_AB R6, R211, R212 ;  /* 0x000000d4d306723e */ /* 0x004fe600000010ff */
[----:B------:R2:W-:Y:S04]  /*5e00*/  STS [R202+0x1a000], R7 ;  /* 0x01a00007ca007388 */ /* 0x0005e80000000800 */
[----:B------:R4:W-:Y:S01]  /*5e10*/  STS [R202+0x1a400], R6 ;  /* 0x01a40006ca007388 */ /* 0x0009e20000000800 */
[----:B-1----:R-:W-:Y:S05]  /*5e20*/  F2FP.BF16.F32.PACK_AB R5, R221, R223 ;  /* 0x000000dfdd05723e */ /* 0x002fea00000010ff */
[----:B------:R1:W-:Y:S01]  /*5e30*/  STS [R201+0x19000], R5 ;  /* 0x01900005c9007388 */ /* 0x0003e20000000800 */
[----:B---3--:R-:W-:Y:S02]  /*5e40*/  F2FP.BF16.F32.PACK_AB R4, R218, R219 ;  /* 0x000000dbda04723e */ /* 0x008fe400000010ff */
[----:B--2---:R-:W-:Y:S03]  /*5e50*/  F2FP.BF16.F32.PACK_AB R7, R227, R228 ;  /* 0x000000e4e307723e */ /* 0x004fe600000010ff */
        /* <DEDUP_REMOVED lines=11> */
[----:B------:R-:W-:Y:S08]  /*5f10*/  LDSM.16.M88.4 R32, [R175+UR4+0x6000] ;  /* 0x00600004af20783b */ /* 0x000ff00008000200 */
[----:B------:R-:W2:Y:S08]  /*5f20*/  LDSM.16.M88.4 R16, [R172+0xf000] ;  /* 0x00f00000ac10783b */ /* 0x000eb00000000200 */
[----:B------:R-:W3:Y:S01]  /*5f30*/  LDSM.16.M88.4 R28, [R175+UR4+0x6800] ;  /* 0x00680004af1c783b */ /* 0x000ee20008000200 */
[----:B-1----:R-:W-:Y:S07]  /*5f40*/  FFMA.FTZ R0, -R149, R149, 1 ;  /* 0x3f80000095007423 */ /* 0x002fee0000010195 */
[----:B------:R-:W1:Y:S01]  /*5f50*/  LDSM.16.M88.4 R132, [R172+0xf400] ;  /* 0x00f40000ac84783b */ /* 0x000e620000000200 */
[----:B------:R-:W-:Y:S07]  /*5f60*/  FMUL.FTZ R0, R0, UR5 ;  /* 0x0000000500007c20 */ /* 0x000fee0008410000 */
[----:B------:R-:W-:Y:S08]  /*5f70*/  LDSM.16.M88.4 R136, [R176] ;  /* 0x00000000b088783b */ /* 0x000ff00000000200 */
[----:B------:R-:W4:Y:S01]  /*5f80*/  LDSM.16.M88.4 R140, [R173+0xf000] ;  /* 0x00f00000ad8c783b */ /* 0x000f220000000200 */
        /* <DEDUP_REMOVED lines=60> */
[C---:B------:R-:W-:Y:S06]  /*6350*/  HMMA.16816.F32.BF16 R16, R140.reuse, R134, R16 ;  /* 0x000000868c10723c */ /* 0x040fec0000041810 */
[C---:B-----5:R-:W-:Y:S01]  /*6360*/  FADD.FTZ R4, -R186.reuse, R4 ;  /* 0x00000004ba047221 */ /* 0x060fe20000010100 */
[----:B------:R-:W-:Y:S01]  /*6370*/  FADD.FTZ R5, -R186, R5 ;  /* 0x00000005ba057221 */ /* 0x000fe20000010100 */
[C---:B------:R-:W-:Y:S03]  /*6380*/  FADD.FTZ R6, -R187.reuse, R6 ;  /* 0x00000006bb067221 */ /* 0x040fe60000010100 */
[----:B------:R-:W-:Y:S01]  /*6390*/  FADD.FTZ R7, -R187, R7 ;  /* 0x00000007bb077221 */ /* 0x000fe20000010100 */
[----:B------:R-:W-:Y:S01]  /*63a0*/  FMUL.FTZ R148, R148, R4 ;  /* 0x0000000494947220 */ /* 0x000fe20000410000 */
[----:B------:R-:W-:Y:S01]  /*63b0*/  FMUL.FTZ R133, R144, R5 ;  /* 0x0000000590857220 */ /* 0x000fe20000410000 */
[----:B------:R-:W-:Y:S01]  /*63c0*/  FMUL.FTZ R147, R147, R6 ;  /* 0x0000000693937220 */ /* 0x000fe20000410000 */
[----:B------:R-:W-:Y:S01]  /*63d0*/  FMUL.FTZ R132, R146, R7 ;  /* 0x0000000792847220 */ /* 0x000fe20000410000 */
[C---:B------:R-:W-:Y:S01]  /*63e0*/  FADD.FTZ R8, -R185.reuse, R8 ;  /* 0x00000008b9087221 */ /* 0x040fe20000010100 */
[----:B------:R-:W1:Y:S01]  /*63f0*/  LDSM.16.M88.4 R4, [R173+0x13400] ;  /* 0x01340000ad04783b */ /* 0x000e620000000200 */
[----:B------:R-:W-:Y:S01]  /*6400*/  FADD.FTZ R10, -R184, R10 ;  /* 0x0000000ab80a7221 */ /* 0x000fe20000010100 */
[----:B------:R-:W-:Y:S01]  /*6410*/  FADD.FTZ R9, -R185, R9 ;  /* 0x00000009b9097221 */ /* 0x000fe20000010100 */
[----:B------:R-:W-:Y:S01]  /*6420*/  FMUL.FTZ R146, R210, R8 ;  /* 0x00000008d2927220 */ /* 0x000fe20000410000 */
[----:B------:R-:W-:Y:S01]  /*6430*/  FFMA.FTZ R8, -R151, R151, 1 ;  /* 0x3f80000097087423 */ /* 0x000fe20000010197 */
[----:B------:R-:W-:Y:S01]  /*6440*/  FMUL.FTZ R144, R199, R10 ;  /* 0x0000000ac7907220 */ /* 0x000fe20000410000 */
[----:B------:R-:W-:Y:S01]  /*6450*/  FFMA.FTZ R10, -R153, R153, 1 ;  /* 0x3f800000990a7423 */ /* 0x000fe20000010199 */
[----:B------:R-:W-:Y:S01]  /*6460*/  FMUL.FTZ R132, R132, R0 ;  /* 0x0000000084847220 */ /* 0x000fe20000410000 */
[----:B------:R-:W-:Y:S01]  /*6470*/  FADD.FTZ R11, -R184, R11 ;  /* 0x0000000bb80b7221 */ /* 0x000fe20000010100 */
[----:B------:R-:W-:Y:S01]  /*6480*/  FFMA.FTZ R0, -R150, R150, 1 ;  /* 0x3f80000096007423 */ /* 0x000fe20000010196 */
[----:B------:R-:W-:Y:S01]  /*6490*/  FMUL.FTZ R145, R145, R9 ;  /* 0x0000000991917220 */ /* 0x000fe20000410000 */
[----:B------:R-:W-:Y:S01]  /*64a0*/  FFMA.FTZ R9, -R152, R152, 1 ;  /* 0x3f80000098097423 */ /* 0x000fe20000010198 */
[----:B------:R-:W-:Y:S01]  /*64b0*/  FMUL.FTZ R8, R8, UR5 ;  /* 0x0000000508087c20 */ /* 0x000fe20008410000 */
[----:B------:R-:W-:Y:S01]  /*64c0*/  FMUL.FTZ R10, R10, UR5 ;  /* 0x000000050a0a7c20 */ /* 0x000fe20008410000 */
[----:B------:R-:W-:Y:S01]  /*64d0*/  FMUL.FTZ R135, R198, R11 ;  /* 0x0000000bc6877220 */ /* 0x000fe20000410000 */
[----:B------:R-:W-:Y:S01]  /*64e0*/  FMUL.FTZ R0, R0, UR5 ;  /* 0x0000000500007c20 */ /* 0x000fe20008410000 */
[----:B------:R-:W-:Y:S01]  /*64f0*/  FMUL.FTZ R9, R9, UR5 ;  /* 0x0000000509097c20 */ /* 0x000fe20008410000 */
[----:B------:R-:W-:Y:S01]  /*6500*/  FMUL.FTZ R134, R147, R8 ;  /* 0x0000000893867220 */ /* 0x000fe20000410000 */
[----:B------:R-:W-:Y:S01]  /*6510*/  FMUL.FTZ R11, R148, R10 ;  /* 0x0000000a940b7220 */ /* 0x000fe20000410000 */
[----:B------:R-:W-:Y:S01]  /*6520*/  FFMA.FTZ R8, -R154, R154, 1 ;  /* 0x3f8000009a087423 */ /* 0x000fe2000001019a */
[----:B------:R-:W-:Y:S01]  /*6530*/  FADD.FTZ R13, -R185, R13 ;  /* 0x0000000db90d7221 */ /* 0x000fe20000010100 */
[----:B------:R-:W-:Y:S01]  /*6540*/  FADD.FTZ R14, -R184, R14 ;  /* 0x0000000eb80e7221 */ /* 0x000fe20000010100 */
[----:B------:R-:W-:Y:S01]  /*6550*/  F2FP.BF16.F32.PACK_AB R132, R132, R134 ;  /* 0x000000868484723e */ /* 0x000fe200000010ff */
[----:B------:R-:W-:Y:S01]  /*6560*/  FFMA.FTZ R10, -R160, R160, 1 ;  /* 0x3f800000a00a7423 */ /* 0x000fe200000101a0 */
[----:B------:R-:W-:Y:S01]  /*6570*/  FMUL.FTZ R135, R135, R0 ;  /* 0x0000000087877220 */ /* 0x000fe20000410000 */
[----:B------:R-:W-:Y:S01]  /*6580*/  FADD.FTZ R15, -R184, R15 ;  /* 0x0000000fb80f7221 */ /* 0x000fe20000010100 */
[----:B------:R-:W-:Y:S01]  /*6590*/  FFMA.FTZ R0, -R161, R161, 1 ;  /* 0x3f800000a1007423 */ /* 0x000fe200000101a1 */
[----:B------:R-:W-:Y:S01]  /*65a0*/  FMUL.FTZ R133, R133, R9 ;  /* 0x0000000985857220 */ /* 0x000fe20000410000 */
[----:B------:R-:W-:Y:S01]  /*65b0*/  FFMA.FTZ R9, -R155, R155, 1 ;  /* 0x3f8000009b097423 */ /* 0x000fe2000001019b */
[----:B------:R-:W-:Y:S01]  /*65c0*/  FMUL.FTZ R8, R8, UR5 ;  /* 0x0000000508087c20 */ /* 0x000fe20008410000 */
[----:B------:R-:W-:Y:S01]  /*65d0*/  FMUL.FTZ R148, R213, R13 ;  /* 0x0000000dd5947220 */ /* 0x000fe20000410000 */
[----:B------:R-:W-:Y:S01]  /*65e0*/  FMUL.FTZ R147, R212, R14 ;  /* 0x0000000ed4937220 */ /* 0x000fe20000410000 */
[----:B------:R-:W-:Y:S01]  /*65f0*/  FMUL.FTZ R10, R10, UR5 ;  /* 0x000000050a0a7c20 */ /* 0x000fe20008410000 */
[----:B------:R-:W-:Y:S01]  /*6600*/  FMUL.FTZ R14, R211, R15 ;  /* 0x0000000fd30e7220 */ /* 0x000fe20000410000 */
[----:B------:R-:W-:Y:S01]  /*6610*/  FMUL.FTZ R0, R0, UR5 ;  /* 0x0000000500007c20 */ /* 0x000fe20008410000 */
[----:B------:R-:W-:Y:S01]  /*6620*/  FADD.FTZ R12, -R185, R12 ;  /* 0x0000000cb90c7221 */ /* 0x000fe20000010100 */
[----:B------:R-:W-:Y:S01]  /*6630*/  FMUL.FTZ R9, R9, UR5 ;  /* 0x0000000509097c20 */ /* 0x000fe20008410000 */
[----:B------:R-:W-:Y:S01]  /*6640*/  FMUL.FTZ R144, R144, R8 ;  /* 0x0000000890907220 */ /* 0x000fe20000410000 */
[----:B------:R-:W-:Y:S01]  /*6650*/  FMUL.FTZ R13, R146, R10 ;  /* 0x0000000a920d7220 */ /* 0x000fe20000410000 */
[----:B------:R-:W-:Y:S01]  /*6660*/  FFMA.FTZ R8, -R164, R164, 1 ;  /* 0x3f800000a4087423 */ /* 0x000fe200000101a4 */
[-C--:B-1----:R-:W-:Y:S03]  /*6670*/  HMMA.16816.F32.BF16 R20, R140, R4.reuse, R20 ;  /* 0x000000048c14723c */ /* 0x082fe60000041814 */
[----:B------:R-:W-:Y:S01]  /*6680*/  FADD.FTZ R17, -R186, R17 ;  /* 0x00000011ba117221 */ /* 0x000fe20000010100 */
[----:B------:R-:W-:Y:S01]  /*6690*/  FMUL.FTZ R14, R14, R0 ;  /* 0x000000000e0e7220 */ /* 0x000fe20000410000 */
[----:B------:R-:W-:Y:S01]  /*66a0*/  FMUL.FTZ R149, R214, R12 ;  /* 0x0000000cd6957220 */ /* 0x000fe20000410000 */
[C---:B------:R-:W-:Y:S05]  /*66b0*/  HMMA.16816.F32.BF16 R24, R136.reuse, R4, R24 ;  /* 0x000000048818723c */ /* 0x040fea0000041818 */
[----:B------:R-:W-:Y:S01]  /*66c0*/  FADD.FTZ R18, -R187, R18 ;  /* 0x00000012bb127221 */ /* 0x000fe20000010100 */
[-C--:B------:R-:W-:Y:S05]  /*66d0*/  HMMA.16816.F32.BF16 R28, R136, R6.reuse, R28 ;  /* 0x00000006881c723c */ /* 0x080fea000004181c */
[----:B------:R-:W-:Y:S01]  /*66e0*/  FFMA.FTZ R5, -R163, R163, 1 ;  /* 0x3f800000a3057423 */ /* 0x000fe200000101a3 */
[----:B------:R-:W-:Y:S01]  /*66f0*/  FFMA.FTZ R4, -R162, R162, 1 ;  /* 0x3f800000a2047423 */ /* 0x000fe200000101a2 */
[----:B------:R-:W-:Y:S01]  /*6700*/  FADD.FTZ R19, -R187, R19 ;  /* 0x00000013bb137221 */ /* 0x000fe20000010100 */
[----:B------:R-:W-:Y:S01]  /*6710*/  FFMA.FTZ R0, -R165, R165, 1 ;  /* 0x3f800000a5007423 */ /* 0x000fe200000101a5 */
[----:B------:R-:W-:Y:S04]  /*6720*/  HMMA.16816.F32.BF16 R32, R140, R6, R32 ;  /* 0x000000068c20723c */ /* 0x000fe80000041820 */
[----:B------:R-:W-:Y:S01]  /*6730*/  FMUL.FTZ R5, R5, UR5 ;  /* 0x0000000505057c20 */ /* 0x000fe20008410000 */
[----:B------:R-:W-:Y:S01]  /*6740*/  FMUL.FTZ R4, R4, UR5 ;  /* 0x0000000504047c20 */ /* 0x000fe20008410000 */
[----:B------:R-:W-:Y:S01]  /*6750*/  FMUL.FTZ R12, R145, R9 ;  /* 0x00000009910c7220 */ /* 0x000fe20000410000 */
[----:B------:R-:W-:Y:S01]  /*6760*/  F2FP.BF16.F32.PACK_AB R133, R133, R11 ;  /* 0x0000000b8585723e */ /* 0x000fe200000010ff */
[----:B------:R-:W-:Y:S03]  /*6770*/  FMUL.FTZ R15, R148, R5 ;  /* 0x00000005940f7220 */ /* 0x000fe60000410000 */
[----:B------:R-:W-:Y:S01]  /*6780*/  FMUL.FTZ R10, R147, R4 ;  /* 0x00000004930a7220 */ /* 0x000fe20000410000 */
[----:B------:R-:W-:Y:S01]  /*6790*/  FFMA.FTZ R5, -R167, R167, 1 ;  /* 0x3f800000a7057423 */ /* 0x000fe200000101a7 */
[----:B------:R-:W-:Y:S01]  /*67a0*/  FFMA.FTZ R4, -R166, R166, 1 ;  /* 0x3f800000a6047423 */ /* 0x000fe200000101a6 */
[----:B------:R-:W-:Y:S01]  /*67b0*/  FMUL.FTZ R8, R8, UR5 ;  /* 0x0000000508087c20 */ /* 0x000fe20008410000 */
[----:B------:R-:W-:Y:S01]  /*67c0*/  FMUL.FTZ R11, R222, R17 ;  /* 0x00000011de0b7220 */ /* 0x000fe20000410000 */
[----:B------:R-:W-:Y:S01]  /*67d0*/  FADD.FTZ R20, -R186, R20 ;  /* 0x00000014ba147221 */ /* 0x000fe20000010100 */
[----:B------:R-:W-:Y:S01]  /*67e0*/  FMUL.FTZ R5, R5, UR5 ;  /* 0x0000000505057c20 */ /* 0x000fe20008410000 */
[----:B------:R-:W-:Y:S01]  /*67f0*/  FMUL.FTZ R18, R220, R18 ;  /* 0x00000012dc127220 */ /* 0x000fe20000410000 */
[----:B------:R-:W-:Y:S01]  /*6800*/  FMUL.FTZ R19, R215, R19 ;  /* 0x00000013d7137220 */ /* 0x000fe20000410000 */
[----:B------:R-:W-:Y:S01]  /*6810*/  FMUL.FTZ R4, R4, UR5 ;  /* 0x0000000504047c20 */ /* 0x000fe20008410000 */
[----:B------:R-:W-:Y:S01]  /*6820*/  FMUL.FTZ R0, R0, UR5 ;  /* 0x0000000500007c20 */ /* 0x000fe20008410000 */
[----:B------:R-:W-:Y:S01]  /*6830*/  FMUL.FTZ R9, R149, R8 ;  /* 0x0000000895097220 */ /* 0x000fe20000410000 */
[----:B------:R-:W-:Y:S01]  /*6840*/  F2FP.BF16.F32.PACK_AB R17, R12, R13 ;  /* 0x0000000d0c11723e */ /* 0x000fe200000010ff */
[----:B------:R-:W-:Y:S01]  /*6850*/  FADD.FTZ R16, -R186, R16 ;  /* 0x00000010ba107221 */ /* 0x000fe20000010100 */
[----:B------:R-:W-:Y:S01]  /*6860*/  FMUL.FTZ R137, R223, R20 ;  /* 0x00000014df897220 */ /* 0x000fe20000410000 */
[----:B------:R-:W-:Y:S01]  /*6870*/  FFMA.FTZ R8, -R168, R168, 1 ;  /* 0x3f800000a8087423 */ /* 0x000fe200000101a8 */
[----:B------:R-:W-:Y:S01]  /*6880*/  FMUL.FTZ R13, R11, R5 ;  /* 0x000000050b0d7220 */ /* 0x000fe20000410000 */
[----:B------:R-:W-:Y:S01]  /*6890*/  FFMA.FTZ R6, -R189, R189, 1 ;  /* 0x3f800000bd067423 */ /* 0x000fe200000101bd */
[----:B------:R-:W-:Y:S01]  /*68a0*/  FADD.FTZ R21, -R186, R21 ;  /* 0x00000015ba157221 */ /* 0x000fe20000010100 */
[----:B------:R-:W-:Y:S01]  /*68b0*/  FMUL.FTZ R20, R18, R4 ;  /* 0x0000000412147220 */ /* 0x000fe20000410000 */
[----:B------:R-:W-:Y:S01]  /*68c0*/  FMUL.FTZ R19, R19, R0 ;  /* 0x0000000013137220 */ /* 0x000fe20000410000 */
[----:B------:R-:W-:Y:S01]  /*68d0*/  FFMA.FTZ R5, -R171, R171, 1 ;  /* 0x3f800000ab057423 */ /* 0x000fe200000101ab */
[C---:B------:R-:W-:Y:S01]  /*68e0*/  FADD.FTZ R22, -R187.reuse, R22 ;  /* 0x00000016bb167221 */ /* 0x040fe20000010100 */
[----:B------:R-:W-:Y:S01]  /*68f0*/  FADD.FTZ R23, -R187, R23 ;  /* 0x00000017bb177221 */ /* 0x000fe20000010100 */
[----:B------:R-:W-:Y:S01]  /*6900*/  FFMA.FTZ R4, -R170, R170, 1 ;  /* 0x3f800000aa047423 */ /* 0x000fe200000101aa */
[----:B------:R-:W-:Y:S01]  /*6910*/  FFMA.FTZ R0, -R169, R169, 1 ;  /* 0x3f800000a9007423 */ /* 0x000fe200000101a9 */
[----:B------:R-:W-:Y:S01]  /*6920*/  FMUL.FTZ R134, R224, R16 ;  /* 0x00000010e0867220 */ /* 0x000fe20000410000 */
[----:B------:R-:W-:Y:S01]  /*6930*/  FMUL.FTZ R8, R8, UR5 ;  /* 0x0000000508087c20 */ /* 0x000fe20008410000 */
[----:B------:R-:W-:Y:S01]  /*6940*/  FMUL.FTZ R6, R6, UR5 ;  /* 0x0000000506067c20 */ /* 0x000fe20008410000 */
[----:B------:R-:W-:Y:S01]  /*6950*/  F2FP.BF16.F32.PACK_AB R16, R135, R144 ;  /* 0x000000908710723e */ /* 0x000fe200000010ff */
[----:B------:R-:W-:Y:S01]  /*6960*/  FMUL.FTZ R136, R221, R21 ;  /* 0x00000015dd887220 */ /* 0x000fe20000410000 */
[----:B------:R-:W-:Y:S01]  /*6970*/  FMUL.FTZ R5, R5, UR5 ;  /* 0x0000000505057c20 */ /* 0x000fe20008410000 */
[----:B------:R-:W-:Y:S01]  /*6980*/  FMUL.FTZ R135, R219, R22 ;  /* 0x00000016db877220 */ /* 0x000fe20000410000 */
[----:B------:R-:W-:Y:S01]  /*6990*/  FMUL.FTZ R21, R218, R23 ;  /* 0x00000017da157220 */ /* 0x000fe20000410000 */
[----:B------:R-:W-:Y:S01]  /*69a0*/  FMUL.FTZ R4, R4, UR5 ;  /* 0x0000000504047c20 */ /* 0x000fe20008410000 */
[----:B------:R-:W-:Y:S01]  /*69b0*/  FMUL.FTZ R0, R0, UR5 ;  /* 0x0000000500007c20 */ /* 0x000fe20008410000 */
[----:B------:R-:W-:Y:S01]  /*69c0*/  FMUL.FTZ R12, R134, R8 ;  /* 0x00000008860c7220 */ /* 0x000fe20000410000 */
[----:B------:R-:W-:Y:S01]  /*69d0*/  FMUL.FTZ R7, R137, R6 ;  /* 0x0000000689077220 */ /* 0x000fe20000410000 */
[----:B------:R-:W-:Y:S01]  /*69e0*/  FADD.FTZ R24, -R185, R24 ;  /* 0x00000018b9187221 */ /* 0x000fe20000010100 */
        /* <DEDUP_REMOVED lines=10> */
[----:B------:R-:W-:Y:S01]  /*6a90*/  F2FP.BF16.F32.PACK_AB R14, R14, R10 ;  /* 0x0000000a0e0e723e */ /* 0x000fe200000010ff */
[----:B------:R-:W-:Y:S01]  /*6aa0*/  FMUL.FTZ R10, R228, R24 ;  /* 0x00000018e40a7220 */ /* 0x000fe20000410000 */
[----:B------:R-:W-:Y:S01]  /*6ab0*/  F2FP.BF16.F32.PACK_AB R15, R15, R9 ;  /* 0x000000090f0f723e */ /* 0x000fe200000010ff */
[----:B------:R-:W-:Y:S01]  /*6ac0*/  FMUL.FTZ R6, R6, UR5 ;  /* 0x0000000506067c20 */ /* 0x000fe20008410000 */
[----:B------:R-:W-:Y:S01]  /*6ad0*/  FMUL.FTZ R9, R227, R25 ;  /* 0x00000019e3097220 */ /* 0x000fe20000410000 */
[----:B------:R-:W-:Y:S01]  /*6ae0*/  FMUL.FTZ R5, R5, UR5 ;  /* 0x0000000505057c20 */ /* 0x000fe20008410000 */
[----:B------:R-:W-:Y:S01]  /*6af0*/  FMUL.FTZ R23, R226, R26 ;  /* 0x0000001ae2177220 */ /* 0x000fe20000410000 */
[----:B------:R-:W-:Y:S01]  /*6b00*/  FMUL.FTZ R22, R225, R27 ;  /* 0x0000001be1167220 */ /* 0x000fe20000410000 */
[----:B------:R-:W-:Y:S01]  /*6b10*/  FMUL.FTZ R4, R4, UR5 ;  /* 0x0000000504047c20 */ /* 0x000fe20008410000 */
[----:B------:R-:W-:Y:S01]  /*6b20*/  FMUL.FTZ R0, R0, UR5 ;  /* 0x0000000500007c20 */ /* 0x000fe20008410000 */
        /* <DEDUP_REMOVED lines=10> */
[----:B------:R-:W-:Y:S01]  /*6bd0*/  F2FP.BF16.F32.PACK_AB R13, R13, R12 ;  /* 0x0000000c0d0d723e */ /* 0x000fe200000010ff */
[----:B------:R-:W-:Y:S01]  /*6be0*/  FFMA.FTZ R4, -R158, R158, 1 ;  /* 0x3f8000009e047423 */ /* 0x000fe2000001019e */
[----:B------:R-:W-:Y:S01]  /*6bf0*/  FFMA.FTZ R0, -R157, R157, 1 ;  /* 0x3f8000009d007423 */ /* 0x000fe2000001019d */
[----:B------:R-:W-:Y:S01]  /*6c00*/  F2FP.BF16.F32.PACK_AB R12, R19, R20 ;  /* 0x00000014130c723e */ /* 0x000fe200000010ff */
[----:B------:R-:W-:Y:S01]  /*6c10*/  FMUL.FTZ R19, R233, R28 ;  /* 0x0000001ce9137220 */ /* 0x000fe20000410000 */
[----:B------:R-:W-:Y:S01]  /*6c20*/  FMUL.FTZ R6, R6, UR5 ;  /* 0x0000000506067c20 */ /* 0x000fe20008410000 */
[----:B------:R-:W-:Y:S01]  /*6c30*/  FMUL.FTZ R29, R232, R29 ;  /* 0x0000001de81d7220 */ /* 0x000fe20000410000 */
[----:B------:R-:W-:Y:S01]  /*6c40*/  FMUL.FTZ R5, R5, UR5 ;  /* 0x0000000505057c20 */ /* 0x000fe20008410000 */
[----:B------:R-:W-:Y:S01]  /*6c50*/  FMUL.FTZ R21, R231, R30 ;  /* 0x0000001ee7157220 */ /* 0x000fe20000410000 */
[----:B------:R-:W-:Y:S01]  /*6c60*/  FMUL.FTZ R20, R230, R31 ;  /* 0x0000001fe6147220 */ /* 0x000fe20000410000 */
[----:B------:R-:W-:Y:S01]  /*6c70*/  FMUL.FTZ R4, R4, UR5 ;  /* 0x0000000504047c20 */ /* 0x000fe20008410000 */
[----:B------:R-:W-:Y:S01]  /*6c80*/  FMUL.FTZ R0, R0, UR5 ;  /* 0x0000000500007c20 */ /* 0x000fe20008410000 */
[----:B------:R-:W-:Y:S01]  /*6c90*/  F2FP.BF16.F32.PACK_AB R8, R8, R7 ;  /* 0x000000070808723e */ /* 0x000fe200000010ff */
[----:B------:R-:W-:Y:S01]  /*6ca0*/  FMUL.FTZ R19, R19, R6 ;  /* 0x0000000613137220 */ /* 0x000fe20000410000 */
[----:B------:R-:W-:Y:S01]  /*6cb0*/  F2FP.BF16.F32.PACK_AB R7, R11, R18 ;  /* 0x000000120b07723e */ /* 0x000fe200000010ff */
[----:B------:R-:W-:Y:S01]  /*6cc0*/  FMUL.FTZ R11, R29, R5 ;  /* 0x000000051d0b7220 */ /* 0x000fe20000410000 */
[----:B------:R-:W-:Y:S01]  /*6cd0*/  F2FP.BF16.F32.PACK_AB R6, R9, R10 ;  /* 0x0000000a0906723e */ /* 0x000fe200000010ff */
[----:B------:R-:W-:Y:S01]  /*6ce0*/  FADD.FTZ R32, -R186, R32 ;  /* 0x00000020ba207221 */ /* 0x000fe20000010100 */
[----:B------:R-:W-:Y:S01]  /*6cf0*/  FMUL.FTZ R21, R21, R4 ;  /* 0x0000000415157220 */ /* 0x000fe20000410000 */
[----:B------:R-:W-:Y:S01]  /*6d00*/  FMUL.FTZ R20, R20, R0 ;  /* 0x0000000014147220 */ /* 0x000fe20000410000 */
[----:B------:R-:W-:Y:S01]  /*6d10*/  FFMA.FTZ R9, -R197, R197, 1 ;  /* 0x3f800000c5097423 */ /* 0x000fe200000101c5 */
[----:B------:R-:W-:Y:S01]  /*6d20*/  FFMA.FTZ R5, -R196, R196, 1 ;  /* 0x3f800000c4057423 */ /* 0x000fe200000101c4 */
[----:B------:R-:W-:Y:S01]  /*6d30*/  FADD.FTZ R33, -R186, R33 ;  /* 0x00000021ba217221 */ /* 0x000fe20000010100 */
[C---:B------:R-:W-:Y:S01]  /*6d40*/  FADD.FTZ R34, -R187.reuse, R34 ;  /* 0x00000022bb227221 */ /* 0x040fe20000010100 */
[----:B------:R-:W-:Y:S01]  /*6d50*/  FADD.FTZ R35, -R187, R35 ;  /* 0x00000023bb237221 */ /* 0x000fe20000010100 */
[----:B------:R-:W-:Y:S01]  /*6d60*/  FFMA.FTZ R4, -R195, R195, 1 ;  /* 0x3f800000c3047423 */ /* 0x000fe200000101c3 */
[----:B------:R-:W-:Y:S01]  /*6d70*/  F2FP.BF16.F32.PACK_AB R11, R11, R19 ;  /* 0x000000130b0b723e */ /* 0x000fe200000010ff */
[----:B------:R-:W-:Y:S01]  /*6d80*/  FFMA.FTZ R0, -R194, R194, 1 ;  /* 0x3f800000c2007423 */ /* 0x000fe200000101c2 */
[----:B------:R-:W-:Y:S01]  /*6d90*/  FMUL.FTZ R18, R237, R32 ;  /* 0x00000020ed127220 */ /* 0x000fe20000410000 */
[C---:B------:R-:W-:Y:S01]  /*6da0*/  IADD3 R160, R204.reuse, 0x20, RZ ;  /* 0x00000020cca07810 */ /* 0x040fe20007ffe0ff */
[----:B------:R-:W-:Y:S01]  /*6db0*/  FMUL.FTZ R9, R9, UR5 ;  /* 0x0000000509097c20 */ /* 0x000fe20008410000 */
[----:B------:R-:W-:Y:S01]  /*6dc0*/  FMUL.FTZ R10, R5, UR5 ;  /* 0x00000005050a7c20 */ /* 0x000fe20008410000 */
[----:B------:R-:W-:Y:S01]  /*6dd0*/  IADD3 R161, R204, 0x40, RZ ;  /* 0x00000040cca17810 */ /* 0x000fe20007ffe0ff */
[----:B------:R-:W-:Y:S01]  /*6de0*/  FMUL.FTZ R33, R236, R33 ;  /* 0x00000021ec217220 */ /* 0x000fe20000410000 */
[----:B------:R-:W-:Y:S01]  /*6df0*/  FMUL.FTZ R34, R235, R34 ;  /* 0x00000022eb227220 */ /* 0x000fe20000410000 */
[----:B------:R-:W-:Y:S01]  /*6e00*/  FMUL.FTZ R35, R234, R35 ;  /* 0x00000023ea237220 */ /* 0x000fe20000410000 */
[----:B------:R-:W-:Y:S01]  /*6e10*/  FMUL.FTZ R5, R4, UR5 ;  /* 0x0000000504057c20 */ /* 0x000fe20008410000 */
[----:B------:R-:W-:Y:S01]  /*6e20*/  FMUL.FTZ R0, R0, UR5 ;  /* 0x0000000500007c20 */ /* 0x000fe20008410000 */
[----:B------:R-:W-:Y:S01]  /*6e30*/  FMUL.FTZ R18, R18, R9 ;  /* 0x0000000912127220 */ /* 0x000fe20000410000 */
[----:B------:R-:W-:Y:S01]  /*6e40*/  FMUL.FTZ R4, R33, R10 ;  /* 0x0000000a21047220 */ /* 0x000fe20000410000 */
[----:B------:R-:W-:Y:S01]  /*6e50*/  F2FP.BF16.F32.PACK_AB R10, R20, R21 ;  /* 0x00000015140a723e */ /* 0x000fe200000010ff */
[----:B------:R-:W-:Y:S01]  /*6e60*/  FMUL.FTZ R9, R34, R5 ;  /* 0x0000000522097220 */ /* 0x000fe20000410000 */
[----:B------:R-:W-:Y:S01]  /*6e70*/  F2FP.BF16.F32.PACK_AB R5, R22, R23 ;  /* 0x000000171605723e */ /* 0x000fe200000010ff */
[----:B------:R-:W-:Y:S01]  /*6e80*/  FMUL.FTZ R0, R35, R0 ;  /* 0x0000000023007220 */ /* 0x000fe20000410000 */
[----:B------:R-:W-:Y:S04]  /*6e90*/  F2FP.BF16.F32.PACK_AB R4, R4, R18 ;  /* 0x000000120404723e */ /* 0x000fe800000010ff */
[----:B------:R-:W-:Y:S01]  /*6ea0*/  F2FP.BF16.F32.PACK_AB R0, R0, R9 ;  /* 0x000000090000723e */ /* 0x000fe200000010ff */
[----:B------:R-:W-:Y:S06]  /*6eb0*/  @!P0 BRA `(.L_x_989) ;  /* 0x0000000000c08947 */ /* 0x000fec0003800000 */
        /* <DEDUP_REMOVED lines=18> */
[--C-:B------:R-:W-:Y:S02]  /*6fe0*/  @!P2 IMAD.MOV.U32 R20, RZ, RZ, R207.reuse ;  /* 0x000000ffff14a224 */ /* 0x100fe400078e00cf */
        /* <DEDUP_REMOVED lines=29> */
.L_x_989:
        /* <DEDUP_REMOVED lines=123> */
.L_x_990:
[----:B------:R-:W-:Y:S01]  /*7970*/  LDSM.16.M88.4 R24, [R177] ;  /* 0x00000000b118783b */ /* 0x000fe20000000200 */
[C---:B------:R-:W-:Y:S01]  /*7980*/  LEA R199, P1, R242.reuse, R216, 0x2 ;  /* 0x000000d8f2c77211 */ /* 0x040fe200078210ff */
[----:B------:R-:W-:Y:S02]  /*7990*/  ULOP3.LUT UR8, UR7, 0x1, URZ, 0xc0, !UPT ;  /* 0x0000000107087892 */ /* 0x000fe4000f8ec03f */
[----:B--2---:R-:W1:Y:S01]  /*79a0*/  LDSM.16.MT88.4 R8, [R0+0x9000] ;  /* 0x009000000008783b */ /* 0x004e620000004200 */
[----:B------:R-:W-:Y:S01]  /*79b0*/  LEA.HI.X.SX32 R198, R242, R217, 0x2, P1 ;  /* 0x000000d9f2c67211 */ /* 0x000fe200008f16ff */
[----:B------:R-:W-:Y:S02]  /*79c0*/  UISETP.NE.U32.AND UP0, UPT, UR8, 0x1, UPT ;  /* 0x000000010800788c */ /* 0x000fe4000bf05070 */
[----:B------:R-:W2:Y:S01]  /*79d0*/  LDSM.16.MT88.4 R16, [R0+0xb000] ;  /* 0x00b000000010783b */ /* 0x000ea20000004200 */
[----:B------:R-:W-:Y:S02]  /*79e0*/  UISETP.GT.AND UP2, UPT, UR7, UR22, UPT ;  /* 0x000000160700728c */ /* 0x000fe4000bf44270 */
[----:B------:R-:W-:Y:S01]  /*79f0*/  UIADD3 UR7, UR7, -0x1, URZ ;  /* 0xffffffff07077890 */ /* 0x000fe2000fffe03f */
        /* <DEDUP_REMOVED lines=337> */
[----:B------:R-:W-:Y:S01]  /*8f10*/  @UP0 UIADD3 UR5, UR43, UR44, URZ ;  /* 0x0000002c2b050290 */ /* 0x000fe2000fffe03f */
[----:B------:R-:W-:Y:S01]  /*8f20*/  F2FP.BF16.F32.PACK_AB R11, R11, R108 ;  /* 0x0000006c0b0b723e */ /* 0x000fe200000010ff */
[----:B------:R-:W-:Y:S01]  /*8f30*/  STS [R246+0x200], R20 ;  /* 0x00020014f6007388 */ /* 0x000fe20000000800 */
[----:B------:R-:W-:Y:S01]  /*8f40*/  F2FP.BF16.F32.PACK_AB R10, R10, R110 ;  /* 0x0000006e0a0a723e */ /* 0x000fe200000010ff */
[----:B------:R-:W-:Y:S01]  /*8f50*/  @UP0 ULDC.64 UR8, c[0x0][0x450] ;  /* 0x0001140000080ab9 */ /* 0x000fe20000000a00 */
[----:B------:R-:W-:Y:S01]  /*8f60*/  F2FP.BF16.F32.PACK_AB R9, R9, R116 ;  /* 0x000000740909723e */ /* 0x000fe200000010ff */
[----:B------:R-:W-:Y:S01]  /*8f70*/  STS [R245+0x1000], R23 ;  /* 0x00100017f5007388 */ /* 0x000fe20000000800 */
[----:B------:R-:W-:Y:S01]  /*8f80*/  F2FP.BF16.F32.PACK_AB R8, R8, R118 ;  /* 0x000000760808723e */ /* 0x000fe200000010ff */
[----:B------:R-:W-:Y:S01]  /*8f90*/  @UP0 UIMAD.WIDE.U32 UR12, UR5, UR8, URZ ;  /* 0x00000008050c02a5 */ /* 0x000fe2000f8e003f */
[----:B------:R-:W-:Y:S01]  /*8fa0*/  F2FP.BF16.F32.PACK_AB R5, R5, R128 ;  /* 0x000000800505723e */ /* 0x000fe200000010ff */
[----:B------:R-:W-:Y:S01]  /*8fb0*/  STS [R245+0x1200], R22 ;  /* 0x00120016f5007388 */ /* 0x000fe20000000800 */
[----:B------:R-:W-:Y:S01]  /*8fc0*/  F2FP.BF16.F32.PACK_AB R4, R4, R130 ;  /* 0x000000820404723e */ /* 0x000fe200000010ff */
[----:B------:R-:W-:Y:S01]  /*8fd0*/  @UP0 UIMAD UR5, UR5, UR9, URZ ;  /* 0x00000009050502a4 */ /* 0x000fe2000f8e023f */
[----:B------:R-:W-:Y:S01]  /*8fe0*/  F2FP.BF16.F32.PACK_AB R7, R7, R120 ;  /* 0x000000780707723e */ /* 0x000fe200000010ff */
[----:B------:R-:W-:Y:S01]  /*8ff0*/  STS [R246+0x1000], R19 ;  /* 0x00100013f6007388 */ /* 0x000fe20000000800 */
[----:B------:R-:W-:Y:S01]  /*9000*/  F2FP.BF16.F32.PACK_AB R6, R6, R122 ;  /* 0x0000007a0606723e */ /* 0x000fe200000010ff */
[----:B------:R-:W-:Y:S01]  /*9010*/  @UP0 UIADD3 UR20, UR13, UR5, URZ ;  /* 0x000000050d140290 */ /* 0x000fe2000fffe03f */
[----:B------:R-:W-:Y:S01]  /*9020*/  F2FP.BF16.F32.PACK_AB R3, R3, R124 ;  /* 0x0000007c0303723e */ /* 0x000fe200000010ff */
[----:B------:R-:W-:Y:S01]  /*9030*/  STS [R246+0x1200], R18 ;  /* 0x00120012f6007388 */ /* 0x000fe20000000800 */
[----:B------:R-:W-:Y:S01]  /*9040*/  F2FP.BF16.F32.PACK_AB R0, R0, R126 ;  /* 0x0000007e0000723e */ /* 0x000fe200000010ff */
[----:B------:R-:W-:Y:S01]  /*9050*/  @UP0 UMOV UR19, UR12 ;  /* 0x0000000c00130c82 */ /* 0x000fe20008000000 */
[----:B------:R-:W-:Y:S01]  /*9060*/  F2FP.BF16.F32.PACK_AB R40, R41, R40 ;  /* 0x000000282928723e */ /* 0x000fe200000010ff */
[----:B------:R-:W-:Y:S01]  /*9070*/  STS [R245+0x2000], R17 ;  /* 0x00200011f5007388 */ /* 0x000fe20000000800 */
[----:B------:R-:W-:-:S02]  /*9080*/  F2FP.BF16.F32.PACK_AB R42, R43, R42 ;  /* 0x0000002a2b2a723e */ /* 0x000fc400000010ff */
[----:B------:R-:W-:Y:S01]  /*9090*/  F2FP.BF16.F32.PACK_AB R44, R45, R44 ;  /* 0x0000002c2d2c723e */ /* 0x000fe200000010ff */
[----:B------:R-:W-:Y:S01]  /*90a0*/  STS [R245+0x2200], R16 ;  /* 0x00220010f5007388 */ /* 0x000fe20000000800 */
[----:B------:R-:W-:Y:S02]  /*90b0*/  F2FP.BF16.F32.PACK_AB R46, R47, R46 ;  /* 0x0000002e2f2e723e */ /* 0x000fe400000010ff */
[----:B------:R-:W-:Y:S01]  /*90c0*/  F2FP.BF16.F32.PACK_AB R52, R53, R52 ;  /* 0x000000343534723e */ /* 0x000fe200000010ff */
[----:B------:R-:W-:Y:S01]  /*90d0*/  STS [R246+0x2000], R13 ;  /* 0x0020000df6007388 */ /* 0x000fe20000000800 */
[----:B------:R-:W-:Y:S02]  /*90e0*/  F2FP.BF16.F32.PACK_AB R54, R55, R54 ;  /* 0x000000363736723e */ /* 0x000fe400000010ff */
        /* <DEDUP_REMOVED lines=67> */
.L_x_992:
[----:B------:R-:W-:Y:S01]  /*9520*/  @UP0 UIADD3 UR7, UR43, UR44, URZ ;  /* 0x0000002c2b070290 */ /* 0x000fe2000fffe03f */
[----:B--2---:R-:W-:Y:S01]  /*9530*/  LEA R0, R244, UR4, 0x1 ;  /* 0x00000004f4007c11 */ /* 0x004fe2000f8e08ff */
        /* <DEDUP_REMOVED lines=18> */
.L_x_993:
        /* <DEDUP_REMOVED lines=37> */
[----:B------:R-:W-:Y:S01]  /*98b0*/  IMAD.MOV.U32 R4, RZ, RZ, R8 ;  /* 0x000000ffff047224 */ /* 0x000fe200078e0008 */
[----:B------:R-:W-:Y:S01]  /*98c0*/  MOV R5, R24 ;  /* 0x0000001800057202 */ /* 0x000fe20000000f00 */
[----:B------:R-:W3:Y:S01]  /*98d0*/  LDS.128 R16, [R0+0xd000] ;  /* 0x00d0000000107984 */ /* 0x000ee20000000c00 */
[----:B------:R-:W-:Y:S01]  /*98e0*/  IMAD R25, R26, UR8, RZ ;  /* 0x000000081a197c24 */ /* 0x000fe2000f8e02ff */
[----:B------:R-:W-:Y:S01]  /*98f0*/  ISETP.GE.AND P1, PT, R160, UR15, PT ;  /* 0x0000000fa0007c0c */ /* 0x000fe2000bf26270 */
[----:B------:R-:W-:Y:S01]  /*9900*/  ULDC.64 UR16, c[0x0][0x3f0] ;  /* 0x0000fc0000107ab9 */ /* 0x000fe20000000a00 */
[----:B------:R-:W-:Y:S01]  /*9910*/  IMAD.WIDE.U32 R10, R3, UR8, R4 ;  /* 0x00000008030a7c25 */ /* 0x000fe2000f8e0004 */
[----:B------:R-:W-:-:S03]  /*9920*/  ISETP.GE.AND P0, PT, R161, UR15, PT ;  /* 0x0000000fa1007c0c */ /* 0x000fc6000bf06270 */
[----:B------:R-:W-:Y:S02]  /*9930*/  IMAD R4, R3, UR9, R25 ;  /* 0x0000000903047c24 */ /* 0x000fe4000f8e0219 */
[----:B------:R-:W4:Y:S02]  /*9940*/  @!P2 LDS.128 R12, [R0+0x9000] ;  /* 0x00900000000ca984 */ /* 0x000f240000000c00 */
[----:B------:R-:W-:Y:S01]  /*9950*/  IMAD.IADD R5, R4, 0x1, R11 ;  /* 0x0000000104057824 */ /* 0x000fe200078e020b */
[----:B------:R-:W-:-:S04]  /*9960*/  LEA R4, P5, R10, UR16, 0x1 ;  /* 0x000000100a047c11 */ /* 0x000fc8000f8a08ff */
[----:B------:R-:W-:-:S05]  /*9970*/  LEA.HI.X R5, R10, UR17, R5, 0x1, P5 ;  /* 0x000000110a057c11 */ /* 0x000fca000a8f0c05 */
[----:B--2---:R2:W-:Y:S04]  /*9980*/  @!P1 STG.E.128 desc[UR10][R4.64+0x40], R20 ;  /* 0x0000401404009986 */ /* 0x0045e8000c101d0a */
[----:B---3--:R2:W-:Y:S04]  /*9990*/  @!P0 STG.E.128 desc[UR10][R4.64+0x80], R16 ;  /* 0x0000801004008986 */ /* 0x0085e8000c101d0a */
[----:B----4-:R2:W-:Y:S02]  /*99a0*/  @!P2 STG.E.128 desc[UR10][R4.64], R12 ;  /* 0x0000000c0400a986 */ /* 0x0105e4000c101d0a */
.L_x_995:
[----:B------:R-:W-:Y:S05]  /*99b0*/  BSYNC B0 ;  /* 0x0000000000007941 */ /* 0x000fea0003800000 */
.L_x_994:
[----:B------:R-:W-:Y:S04]  /*99c0*/  BSSY B0, `(.L_x_996) ;  /* 0x0000013000007945 */ /* 0x000fe80003800000 */
[----:B------:R-:W-:Y:S05]  /*99d0*/  @P3 BRA `(.L_x_997) ;  /* 0x0000000000443947 */ /* 0x000fea0003800000 */
[----:B--2---:R-:W-:Y:S01]  /*99e0*/  IADD3 R4, P0, R3, 0x40, RZ ;  /* 0x0000004003047810 */ /* 0x004fe20007f1e0ff */
        /* <DEDUP_REMOVED lines=16> */
.L_x_997:
[----:B------:R-:W-:Y:S05]  /*9af0*/  BSYNC B0 ;  /* 0x0000000000007941 */ /* 0x000fea0003800000 */
.L_x_996:
[----:B--2---:R-:W-:Y:S01]  /*9b00*/  IMAD.U32 R4, RZ, RZ, UR12 ;  /* 0x0000000cff047e24 */ /* 0x004fe2000f8e00ff */
[----:B------:R-:W-:Y:S01]  /*9b10*/  UIMAD UR7, UR7, UR12, URZ ;  /* 0x0000000c070772a4 */ /* 0x000fe2000f8e023f */
[----:B------:R-:W2:Y:S01]  /*9b20*/  LDS.128 R20, [R0+0xf000] ;  /* 0x00f0000000147984 */ /* 0x000ea20000000c00 */
        /* <DEDUP_REMOVED lines=8> */
[----:B-1----:R-:W-:Y:S01]  /*9bb0*/  IMAD.U32 R0, RZ, RZ, UR5 ;  /* 0x00000005ff007e24 */ /* 0x002fe2000f8e00ff */
[----:B------:R-:W-:-:S04]  /*9bc0*/  UIMAD UR5, UR8, UR6, URZ ;  /* 0x00000006080572a4 */ /* 0x000fc8000f8e023f */
[----:B------:R-:W-:Y:S01]  /*9bd0*/  IADD3.X R7, R7, UR18, R0, P0, !PT ;  /* 0x0000001207077c10 */ /* 0x000fe200087fe400 */
[----:B------:R-:W-:Y:S01]  /*9be0*/  UIMAD UR7, UR58, UR7, UR5 ;  /* 0x000000073a0772a4 */ /* 0x000fe2000f8e0205 */
[----:B------:R-:W-:-:S05]  /*9bf0*/  MOV R0, UR6 ;  /* 0x0000000600007c02 */ /* 0x000fca0008000f00 */
[----:B------:R-:W-:-:S05]  /*9c00*/  IMAD.WIDE.U32 R6, R0, UR58, R6 ;  /* 0x0000003a00067c25 */ /* 0x000fca000f8e0006 */
[----:B------:R-:W-:Y:S01]  /*9c10*/  IADD3 R0, R7, UR7, RZ ;  /* 0x0000000707007c10 */ /* 0x000fe2000fffe0ff */
[----:B--2---:R-:W-:Y:S06]  /*9c20*/  @P4 BRA `(.L_x_999) ;  /* 0x0000000000404947 */ /* 0x004fec0003800000 */
        /* <DEDUP_REMOVED lines=16> */
.L_x_999:
[----:B------:R-:W-:Y:S05]  /*9d30*/  BSYNC B0 ;  /* 0x0000000000007941 */ /* 0x000fea0003800000 */
.L_x_998:
        /* <DEDUP_REMOVED lines=18> */
.L_x_973:
[----:B------:R-:W-:Y:S05]  /*9e60*/  BSYNC B1 ;  /* 0x0000000000017941 */ /* 0x000fea0003800000 */
.L_x_959:
[----:B------:R-:W-:Y:S01]  /*9e70*/  R2UR UR6, R252 ;  /* 0x00000000fc0672ca */ /* 0x000fe200000e0000 */
[----:B------:R-:W-:Y:S02]  /*9e80*/  ULDC UR5, c[0x0][0xc] ;  /* 0x0000030000057ab9 */ /* 0x000fe40000000800 */
[----:B------:R-:W-:-:S10]  /*9e90*/  UIADD3 UR40, UR5, UR40, URZ ;  /* 0x0000002805287290 */ /* 0x000fd4000fffe03f */
[----:B------:R-:W-:-:S06]  /*9ea0*/  UISETP.GE.AND UP0, UPT, UR40, UR6, UPT ;  /* 0x000000062800728c */ /* 0x000fcc000bf06270 */
[----:B------:R-:W-:-:S13]  /*9eb0*/  PLOP3.LUT P0, PT, PT, PT, UP0, 0x80, 0x0 ;  /* 0x000000000000781c */ /* 0x000fda0003f0f008 */
[----:B------:R-:W-:Y:S05]  /*9ec0*/  @P0 BRA `(.L_x_1000) ;  /* 0x0000000000040947 */ /* 0x000fea0003800000 */
[----:B------:R-:W-:Y:S05]  /*9ed0*/  BRA `(.L_x_1001) ;  /* 0xffffff6c004c7947 */ /* 0x000fea000383ffff */
.L_x_1000:
[----:B------:R-:W-:Y:S05]  /*9ee0*/  EXIT ;  /* 0x000000000000794d */ /* 0x000fea0003800000 */
.L_x_1002:
        /* <DEDUP_REMOVED lines=9> */
.L_x_1308:


//--------------------- .text._ZN5flash44flash_bwd_dq_dk_dv_loop_seqk_parallel_kernelI23Flash_bwd_kernel_traitsILi96ELi64ELi128ELi8ELi2ELi4ELi4ELb0ELb0EN7cutlass10bfloat16_tE19Flash_kernel_traitsILi96ELi64ELi128ELi8ES3_EELb1ELb0ELb0ELb0ELb1ELb1ELb0EEEvNS_16Flash_bwd_paramsE --------------------------
	.section	.text._ZN5flash44flash_bwd_dq_dk_dv_loop_seqk_parallel_kernelI23Flash_bwd_kernel_traitsILi96ELi64ELi128ELi8ELi2ELi4ELi4ELb0ELb0EN7cutlass10bfloat16_tE19Flash_kernel_traitsILi96ELi64ELi128ELi8ES3_EELb1ELb0ELb0ELb0ELb1ELb1ELb0EEEvNS_16Flash_bwd_paramsE,"ax",@progbits
	.align	128
        .global         _ZN5flash44flash_bwd_dq_dk_dv_loop_seqk_parallel_kernelI23Flash_bwd_kernel_traitsILi96ELi64ELi128ELi8ELi2ELi4ELi4ELb0ELb0EN7cutlass10bfloat16_tE19Flash_kernel_traitsILi96ELi64ELi128ELi8ES3_EELb1ELb0ELb0ELb0ELb1ELb1ELb0EEEvNS_16Flash_bwd_paramsE
        .type           _ZN5flash44flash_bwd_dq_dk_dv_loop_seqk_parallel_kernelI23Flash_bwd_kernel_traitsILi96ELi64ELi128ELi8ELi2ELi4ELi4ELb0ELb0EN7cutlass10bfloat16_tE19Flash_kernel_traitsILi96ELi64ELi128ELi8ES3_EELb1ELb0ELb0ELb0ELb1ELb1ELb0EEEvNS_16Flash_bwd_paramsE,@function
        .size           _ZN5flash44flash_bwd_dq_dk_dv_loop_seqk_parallel_kernelI23Flash_bwd_kernel_traitsILi96ELi64ELi128ELi8ELi2ELi4ELi4ELb0ELb0EN7cutlass10bfloat16_tE19Flash_kernel_traitsILi96ELi64ELi128ELi8ES3_EELb1ELb0ELb0ELb0ELb1ELb1ELb0EEEvNS_16Flash_bwd_paramsE,(.L_x_1309 - _ZN5flash44flash_bwd_dq_dk_dv_loop_seqk_parallel_kernelI23Flash_bwd_kernel_traitsILi96ELi64ELi128ELi8ELi2ELi4ELi4ELb0ELb0EN7cutlass10bfloat16_tE19Flash_kernel_traitsILi96ELi64ELi128ELi8ES3_EELb1ELb0ELb0ELb0ELb1ELb1ELb0EEEvNS_16Flash_bwd_paramsE)
        .other          _ZN5flash44flash_bwd_dq_dk_dv_loop_seqk_parallel_kernelI23Flash_bwd_kernel_traitsILi96ELi64ELi128ELi8ELi2ELi4ELi4ELb0ELb0EN7cutlass10bfloat16_tE19Flash_kernel_traitsILi96ELi64ELi128ELi8ES3_EELb1ELb0ELb0ELb0ELb1ELb1ELb0EEEvNS_16Flash_bwd_paramsE,@"STO_CUDA_ENTRY STV_DEFAULT"
_ZN5flash44flash_bwd_dq_dk_dv_loop_seqk_parallel_kernelI23Flash_bwd_kernel_traitsILi96ELi64ELi128ELi8ELi2ELi4ELi4ELb0ELb0EN7cutlass10bfloat16_tE19Flash_kernel_traitsILi96ELi64ELi128ELi8ES3_EELb1ELb0ELb0ELb0ELb1ELb1ELb0EEEvNS_16Flash_bwd_paramsE:
.text._ZN5flash44flash_bwd_dq_dk_dv_loop_seqk_parallel_kernelI23Flash_bwd_kernel_traitsILi96ELi64ELi128ELi8ELi2ELi4ELi4ELb0ELb0EN7cutlass10bfloat16_tE19Flash_kernel_traitsILi96ELi64ELi128ELi8ES3_EELb1ELb0ELb0ELb0ELb1ELb1ELb0EEEvNS_16Flash_bwd_paramsE:
[----:B------:R-:W-:Y:S08]  /*0000*/  LDC R1, c[0x0][0x28] ;  /* 0x00000a00ff017b82 */ /* 0x000ff00000000800 */
[----:B------:R-:W1:Y:S01]  /*0010*/  S2UR UR48, SR_CTAID.X ;  /* 0x00000000003079c3 */ /* 0x000e620000002500 */
[----:B------:R-:W-:Y:S02]  /*0020*/  ULDC UR4, c[0x0][0x2c8] ;  /* 0x0000b20000047ab9 */ /* 0x000fe40000000800 */
[----:B------:R-:W-:-:S04]  /*0030*/  UIADD3 UR5, UR4, 0x7f, URZ ;  /* 0x0000007f04057890 */ /* 0x000fc8000fffe03f */
[----:B------:R-:W-:-:S04]  /*0040*/  USHF.R.S32.HI UR4, URZ, 0x1f, UR5 ;  /* 0x0000001f3f047899 */ /* 0x000fc80008011405 */
[----:B------:R-:W-:-:S04]  /*0050*/  ULEA.HI UR4, UR4, UR5, URZ, 0x7 ;  /* 0x0000000504047291 */ /* 0x000fc8000f8f383f */
[----:B------:R-:W-:-:S04]  /*0060*/  USHF.R.S32.HI UR4, URZ, 0x7, UR4 ;  /* 0x000000073f047899 */ /* 0x000fc80008011404 */
        /* <DEDUP_REMOVED lines=12> */
[----:B------:R-:W3:Y:S08]  /*0130*/  S2UR UR54, SR_CTAID.Z ;  /* 0x00000000003679c3 */ /* 0x000ef00000002700 */
[----:B------:R-:W4:Y:S08]  /*0140*/  S2UR UR56, SR_CTAID.Z ;  /* 0x00000000003879c3 */ /* 0x000f300000002700 */
[----:B------:R-:W5:Y:S01]  /*0150*/  S2UR UR55, SR_CTAID.Y ;  /* 0x00000000003779c3 */ /* 0x000f620000002600 */
[----:B--2---:R-:W-:Y:S01]  /*0160*/  ULEA UR4, UR4, UR5, 0x18 ;  /* 0x0000000504047291 */ /* 0x004fe2000f8ec03f */
[----:B-1----:R-:W-:-:S06]  /*0170*/  SHF.R.S32.HI R6, RZ, 0x1f, R11 ;  /* 0x0000001fff067819 */ /* 0x002fcc000001140b */
[----:B------:R-:W1:Y:S01]  /*0180*/  S2UR UR52, SR_CTAID.Y ;  /* 0x00000000003479c3 */ /* 0x000e620000002600 */
[----:B---3--:R-:W-:Y:S01]  /*0190*/  USHF.R.S32.HI UR5, URZ, 0x1f, UR54 ;  /* 0x0000001f3f057899 */ /* 0x008fe20008011436 */
[CC--:B------:R-:W-:Y:S02]  /*01a0*/  LEA.HI R185, R6.reuse, R11.reuse, RZ, 0x5 ;  /* 0x0000000b06b97211 */ /* 0x0c0fe400078f28ff */
[----:B------:R-:W-:Y:S02]  /*01b0*/  LEA.HI R4, R6, R11, RZ, 0x4 ;  /* 0x0000000b06047211 */ /* 0x000fe400078f20ff */
[----:B------:R-:W-:Y:S01]  /*01c0*/  LOP3.LUT R2, R185, 0xffffffe0, RZ, 0xc0, !PT ;  /* 0xffffffe0b9027812 */ /* 0x000fe200078ec0ff */
[----:B----4-:R-:W-:Y:S01]  /*01d0*/  USHF.R.S32.HI UR6, URZ, 0x1f, UR56 ;  /* 0x0000001f3f067899 */ /* 0x010fe20008011438 */
[----:B------:R-:W-:Y:S01]  /*01e0*/  SHF.R.S32.HI R3, RZ, 0x4, R4 ;  /* 0x00000004ff037819 */ /* 0x000fe20000011404 */
[----:B------:R-:W-:Y:S01]  /*01f0*/  IMAD.U32 R193, RZ, RZ, UR5 ;  /* 0x00000005ffc17e24 */ /* 0x000fe2000f8e00ff */
[C---:B------:R-:W-:Y:S01]  /*0200*/  LOP3.LUT R12, R4.reuse, 0xfffffff0, RZ, 0xc0, !PT ;  /* 0xfffffff0040c7812 */ /* 0x040fe200078ec0ff */
[C---:B------:R-:W-:Y:S01]  /*0210*/  IMAD.IADD R7, R11.reuse, 0x1, -R2 ;  /* 0x000000010b077824 */ /* 0x040fe200078e0a02 */
[----:B------:R-:W-:Y:S01]  /*0220*/  LEA.HI R4, R4, R3, RZ, 0x1 ;  /* 0x0000000304047211 */ /* 0x000fe200078f08ff */
[----:B------:R-:W-:Y:S01]  /*0230*/  IMAD.U32 R192, RZ, RZ, UR6 ;  /* 0x00000006ffc07e24 */ /* 0x000fe2000f8e00ff */
[-C--:B------:R-:W-:Y:S01]  /*0240*/  LEA.HI R13, R6, R11.reuse, RZ, 0x2 ;  /* 0x0000000b060d7211 */ /* 0x080fe200078f10ff */
[----:B------:R-:W-:Y:S01]  /*0250*/  IMAD.IADD R12, R11, 0x1, -R12 ;  /* 0x000000010b0c7824 */ /* 0x000fe200078e0a0c */
[----:B------:R-:W-:Y:S01]  /*0260*/  LOP3.LUT R4, R4, 0xfffffffe, RZ, 0xc0, !PT ;  /* 0xfffffffe04047812 */ /* 0x000fe200078ec0ff */
[----:B-----5:R-:W-:Y:S01]  /*0270*/  USHF.R.S32.HI UR5, URZ, 0x1f, UR55 ;  /* 0x0000001f3f057899 */ /* 0x020fe20008011437 */
[----:B------:R-:W-:Y:S01]  /*0280*/  LEA.HI R15, R6, R11, RZ, 0x3 ;  /* 0x0000000b060f7211 */ /* 0x000fe200078f18ff */
[----:B------:R-:W-:Y:S01]  /*0290*/  UIADD3 UR6, UR4, 0x15000, URZ ;  /* 0x0001500004067890 */ /* 0x000fe2000fffe03f */
[----:B------:R-:W-:Y:S01]  /*02a0*/  SHF.R.S32.HI R2, RZ, 0x1f, R7 ;  /* 0x0000001fff027819 */ /* 0x000fe20000011407 */
[----:B------:R-:W-:Y:S01]  /*02b0*/  IMAD.IADD R4, R3, 0x1, -R4 ;  /* 0x0000000103047824 */ /* 0x000fe200078e0a04 */
[----:B------:R-:W-:Y:S01]  /*02c0*/  SHF.R.S32.HI R186, RZ, 0x2, R13 ;  /* 0x00000002ffba7819 */ /* 0x000fe2000001140d */
[----:B------:R-:W-:Y:S01]  /*02d0*/  IMAD.U32 R191, RZ, RZ, UR5 ;  /* 0x00000005ffbf7e24 */ /* 0x000fe2000f8e00ff */
[----:B------:R-:W-:Y:S01]  /*02e0*/  LOP3.LUT R10, R15, 0xfffffff8, RZ, 0xc0, !PT ;  /* 0xfffffff80f0a7812 */ /* 0x000fe200078ec0ff */
[C---:B------:R-:W-:Y:S01]  /*02f0*/  IMAD.SHL.U32 R180, R4.reuse, 0x8, RZ ;  /* 0x0000000804b47824 */ /* 0x040fe200078e00ff */
[--C-:B------:R-:W-:Y:S01]  /*0300*/  SHF.R.S32.HI R184, RZ, 0x5, R185.reuse ;  /* 0x00000005ffb87819 */ /* 0x100fe200000114b9 */
[----:B------:R-:W-:Y:S01]  /*0310*/  IMAD.SHL.U32 R179, R4, 0x10, RZ ;  /* 0x0000001004b37824 */ /* 0x000fe200078e00ff */
[----:B------:R-:W-:Y:S01]  /*0320*/  SHF.R.S32.HI R5, RZ, 0x1f, R185 ;  /* 0x0000001fff057819 */ /* 0x000fe200000114b9 */
[----:B------:R-:W-:Y:S01]  /*0330*/  IMAD.IADD R10, R11, 0x1, -R10 ;  /* 0x000000010b0a7824 */ /* 0x000fe200078e0a0a */
[----:B------:R-:W-:Y:S01]  /*0340*/  LEA.HI R2, R2, R7, RZ, 0x2 ;  /* 0x0000000702027211 */ /* 0x000fe200078f10ff */
[----:B------:R-:W-:Y:S01]  /*0350*/  UIADD3 UR5, UR4, 0x9000, URZ ;  /* 0x0000900004057890 */ /* 0x000fe2000fffe03f */
[C---:B------:R-:W-:Y:S01]  /*0360*/  LOP3.LUT R0, R13.reuse, 0xfffffffc, RZ, 0xc0, !PT ;  /* 0xfffffffc0d007812 */ /* 0x040fe200078ec0ff */
[----:B-1----:R-:W-:Y:S01]  /*0370*/  UIMAD.WIDE UR8, UR52, 0x80, URZ ;  /* 0x00000080340878a5 */ /* 0x002fe2000f8e023f */
[----:B------:R-:W-:Y:S01]  /*0380*/  LEA.HI R3, R13, R186, RZ, 0x1 ;  /* 0x000000ba0d037211 */ /* 0x000fe200078f08ff */
[----:B------:R-:W-:Y:S01]  /*0390*/  USHF.R.S32.HI UR57, URZ, 0x1f, UR52 ;  /* 0x0000001f3f397899 */ /* 0x000fe20008011434 */
[----:B------:R-:W-:-:S02]  /*03a0*/  SHF.R.S32.HI R7, RZ, 0x3, R15 ;  /* 0x00000003ff077819 */ /* 0x000fc4000001140f */
[CC--:B------:R-:W-:Y:S01]  /*03b0*/  LEA.HI R183, R6.reuse, R11.reuse, RZ, 0x6 ;  /* 0x0000000b06b77211 */ /* 0x0c0fe200078f30ff */
[----:B------:R-:W-:Y:S01]  /*03c0*/  IMAD.U32 R194, RZ, RZ, UR8 ;  /* 0x00000008ffc27e24 */ /* 0x000fe2000f8e00ff */
[-C--:B------:R-:W-:Y:S01]  /*03d0*/  LEA.HI R185, R185, R184.reuse, RZ, 0x1 ;  /* 0x000000b8b9b97211 */ /* 0x080fe200078f08ff */
[----:B------:R-:W-:Y:S01]  /*03e0*/  IMAD.SHL.U32 R7, R7, 0x40, RZ ;  /* 0x0000004007077824 */ /* 0x000fe200078e00ff */
[----:B------:R-:W-:Y:S01]  /*03f0*/  LEA.HI R5, R5, R184, RZ, 0x2 ;  /* 0x000000b805057211 */ /* 0x000fe200078f10ff */
[----:B------:R-:W-:Y:S01]  /*0400*/  IMAD.U32 R195, RZ, RZ, UR9 ;  /* 0x00000009ffc37e24 */ /* 0x000fe2000f8e00ff */
[----:B------:R-:W-:Y:S01]  /*0410*/  LEA.HI R6, R6, R11, RZ, 0x7 ;  /* 0x0000000b06067211 */ /* 0x000fe200078f38ff */
[----:B------:R-:W-:Y:S01]  /*0420*/  IMAD.IADD R11, R11, 0x1, -R0 ;  /* 0x000000010b0b7824 */ /* 0x000fe200078e0a00 */
[----:B------:R-:W-:Y:S02]  /*0430*/  LOP3.LUT R3, R3, 0x7fffffe, RZ, 0xc0, !PT ;  /* 0x07fffffe03037812 */ /* 0x000fe400078ec0ff */
[----:B------:R-:W-:Y:S01]  /*0440*/  SHF.R.S32.HI R13, RZ, 0x1f, R13 ;  /* 0x0000001fff0d7819 */ /* 0x000fe2000001140d */
[----:B------:R-:W-:Y:S01]  /*0450*/  IMAD.SHL.U32 R188, R11, 0x8, RZ ;  /* 0x000000080bbc7824 */ /* 0x000fe200078e00ff */
[----:B------:R-:W-:Y:S01]  /*0460*/  LOP3.LUT R185, R185, 0xfffffffe, RZ, 0xc0, !PT ;  /* 0xfffffffeb9b97812 */ /* 0x000fe200078ec0ff */
[----:B------:R-:W-:Y:S01]  /*0470*/  IMAD.IADD R3, R186, 0x1, -R3 ;  /* 0x00000001ba037824 */ /* 0x000fe200078e0a03 */
[----:B------:R-:W-:Y:S01]  /*0480*/  LOP3.LUT R5, R5, 0xfffffffc, RZ, 0xc0, !PT ;  /* 0xfffffffc05057812 */ /* 0x000fe200078ec0ff */
[----:B------:R-:W-:Y:S01]  /*0490*/  IMAD.SHL.U32 R11, R11, 0x2, RZ ;  /* 0x000000020b0b7824 */ /* 0x000fe200078e00ff */
[----:B------:R-:W-:Y:S01]  /*04a0*/  LOP3.LUT R7, R7, 0xc0, RZ, 0xc0, !PT ;  /* 0x000000c007077812 */ /* 0x000fe200078ec0ff */
[C---:B------:R-:W-:Y:S01]  /*04b0*/  IMAD.IADD R185, R184.reuse, 0x1, -R185 ;  /* 0x00000001b8b97824 */ /* 0x040fe200078e0ab9 */
[----:B------:R-:W-:Y:S01]  /*04c0*/  LEA.HI R13, R13, R186, RZ, 0x3 ;  /* 0x000000ba0d0d7211 */ /* 0x000fe200078f18ff */
[----:B------:R-:W-:Y:S01]  /*04d0*/  IMAD.IADD R16, R184, 0x1, -R5 ;  /* 0x00000001b8107824 */ /* 0x000fe200078e0a05 */
[----:B------:R-:W-:Y:S01]  /*04e0*/  LEA.HI R14, R10, R10, RZ, 0x1 ;  /* 0x0000000a0a0e7211 */ /* 0x000fe200078f08ff */
[----:B------:R-:W-:Y:S01]  /*04f0*/  IMAD R184, R184, 0x8, R3 ;  /* 0x00000008b8b87824 */ /* 0x000fe200078e0203 */
[----:B------:R-:W-:Y:S01]  /*0500*/  SHF.R.U32.HI R3, RZ, 0x3, R7 ;  /* 0x00000003ff037819 */ /* 0x000fe20000011607 */
[----:B------:R-:W-:Y:S01]  /*0510*/  IMAD R197, R16, 0x200, R11 ;  /* 0x0000020010c57824 */ /* 0x000fe200078e020b */
[----:B------:R-:W-:-:S02]  /*0520*/  LOP3.LUT R8, R7, 0x18, R188, 0xf8, !PT ;  /* 0x0000001807087812 */ /* 0x000fc400078ef8bc */
[----:B------:R-:W-:Y:S02]  /*0530*/  LOP3.LUT R13, R13, 0xfffffff8, RZ, 0xc0, !PT ;  /* 0xfffffff80d0d7812 */ /* 0x000fe400078ec0ff */
[----:B------:R-:W-:Y:S02]  /*0540*/  LEA.HI R9, R12, R12, RZ, 0x1 ;  /* 0x0000000c0c097211 */ /* 0x000fe400078f08ff */
[----:B------:R-:W-:Y:S01]  /*0550*/  SHF.R.S32.HI R183, RZ, 0x6, R183 ;  /* 0x00000006ffb77819 */ /* 0x000fe200000114b7 */
[----:B------:R-:W-:Y:S01]  /*0560*/  IMAD.IADD R13, R186, 0x1, -R13 ;  /* 0x00000001ba0d7824 */ /* 0x000fe200078e0a0d */
[----:B------:R-:W-:Y:S02]  /*0570*/  LOP3.LUT R5, R14, 0x7fffffe, RZ, 0xc0, !PT ;  /* 0x07fffffe0e057812 */ /* 0x000fe400078ec0ff */
[----:B------:R-:W-:Y:S01]  /*0580*/  LOP3.LUT R3, R8, R3, RZ, 0x3c, !PT ;  /* 0x0000000308037212 */ /* 0x000fe200078e3cff */
[----:B------:R-:W-:Y:S01]  /*0590*/  IMAD R177, R183, 0x4, R4 ;  /* 0x00000004b7b17824 */ /* 0x000fe200078e0204 */
[----:B------:R-:W-:Y:S01]  /*05a0*/  SHF.R.S32.HI R8, RZ, 0x1, R9 ;  /* 0x00000001ff087819 */ /* 0x000fe20000011409 */
[----:B------:R-:W-:Y:S01]  /*05b0*/  IMAD.IADD R0, R10, 0x1, -R5 ;  /* 0x000000010a007824 */ /* 0x000fe200078e0a05 */
[----:B------:R-:W-:Y:S01]  /*05c0*/  SHF.R.S32.HI R7, RZ, 0x1f, R9 ;  /* 0x0000001fff077819 */ /* 0x000fe20000011409 */
[----:B------:R-:W-:Y:S01]  /*05d0*/  IMAD.U32 R184, R184, 0x20, R3 ;  /* 0x00000020b8b87824 */ /* 0x000fe200078e0003 */
[----:B------:R-:W-:Y:S01]  /*05e0*/  LOP3.LUT R9, R9, 0x7fffffe, RZ, 0xc0, !PT ;  /* 0x07fffffe09097812 */ /* 0x000fe200078ec0ff */
[----:B------:R-:W-:Y:S01]  /*05f0*/  IMAD.SHL.U32 R10, R10, 0x40, RZ ;  /* 0x000000400a0a7824 */ /* 0x000fe200078e00ff */
[----:B------:R-:W-:Y:S01]  /*0600*/  LEA.HI R7, R7, R8, RZ, 0x2 ;  /* 0x0000000807077211 */ /* 0x000fe200078f10ff */
[----:B------:R-:W-:Y:S01]  /*0610*/  IMAD R177, R177, 0x8, R0 ;  /* 0x00000008b1b17824 */ /* 0x000fe200078e0200 */
[----:B------:R-:W-:Y:S01]  /*0620*/  LOP3.LUT R3, R13, 0x1, RZ, 0xc0, !PT ;  /* 0x000000010d037812 */ /* 0x000fe200078ec0ff */
[----:B------:R-:W-:Y:S01]  /*0630*/  IMAD.IADD R0, R12, 0x1, -R9 ;  /* 0x000000010c007824 */ /* 0x000fe200078e0a09 */
[----:B------:R-:W-:Y:S01]  /*0640*/  SHF.R.S32.HI R17, RZ, 0x1f, R12 ;  /* 0x0000001fff117819 */ /* 0x000fe2000001140c */
[----:B------:R-:W-:Y:S01]  /*0650*/  IMAD.SHL.U32 R9, R16, 0x10, RZ ;  /* 0x0000001010097824 */ /* 0x000fe200078e00ff */
[----:B------:R-:W-:-:S02]  /*0660*/  LOP3.LUT R7, R7, 0xfffffffc, RZ, 0xc0, !PT ;  /* 0xfffffffc07077812 */ /* 0x000fc400078ec0ff */
[----:B------:R-:W-:Y:S02]  /*0670*/  ISETP.NE.U32.AND P5, PT, R3, 0x1, PT ;  /* 0x000000010300780c */ /* 0x000fe40003fa5070 */
[----:B------:R-:W-:Y:S01]  /*0680*/  LEA.HI R3, R13, R13, RZ, 0x1 ;  /* 0x0000000d0d037211 */ /* 0x000fe200078f08ff */
[----:B------:R-:W-:Y:S01]  /*0690*/  IMAD.IADD R7, R8, 0x1, -R7 ;  /* 0x0000000108077824 */ /* 0x000fe200078e0a07 */
[----:B------:R-:W-:Y:S02]  /*06a0*/  LEA.HI R17, R17, R12, RZ, 0x3 ;  /* 0x0000000c11117211 */ /* 0x000fe400078f18ff */
[----:B------:R-:W-:Y:S02]  /*06b0*/  LOP3.LUT R10, R10, 0x1c0, RZ, 0xc0, !PT ;  /* 0x000001c00a0a7812 */ /* 0x000fe400078ec0ff */
[----:B------:R-:W-:Y:S02]  /*06c0*/  LOP3.LUT R8, R3, 0x3fffffe, RZ, 0xc0, !PT ;  /* 0x03fffffe03087812 */ /* 0x000fe400078ec0ff */
[----:B------:R-:W-:-:S02]  /*06d0*/  LOP3.LUT R5, R17, 0xfffffff8, RZ, 0xc0, !PT ;  /* 0xfffffff811057812 */ /* 0x000fc400078ec0ff */
[----:B------:R-:W-:Y:S01]  /*06e0*/  LOP3.LUT R9, R10, 0x30, R9, 0xf8, !PT ;  /* 0x000000300a097812 */ /* 0x000fe200078ef809 */
[----:B------:R-:W-:Y:S01]  /*06f0*/  IMAD.IADD R8, R13, 0x1, -R8 ;  /* 0x000000010d087824 */ /* 0x000fe200078e0a08 */
[----:B------:R-:W-:Y:S01]  /*0700*/  SHF.R.S32.HI R14, RZ, 0x1, R14 ;  /* 0x00000001ff0e7819 */ /* 0x000fe2000001140e */
[----:B------:R-:W-:Y:S01]  /*0710*/  IMAD.IADD R5, R12, 0x1, -R5 ;  /* 0x000000010c057824 */ /* 0x000fe200078e0a05 */
[----:B------:R-:W-:Y:S01]  /*0720*/  LOP3.LUT R9, R9, 0x8, R15, 0xf8, !PT ;  /* 0x0000000809097812 */ /* 0x000fe200078ef80f */
[----:B------:R-:W-:Y:S01]  /*0730*/  IMAD R197, R8, 0x20, R197 ;  /* 0x0000002008c57824 */ /* 0x000fe200078e02c5 */
[----:B------:R-:W-:Y:S01]  /*0740*/  SHF.R.U32.HI R10, RZ, 0x3, R10 ;  /* 0x00000003ff0a7819 */ /* 0x000fe2000001160a */
[----:B------:R-:W-:Y:S01]  /*0750*/  IMAD.SHL.U32 R8, R5, 0x40, RZ ;  /* 0x0000004005087824 */ /* 0x000fe200078e00ff */
[C---:B------:R-:W-:Y:S01]  /*0760*/  LOP3.LUT P6, RZ, R14.reuse, 0x2, RZ, 0xc0, !PT ;  /* 0x000000020eff7812 */ /* 0x040fe200078cc0ff */
[----:B------:R-:W-:Y:S01]  /*0770*/  IMAD.SHL.U32 R12, R183, 0x20, RZ ;  /* 0x00000020b70c7824 */ /* 0x000fe200078e00ff */
[C---:B------:R-:W-:Y:S01]  /*0780*/  LOP3.LUT P4, RZ, R13.reuse, 0x2, RZ, 0xc0, !PT ;  /* 0x000000020dff7812 */ /* 0x040fe2000788c0ff */
[----:B------:R-:W-:Y:S01]  /*0790*/  IMAD.SHL.U32 R13, R13, 0x40, RZ ;  /* 0x000000400d0d7824 */ /* 0x000fe200078e00ff */
[----:B------:R-:W-:Y:S01]  /*07a0*/  SHF.R.S32.HI R3, RZ, 0x1, R3 ;  /* 0x00000001ff037819 */ /* 0x000fe20000011403 */
[----:B------:R-:W-:Y:S01]  /*07b0*/  IMAD.SHL.U32 R14, R14, 0x40, RZ ;  /* 0x000000400e0e7824 */ /* 0x000fe200078e00ff */
[----:B------:R-:W-:-:S02]  /*07c0*/  LOP3.LUT R9, R9, R10, RZ, 0x3c, !PT ;  /* 0x0000000a09097212 */ /* 0x000fc400078e3cff */
[----:B------:R-:W-:Y:S01]  /*07d0*/  R2P PR, R5, 0x6 ;  /* 0x0000000605007804 */ /* 0x000fe20000000000 */
[----:B------:R-:W-:Y:S01]  /*07e0*/  IMAD.SHL.U32 R5, R7, 0x40, RZ ;  /* 0x0000004007057824 */ /* 0x000fe200078e00ff */
[C---:B------:R-:W-:Y:S01]  /*07f0*/  LOP3.LUT P3, RZ, R3.reuse, 0x2, RZ, 0xc0, !PT ;  /* 0x0000000203ff7812 */ /* 0x040fe2000786c0ff */
[----:B------:R-:W-:Y:S01]  /*0800*/  IMAD.SHL.U32 R3, R3, 0x40, RZ ;  /* 0x0000004003037824 */ /* 0x000fe200078e00ff */
[----:B------:R-:W-:Y:S01]  /*0810*/  SHF.R.S32.HI R17, RZ, 0x3, R17 ;  /* 0x00000003ff117819 */ /* 0x000fe20000011411 */
[----:B------:R-:W-:Y:S01]  /*0820*/  IMAD R174, R4, 0x200, R9 ;  /* 0x0000020004ae7824 */ /* 0x000fe200078e0209 */
[----:B------:R-:W-:Y:S02]  /*0830*/  SHF.R.S32.HI R6, RZ, 0x7, R6 ;  /* 0x00000007ff067819 */ /* 0x000fe40000011406 */
[----:B------:R-:W-:Y:S01]  /*0840*/  LOP3.LUT R9, R8, 0x1c0, RZ, 0xc0, !PT ;  /* 0x000001c008097812 */ /* 0x000fe200078ec0ff */
[----:B------:R-:W-:Y:S01]  /*0850*/  IMAD R178, R16, 0x2, R17 ;  /* 0x0000000210b27824 */ /* 0x000fe200078e0211 */
[----:B------:R-:W-:Y:S01]  /*0860*/  LOP3.LUT R13, R13, 0x1c0, RZ, 0xc0, !PT ;  /* 0x000001c00d0d7812 */ /* 0x000fe200078ec0ff */
[C---:B------:R-:W-:Y:S01]  /*0870*/  IMAD R16, R6.reuse, 0x1000, R11 ;  /* 0x0000100006107824 */ /* 0x040fe200078e020b */
[----:B------:R-:W-:Y:S01]  /*0880*/  LOP3.LUT R4, R3, 0xc0, RZ, 0xc0, !PT ;  /* 0x000000c003047812 */ /* 0x000fe200078ec0ff */
[----:B------:R-:W-:Y:S01]  /*0890*/  IMAD.SHL.U32 R6, R6, 0x8, RZ ;  /* 0x0000000806067824 */ /* 0x000fe200078e00ff */
[----:B------:R-:W-:Y:S01]  /*08a0*/  LOP3.LUT R180, R180, 0x8, RZ, 0xc0, !PT ;  /* 0x00000008b4b47812 */ /* 0x000fe200078ec0ff */
[----:B------:R-:W-:Y:S01]  /*08b0*/  IMAD R0, R17, 0x8, R0 ;  /* 0x0000000811007824 */ /* 0x000fe200078e0200 */
[----:B------:R-:W-:Y:S01]  /*08c0*/  SHF.R.U32.HI R3, RZ, 0x3, R9 ;  /* 0x00000003ff037819 */ /* 0x000fe20000011609 */
[----:B------:R-:W-:Y:S01]  /*08d0*/  IMAD R11, R185, 0x400, R16 ;  /* 0x00000400b90b7824 */ /* 0x000fe200078e0210 */
[----:B------:R-:W-:Y:S01]  /*08e0*/  LOP3.LUT R12, R13, 0x20, R12, 0xf8, !PT ;  /* 0x000000200d0c7812 */ /* 0x000fe200078ef80c */
[----:B------:R-:W-:Y:S01]  /*08f0*/  IMAD.SHL.U32 R0, R0, 0x20, RZ ;  /* 0x0000002000007824 */ /* 0x000fe200078e00ff */
[----:B------:R-:W-:-:S02]  /*0900*/  LOP3.LUT R5, R5, 0xc0, RZ, 0xc0, !PT ;  /* 0x000000c005057812 */ /* 0x000fc400078ec0ff */
[----:B------:R-:W-:Y:S02]  /*0910*/  LOP3.LUT R14, R14, 0xc0, RZ, 0xc0, !PT ;  /* 0x000000c00e0e7812 */ /* 0x000fe400078ec0ff */
[----:B------:R-:W-:Y:S02]  /*0920*/  SHF.R.U32.HI R13, RZ, 0x3, R13 ;  /* 0x00000003ff0d7819 */ /* 0x000fe4000001160d */
[----:B------:R-:W-:Y:S02]  /*0930*/  LOP3.LUT R3, R3, R9, R180, 0x1e, !PT ;  /* 0x0000000903037212 */ /* 0x000fe400078e1eb4 */
[----:B------:R-:W-:Y:S02]  /*0940*/  LOP3.LUT P0, RZ, R7, 0x2, RZ, 0xc0, !PT ;  /* 0x0000000207ff7812 */ /* 0x000fe4000780c0ff */
[----:B------:R-:W-:Y:S01]  /*0950*/  SHF.R.U32.HI R8, RZ, 0x3, R5 ;  /* 0x00000003ff087819 */ /* 0x000fe20000011605 */
[----:B------:R-:W-:Y:S01]  /*0960*/  IMAD.U32 R178, R178, 0x200, R3 ;  /* 0x00000200b2b27824 */ /* 0x000fe200078e0003 */
[----:B------:R-:W-:Y:S01]  /*0970*/  LOP3.LUT R15, R14, 0x8, R15, 0xf8, !PT ;  /* 0x000000080e0f7812 */ /* 0x000fe200078ef80f */
[----:B------:R-:W-:Y:S01]  /*0980*/  IMAD R3, R185, 0x200, R0 ;  /* 0x00000200b9037824 */ /* 0x000fe200078e0200 */
[----:B------:R-:W-:-:S02]  /*0990*/  LOP3.LUT R12, R12, R13, RZ, 0x3c, !PT ;  /* 0x0000000d0c0c7212 */ /* 0x000fc400078e3cff */
[----:B------:R-:W-:Y:S02]  /*09a0*/  LOP3.LUT R6, R6, 0x8, RZ, 0xc0, !PT ;  /* 0x0000000806067812 */ /* 0x000fe400078ec0ff */
[----:B------:R-:W-:Y:S01]  /*09b0*/  SHF.R.U32.HI R7, RZ, 0x3, R4 ;  /* 0x00000003ff077819 */ /* 0x000fe20000011604 */
[----:B------:R-:W-:Y:S01]  /*09c0*/  IMAD.IADD R190, R12, 0x1, R11 ;  /* 0x000000010cbe7824 */ /* 0x000fe200078e020b */
[----:B------:R-:W-:Y:S02]  /*09d0*/  SHF.R.U32.HI R14, RZ, 0x3, R14 ;  /* 0x00000003ff0e7819 */ /* 0x000fe4000001160e */
[----:B------:R-:W-:Y:S02]  /*09e0*/  LOP3.LUT R180, R8, R5, R180, 0x1e, !PT ;  /* 0x0000000508b47212 */ /* 0x000fe400078e1eb4 */
[----:B------:R-:W-:Y:S02]  /*09f0*/  LOP3.LUT R4, R7, R4, R6, 0x1e, !PT ;  /* 0x0000000407047212 */ /* 0x000fe400078e1e06 */
[----:B------:R-:W-:Y:S01]  /*0a00*/  LOP3.LUT R14, R15, R14, RZ, 0x3c, !PT ;  /* 0x0000000e0f0e7212 */ /* 0x000fe200078e3cff */
[----:B------:R-:W-:Y:S01]  /*0a10*/  IMAD.IADD R180, R3, 0x1, R180 ;  /* 0x0000000103b47824 */ /* 0x000fe200078e02b4 */
[----:B------:R-:W-:Y:S01]  /*0a20*/  LEA R190, R190, UR4, 0x1 ;  /* 0x00000004bebe7c11 */ /* 0x000fe2000f8e08ff */
[----:B------:R-:W-:Y:S01]  /*0a30*/  IMAD.IADD R197, R4, 0x1, R197 ;  /* 0x0000000104c57824 */ /* 0x000fe200078e02c5 */
[----:B------:R-:W-:Y:S01]  /*0a40*/  LOP3.LUT R179, R6, 0x10, R179, 0xf8, !PT ;  /* 0x0000001006b37812 */ /* 0x000fe200078ef8b3 */
[----:B------:R-:W-:Y:S01]  /*0a50*/  IMAD.MOV.U32 R3, RZ, RZ, 0x40 ;  /* 0x00000040ff037424 */ /* 0x000fe200078e00ff */
[----:B------:R-:W-:Y:S01]  /*0a60*/  SEL R173, R175, 0xffffffe0, !P1 ;  /* 0xffffffe0afad7807 */ /* 0x000fe20004800000 */
[----:B------:R-:W-:Y:S01]  /*0a70*/  IMAD.U32 R177, R177, 0x20, R14 ;  /* 0x00000020b1b17824 */ /* 0x000fe200078e000e */
[----:B------:R-:W-:Y:S01]  /*0a80*/  LEA R178, R178, UR6, 0x1 ;  /* 0x00000006b2b27c11 */ /* 0x000fe2000f8e08ff */
[C---:B------:R-:W-:Y:S01]  /*0a90*/  VIADD R196, R190.reuse, 0x20 ;  /* 0x00000020bec47836 */ /* 0x040fe20000000000 */
[----:B------:R-:W-:Y:S01]  /*0aa0*/  SEL R199, R199, 0x10, !P5 ;  /* 0x00000010c7c77807 */ /* 0x000fe20006800000 */
[----:B------:R-:W-:Y:S01]  /*0ab0*/  @P4 VIADD R196, R190, 0xffffffe0 ;  /* 0xffffffe0bec44836 */ /* 0x000fe20000000000 */
[----:B------:R-:W-:Y:S01]  /*0ac0*/  SEL R3, R3, 0xffffffc0, !P2 ;  /* 0xffffffc003037807 */ /* 0x000fe20005000000 */
[----:B------:R-:W-:Y:S01]  /*0ad0*/  IMAD.IADD R173, R178, 0x1, R173 ;  /* 0x00000001b2ad7824 */ /* 0x000fe200078e02ad */
[----:B------:R-:W-:Y:S01]  /*0ae0*/  LEA R197, R197, UR5, 0x1 ;  /* 0x00000005c5c57c11 */ /* 0x000fe2000f8e08ff */
[----:B------:R-:W-:Y:S01]  /*0af0*/  IMAD.IADD R198, R190, 0x1, R199 ;  /* 0x00000001bec67824 */ /* 0x000fe200078e02c7 */
[----:B------:R-:W-:Y:S01]  /*0b00*/  LOP3.LUT R179, R8, R179, R5, 0x1e, !PT ;  /* 0x000000b308b37212 */ /* 0x000fe200078e1e05 */
[----:B------:R-:W-:Y:S01]  /*0b10*/  IMAD.IADD R172, R178, 0x1, R3 ;  /* 0x00000001b2ac7824 */ /* 0x000fe200078e0203 */
[----:B------:R-:W-:Y:S01]  /*0b20*/  SHF.R.S32.HI R2, RZ, 0x2, R2 ;  /* 0x00000002ff027819 */ /* 0x000fe20000011402 */
[----:B------:R-:W-:Y:S01]  /*0b30*/  VIADD R200, R197, 0x20 ;  /* 0x00000020c5c87836 */ /* 0x000fe20000000000 */
[----:B------:R-:W-:Y:S01]  /*0b40*/  SEL R176, R175, 0xffffffe0, !P6 ;  /* 0xffffffe0afb07807 */ /* 0x000fe20007000000 */
[----:B------:R-:W-:Y:S01]  /*0b50*/  IMAD.IADD R179, R0, 0x1, R179 ;  /* 0x0000000100b37824 */ /* 0x000fe200078e02b3 */
[----:B------:R-:W-:Y:S01]  /*0b60*/  LEA R177, R177, UR5, 0x1 ;  /* 0x00000005b1b17c11 */ /* 0x000fe2000f8e08ff */
[----:B------:R-:W-:Y:S01]  /*0b70*/  IMAD R187, R185, 0x10, R2 ;  /* 0x00000010b9bb7824 */ /* 0x000fe200078e0202 */
[----:B------:R-:W-:Y:S01]  /*0b80*/  SEL R175, R175, 0xffffffe0, !P0 ;  /* 0xffffffe0afaf7807 */ /* 0x000fe20004000000 */
[----:B------:R-:W-:Y:S01]  /*0b90*/  IMAD.IADD R199, R199, 0x1, R196 ;  /* 0x00000001c7c77824 */ /* 0x000fe200078e02c4 */
[----:B------:R-:W-:Y:S01]  /*0ba0*/  LEA R174, R174, UR4, 0x1 ;  /* 0x00000004aeae7c11 */ /* 0x000fe2000f8e08ff */
[----:B------:R-:W-:-:S02]  /*0bb0*/  IMAD.IADD R176, R177, 0x1, R176 ;  /* 0x00000001b1b07824 */ /* 0x000fc400078e02b0 */
[----:B------:R-:W-:Y:S02]  /*0bc0*/  IMAD.IADD R3, R173, 0x1, R3 ;  /* 0x00000001ad037824 */ /* 0x000fe400078e0203 */
[----:B------:R-:W-:-:S07]  /*0bd0*/  @P3 VIADD R200, R197, 0xffffffe0 ;  /* 0xffffffe0c5c83836 */ /* 0x000fce0000000000 */
.L_x_1011:
[----:B------:R-:W-:Y:S02]  /*0be0*/  ISETP.NE.U32.AND P0, PT, RZ, UR60, PT ;  /* 0x0000003cff007c0c */ /* 0x000fe4000bf05070 */
[----:B------:R-:W-:Y:S02]  /*0bf0*/  ISETP.NE.U32.AND P1, PT, RZ, UR58, PT ;  /* 0x0000003aff007c0c */ /* 0x000fe4000bf25070 */
[----:B------:R-:W-:Y:S02]  /*0c00*/  ISETP.NE.AND.EX P0, PT, RZ, UR61, PT, P0 ;  /* 0x0000003dff007c0c */ /* 0x000fe4000bf05300 */
[----:B------:R-:W-:-:S11]  /*0c10*/  ISETP.NE.AND.EX P1, PT, RZ, UR59, PT, P1 ;  /* 0x0000003bff007c0c */ /* 0x000fd6000bf25310 */
[----:B-1----:R-:W1:Y:S01]  /*0c20*/  @P0 S2R R2, SR_CTAID.Y ;  /* 0x0000000000020919 */ /* 0x002e620000002600 */
[----:B------:R-:W1:Y:S01]  /*0c30*/  @P0 LDC.64 R6, c[0x0][0x300] ;  /* 0x0000c000ff060b82 */ /* 0x000e620000000a00 */
[----:B------:R-:W2:Y:S07]  /*0c40*/  @P1 S2R R0, SR_CTAID.Y ;  /* 0x0000000000001919 */ /* 0x000eae0000002600 */
[----:B------:R-:W2:Y:S01]  /*0c50*/  @P1 LDC.64 R4, c[0x0][0x308] ;  /* 0x0000c200ff041b82 */ /* 0x000ea20000000a00 */
[----:B-1----:R-:W-:-:S07]  /*0c60*/  @P0 IMAD.WIDE R8, R2, 0x4, R6 ;  /* 0x0000000402080825 */ /* 0x002fce00078e0206 */
[----:B------:R-:W1:Y:S01]  /*0c70*/  @!P1 LDC.64 R6, c[0x0][0x318] ;  /* 0x0000c600ff069b82 */ /* 0x000e620000000a00 */
[----:B------:R-:W3:Y:S01]  /*0c80*/  @P0 LDG.E R2, desc[UR10][R8.64] ;  /* 0x0000000a08020981 */ /* 0x000ee2000c1e1900 */
[----:B--2---:R-:W-:-:S06]  /*0c90*/  @P1 IMAD.WIDE R10, R0, 0x4, R4 ;  /* 0x00000004000a1825 */ /* 0x004fcc00078e0204 */
[----:B------:R-:W2:Y:S01]  /*0ca0*/  @!P1 LDC.64 R4, c[0x0][0x2c8] ;  /* 0x0000b200ff049b82 */ /* 0x000ea20000000a00 */
[----:B------:R-:W4:Y:S01]  /*0cb0*/  @P1 LDG.E R0, desc[UR10][R10.64] ;  /* 0x0000000a0a001981 */ /* 0x000f22000c1e1900 */
[----:B------:R-:W-:Y:S01]  /*0cc0*/  UMOV UR5, URZ ;  /* 0x0000003f00057c82 */ /* 0x000fe20008000000 */
[----:B------:R-:W-:Y:S01]  /*0cd0*/  USHF.L.U32 UR9, UR48, 0x7, URZ ;  /* 0x0000000730097899 */ /* 0x000fe2000800063f */
[----:B---3--:R-:W-:Y:S02]  /*0ce0*/  @P0 R2UR UR5, R2 ;  /* 0x00000000020502ca */ /* 0x008fe400000e0000 */
[----:B-1----:R-:W-:-:S04]  /*0cf0*/  @!P1 ISETP.NE.U32.AND P0, PT, R6, RZ, PT ;  /* 0x000000ff0600920c */ /* 0x002fc80003f05070 */
[----:B------:R-:W-:-:S04]  /*0d00*/  @!P1 ISETP.NE.AND.EX P0, PT, R7, RZ, PT, P0 ;  /* 0x000000ff0700920c */ /* 0x000fc80003f05300 */
[----:B--2---:R-:W-:-:S03]  /*0d10*/  @!P1 SEL R5, R5, RZ, P0 ;  /* 0x000000ff05059207 */ /* 0x004fc60000000000 */
[----:B----4-:R-:W-:Y:S01]  /*0d20*/  @P1 VIADD R0, R0, -UR5 ;  /* 0x8000000500001c36 */ /* 0x010fe20008000000 */
[----:B------:R-:W-:-:S04]  /*0d30*/  @!P1 IADD3 R0, R5, -UR5, R4 ;  /* 0x8000000505009c10 */ /* 0x000fc8000fffe004 */
[----:B------:R-:W-:-:S13]  /*0d40*/  ISETP.LE.AND P0, PT, R0, UR9, PT ;  /* 0x0000000900007c0c */ /* 0x000fda000bf03270 */
[----:B-----5:R-:W-:Y:S05]  /*0d50*/  @P0 BRA `(.L_x_1003) ;  /* 0x00000064003c0947 */ /* 0x020fea0003800000 */
[----:B------:R-:W1:Y:S01]  /*0d60*/  LDC R0, c[0x0][0x278] ;  /* 0x00009e00ff007b82 */ /* 0x000e620000000800 */
[----:B------:R-:W2:Y:S01]  /*0d70*/  S2R R2, SR_CTAID.Z ;  /* 0x0000000000027919 */ /* 0x000ea20000002700 */
[----:B------:R-:W-:Y:S01]  /*0d80*/  IMAD.MOV.U32 R8, RZ, RZ, RZ ;  /* 0x000000ffff087224 */ /* 0x000fe200078e00ff */
[----:B------:R-:W-:Y:S01]  /*0d90*/  ULDC.64 UR6, c[0x0][0x2f0] ;  /* 0x0000bc0000067ab9 */ /* 0x000fe20000000a00 */
[----:B------:R-:W-:Y:S01]  /*0da0*/  ULDC UR25, c[0x0][0x2c4] ;  /* 0x0000b10000197ab9 */ /* 0x000fe20000000800 */
[----:B------:R-:W-:Y:S02]  /*0db0*/  UISETP.NE.U32.AND UP1, UPT, UR6, URZ, UPT ;  /* 0x0000003f0600728c */ /* 0x000fe4000bf25070 */
[----:B------:R-:W-:Y:S01]  /*0dc0*/  UIADD3 UR13, UR25, 0x3f, URZ ;  /* 0x0000003f190d7890 */ /* 0x000fe2000fffe03f */
[----:B------:R-:W-:Y:S01]  /*0dd0*/  ULDC.U8 UR6, c[0x0][0x3d8] ;  /* 0x0000f60000067ab9 */ /* 0x000fe20000000000 */
[----:B------:R-:W-:Y:S01]  /*0de0*/  ULDC UR26, c[0x0][0x270] ;  /* 0x00009c00001a7ab9 */ /* 0x000fe20000000800 */
[----:B------:R-:W-:-:S02]  /*0df0*/  UISETP.NE.AND UP0, UPT, UR6, URZ, UPT ;  /* 0x0000003f0600728c */ /* 0x000fc4000bf05270 */
[----:B------:R-:W-:Y:S01]  /*0e00*/  USHF.R.S32.HI UR6, URZ, 0x1f, UR13 ;  /* 0x0000001f3f067899 */ /* 0x000fe2000801140d */
[----:B------:R-:W-:Y:S01]  /*0e10*/  ULDC UR23, c[0x0][0x2dc] ;  /* 0x0000b70000177ab9 */ /* 0x000fe20000000800 */
[----:B------:R-:W-:Y:S02]  /*0e20*/  UISETP.NE.AND.EX UP1, UPT, UR7, URZ, UPT, UP1 ;  /* 0x0000003f0700728c */ /* 0x000fe4000bf25310 */
[----:B------:R-:W-:Y:S02]  /*0e30*/  ULEA.HI UR18, UR6, UR13, URZ, 0x6 ;  /* 0x0000000d06127291 */ /* 0x000fe4000f8f303f */
[----:B------:R-:W-:Y:S02]  /*0e40*/  UIMAD UR16, UR54, UR23, URZ ;  /* 0x00000017361072a4 */ /* 0x000fe4000f8e023f */
[----:B------:R-:W-:Y:S01]  /*0e50*/  ULOP3.LUT UR6, UR18, 0xffffffc0, URZ, 0xc0, !UPT ;  /* 0xffffffc012067892 */ /* 0x000fe2000f8ec03f */
[----:B-1----:R-:W-:Y:S01]  /*0e60*/  IABS R6, R0 ;  /* 0x0000000000067213 */ /* 0x002fe20000000000 */
[----:B------:R-:W-:Y:S01]  /*0e70*/  @UP0 UIMAD UR8, UR52, UR25, URZ ;  /* 0x00000019340802a4 */ /* 0x000fe2000f8e023f */
[----:B------:R-:W-:Y:S01]  /*0e80*/  ISETP.NE.AND P1, PT, R0, RZ, PT ;  /* 0x000000ff0000720c */ /* 0x000fe20003f25270 */
[----:B------:R-:W-:Y:S01]  /*0e90*/  @!UP0 UIMAD UR12, UR52, UR26, UR54 ;  /* 0x0000001a340c82a4 */ /* 0x000fe2000f8e0236 */
[----:B------:R-:W1:Y:S01]  /*0ea0*/  I2F.RP R7, R6 ;  /* 0x0000000600077306 */ /* 0x000e620000209400 */
[----:B------:R-:W-:-:S02]  /*0eb0*/  UIMAD.WIDE UR28, UR52, 0x80, URZ ;  /* 0x00000080341c78a5 */ /* 0x000fc4000f8e023f */
[----:B------:R-:W-:Y:S01]  /*0ec0*/  UIADD3 UR6, UR6, -0x40, URZ ;  /* 0xffffffc006067890 */ /* 0x000fe2000fffe03f */
[----:B--2---:R-:W-:Y:S01]  /*0ed0*/  IABS R2, R2 ;  /* 0x0000000200027213 */ /* 0x004fe20000000000 */
[----:B------:R-:W-:Y:S01]  /*0ee0*/  ULDC.U8 UR20, c[0x0][0x480] ;  /* 0x0001200000147ab9 */ /* 0x000fe20000000000 */
[----:B------:R-:W-:Y:S01]  /*0ef0*/  @UP0 ULDC UR7, c[0x0][0x2e4] ;  /* 0x0000b90000070ab9 */ /* 0x000fe20000000800 */
[----:B------:R-:W-:Y:S01]  /*0f00*/  ISETP.NE.AND P4, PT, RZ, UR20, PT ;  /* 0x00000014ff007c0c */ /* 0x000fe2000bf85270 */
[----:B------:R-:W-:Y:S02]  /*0f10*/  @UP0 UIMAD UR22, UR54, UR7, UR8 ;  /* 0x00000007361602a4 */ /* 0x000fe4000f8e0208 */
[----:B------:R-:W-:Y:S02]  /*0f20*/  USHF.R.S32.HI UR15, URZ, 0x1f, UR5 ;  /* 0x0000001f3f0f7899 */ /* 0x000fe40008011405 */
[----:B------:R-:W-:Y:S01]  /*0f30*/  USHF.R.S32.HI UR14, URZ, 0x1f, UR9 ;  /* 0x0000001f3f0e7899 */ /* 0x000fe20008011409 */
[----:B-1----:R-:W1:Y:S01]  /*0f40*/  MUFU.RCP R5, R7 ;  /* 0x0000000700057308 */ /* 0x002e620000001000 */
[----:B------:R-:W-:-:S02]  /*0f50*/  USHF.R.S32.HI UR24, URZ, 0x1f, UR26 ;  /* 0x0000001f3f187899 */ /* 0x000fc4000801141a */
[----:B------:R-:W-:Y:S02]  /*0f60*/  USHF.R.S32.HI UR17, URZ, 0x1f, UR16 ;  /* 0x0000001f3f117899 */ /* 0x000fe40008011410 */
[----:B------:R-:W-:Y:S02]  /*0f70*/  USEL UR19, UR28, URZ, UP1 ;  /* 0x0000003f1c137287 */ /* 0x000fe40008800000 */
[----:B------:R-:W-:Y:S02]  /*0f80*/  USEL UR21, UR29, URZ, UP1 ;  /* 0x0000003f1d157287 */ /* 0x000fe40008800000 */
[----:B------:R-:W-:Y:S02]  /*0f90*/  @!UP0 UIMAD UR22, UR12, UR25, URZ ;  /* 0x000000190c1682a4 */ /* 0x000fe4000f8e023f */
[----:B------:R-:W-:Y:S01]  /*0fa0*/  USHF.R.S32.HI UR7, URZ, 0x1f, UR6 ;  /* 0x0000001f3f077899 */ /* 0x000fe20008011406 */
[----:B-1----:R-:W-:-:S04]  /*0fb0*/  VIADD R5, R5, 0xffffffe ;  /* 0x0ffffffe05057836 */ /* 0x002fc80000000000 */
[----:B------:R-:W1:Y:S02]  /*0fc0*/  F2I.FTZ.U32.TRUNC.NTZ R9, R5 ;  /* 0x0000000500097305 */ /* 0x000e64000021f000 */
[----:B-1----:R-:W-:-:S04]  /*0fd0*/  IMAD.MOV R4, RZ, RZ, -R9 ;  /* 0x000000ffff047224 */ /* 0x002fc800078e0a09 */
[----:B------:R-:W-:-:S04]  /*0fe0*/  IMAD R4, R4, R6, RZ ;  /* 0x0000000604047224 */ /* 0x000fc800078e02ff */
[----:B------:R-:W-:Y:S02]  /*0ff0*/  IMAD.HI.U32 R9, R9, R4, R8 ;  /* 0x0000000409097227 */ /* 0x000fe400078e0008 */
[----:B------:R-:W1:Y:S04]  /*1000*/  LDC.64 R4, c[0x0][0x488] ;  /* 0x00012200ff047b82 */ /* 0x000e680000000a00 */
[----:B------:R-:W-:-:S04]  /*1010*/  IMAD.HI.U32 R8, R9, R2, RZ ;  /* 0x0000000209087227 */ /* 0x000fc800078e00ff */
[----:B------:R-:W-:-:S04]  /*1020*/  IMAD.MOV R7, RZ, RZ, -R8 ;  /* 0x000000ffff077224 */ /* 0x000fc800078e0a08 */
[C---:B------:R-:W-:Y:S02]  /*1030*/  IMAD R7, R6.reuse, R7, R2 ;  /* 0x0000000706077224 */ /* 0x040fe400078e0202 */
[----:B------:R-:W1:Y:S03]  /*1040*/  S2R R2, SR_CTAID.X ;  /* 0x0000000000027919 */ /* 0x000e660000002500 */
[----:B------:R-:W-:-:S13]  /*1050*/  ISETP.GT.U32.AND P2, PT, R6, R7, PT ;  /* 0x000000070600720c */ /* 0x000fda0003f44070 */
[----:B------:R-:W-:Y:S01]  /*1060*/  @!P2 IADD3 R7, R7, -R6, RZ ;  /* 0x800000060707a210 */ /* 0x000fe20007ffe0ff */
[----:B------:R-:W-:-:S03]  /*1070*/  @!P2 VIADD R8, R8, 0x1 ;  /* 0x000000010808a836 */ /* 0x000fc60000000000 */
[----:B------:R-:W-:Y:S02]  /*1080*/  ISETP.GE.U32.AND P3, PT, R7, R6, PT ;  /* 0x000000060700720c */ /* 0x000fe40003f66070 */
[----:B------:R-:W-:-:S04]  /*1090*/  LOP3.LUT R6, R0, UR54, RZ, 0x3c, !PT ;  /* 0x0000003600067c12 */ /* 0x000fc8000f8e3cff */
[----:B------:R-:W-:Y:S01]  /*10a0*/  ISETP.GE.AND P0, PT, R6, RZ, PT ;  /* 0x000000ff0600720c */ /* 0x000fe20003f06270 */
[----:B-1----:R-:W-:-:S06]  /*10b0*/  IMAD.WIDE.U32 R24, R2, R4, RZ ;  /* 0x0000000402187225 */ /* 0x002fcc00078e00ff */
[----:B------:R-:W-:Y:S01]  /*10c0*/  @P3 VIADD R8, R8, 0x1 ;  /* 0x0000000108083836 */ /* 0x000fe20000000000 */
[----:B------:R-:W-:Y:S01]  /*10d0*/  SEL R24, R24, RZ, P4 ;  /* 0x000000ff18187207 */ /* 0x000fe20002000000 */
[----:B------:R-:W-:-:S03]  /*10e0*/  IMAD R5, R2, R5, R25 ;  /* 0x0000000502057224 */ /* 0x000fc600078e0219 */
[----:B------:R-:W-:Y:S02]  /*10f0*/  MOV R2, R8 ;  /* 0x0000000800027202 */ /* 0x000fe40000000f00 */
[----:B------:R-:W-:-:S03]  /*1100*/  SEL R6, R5, RZ, P4 ;  /* 0x000000ff05067207 */ /* 0x000fc60002000000 */
        /* <DEDUP_REMOVED lines=13> */
.L_x_1004:
[----:B------:R-:W-:Y:S01]  /*11e0*/  UIMAD UR12, UR52, UR26, UR54 ;  /* 0x0000001a340c72a4 */ /* 0x000fe2000f8e0236 */
[----:B------:R-:W-:-:S03]  /*11f0*/  ULDC UR8, c[0x0][0x2d4] ;  /* 0x0000b50000087ab9 */ /* 0x000fc60000000800 */
[----:B------:R-:W-:-:S12]  /*1200*/  UIMAD UR20, UR12, UR8, URZ ;  /* 0x000000080c1472a4 */ /* 0x000fd8000f8e023f */
.L_x_1005:
[----:B------:R-:W1:Y:S01]  /*1210*/  S2R R210, SR_TID.X ;  /* 0x0000000000d27919 */ /* 0x000e620000002100 */
[----:B------:R-:W2:Y:S01]  /*1220*/  LDC.64 R8, c[0x0][0x248] ;  /* 0x00009200ff087b82 */ /* 0x000ea20000000a00 */
[----:B------:R-:W-:Y:S01]  /*1230*/  UIADD3 UR49, UP0, UR9, UR5, URZ ;  /* 0x0000000509317290 */ /* 0x000fe2000ff1e03f */
[----:B------:R-:W-:Y:S01]  /*1240*/  SHF.R.S32.HI R189, RZ, 0x1f, R188 ;  /* 0x0000001fffbd7819 */ /* 0x000fe200000114bc */
[----:B------:R-:W-:Y:S01]  /*1250*/  UIMAD UR30, UR26, UR23, URZ ;  /* 0x000000171a1e72a4 */ /* 0x000fe2000f8e023f */
[----:B------:R-:W-:Y:S01]  /*1260*/  SHF.R.S32.HI R15, RZ, 0x1f, R186 ;  /* 0x0000001fff0f7819 */ /* 0x000fe200000114ba */
[----:B------:R-:W-:Y:S01]  /*1270*/  UIADD3.X UR50, UR15, UR14, URZ, UP0, !UPT ;  /* 0x0000000e0f327290 */ /* 0x000fe200087fe43f */
[----:B------:R-:W-:Y:S01]  /*1280*/  IADD3 R17, P0, R186, UR6, RZ ;  /* 0x00000006ba117c10 */ /* 0x000fe2000ff1e0ff */
[----:B------:R-:W-:Y:S01]  /*1290*/  USHF.L.U32 UR5, UR30, 0x6, URZ ;  /* 0x000000061e057899 */ /* 0x000fe2000800063f */
[----:B------:R-:W3:Y:S01]  /*12a0*/  LDC.64 R4, c[0x0][0x230] ;  /* 0x00008c00ff047b82 */ /* 0x000ee20000000a00 */
[----:B------:R-:W-:Y:S01]  /*12b0*/  ULDC.64 UR14, c[0x0][0x260] ;  /* 0x00009800000e7ab9 */ /* 0x000fe20000000a00 */
[----:B------:R-:W-:Y:S01]  /*12c0*/  IMAD.U32 R25, RZ, RZ, UR16 ;  /* 0x00000010ff197e24 */ /* 0x000fe2000f8e00ff */
[----:B------:R-:W-:Y:S01]  /*12d0*/  IADD3.X R14, R15, UR7, RZ, P0, !PT ;  /* 0x000000070f0e7c10 */ /* 0x000fe200087fe4ff */
[----:B------:R-:W-:Y:S01]  /*12e0*/  USHF.R.S32.HI UR9, URZ, 0x1f, UR5 ;  /* 0x0000001f3f097899 */ /* 0x000fe20008011405 */
[----:B------:R-:W-:Y:S01]  /*12f0*/  CS2R R126, SRZ ;  /* 0x00000000007e7805 */ /* 0x000fe2000001ff00 */
[----:B------:R-:W-:Y:S01]  /*1300*/  ULDC.64 UR12, c[0x0][0x240] ;  /* 0x00009000000c7ab9 */ /* 0x000fe20000000a00 */
[----:B------:R-:W-:Y:S01]  /*1310*/  USHF.R.S32.HI UR27, URZ, 0x1f, UR54 ;  /* 0x0000001f3f1b7899 */ /* 0x000fe20008011436 */
[----:B------:R-:W-:Y:S01]  /*1320*/  IMAD R26, R14, UR12, RZ ;  /* 0x0000000c0e1a7c24 */ /* 0x000fe2000f8e02ff */
[----:B------:R-:W-:Y:S01]  /*1330*/  CS2R R124, SRZ ;  /* 0x00000000007c7805 */ /* 0x000fe2000001ff00 */
[----:B------:R-:W-:Y:S01]  /*1340*/  IMAD.WIDE.U32 R18, R17, UR12, R188 ;  /* 0x0000000c11127c25 */ /* 0x000fe2000f8e00bc */
[----:B------:R-:W-:-:S02]  /*1350*/  CS2R R130, SRZ ;  /* 0x0000000000827805 */ /* 0x000fc4000001ff00 */
[----:B------:R-:W-:Y:S02]  /*1360*/  CS2R R128, SRZ ;  /* 0x0000000000807805 */ /* 0x000fe4000001ff00 */
[----:B------:R-:W-:Y:S01]  /*1370*/  CS2R R122, SRZ ;  /* 0x00000000007a7805 */ /* 0x000fe2000001ff00 */
[----:B------:R-:W-:Y:S01]  /*1380*/  IMAD R26, R17, UR13, R26 ;  /* 0x0000000d111a7c24 */ /* 0x000fe2000f8e021a */
[----:B------:R-:W-:Y:S01]  /*1390*/  UIMAD.WIDE UR12, UR52, UR8, UR6 ;  /* 0x00000008340c72a5 */ /* 0x000fe2000f8e0206 */
[C---:B--2---:R-:W-:Y:S01]  /*13a0*/  IMAD R10, R8.reuse, UR50, RZ ;  /* 0x00000032080a7c24 */ /* 0x044fe2000f8e02ff */
[----:B------:R-:W-:Y:S01]  /*13b0*/  CS2R R120, SRZ ;  /* 0x0000000000787805 */ /* 0x000fe2000001ff00 */
[----:B------:R-:W-:Y:S01]  /*13c0*/  IMAD.WIDE.U32 R12, R8, UR49, R188 ;  /* 0x00000031080c7c25 */ /* 0x000fe2000f8e00bc */
[----:B------:R-:W-:Y:S02]  /*13d0*/  CS2R R118, SRZ ;  /* 0x0000000000767805 */ /* 0x000fe4000001ff00 */
[----:B------:R-:W-:-:S02]  /*13e0*/  CS2R R116, SRZ ;  /* 0x0000000000747805 */ /* 0x000fc4000001ff00 */
[----:B------:R-:W-:Y:S01]  /*13f0*/  CS2R R110, SRZ ;  /* 0x00000000006e7805 */ /* 0x000fe2000001ff00 */
[----:B------:R-:W-:Y:S01]  /*1400*/  IMAD R11, R9, UR49, R10 ;  /* 0x00000031090b7c24 */ /* 0x000fe2000f8e020a */
[----:B-1----:R-:W-:Y:S01]  /*1410*/  SHF.R.S32.HI R7, RZ, 0x1f, R210 ;  /* 0x0000001fff077819 */ /* 0x002fe200000114d2 */
[C---:B---3--:R-:W-:Y:S01]  /*1420*/  IMAD R10, R4.reuse, UR57, RZ ;  /* 0x00000039040a7c24 */ /* 0x048fe2000f8e02ff */
[----:B------:R-:W-:Y:S01]  /*1430*/  CS2R R108, SRZ ;  /* 0x00000000006c7805 */ /* 0x000fe2000001ff00 */
[----:B------:R-:W-:Y:S01]  /*1440*/  IMAD.IADD R13, R13, 0x1, R11 ;  /* 0x000000010d0d7824 */ /* 0x000fe200078e020b */
[----:B------:R-:W-:Y:S01]  /*1450*/  LEA.HI R7, R7, R210, RZ, 0x5 ;  /* 0x000000d207077211 */ /* 0x000fe200078f28ff */
[----:B------:R-:W-:Y:S01]  /*1460*/  IMAD R10, R5, UR52, R10 ;  /* 0x00000034050a7c24 */ /* 0x000fe2000f8e020a */
[----:B------:R-:W-:Y:S01]  /*1470*/  CS2R R114, SRZ ;  /* 0x0000000000727805 */ /* 0x000fe2000001ff00 */
[----:B------:R-:W-:Y:S01]  /*1480*/  IMAD.WIDE.U32 R12, R4, UR52, R12 ;  /* 0x00000034040c7c25 */ /* 0x000fe2000f8e000c */
[----:B------:R-:W-:-:S02]  /*1490*/  LOP3.LUT R5, R7, 0xffffffe0, RZ, 0xc0, !PT ;  /* 0xffffffe007057812 */ /* 0x000fc400078ec0ff */
[----:B------:R-:W-:Y:S02]  /*14a0*/  CS2R R112, SRZ ;  /* 0x0000000000707805 */ /* 0x000fe4000001ff00 */
[----:B------:R-:W-:Y:S01]  /*14b0*/  SHF.R.S32.HI R7, RZ, 0x5, R7 ;  /* 0x00000005ff077819 */ /* 0x000fe20000011407 */
[----:B------:R-:W-:Y:S01]  /*14c0*/  IMAD.IADD R11, R13, 0x1, R10 ;  /* 0x000000010d0b7824 */ /* 0x000fe200078e020a */
[----:B------:R-:W-:Y:S01]  /*14d0*/  CS2R R106, SRZ ;  /* 0x00000000006a7805 */ /* 0x000fe2000001ff00 */
[----:B------:R-:W-:Y:S01]  /*14e0*/  IMAD.IADD R210, R210, 0x1, -R5 ;  /* 0x00000001d2d27824 */ /* 0x000fe200078e0a05 */
[----:B------:R-:W-:Y:S01]  /*14f0*/  CS2R R104, SRZ ;  /* 0x0000000000687805 */ /* 0x000fe2000001ff00 */
[----:B------:R-:W-:Y:S01]  /*1500*/  IMAD R5, R0, UR14, RZ ;  /* 0x0000000e00057c24 */ /* 0x000fe2000f8e02ff */
[----:B------:R-:W-:Y:S01]  /*1510*/  CS2R R102, SRZ ;  /* 0x0000000000667805 */ /* 0x000fe2000001ff00 */
[----:B------:R-:W-:Y:S01]  /*1520*/  IMAD R4, R7, UR30, R210 ;  /* 0x0000001e07047c24 */ /* 0x000fe2000f8e02d2 */
[----:B------:R-:W-:Y:S01]  /*1530*/  CS2R R100, SRZ ;  /* 0x0000000000647805 */ /* 0x000fe2000001ff00 */
[----:B------:R-:W-:Y:S01]  /*1540*/  IMAD R22, R2, UR15, R5 ;  /* 0x0000000f02167c24 */ /* 0x000fe2000f8e0205 */
[----:B------:R-:W-:Y:S01]  /*1550*/  CS2R R94, SRZ ;  /* 0x00000000005e7805 */ /* 0x000fe2000001ff00 */
[----:B------:R-:W-:Y:S01]  /*1560*/  IMAD.U32 R5, RZ, RZ, UR17 ;  /* 0x00000011ff057e24 */ /* 0x000fe2000f8e00ff */
[----:B------:R-:W-:Y:S01]  /*1570*/  IADD3 R25, P1, P0, R4, UR5, R25 ;  /* 0x0000000504197c10 */ /* 0x000fe2000f83e019 */
[----:B------:R-:W-:Y:S01]  /*1580*/  IMAD.MOV.U32 R10, RZ, RZ, R12 ;  /* 0x000000ffff0a7224 */ /* 0x000fe200078e000c */
[----:B------:R-:W-:Y:S01]  /*1590*/  SHF.R.S32.HI R4, RZ, 0x1f, R4 ;  /* 0x0000001fff047819 */ /* 0x000fe20000011404 */
[----:B------:R-:W1:Y:S01]  /*15a0*/  LDC.64 R12, c[0x0][0x228] ;  /* 0x00008a00ff0c7b82 */ /* 0x000e620000000a00 */
[----:B------:R-:W-:Y:S01]  /*15b0*/  USHF.R.S32.HI UR5, URZ, 0x1f, UR23 ;  /* 0x0000001f3f057899 */ /* 0x000fe20008011417 */
[----:B------:R-:W-:Y:S01]  /*15c0*/  IMAD.WIDE.U32 R10, R2, UR14, R10 ;  /* 0x0000000e020a7c25 */ /* 0x000fe2000f8e000a */
[----:B------:R-:W-:Y:S01]  /*15d0*/  IADD3.X R5, R4, UR9, R5, P1, P0 ;  /* 0x0000000904057c10 */ /* 0x000fe20008fe0405 */
[----:B------:R-:W-:Y:S01]  /*15e0*/  UIMAD.WIDE.U32 UR8, UR23, UR26, URZ ;  /* 0x0000001a170872a5 */ /* 0x000fe2000f8e003f */
[----:B------:R-:W-:Y:S01]  /*15f0*/  IADD3 R24, P0, R25, R24, RZ ;  /* 0x0000001819187210 */ /* 0x000fe20007f1e0ff */
[----:B------:R-:W-:Y:S01]  /*1600*/  UIMAD UR7, UR5, UR26, URZ ;  /* 0x0000001a050772a4 */ /* 0x000fe2000f8e023f */
[----:B------:R-:W-:Y:S01]  /*1610*/  IMAD.IADD R23, R11, 0x1, R22 ;  /* 0x000000010b177824 */ /* 0x000fe200078e0216 */
[----:B------:R-:W-:Y:S01]  /*1620*/  UIADD3 UR5, UP0, UR12, UR19, URZ ;  /* 0x000000130c057290 */ /* 0x000fe2000ff1e03f */
[----:B------:R-:W-:Y:S01]  /*1630*/  IMAD.MOV.U32 R22, RZ, RZ, R10 ;  /* 0x000000ffff167224 */ /* 0x000fe200078e000a */
[----:B------:R-:W-:Y:S01]  /*1640*/  UIMAD UR7, UR24, UR23, UR7 ;  /* 0x00000017180772a4 */ /* 0x000fe2000f8e0207 */
[----:B------:R-:W-:Y:S01]  /*1650*/  IMAD.X R25, R5, 0x1, R6, P0 ;  /* 0x0000000105197824 */ /* 0x000fe200000e0606 */
[----:B------:R-:W2:Y:S01]  /*1660*/  LDC.64 R10, c[0x0][0x418] ;  /* 0x00010600ff0a7b82 */ /* 0x000ea20000000a00 */
[----:B------:R-:W-:Y:S01]  /*1670*/  IMAD.IADD R27, R19, 0x1, R26 ;  /* 0x00000001131b7824 */ /* 0x000fe200078e021a */
[----:B------:R-:W-:Y:S01]  /*1680*/  UIADD3 UR7, UR9, UR7, URZ ;  /* 0x0000000709077290 */ /* 0x000fe2000fffe03f */
[----:B------:R-:W-:Y:S01]  /*1690*/  IMAD.U32 R20, RZ, RZ, UR8 ;  /* 0x00000008ff147e24 */ /* 0x000fe2000f8e00ff */
[----:B------:R-:W-:Y:S01]  /*16a0*/  UIADD3.X UR12, UR13, UR21, URZ, UP0, !UPT ;  /* 0x000000150d0c7290 */ /* 0x000fe200087fe43f */
[-C--:B------:R-:W-:Y:S01]  /*16b0*/  IMAD R19, R15, R8.reuse, RZ ;  /* 0x000000080f137224 */ /* 0x080fe200078e02ff */
[----:B------:R-:W-:Y:S01]  /*16c0*/  UIMAD UR7, UR7, UR5, URZ ;  /* 0x00000005070772a4 */ /* 0x000fe2000f8e023f */
[----:B------:R-:W-:Y:S01]  /*16d0*/  IMAD.U32 R21, RZ, RZ, UR9 ;  /* 0x00000009ff157e24 */ /* 0x000fe2000f8e00ff */
[----:B------:R-:W3:Y:S01]  /*16e0*/  LDC.64 R4, c[0x0][0x250] ;  /* 0x00009400ff047b82 */ /* 0x000ee20000000a00 */
[----:B------:R-:W-:Y:S01]  /*16f0*/  IMAD.WIDE.U32 R20, R20, UR5, R24 ;  /* 0x0000000514147c25 */ /* 0x000fe2000f8e0018 */
[----:B------:R-:W-:Y:S01]  /*1700*/  UIMAD UR5, UR12, UR8, UR7 ;  /* 0x000000080c0572a4 */ /* 0x000fe2000f8e0207 */
[----:B------:R-:W-:Y:S01]  /*1710*/  CS2R R92, SRZ ;  /* 0x00000000005c7805 */ /* 0x000fe2000001ff00 */
[----:B------:R-:W-:Y:S01]  /*1720*/  ULDC.64 UR14, c[0x0][0x218] ;  /* 0x00008600000e7ab9 */ /* 0x000fe20000000a00 */
[C---:B------:R-:W-:Y:S01]  /*1730*/  IMAD R19, R186.reuse, R9, R19 ;  /* 0x00000009ba137224 */ /* 0x040fe200078e0213 */
[----:B------:R-:W-:Y:S01]  /*1740*/  ULDC.64 UR8, c[0x0][0x400] ;  /* 0x0001000000087ab9 */ /* 0x000fe20000000a00 */
[----:B------:R-:W-:Y:S01]  /*1750*/  IMAD.WIDE.U32 R22, R186, R8, R22 ;  /* 0x00000008ba167225 */ /* 0x000fe200078e0016 */
[----:B------:R-:W4:Y:S01]  /*1760*/  LDC.64 R6, c[0x0][0x238] ;  /* 0x00008e00ff067b82 */ /* 0x000f220000000a00 */
[----:B------:R-:W-:Y:S01]  /*1770*/  LEA R212, P1, R20, UR8, 0x2 ;  /* 0x0000000814d47c11 */ /* 0x000fe2000f8210ff */
[----:B------:R-:W-:Y:S01]  /*1780*/  ULDC.64 UR12, c[0x0][0x258] ;  /* 0x00009600000c7ab9 */ /* 0x000fe20000000a00 */
[----:B-1----:R-:W-:Y:S01]  /*1790*/  IMAD R16, R12, UR57, RZ ;  /* 0x000000390c107c24 */ /* 0x002fe2000f8e02ff */
[----:B------:R-:W-:Y:S01]  /*17a0*/  CS2R R98, SRZ ;  /* 0x0000000000627805 */ /* 0x000fe2000001ff00 */
[----:B------:R-:W-:Y:S01]  /*17b0*/  IMAD.MOV.U32 R26, RZ, RZ, R18 ;  /* 0x000000ffff1a7224 */ /* 0x000fe200078e0012 */
[----:B------:R-:W-:Y:S01]  /*17c0*/  LEA R18, P0, R22, UR14, 0x1 ;  /* 0x0000000e16127c11 */ /* 0x000fe2000f8008ff */
[----:B------:R-:W-:Y:S01]  /*17d0*/  IMAD.IADD R19, R23, 0x1, R19 ;  /* 0x0000000117137824 */ /* 0x000fe200078e0213 */
[----:B------:R-:W-:Y:S01]  /*17e0*/  CS2R R96, SRZ ;  /* 0x0000000000607805 */ /* 0x000fe2000001ff00 */
[----:B------:R-:W-:Y:S01]  /*17f0*/  IMAD R13, R13, UR52, R16 ;  /* 0x000000340d0d7c24 */ /* 0x000fe2000f8e0210 */
[----:B------:R-:W-:Y:S01]  /*1800*/  CS2R R90, SRZ ;  /* 0x00000000005a7805 */ /* 0x000fe2000001ff00 */
[----:B------:R-:W-:Y:S01]  /*1810*/  IMAD.WIDE.U32 R26, R12, UR52, R26 ;  /* 0x000000340c1a7c25 */ /* 0x000fe2000f8e001a */
[----:B------:R-:W-:Y:S01]  /*1820*/  LEA.HI.X R19, R22, UR15, R19, 0x1, P0 ;  /* 0x0000000f16137c11 */ /* 0x000fe200080f0c13 */
[----:B------:R-:W-:Y:S01]  /*1830*/  ULDC.64 UR14, c[0x0][0x268] ;  /* 0x00009a00000e7ab9 */ /* 0x000fe20000000a00 */
[----:B------:R-:W-:Y:S01]  /*1840*/  LEA R22, P0, R8, R18, 0x7 ;  /* 0x0000001208167211 */ /* 0x000fe200078038ff */
[----:B------:R-:W-:Y:S01]  /*1850*/  VIADD R16, R21, UR5 ;  /* 0x0000000515107c36 */ /* 0x000fe20008000000 */
[----:B------:R-:W-:Y:S01]  /*1860*/  ULEA.HI.SX32 UR5, UR18, 0xffffffff, 0x1a ;  /* 0xffffffff12057891 */ /* 0x000fe2000f8fd23f */
[----:B---3--:R-:W-:Y:S01]  /*1870*/  IMAD R12, R4, UR50, RZ ;  /* 0x00000032040c7c24 */ /* 0x008fe2000f8e02ff */
[----:B------:R-:W-:Y:S01]  /*1880*/  LEA.HI.X R23, R8, R19, R9, 0x7, P0 ;  /* 0x0000001308177211 */ /* 0x000fe200000f3c09 */
[----:B------:R-:W-:Y:S01]  /*1890*/  IMAD.WIDE.U32 R24, R4, UR49, R188 ;  /* 0x0000003104187c25 */ /* 0x000fe2000f8e00bc */
[----:B------:R-:W-:Y:S01]  /*18a0*/  LEA.HI.X R213, R20, UR9, R16, 0x2, P1 ;  /* 0x0000000914d57c11 */ /* 0x000fe200088f1410 */
[----:B------:R-:W-:Y:S01]  /*18b0*/  ULDC.64 UR8, c[0x0][0x420] ;  /* 0x0001080000087ab9 */ /* 0x000fe20000000a00 */
[----:B------:R-:W-:Y:S01]  /*18c0*/  ULEA.HI UR7, UR5, UR5, URZ, 0x1 ;  /* 0x0000000505077291 */ /* 0x000fe2000f8f083f */
[----:B------:R-:W-:Y:S01]  /*18d0*/  IMAD R12, R5, UR49, R12 ;  /* 0x00000031050c7c24 */ /* 0x000fe2000f8e020c */
[----:B------:R-:W-:Y:S01]  /*18e0*/  CS2R R88, SRZ ;  /* 0x0000000000587805 */ /* 0x000fe2000001ff00 */
[----:B--2---:R-:W-:Y:S01]  /*18f0*/  IMAD R16, R10, UR57, RZ ;  /* 0x000000390a107c24 */ /* 0x004fe2000f8e02ff */
[----:B------:R-:W-:Y:S01]  /*1900*/  ULOP3.LUT UR7, UR7, 0xfffffffe, URZ, 0xc0, !UPT ;  /* 0xfffffffe07077892 */ /* 0x000fe2000f8ec03f */
[----:B------:R-:W-:Y:S01]  /*1910*/  IMAD.IADD R27, R27, 0x1, R13 ;  /* 0x000000011b1b7824 */ /* 0x000fe200078e020d */
[----:B------:R-:W-:Y:S01]  /*1920*/  CS2R R86, SRZ ;  /* 0x0000000000567805 */ /* 0x000fe2000001ff00 */
[----:B------:R-:W-:Y:S01]  /*1930*/  IMAD.IADD R25, R25, 0x1, R12 ;  /* 0x0000000119197824 */ /* 0x000fe200078e020c */
[----:B------:R-:W-:Y:S01]  /*1940*/  UIADD3 UR7, UR5, -UR7, URZ ;  /* 0x8000000705077290 */ /* 0x000fe2000fffe03f */
[----:B----4-:R-:W-:Y:S01]  /*1950*/  IMAD R8, R6, UR57, RZ ;  /* 0x0000003906087c24 */ /* 0x010fe2000f8e02ff */
[----:B------:R-:W-:Y:S01]  /*1960*/  CS2R R84, SRZ ;  /* 0x0000000000547805 */ /* 0x000fe2000001ff00 */
[----:B------:R-:W-:Y:S01]  /*1970*/  IMAD R11, R11, UR52, R16 ;  /* 0x000000340b0b7c24 */ /* 0x000fe2000f8e0210 */
[----:B------:R-:W-:Y:S01]  /*1980*/  UISETP.NE.AND UP0, UPT, UR7, 0x1, UPT ;  /* 0x000000010700788c */ /* 0x000fe2000bf05270 */
[----:B------:R-:W-:Y:S01]  /*1990*/  IMAD.WIDE.U32 R12, R10, UR52, R188 ;  /* 0x000000340a0c7c25 */ /* 0x000fe2000f8e00bc */
[----:B------:R-:W-:Y:S01]  /*19a0*/  UIADD3 UR7, UR6, UR20, URZ ;  /* 0x0000001406077290 */ /* 0x000fe2000fffe03f */
[----:B------:R-:W-:-:S02]  /*19b0*/  CS2R R78, SRZ ;  /* 0x00000000004e7805 */ /* 0x000fc4000001ff00 */
[----:B------:R-:W-:Y:S01]  /*19c0*/  CS2R R76, SRZ ;  /* 0x00000000004c7805 */ /* 0x000fe2000001ff00 */
[----:B------:R-:W-:Y:S01]  /*19d0*/  IMAD R8, R7, UR52, R8 ;  /* 0x0000003407087c24 */ /* 0x000fe2000f8e0208 */
[----:B------:R-:W-:Y:S01]  /*19e0*/  PLOP3.LUT P0, PT, PT, PT, UP0, 0x80, 0x0 ;  /* 0x000000000000781c */ /* 0x000fe20003f0f008 */
[----:B------:R-:W-:Y:S01]  /*19f0*/  IMAD.WIDE.U32 R24, R6, UR52, R24 ;  /* 0x0000003406187c25 */ /* 0x000fe2000f8e0018 */
[----:B------:R-:W-:Y:S01]  /*1a00*/  UISETP.GE.AND UP0, UPT, UR25, 0x1, UPT ;  /* 0x000000011900788c */ /* 0x000fe2000bf06270 */
[----:B------:R-:W-:Y:S02]  /*1a10*/  CS2R R82, SRZ ;  /* 0x0000000000527805 */ /* 0x000fe4000001ff00 */
[----:B------:R-:W-:Y:S01]  /*1a20*/  CS2R R80, SRZ ;  /* 0x0000000000507805 */ /* 0x000fe2000001ff00 */
[----:B------:R-:W-:Y:S01]  /*1a30*/  IMAD.IADD R13, R13, 0x1, R11 ;  /* 0x000000010d0d7824 */ /* 0x000fe200078e020b */
[----:B------:R-:W-:Y:S01]  /*1a40*/  CS2R R74, SRZ ;  /* 0x00000000004a7805 */ /* 0x000fe2000001ff00 */
[----:B------:R-:W-:Y:S01]  /*1a50*/  IMAD R14, R14, UR8, RZ ;  /* 0x000000080e0e7c24 */ /* 0x000fe2000f8e02ff */
[----:B------:R-:W-:Y:S01]  /*1a60*/  CS2R R72, SRZ ;  /* 0x0000000000487805 */ /* 0x000fe2000001ff00 */
[----:B------:R-:W-:Y:S01]  /*1a70*/  IMAD.U32 R7, RZ, RZ, UR12 ;  /* 0x0000000cff077e24 */ /* 0x000fe2000f8e00ff */
[----:B------:R-:W-:Y:S01]  /*1a80*/  UIMAD UR12, UR27, UR12, URZ ;  /* 0x0000000c1b0c72a4 */ /* 0x000fe2000f8e023f */
[----:B------:R-:W-:Y:S01]  /*1a90*/  IMAD.IADD R25, R25, 0x1, R8 ;  /* 0x0000000119197824 */ /* 0x000fe200078e0208 */
[----:B------:R-:W-:Y:S01]  /*1aa0*/  CS2R R70, SRZ ;  /* 0x0000000000467805 */ /* 0x000fe2000001ff00 */
[C---:B------:R-:W-:Y:S01]  /*1ab0*/  IMAD R14, R17.reuse, UR9, R14 ;  /* 0x00000009110e7c24 */ /* 0x040fe2000f8e020e */
[----:B------:R-:W-:Y:S01]  /*1ac0*/  UIMAD UR17, UR54, UR13, UR12 ;  /* 0x0000000d361172a4 */ /* 0x000fe2000f8e020c */
[----:B------:R-:W-:Y:S01]  /*1ad0*/  IMAD.WIDE.U32 R8, R17, UR8, R12 ;  /* 0x0000000811087c25 */ /* 0x000fe2000f8e000c */
[----:B------:R-:W-:Y:S01]  /*1ae0*/  ULDC.64 UR8, c[0x0][0x428] ;  /* 0x00010a0000087ab9 */ /* 0x000fe20000000a00 */
[----:B------:R-:W-:Y:S01]  /*1af0*/  ULDC.64 UR12, c[0x0][0x3e0] ;  /* 0x0000f800000c7ab9 */ /* 0x000fe20000000a00 */
[----:B------:R-:W-:Y:S01]  /*1b00*/  CS2R R68, SRZ ;  /* 0x0000000000447805 */ /* 0x000fe2000001ff00 */
[----:B------:R-:W-:Y:S01]  /*1b10*/  IMAD.WIDE.U32 R26, R7, UR54, R26 ;  /* 0x00000036071a7c25 */ /* 0x000fe2000f8e001a */
[----:B------:R-:W-:-:S02]  /*1b20*/  CS2R R62, SRZ ;  /* 0x00000000003e7805 */ /* 0x000fc4000001ff00 */
[----:B------:R-:W-:Y:S02]  /*1b30*/  CS2R R60, SRZ ;  /* 0x00000000003c7805 */ /* 0x000fe4000001ff00 */
        /* <DEDUP_REMOVED lines=12> */
[----:B------:R-:W-:Y:S01]  /*1c00*/  LEA R216, P3, R26, UR14, 0x1 ;  /* 0x0000000e1ad87c11 */ /* 0x000fe2000f8608ff */
[----:B------:R-:W-:Y:S01]  /*1c10*/  IMAD.WIDE.U32 R12, R12, UR54, R8 ;  /* 0x000000360c0c7c25 */ /* 0x000fe2000f8e0008 */
[----:B------:R-:W-:-:S02]  /*1c20*/  CS2R R56, SRZ ;  /* 0x0000000000387805 */ /* 0x000fc4000001ff00 */
[----:B------:R-:W-:Y:S02]  /*1c30*/  CS2R R54, SRZ ;  /* 0x0000000000367805 */ /* 0x000fe4000001ff00 */
[----:B------:R-:W-:Y:S01]  /*1c40*/  CS2R R52, SRZ ;  /* 0x0000000000347805 */ /* 0x000fe2000001ff00 */
[----:B------:R-:W-:Y:S01]  /*1c50*/  IMAD.IADD R11, R11, 0x1, R7 ;  /* 0x000000010b0b7824 */ /* 0x000fe200078e0207 */
[----:B------:R-:W-:Y:S01]  /*1c60*/  LEA R214, P2, R12, UR12, 0x1 ;  /* 0x0000000c0cd67c11 */ /* 0x000fe2000f8408ff */
[----:B------:R-:W-:Y:S01]  /*1c70*/  IMAD R0, R15, R4, RZ ;  /* 0x000000040f007224 */ /* 0x000fe200078e02ff */
[----:B------:R-:W-:Y:S01]  /*1c80*/  CS2R R46, SRZ ;  /* 0x00000000002e7805 */ /* 0x000fe2000001ff00 */
[----:B------:R-:W-:Y:S01]  /*1c90*/  VIADD R7, R184, 0x1800 ;  /* 0x00001800b8077836 */ /* 0x000fe20000000000 */
[----:B------:R-:W-:Y:S01]  /*1ca0*/  CS2R R44, SRZ ;  /* 0x00000000002c7805 */ /* 0x000fe2000001ff00 */
[----:B------:R-:W-:Y:S01]  /*1cb0*/  VIADD R6, R13, UR16 ;  /* 0x000000100d067c36 */ /* 0x000fe20008000000 */
[----:B------:R-:W-:Y:S01]  /*1cc0*/  CS2R R50, SRZ ;  /* 0x0000000000327805 */ /* 0x000fe2000001ff00 */
[C---:B------:R-:W-:Y:S01]  /*1cd0*/  IMAD R0, R186.reuse, R5, R0 ;  /* 0x00000005ba007224 */ /* 0x040fe200078e0200 */
[----:B------:R-:W-:Y:S01]  /*1ce0*/  SEL R208, R7, R184, !P0 ;  /* 0x000000b807d07207 */ /* 0x000fe20004000000 */
[----:B------:R-:W-:Y:S01]  /*1cf0*/  IMAD.WIDE.U32 R10, R186, R4, R10 ;  /* 0x00000004ba0a7225 */ /* 0x000fe200078e000a */
[----:B------:R-:W-:Y:S01]  /*1d00*/  LEA.HI.X R215, R12, UR13, R6, 0x1, P2 ;  /* 0x0000000d0cd77c11 */ /* 0x000fe200090f0c06 */
[----:B------:R-:W-:Y:S01]  /*1d10*/  ULDC.64 UR12, c[0x0][0x2b0] ;  /* 0x0000ac00000c7ab9 */ /* 0x000fe20000000a00 */
[----:B------:R-:W-:Y:S01]  /*1d20*/  LEA R7, R184, UR4, 0x1 ;  /* 0x00000004b8077c11 */ /* 0x000fe2000f8e08ff */
[----:B------:R-:W-:Y:S01]  /*1d30*/  @P4 BAR.SYNC.DEFER_BLOCKING 0x0 ;  /* 0x0000000000004b1d */ /* 0x000fe20000010000 */
[----:B------:R-:W-:Y:S01]  /*1d40*/  VIADD R2, R27, UR17 ;  /* 0x000000111b027c36 */ /* 0x000fe20008000000 */
[----:B------:R-:W-:Y:S01]  /*1d50*/  LEA R8, P1, R10, UR8, 0x1 ;  /* 0x000000080a087c11 */ /* 0x000fe2000f8208ff */
[----:B------:R-:W-:Y:S01]  /*1d60*/  IMAD.IADD R0, R11, 0x1, R0 ;  /* 0x000000010b007824 */ /* 0x000fe200078e0200 */
[----:B------:R-:W-:Y:S01]  /*1d70*/  LEA R208, R208, UR4, 0x1 ;  /* 0x00000004d0d07c11 */ /* 0x000fe2000f8e08ff */
[----:B------:R-:W-:Y:S01]  /*1d80*/  UIADD3 UR8, UR6, UR22, URZ ;  /* 0x0000001606087290 */ /* 0x000fe2000fffe03f */
[----:B------:R-:W-:Y:S01]  /*1d90*/  LEA.HI.X R217, R26, UR15, R2, 0x1, P3 ;  /* 0x0000000f1ad97c11 */ /* 0x000fe200098f0c02 */
[----:B------:R-:W-:Y:S01]  /*1da0*/  ULDC.64 UR14, c[0x0][0x478] ;  /* 0x00011e00000e7ab9 */ /* 0x000fe20000000a00 */
[----:B------:R-:W-:Y:S01]  /*1db0*/  LEA.HI.X R9, R10, UR9, R0, 0x1, P1 ;  /* 0x000000090a097c11 */ /* 0x000fe200088f0c00 */
[----:B------:R-:W-:Y:S01]  /*1dc0*/  UIMAD.WIDE UR8, UR8, 0x4, UR12 ;  /* 0x00000004080878a5 */ /* 0x000fe2000f8e020c */
[----:B------:R-:W-:Y:S01]  /*1dd0*/  LEA R10, P1, R4, R8, 0x7 ;  /* 0x00000008040a7211 */ /* 0x000fe200078238ff */
[----:B------:R-:W-:Y:S01]  /*1de0*/  UIMAD.WIDE UR6, UR7, 0x4, UR14 ;  /* 0x00000004070678a5 */ /* 0x000fe2000f8e020e */
[----:B------:R-:W-:-:S02]  /*1df0*/  CS2R R48, SRZ ;  /* 0x0000000000307805 */ /* 0x000fc4000001ff00 */
[----:B------:R-:W-:Y:S02]  /*1e00*/  CS2R R42, SRZ ;  /* 0x00000000002a7805 */ /* 0x000fe4000001ff00 */
[----:B------:R-:W-:Y:S02]  /*1e10*/  LEA.HI.X R11, R4, R9, R5, 0x7, P1 ;  /* 0x00000009040b7211 */ /* 0x000fe400008f3c05 */
[----:B------:R-:W-:Y:S02]  /*1e20*/  CS2R R40, SRZ ;  /* 0x0000000000287805 */ /* 0x000fe4000001ff00 */
[----:B------:R-:W-:Y:S02]  /*1e30*/  PLOP3.LUT P1, PT, PT, PT, UP0, 0x80, 0x0 ;  /* 0x000000000000781c */ /* 0x000fe40003f2f008 */
[----:B------:R-:W-:Y:S02]  /*1e40*/  CS2R R38, SRZ ;  /* 0x0000000000267805 */ /* 0x000fe4000001ff00 */
[----:B------:R-:W-:Y:S01]  /*1e50*/  CS2R R36, SRZ ;  /* 0x0000000000247805 */ /* 0x000fe2000001ff00 */
[----:B------:R-:W-:Y:S01]  /*1e60*/  @!PT LDS RZ, [RZ] ;  /* 0x00000000fffff984 */ /* 0x000fe20000000800 */
[----:B------:R-:W-:Y:S01]  /*1e70*/  @!PT LDS RZ, [RZ] ;  /* 0x00000000fffff984 */ /* 0x000fe20000000800 */
[----:B------:R-:W-:Y:S01]  /*1e80*/  @!PT LDS RZ, [RZ] ;  /* 0x00000000fffff984 */ /* 0x000fe20000000800 */
[----:B------:R1:W-:Y:S04]  /*1e90*/  LDGSTS.E.BYPASS.LTC128B.128 [R7+0x6000], desc[UR10][R214.64] ;  /* 0x06000000d6077fae */ /* 0x0003e8000b901d4a */
[----:B------:R1:W-:Y:S04]  /*1ea0*/  LDGSTS.E.BYPASS.LTC128B.128 [R7+0x7000], desc[UR10][R214.64+0x40] ;  /* 0x07000040d6077fae */ /* 0x0003e8000b901d4a */
[----:B------:R1:W-:Y:S04]  /*1eb0*/  LDGSTS.E.BYPASS.LTC128B.128 [R7+0x8000], desc[UR10][R214.64+0x80] ;  /* 0x08000080d6077fae */ /* 0x0003e8000b901d4a */
[----:B------:R1:W-:Y:S04]  /*1ec0*/  LDGSTS.E.BYPASS.LTC128B.128 [R208], desc[UR10][R216.64] ;  /* 0x00000000d8d07fae */ /* 0x0003e8000b901d4a */
[----:B------:R1:W-:Y:S04]  /*1ed0*/  LDGSTS.E.BYPASS.LTC128B.128 [R208+0x1000], desc[UR10][R216.64+0x40] ;  /* 0x01000040d8d07fae */ /* 0x0003e8000b901d4a */
        /* <DEDUP_REMOVED lines=13> */
[----:B------:R-:W0:Y:S01]  /*1fb0*/  LDGDEPBAR ;  /* 0x00000000000079af */ /* 0x000e220000000000 */
[----:B------:R-:W-:Y:S05]  /*1fc0*/  @!P1 BRA `(.L_x_1006) ;  /* 0x0000004000589947 */ /* 0x000fea0003800000 */
[----:B-1----:R-:W1:Y:S01]  /*1fd0*/  LDC.64 R10, c[0x0][0x3b8] ;  /* 0x0000ee00ff0a7b82 */ /* 0x002e620000000a00 */
[----:B------:R-:W-:-:S04]  /*1fe0*/  IMAD.MOV.U32 R0, RZ, RZ, 0x4 ;  /* 0x00000004ff007424 */ /* 0x000fc800078e00ff */
[----:B------:R-:W-:Y:S01]  /*1ff0*/  IMAD.WIDE R8, R187, R0, UR8 ;  /* 0x00000008bb087e25 */ /* 0x000fe2000f8e0200 */
[----:B------:R-:W-:Y:S02]  /*2000*/  USHF.L.U32 UR17, UR30, 0x4, URZ ;  /* 0x000000041e117899 */ /* 0x000fe4000800063f */
[----:B------:R-:W2:Y:S02]  /*2010*/  LDC R202, c[0x0][0x2dc] ;  /* 0x0000b700ffca7b82 */ /* 0x000ea40000000800 */
[----:B------:R3:W5:Y:S04]  /*2020*/  LDG.E R207, desc[UR10][R8.64] ;  /* 0x0000000a08cf7981 */ /* 0x000768000c1e1900 */
[----:B------:R3:W5:Y:S04]  /*2030*/  LDG.E R206, desc[UR10][R8.64+0x20] ;  /* 0x0000200a08ce7981 */ /* 0x000768000c1e1900 */
[----:B------:R3:W5:Y:S04]  /*2040*/  LDG.E R205, desc[UR10][R8.64+0x80] ;  /* 0x0000800a08cd7981 */ /* 0x000768000c1e1900 */
[----:B------:R3:W5:Y:S04]  /*2050*/  LDG.E R204, desc[UR10][R8.64+0xa0] ;  /* 0x0000a00a08cc7981 */ /* 0x000768000c1e1900 */
[----:B-1----:R-:W4:Y:S04]  /*2060*/  LDG.E.64 R4, desc[UR10][R10.64] ;  /* 0x0000000a0a047981 */ /* 0x002f28000c1e1b00 */
[----:B------:R-:W3:Y:S01]  /*2070*/  LDG.E.64 R6, desc[UR10][R10.64+0x8] ;  /* 0x0000080a0a067981 */ /* 0x000ee2000c1e1b00 */
[----:B------:R-:W-:Y:S01]  /*2080*/  UMOV UR12, UR7 ;  /* 0x00000007000c7c82 */ /* 0x000fe20008000000 */
[----:B------:R-:W-:-:S02]  /*2090*/  UIMAD UR7, UR52, UR26, UR54 ;  /* 0x0000001a340772a4 */ /* 0x000fc4000f8e0236 */
[----:B------:R-:W-:Y:S02]  /*20a0*/  USHF.L.U32 UR15, UR30, 0x3, URZ ;  /* 0x000000031e0f7899 */ /* 0x000fe4000800063f */
[----:B------:R-:W-:Y:S02]  /*20b0*/  UIADD3 UR27, UR17, 0x20, URZ ;  /* 0x00000020111b7890 */ /* 0x000fe4000fffe03f */
[----:B------:R-:W-:Y:S01]  /*20c0*/  UIADD3 UR23, UR17, 0x40, URZ ;  /* 0x0000004011177890 */ /* 0x000fe2000fffe03f */
[----:B------:R-:W-:Y:S01]  /*20d0*/  UMOV UR13, UR6 ;  /* 0x00000006000d7c82 */ /* 0x000fe20008000000 */
[----:B------:R-:W-:Y:S02]  /*20e0*/  USHF.L.U32 UR7, UR7, 0x5, URZ ;  /* 0x0000000507077899 */ /* 0x000fe4000800063f */
[----:B------:R-:W-:Y:S02]  /*20f0*/  UIADD3 UR26, UR15, UR27, URZ ;  /* 0x0000001b0f1a7290 */ /* 0x000fe4000fffe03f */
[----:B------:R-:W-:Y:S01]  /*2100*/  UIADD3 UR22, UR15, UR23, URZ ;  /* 0x000000170f167290 */ /* 0x000fe2000fffe03f */
[----:B------:R-:W-:Y:S01]  /*2110*/  SHF.R.S32.HI R203, RZ, 0x1f, R210 ;  /* 0x0000001fffcb7819 */ /* 0x000fe200000114d2 */
[----:B------:R-:W-:-:S02]  /*2120*/  USHF.R.S32.HI UR14, URZ, 0x1f, UR7 ;  /* 0x0000001f3f0e7899 */ /* 0x000fc40008011407 */
[----:B------:R-:W-:Y:S02]  /*2130*/  UIADD3 UR25, UR15, UR26, URZ ;  /* 0x0000001a0f197290 */ /* 0x000fe4000fffe03f */
[----:B------:R-:W-:Y:S01]  /*2140*/  UIADD3 UR21, UR15, UR22, URZ ;  /* 0x000000160f157290 */ /* 0x000fe2000fffe03f */
[----:B------:R-:W-:Y:S01]  /*2150*/  VIADD R2, R179, 0x1800 ;  /* 0x00001800b3027836 */ /* 0x000fe20000000000 */
[----:B------:R-:W-:Y:S02]  /*2160*/  UIADD3 UR24, UR15, UR25, URZ ;  /* 0x000000190f187290 */ /* 0x000fe4000fffe03f */
[----:B------:R-:W-:Y:S01]  /*2170*/  UIADD3 UR20, UR15, UR21, URZ ;  /* 0x000000150f147290 */ /* 0x000fe2000fffe03f */
[----:B------:R-:W-:Y:S01]  /*2180*/  IMAD.MOV.U32 R201, RZ, RZ, 0x4 ;  /* 0x00000004ffc97424 */ /* 0x000fe200078e00ff */
[----:B------:R-:W-:Y:S01]  /*2190*/  UIADD3 UR18, UR15, UR24, URZ ;  /* 0x000000180f127290 */ /* 0x000fe2000fffe03f */
[----:B------:R-:W-:Y:S01]  /*21a0*/  IMAD.MOV.U32 R127, RZ, RZ, RZ ;  /* 0x000000ffff7f7224 */ /* 0x000fe200078e00ff */
[----:B------:R-:W-:Y:S01]  /*21b0*/  UIADD3 UR19, UR15, UR20, URZ ;  /* 0x000000140f137290 */ /* 0x000fe2000fffe03f */
[----:B------:R-:W-:Y:S01]  /*21c0*/  SEL R2, R2, R179, !P0 ;  /* 0x000000b302027207 */ /* 0x000fe20004000000 */
[----:B------:R-:W-:-:S02]  /*21d0*/  UIMAD UR34, UR30, 0x18, URZ ;  /* 0x000000181e2278a4 */ /* 0x000fc4000f8e023f */
[----:B------:R-:W-:Y:S02]  /*21e0*/  USHF.L.U32 UR33, UR30, 0x5, URZ ;  /* 0x000000051e217899 */ /* 0x000fe4000800063f */
[----:B------:R-:W-:Y:S02]  /*21f0*/  UIMAD UR32, UR30, 0x28, URZ ;  /* 0x000000281e2078a4 */ /* 0x000fe4000f8e023f */
[----:B------:R-:W-:Y:S02]  /*2200*/  UIMAD UR31, UR30, 0x30, URZ ;  /* 0x000000301e1f78a4 */ /* 0x000fe4000f8e023f */
[----:B------:R-:W-:Y:S02]  /*2210*/  UIMAD UR30, UR30, 0x38, URZ ;  /* 0x000000381e1e78a4 */ /* 0x000fe4000f8e023f */
[----:B------:R-:W-:Y:S02]  /*2220*/  UIADD3 UR29, UR15, UR19, URZ ;  /* 0x000000130f1d7290 */ /* 0x000fe4000fffe03f */
[----:B------:R-:W-:Y:S01]  /*2230*/  UIADD3 UR28, UR15, UR18, URZ ;  /* 0x000000120f1c7290 */ /* 0x000fe2000fffe03f */
[----:B----4-:R-:W-:-:S02]  /*2240*/  R2UR UR6, R4 ;  /* 0x00000000040672ca */ /* 0x010fc400000e0000 */
[----:B------:R-:W-:Y:S02]  /*2250*/  R2UR UR45, R5 ;  /* 0x00000000052d72ca */ /* 0x000fe400000e0000 */
[----:B---3--:R-:W-:Y:S01]  /*2260*/  IADD3 R210, P2, P1, R6, UR7, R210 ;  /* 0x0000000706d27c10 */ /* 0x008fe2000f95e0d2 */
[----:B------:R-:W-:-:S03]  /*2270*/  VIADD R5, R180, 0x1800 ;  /* 0x00001800b4057836 */ /* 0x000fc60000000000 */
[----:B------:R-:W-:Y:S02]  /*2280*/  IADD3.X R203, R7, UR14, R203, P2, P1 ;  /* 0x0000000e07cb7c10 */ /* 0x000fe400097e24cb */
[----:B------:R-:W-:-:S03]  /*2290*/  SEL R0, R5, R180, !P0 ;  /* 0x000000b405007207 */ /* 0x000fc60004000000 */
[----:B------:R-:W-:Y:S01]  /*22a0*/  LOP3.LUT R203, R203, UR6, RZ, 0x3c, !PT ;  /* 0x00000006cbcb7c12 */ /* 0x000fe2000f8e3cff */
[----:B------:R-:W-:Y:S02]  /*22b0*/  UIADD3 UR43, UR6, -0x4ab325aa, URZ ;  /* 0xb54cda56062b7890 */ /* 0x000fe4000fffe03f */
[----:B------:R-:W-:Y:S02]  /*22c0*/  UIADD3 UR44, UR45, 0x646e171e, URZ ;  /* 0x646e171e2d2c7890 */ /* 0x000fe4000fffe03f */
[----:B------:R-:W-:Y:S02]  /*22d0*/  UIADD3 UR42, UR45, -0x56f99767, URZ ;  /* 0xa90668992d2a7890 */ /* 0x000fe4000fffe03f */
[----:B------:R-:W-:Y:S02]  /*22e0*/  UIADD3 UR41, UR6, 0x1715609d, URZ ;  /* 0x1715609d06297890 */ /* 0x000fe4000fffe03f */
[----:B------:R-:W-:Y:S02]  /*22f0*/  UIADD3 UR40, UR45, -0x126145ec, URZ ;  /* 0xed9eba142d287890 */ /* 0x000fe4000fffe03f */
[----:B------:R-:W-:-:S02]  /*2300*/  UIADD3 UR39, UR6, 0x78dde6e4, URZ ;  /* 0x78dde6e406277890 */ /* 0x000fc4000fffe03f */
[----:B------:R-:W-:Y:S02]  /*2310*/  UIADD3 UR38, UR45, 0x32370b8f, URZ ;  /* 0x32370b8f2d267890 */ /* 0x000fe4000fffe03f */
[----:B------:R-:W-:Y:S02]  /*2320*/  UIADD3 UR37, UR6, -0x255992d5, URZ ;  /* 0xdaa66d2b06257890 */ /* 0x000fe4000fffe03f */
[----:B------:R-:W-:Y:S02]  /*2330*/  UIADD3 UR36, UR45, 0x76cf5d0a, URZ ;  /* 0x76cf5d0a2d247890 */ /* 0x000fe4000fffe03f */
[----:B------:R-:W-:Y:S02]  /*2340*/  UIADD3 UR47, UR6, 0x3c6ef372, URZ ;  /* 0x3c6ef372062f7890 */ /* 0x000fe4000fffe03f */
[----:B------:R-:W-:Y:S02]  /*2350*/  UIADD3 UR46, UR45, -0x4498517b, URZ ;  /* 0xbb67ae852d2e7890 */ /* 0x000fe4000fffe03f */
[----:B------:R-:W-:Y:S01]  /*2360*/  UIADD3 UR35, UR6, -0x61c88647, URZ ;  /* 0x9e3779b906237890 */ /* 0x000fe2000fffe03f */
[----:B------:R-:W-:Y:S01]  /*2370*/  LEA R2, R2, UR4, 0x1 ;  /* 0x0000000402027c11 */ /* 0x000fe2000f8e08ff */
[----:B------:R-:W-:Y:S01]  /*2380*/  IMAD.WIDE.U32 R210, R210, -0x2daee0ad, RZ ;  /* 0xd2511f53d2d27825 */ /* 0x000fe200078e00ff */
[----:B------:R-:W-:Y:S01]  /*2390*/  LEA R0, R0, UR4, 0x1 ;  /* 0x0000000400007c11 */ /* 0x000fe2000f8e08ff */
[----:B------:R-:W-:Y:S01]  /*23a0*/  ULDC UR51, c[0x0][0x270] ;  /* 0x00009c0000337ab9 */ /* 0x000fe20000000800 */
[----:B------:R-:W-:Y:S01]  /*23b0*/  ULDC.U8 UR7, c[0x0][0x388] ;  /* 0x0000e20000077ab9 */ /* 0x000fe20000000000 */
[----:B--2---:R-:W-:-:S06]  /*23c0*/  ULDC UR6, c[0x0][0x2ec] ;  /* 0x0000bb0000067ab9 */ /* 0x004fcc0000000800 */
.L_x_1009:
[----:B------:R-:W0:Y:S01]  /*23d0*/  LDGDEPBAR ;  /* 0x00000000000079af */ /* 0x000e220000000000 */
[----:B------:R-:W-:Y:S01]  /*23e0*/  IMAD.IADD R168, R175, 0x1, R0 ;  /* 0x00000001afa87824 */ /* 0x000fe200078e0200 */
[----:B------:R-:W-:Y:S01]  /*23f0*/  LOP3.LUT R232, R210, UR46, RZ, 0x3c, !PT ;  /* 0x0000002ed2e87c12 */ /* 0x000fe2000f8e3cff */
[----:B------:R-:W-:Y:S01]  /*2400*/  IMAD.U32 R182, RZ, RZ, UR48 ;  /* 0x00000030ffb67e24 */ /* 0x000fe2000f8e00ff */
[----:B------:R-:W-:Y:S01]  /*2410*/  UISETP.GE.AND UP1, UPT, UR5, 0x1, UPT ;  /* 0x000000010500788c */ /* 0x000fe2000bf26270 */
[----:B------:R-:W-:Y:S02]  /*2420*/  IMAD.U32 R170, RZ, RZ, UR5 ;  /* 0x00000005ffaa7e24 */ /* 0x000fe4000f8e00ff */
[----:B------:R-:W-:Y:S02]  /*2430*/  IMAD R169, R182, 0x4, R183 ;  /* 0x00000004b6a97824 */ /* 0x000fe400078e02b7 */
[----:B-----5:R-:W-:Y:S01]  /*2440*/  FMUL.FTZ R182, R206, 1.4426950216293334961 ;  /* 0x3fb8aa3bceb67820 */ /* 0x020fe20000410000 */
[----:B------:R-:W-:Y:S02]  /*2450*/  IMAD R170, R170, 0x4, R185 ;  /* 0x00000004aaaa7824 */ /* 0x000fe400078e02b9 */
[----:B------:R-:W-:Y:S01]  /*2460*/  IMAD.U32 R218, RZ, RZ, UR13 ;  /* 0x0000000dffda7e24 */ /* 0x000fe2000f8e00ff */
[----:B------:R-:W-:Y:S01]  /*2470*/  LOP3.LUT R169, R169, UR45, RZ, 0x3c, !PT ;  /* 0x0000002da9a97c12 */ /* 0x000fe2000f8e3cff */
[C---:B------:R-:W-:Y:S03]  /*2480*/  IMAD.WIDE.U32 R230, R170.reuse, -0x326172a9, RZ ;  /* 0xcd9e8d57aae67825 */ /* 0x040fe600078e00ff */
[----:B------:R-:W-:Y:S01]  /*2490*/  LOP3.LUT R171, R211, R169, RZ, 0x3c, !PT ;  /* 0x000000a9d3ab7212 */ /* 0x000fe200078e3cff */
[----:B------:R-:W-:Y:S01]  /*24a0*/  VIADD R169, R170, 0x2 ;  /* 0x00000002aaa97836 */ /* 0x000fe20000000000 */
[----:B------:R-:W-:Y:S01]  /*24b0*/  LEA R236, P0, R187, R218, 0x2 ;  /* 0x000000dabbec7211 */ /* 0x000fe200078010ff */
[----:B------:R-:W-:Y:S01]  /*24c0*/  IMAD.U32 R219, RZ, RZ, UR12 ;  /* 0x0000000cffdb7e24 */ /* 0x000fe2000f8e00ff */
[----:B------:R-:W-:Y:S01]  /*24d0*/  LOP3.LUT R170, R231, R203, RZ, 0x3c, !PT ;  /* 0x000000cbe7aa7212 */ /* 0x000fe200078e3cff */
[----:B------:R-:W-:Y:S04]  /*24e0*/  IMAD.WIDE.U32 R234, R169, -0x326172a9, RZ ;  /* 0xcd9e8d57a9ea7825 */ /* 0x000fe800078e00ff */
[----:B------:R-:W-:Y:S01]  /*24f0*/  FMUL.FTZ R169, R207, 1.4426950216293334961 ;  /* 0x3fb8aa3bcfa97820 */ /* 0x000fe20000410000 */
[----:B------:R-:W-:Y:S04]  /*2500*/  DEPBAR.LE SB0, 0x0 ;  /* 0x000080000000791a */ /* 0x000fe80000000000 */
[----:B------:R-:W-:Y:S01]  /*2510*/  BAR.SYNC.DEFER_BLOCKING 0x0 ;  /* 0x0000000000007b1d */ /* 0x000fe20000010000 */
[----:B------:R-:W-:Y:S01]  /*2520*/  LEA.HI.X.SX32 R237, R187, R219, 0x2, P0 ;  /* 0x000000dbbbed7211 */ /* 0x000fe200000f16ff */
[----:B------:R-:W-:Y:S01]  /*2530*/  IMAD.WIDE.U32 R218, R171, -0x326172a9, RZ ;  /* 0xcd9e8d57abda7825 */ /* 0x000fe200078e00ff */
[----:B------:R-:W-:Y:S02]  /*2540*/  LOP3.LUT R171, R235, R203, RZ, 0x3c, !PT ;  /* 0x000000cbebab7212 */ /* 0x000fe400078e3cff */
[----:B------:R-:W-:Y:S01]  /*2550*/  FSETP.NEU.FTZ.AND P0, PT, R207, -INF , PT ;  /* 0xff800000cf00780b */ /* 0x000fe20003f1d000 */
[----:B------:R-:W-:Y:S01]  /*2560*/  IMAD.WIDE.U32 R244, R170, -0x2daee0ad, RZ ;  /* 0xd2511f53aaf47825 */ /* 0x000fe200078e00ff */
[----:B------:R-:W-:Y:S02]  /*2570*/  LOP3.LUT R230, R219, UR35, R230, 0x96, !PT ;  /* 0x00000023dbe67c12 */ /* 0x000fe4000f8e96e6 */
[----:B------:R-:W-:Y:S01]  /*2580*/  LOP3.LUT R181, R218, UR47, RZ, 0x3c, !PT ;  /* 0x0000002fdab57c12 */ /* 0x000fe2000f8e3cff */
[----:B------:R-:W-:Y:S01]  /*2590*/  IMAD.WIDE.U32 R240, R171, -0x2daee0ad, RZ ;  /* 0xd2511f53abf07825 */ /* 0x000fe200078e00ff */
[----:B------:R-:W-:Y:S02]  /*25a0*/  LOP3.LUT R226, R232, R245, RZ, 0x3c, !PT ;  /* 0x000000f5e8e27212 */ /* 0x000fe400078e3cff */
[----:B------:R-:W-:Y:S01]  /*25b0*/  LOP3.LUT R234, R219, UR35, R234, 0x96, !PT ;  /* 0x00000023dbea7c12 */ /* 0x000fe2000f8e96ea */
[----:B------:R-:W-:Y:S01]  /*25c0*/  IMAD.WIDE.U32 R230, R230, -0x2daee0ad, RZ ;  /* 0xd2511f53e6e67825 */ /* 0x000fe200078e00ff */
[----:B------:R-:W-:Y:S02]  /*25d0*/  LOP3.LUT R232, R232, R241, RZ, 0x3c, !PT ;  /* 0x000000f1e8e87212 */ /* 0x000fe400078e3cff */
[----:B------:R-:W-:Y:S01]  /*25e0*/  FSEL R169, R169, RZ, P0 ;  /* 0x000000ffa9a97208 */ /* 0x000fe20000000000 */
[----:B------:R-:W-:Y:S01]  /*25f0*/  IMAD.WIDE.U32 R226, R226, -0x326172a9, RZ ;  /* 0xcd9e8d57e2e27825 */ /* 0x000fe200078e00ff */
[----:B------:R-:W-:Y:S02]  /*2600*/  FSETP.NEU.FTZ.AND P0, PT, R206, -INF , PT ;  /* 0xff800000ce00780b */ /* 0x000fe40003f1d000 */
[----:B------:R-:W-:Y:S01]  /*2610*/  LOP3.LUT R244, R231, UR36, R244, 0x96, !PT ;  /* 0x00000024e7f47c12 */ /* 0x000fe2000f8e96f4 */
[----:B------:R-:W-:Y:S01]  /*2620*/  IMAD.WIDE.U32 R232, R232, -0x326172a9, RZ ;  /* 0xcd9e8d57e8e87825 */ /* 0x000fe200078e00ff */
[C---:B------:R-:W-:Y:S01]  /*2630*/  LOP3.LUT R228, R181.reuse, R227, RZ, 0x3c, !PT ;  /* 0x000000e3b5e47212 */ /* 0x040fe200078e3cff */
[----:B------:R-:W-:Y:S01]  /*2640*/  LDSM.16.M88.4 R132, [R0] ;  /* 0x000000000084783b */ /* 0x000fe20000000200 */
[----:B------:R-:W-:Y:S01]  /*2650*/  FSEL R170, R182, RZ, P0 ;  /* 0x000000ffb6aa7208 */ /* 0x000fe20000000000 */
[----:B------:R-:W-:Y:S01]  /*2660*/  IMAD.WIDE.U32 R234, R234, -0x2daee0ad, RZ ;  /* 0xd2511f53eaea7825 */ /* 0x000fe200078e00ff */
[----:B------:R-:W-:Y:S03]  /*2670*/  LOP3.LUT R227, R181, R233, RZ, 0x3c, !PT ;  /* 0x000000e9b5e37212 */ /* 0x000fe600078e3cff */
[C---:B------:R-:W-:Y:S01]  /*2680*/  FMUL.FTZ R182, R205.reuse, 1.4426950216293334961 ;  /* 0x3fb8aa3bcdb67820 */ /* 0x040fe20000410000 */
[----:B------:R-:W-:Y:S01]  /*2690*/  IMAD.WIDE.U32 R228, R228, -0x2daee0ad, RZ ;  /* 0xd2511f53e4e47825 */ /* 0x000fe200078e00ff */
[----:B------:R-:W-:Y:S01]  /*26a0*/  FSETP.NEU.FTZ.AND P0, PT, R205, -INF , PT ;  /* 0xff800000cd00780b */ /* 0x000fe20003f1d000 */
[----:B------:R-:W1:Y:S01]  /*26b0*/  LDSM.16.M88.4 R136, [R177] ;  /* 0x00000000b188783b */ /* 0x000e620000000200 */
[----:B------:R-:W-:Y:S01]  /*26c0*/  LOP3.LUT R240, R235, UR36, R240, 0x96, !PT ;  /* 0x00000024ebf07c12 */ /* 0x000fe2000f8e96f0 */
[----:B------:R-:W-:Y:S01]  /*26d0*/  IMAD.WIDE.U32 R238, R227, -0x2daee0ad, RZ ;  /* 0xd2511f53e3ee7825 */ /* 0x000fe200078e00ff */
[----:B------:R-:W-:Y:S02]  /*26e0*/  LOP3.LUT R230, R229, UR38, R230, 0x96, !PT ;  /* 0x00000026e5e67c12 */ /* 0x000fe4000f8e96e6 */
[----:B------:R-:W-:Y:S01]  /*26f0*/  FSEL R171, R182, RZ, P0 ;  /* 0x000000ffb6ab7208 */ /* 0x000fe20000000000 */
[----:B------:R-:W-:Y:S01]  /*2700*/  IMAD.WIDE.U32 R240, R240, -0x326172a9, RZ ;  /* 0xcd9e8d57f0f07825 */ /* 0x000fe200078e00ff */
[----:B------:R-:W-:Y:S01]  /*2710*/  LOP3.LUT R234, R239, UR38, R234, 0x96, !PT ;  /* 0x00000026efea7c12 */ /* 0x000fe2000f8e96ea */
[----:B------:R-:W2:Y:S02]  /*2720*/  LDSM.16.M88.4 R140, [R0+0x800] ;  /* 0x00080000008c783b */ /* 0x000ea40000000200 */
[----:B------:R-:W-:Y:S01]  /*2730*/  FMUL.FTZ R181, R204, 1.4426950216293334961 ;  /* 0x3fb8aa3bccb57820 */ /* 0x000fe20000410000 */
[----:B------:R-:W-:Y:S01]  /*2740*/  IMAD.WIDE.U32 R244, R244, -0x326172a9, RZ ;  /* 0xcd9e8d57f4f47825 */ /* 0x000fe200078e00ff */
[----:B------:R-:W-:Y:S02]  /*2750*/  LOP3.LUT R232, R241, UR37, R232, 0x96, !PT ;  /* 0x00000025f1e87c12 */ /* 0x000fe4000f8e96e8 */
[----:B------:R-:W-:Y:S01]  /*2760*/  FSETP.NEU.FTZ.AND P0, PT, R204, -INF , PT ;  /* 0xff800000cc00780b */ /* 0x000fe20003f1d000 */
[----:B------:R-:W-:Y:S01]  /*2770*/  IMAD.WIDE.U32 R234, R234, -0x326172a9, RZ ;  /* 0xcd9e8d57eaea7825 */ /* 0x000fe200078e00ff */
[----:B------:R-:W-:Y:S01]  /*2780*/  LOP3.LUT R182, R245, UR37, R226, 0x96, !PT ;  /* 0x00000025f5b67c12 */ /* 0x000fe2000f8e96e2 */
[----:B------:R-:W3:Y:S01]  /*2790*/  LDSM.16.M88.4 R144, [R177+0x400] ;  /* 0x00040000b190783b */ /* 0x000ee20000000200 */
[----:B------:R-:W-:Y:S01]  /*27a0*/  FSEL R181, R181, RZ, P0 ;  /* 0x000000ffb5b57208 */ /* 0x000fe20000000000 */
[----:B------:R-:W-:Y:S01]  /*27b0*/  IMAD.WIDE.U32 R230, R230, -0x326172a9, RZ ;  /* 0xcd9e8d57e6e67825 */ /* 0x000fe200078e00ff */
[----:B------:R-:W-:Y:S03]  /*27c0*/  LOP3.LUT R240, R235, UR39, R240, 0x96, !PT ;  /* 0x00000027ebf07c12 */ /* 0x000fe6000f8e96f0 */
[----:B------:R-:W-:Y:S01]  /*27d0*/  IMAD.WIDE.U32 R242, R182, -0x2daee0ad, RZ ;  /* 0xd2511f53b6f27825 */ /* 0x000fe200078e00ff */
[----:B------:R-:W-:Y:S01]  /*27e0*/  LOP3.LUT R244, R231, UR39, R244, 0x96, !PT ;  /* 0x00000027e7f47c12 */ /* 0x000fe2000f8e96f4 */
[----:B------:R-:W4:Y:S02]  /*27f0*/  LDG.E R218, desc[UR10][R236.64] ;  /* 0x0000000aecda7981 */ /* 0x000f24000c1e1900 */
[----:B------:R-:W-:Y:S01]  /*2800*/  IMAD.WIDE.U32 R240, R240, -0x2daee0ad, RZ ;  /* 0xd2511f53f0f07825 */ /* 0x000fe200078e00ff */
[----:B------:R-:W-:Y:S01]  /*2810*/  LOP3.LUT R182, R243, UR40, R228, 0x96, !PT ;  /* 0x00000028f3b67c12 */ /* 0x000fe2000f8e96e4 */
[----:B------:R-:W-:Y:S02]  /*2820*/  LDSM.16.M88.4 R148, [R168] ;  /* 0x00000000a894783b */ /* 0x000fe40000000200 */
[----:B------:R-:W-:Y:S04]  /*2830*/  IMAD.WIDE.U32 R244, R244, -0x2daee0ad, RZ ;  /* 0xd2511f53f4f47825 */ /* 0x000fe800078e00ff */
[----:B------:R-:W-:Y:S01]  /*2840*/  IMAD.WIDE.U32 R232, R232, -0x2daee0ad, RZ ;  /* 0xd2511f53e8e87825 */ /* 0x000fe200078e00ff */
[----:B------:R-:W-:Y:S01]  /*2850*/  LOP3.LUT R242, R245, UR42, R242, 0x96, !PT ;  /* 0x0000002af5f27c12 */ /* 0x000fe2000f8e96f2 */
[----:B------:R-:W4:Y:S01]  /*2860*/  LDG.E R222, desc[UR10][R236.64+0x20] ;  /* 0x0000200aecde7981 */ /* 0x000f22000c1e1900 */
[----:B------:R-:W-:Y:S01]  /*2870*/  LOP3.LUT R232, R241, UR42, R232, 0x96, !PT ;  /* 0x0000002af1e87c12 */ /* 0x000fe2000f8e96e8 */
[-C--:B-1----:R-:W-:Y:S02]  /*2880*/  HMMA.16816.F32.BF16 R4, R132, R136.reuse, RZ ;  /* 0x000000888404723c */ /* 0x082fe400000418ff */
[----:B------:R-:W1:Y:S01]  /*2890*/  LDSM.16.M88.4 R152, [R176] ;  /* 0x00000000b098783b */ /* 0x000e620000000200 */
[----:B------:R-:W-:Y:S01]  /*28a0*/  IMAD.WIDE.U32 R242, R242, -0x326172a9, RZ ;  /* 0xcd9e8d57f2f27825 */ /* 0x000fe200078e00ff */
[----:B------:R-:W-:Y:S02]  /*28b0*/  LOP3.LUT R238, R233, UR40, R238, 0x96, !PT ;  /* 0x00000028e9ee7c12 */ /* 0x000fe4000f8e96ee */
[C---:B--2---:R-:W-:Y:S04]  /*28c0*/  HMMA.16816.F32.BF16 R8, R140.reuse, R136, RZ ;  /* 0x000000888c08723c */ /* 0x044fe800000418ff */
[----:B------:R-:W2:Y:S01]  /*28d0*/  LDSM.16.M88.4 R156, [R168+0x800] ;  /* 0x00080000a89c783b */ /* 0x000ea20000000200 */
[----:B------:R-:W-:Y:S01]  /*28e0*/  LOP3.LUT R241, R242, 0xffff, RZ, 0xc0, !PT ;  /* 0x0000fffff2f17812 */ /* 0x000fe200078ec0ff */
[----:B------:R-:W-:Y:S01]  /*28f0*/  IMAD.WIDE.U32 R238, R238, -0x326172a9, RZ ;  /* 0xcd9e8d57eeee7825 */ /* 0x000fe200078e00ff */
[-C--:B------:R-:W-:Y:S05]  /*2900*/  HMMA.16816.F32.BF16 R12, R140, R138.reuse, RZ ;  /* 0x0000008a8c0c723c */ /* 0x080fea00000418ff */
[----:B------:R-:W2:Y:S01]  /*2910*/  LDSM.16.M88.4 R160, [R176+0x400] ;  /* 0x00040000b0a0783b */ /* 0x000ea20000000200 */
[C---:B------:R-:W-:Y:S07]  /*2920*/  HMMA.16816.F32.BF16 R16, R132.reuse, R138, RZ ;  /* 0x0000008a8410723c */ /* 0x040fee00000418ff */
[----:B------:R-:W-:Y:S01]  /*2930*/  LDSM.16.M88.4 R136, [R0+0x1000] ;  /* 0x001000000088783b */ /* 0x000fe20000000200 */
[-C--:B---3--:R-:W-:Y:S06]  /*2940*/  HMMA.16816.F32.BF16 R20, R132, R144.reuse, RZ ;  /* 0x000000908414723c */ /* 0x088fec00000418ff */
[C---:B------:R-:W-:Y:S01]  /*2950*/  HMMA.16816.F32.BF16 R24, R140.reuse, R144, RZ ;  /* 0x000000908c18723c */ /* 0x040fe200000418ff */
[----:B------:R-:W3:Y:S05]  /*2960*/  LDSM.16.M88.4 R164, [R177+0x2000] ;  /* 0x00200000b1a4783b */ /* 0x000eea0000000200 */
[-C--:B------:R-:W-:Y:S03]  /*2970*/  HMMA.16816.F32.BF16 R28, R140, R146.reuse, RZ ;  /* 0x000000928c1c723c */ /* 0x080fe600000418ff */
[----:B------:R-:W3:Y:S03]  /*2980*/  LDSM.16.M88.4 R140, [R0+0x1800] ;  /* 0x00180000008c783b */ /* 0x000ee60000000200 */
[----:B------:R-:W-:Y:S05]  /*2990*/  HMMA.16816.F32.BF16 R32, R132, R146, RZ ;  /* 0x000000928420723c */ /* 0x000fea00000418ff */
[----:B------:R-:W3:Y:S01]  /*29a0*/  LDSM.16.M88.4 R132, [R177+0x2400] ;  /* 0x00240000b184783b */ /* 0x000ee20000000200 */
[-C--:B-1----:R-:W-:Y:S06]  /*29b0*/  HMMA.16816.F32.BF16 R4, R148, R152.reuse, R4 ;  /* 0x000000989404723c */ /* 0x082fec0000041804 */
[C---:B--2---:R-:W-:Y:S01]  /*29c0*/  HMMA.16816.F32.BF16 R8, R156.reuse, R152, R8 ;  /* 0x000000989c08723c */ /* 0x044fe20000041808 */
[----:B------:R-:W-:Y:S05]  /*29d0*/  LDSM.16.M88.4 R144, [R168+0x1000] ;  /* 0x00100000a890783b */ /* 0x000fea0000000200 */
[-C--:B------:R-:W-:Y:S03]  /*29e0*/  HMMA.16816.F32.BF16 R12, R156, R154.reuse, R12 ;  /* 0x0000009a9c0c723c */ /* 0x080fe6000004180c */
[----:B------:R-:W5:Y:S03]  /*29f0*/  LDG.E R221, desc[UR10][R236.64+0x80] ;  /* 0x0000800aecdd7981 */ /* 0x000f66000c1e1900 */
[C---:B------:R-:W-:Y:S01]  /*2a00*/  HMMA.16816.F32.BF16 R16, R148.reuse, R154, R16 ;  /* 0x0000009a9410723c */ /* 0x040fe20000041810 */
[----:B------:R-:W1:Y:S05]  /*2a10*/  LDSM.16.M88.4 R152, [R176+0x2000] ;  /* 0x00200000b098783b */ /* 0x000e6a0000000200 */
[-C--:B------:R-:W-:Y:S03]  /*2a20*/  HMMA.16816.F32.BF16 R20, R148, R160.reuse, R20 ;  /* 0x000000a09414723c */ /* 0x080fe60000041814 */
[----:B------:R2:W5:Y:S03]  /*2a30*/  LDG.E R219, desc[UR10][R236.64+0xa0] ;  /* 0x0000a00aecdb7981 */ /* 0x000566000c1e1900 */
[C---:B------:R-:W-:Y:S06]  /*2a40*/  HMMA.16816.F32.BF16 R24, R156.reuse, R160, R24 ;  /* 0x000000a09c18723c */ /* 0x040fec0000041818 */
[-C--:B------:R-:W-:Y:S01]  /*2a50*/  HMMA.16816.F32.BF16 R28, R156, R162.reuse, R28 ;  /* 0x000000a29c1c723c */ /* 0x080fe2000004181c */
[----:B------:R-:W1:Y:S05]  /*2a60*/  LDSM.16.M88.4 R156, [R168+0x1800] ;  /* 0x00180000a89c783b */ /* 0x000e6a0000000200 */
[----:B------:R-:W-:Y:S03]  /*2a70*/  HMMA.16816.F32.BF16 R32, R148, R162, R32 ;  /* 0x000000a29420723c */ /* 0x000fe60000041820 */
[----:B------:R-:W1:Y:S03]  /*2a80*/  LDSM.16.M88.4 R148, [R176+0x2400] ;  /* 0x00240000b094783b */ /* 0x000e660000000200 */
[-C--:B---3--:R-:W-:Y:S05]  /*2a90*/  HMMA.16816.F32.BF16 R4, R136, R164.reuse, R4 ;  /* 0x000000a48804723c */ /* 0x088fea0000041804 */
[----:B------:R-:W-:Y:S01]  /*2aa0*/  LDSM.16.M88.4 R160, [R0+0x2000] ;  /* 0x0020000000a0783b */ /* 0x000fe20000000200 */
[C---:B------:R-:W-:Y:S05]  /*2ab0*/  HMMA.16816.F32.BF16 R8, R140.reuse, R164, R8 ;  /* 0x000000a48c08723c */ /* 0x040fea0000041808 */
[----:B--2---:R-:W-:Y:S01]  /*2ac0*/  IMAD.WIDE.U32 R236, R182, -0x326172a9, RZ ;  /* 0xcd9e8d57b6ec7825 */ /* 0x004fe200078e00ff */
[-C--:B------:R-:W-:Y:S05]  /*2ad0*/  HMMA.16816.F32.BF16 R12, R140, R166.reuse, R12 ;  /* 0x000000a68c0c723c */ /* 0x080fea000004180c */
[----:B------:R-:W-:Y:S01]  /*2ae0*/  LOP3.LUT R235, R243, UR43, R236, 0x96, !PT ;  /* 0x0000002bf3eb7c12 */ /* 0x000fe2000f8e96ec */
[C---:B------:R-:W-:Y:S01]  /*2af0*/  HMMA.16816.F32.BF16 R16, R136.reuse, R166, R16 ;  /* 0x000000a68810723c */ /* 0x040fe20000041810 */
[----:B------:R-:W2:Y:S04]  /*2b00*/  LDSM.16.M88.4 R164, [R177+0x4000] ;  /* 0x00400000b1a4783b */ /* 0x000ea80000000200 */
[----:B------:R-:W-:Y:S01]  /*2b10*/  LOP3.LUT R182, R239, UR41, R234, 0x96, !PT ;  /* 0x00000029efb67c12 */ /* 0x000fe2000f8e96ea */
[-C--:B------:R-:W-:Y:S05]  /*2b20*/  HMMA.16816.F32.BF16 R20, R136, R132.reuse, R20 ;  /* 0x000000848814723c */ /* 0x080fea0000041814 */
[----:B------:R-:W-:Y:S01]  /*2b30*/  LOP3.LUT R230, R237, UR41, R230, 0x96, !PT ;  /* 0x00000029ede67c12 */ /* 0x000fe2000f8e96e6 */
[C---:B------:R-:W-:Y:S05]  /*2b40*/  HMMA.16816.F32.BF16 R24, R140.reuse, R132, R24 ;  /* 0x000000848c18723c */ /* 0x040fea0000041818 */
[----:B------:R-:W-:Y:S01]  /*2b50*/  IMAD.WIDE.U32 R248, R230, -0x2daee0ad, RZ ;  /* 0xd2511f53e6f87825 */ /* 0x000fe200078e00ff */
[-C--:B------:R-:W-:Y:S01]  /*2b60*/  HMMA.16816.F32.BF16 R28, R140, R134.reuse, R28 ;  /* 0x000000868c1c723c */ /* 0x080fe2000004181c */
[----:B------:R-:W-:Y:S04]  /*2b70*/  LDSM.16.M88.4 R140, [R168+0x2000] ;  /* 0x00200000a88c783b */ /* 0x000fe80000000200 */
[----:B------:R-:W-:Y:S01]  /*2b80*/  LOP3.LUT R245, R249, UR44, R244, 0x96, !PT ;  /* 0x0000002cf9f57c12 */ /* 0x000fe2000f8e96f4 */
[----:B------:R-:W-:Y:S03]  /*2b90*/  HMMA.16816.F32.BF16 R32, R136, R134, R32 ;  /* 0x000000868820723c */ /* 0x000fe60000041820 */
[----:B------:R-:W3:Y:S02]  /*2ba0*/  LDSM.16.M88.4 R132, [R0+0x2800] ;  /* 0x002800000084783b */ /* 0x000ee40000000200 */
[--C-:B------:R-:W-:Y:S01]  /*2bb0*/  SHF.R.U32.HI R244, RZ, 0x18, R248.reuse ;  /* 0x00000018fff47819 */ /* 0x100fe200000116f8 */
[-C--:B-1----:R-:W-:Y:S05]  /*2bc0*/  HMMA.16816.F32.BF16 R4, R144, R152.reuse, R4 ;  /* 0x000000989004723c */ /* 0x082fea0000041804 */
[----:B------:R-:W1:Y:S01]  /*2bd0*/  LDSM.16.M88.4 R136, [R177+0x4400] ;  /* 0x00440000b188783b */ /* 0x000e620000000200 */
[C---:B------:R-:W-:Y:S05]  /*2be0*/  HMMA.16816.F32.BF16 R8, R156.reuse, R152, R8 ;  /* 0x000000989c08723c */ /* 0x040fea0000041808 */
[C---:B------:R-:W-:Y:S01]  /*2bf0*/  LOP3.LUT R239, R248.reuse, 0xff, RZ, 0xc0, !PT ;  /* 0x000000fff8ef7812 */ /* 0x040fe200078ec0ff */
[-C--:B------:R-:W-:Y:S05]  /*2c00*/  HMMA.16816.F32.BF16 R12, R156, R154.reuse, R12 ;  /* 0x0000009a9c0c723c */ /* 0x080fea000004180c */
[----:B------:R-:W-:Y:S01]  /*2c10*/  LOP3.LUT R246, R248, 0xffff, RZ, 0xc0, !PT ;  /* 0x0000fffff8f67812 */ /* 0x000fe200078ec0ff */
[C---:B------:R-:W-:Y:S01]  /*2c20*/  HMMA.16816.F32.BF16 R16, R144.reuse, R154, R16 ;  /* 0x0000009a9010723c */ /* 0x040fe20000041810 */
[----:B------:R-:W1:Y:S04]  /*2c30*/  LDSM.16.M88.4 R152, [R176+0x4000] ;  /* 0x00400000b098783b */ /* 0x000e680000000200 */
[----:B------:R-:W-:Y:S01]  /*2c40*/  SHF.R.U32.HI R247, RZ, 0x10, R248 ;  /* 0x00000010fff77819 */ /* 0x000fe200000116f8 */
[-C--:B------:R-:W-:Y:S05]  /*2c50*/  HMMA.16816.F32.BF16 R20, R144, R148.reuse, R20 ;  /* 0x000000949014723c */ /* 0x080fea0000041814 */
[----:B------:R-:W-:Y:S01]  /*2c60*/  LOP3.LUT R236, R242, 0xff, RZ, 0xc0, !PT ;  /* 0x000000fff2ec7812 */ /* 0x000fe200078ec0ff */
[C---:B------:R-:W-:Y:S04]  /*2c70*/  HMMA.16816.F32.BF16 R24, R156.reuse, R148, R24 ;  /* 0x000000949c18723c */ /* 0x040fe80000041818 */
[----:B------:R-:W-:Y:S02]  /*2c80*/  ISETP.LE.U32.AND P4, PT, R236, UR7, PT ;  /* 0x00000007ec007c0c */ /* 0x000fe4000bf83070 */
[-C--:B------:R-:W-:Y:S05]  /*2c90*/  HMMA.16816.F32.BF16 R28, R156, R150.reuse, R28 ;  /* 0x000000969c1c723c */ /* 0x080fea000004181c */
[--C-:B------:R-:W-:Y:S01]  /*2ca0*/  SHF.R.U32.HI R234, RZ, 0x18, R242.reuse ;  /* 0x00000018ffea7819 */ /* 0x100fe200000116f2 */
[----:B------:R-:W-:Y:S01]  /*2cb0*/  HMMA.16816.F32.BF16 R32, R144, R150, R32 ;  /* 0x000000969020723c */ /* 0x000fe20000041820 */
[----:B------:R-:W1:Y:S03]  /*2cc0*/  LDSM.16.M88.4 R144, [R168+0x2800] ;  /* 0x00280000a890783b */ /* 0x000e660000000200 */
[----:B------:R-:W-:Y:S02]  /*2cd0*/  ISETP.LE.U32.AND P5, PT, R234, UR7, PT ;  /* 0x00000007ea007c0c */ /* 0x000fe4000bfa3070 */
[-C--:B--2---:R-:W-:Y:S05]  /*2ce0*/  HMMA.16816.F32.BF16 R4, R160, R164.reuse, R4 ;  /* 0x000000a4a004723c */ /* 0x084fea0000041804 */
[----:B------:R-:W-:Y:S01]  /*2cf0*/  SHF.R.U32.HI R242, RZ, 0x10, R242 ;  /* 0x00000010fff27819 */ /* 0x000fe200000116f2 */
[C---:B---3--:R-:W-:Y:S05]  /*2d00*/  HMMA.16816.F32.BF16 R8, R132.reuse, R164, R8 ;  /* 0x000000a48408723c */ /* 0x048fea0000041808 */
[----:B------:R-:W-:Y:S01]  /*2d10*/  LOP3.LUT R247, R247, 0xff, RZ, 0xc0, !PT ;  /* 0x000000fff7f77812 */ /* 0x000fe200078ec0ff */
[-C--:B------:R-:W-:Y:S06]  /*2d20*/  HMMA.16816.F32.BF16 R12, R132, R166.reuse, R12 ;  /* 0x000000a6840c723c */ /* 0x080fec000004180c */
[C---:B------:R-:W-:Y:S06]  /*2d30*/  HMMA.16816.F32.BF16 R16, R160.reuse, R166, R16 ;  /* 0x000000a6a010723c */ /* 0x040fec0000041810 */
[-C--:B-1----:R-:W-:Y:S06]  /*2d40*/  HMMA.16816.F32.BF16 R20, R160, R136.reuse, R20 ;  /* 0x00000088a014723c */ /* 0x082fec0000041814 */
[C---:B------:R-:W-:Y:S06]  /*2d50*/  HMMA.16816.F32.BF16 R24, R132.reuse, R136, R24 ;  /* 0x000000888418723c */ /* 0x040fec0000041818 */
[-C--:B------:R-:W-:Y:S01]  /*2d60*/  HMMA.16816.F32.BF16 R28, R132, R138.reuse, R28 ;  /* 0x0000008a841c723c */ /* 0x080fe2000004181c */
[----:B------:R-:W1:Y:S05]  /*2d70*/  LDSM.16.M88.4 R132, [R176+0x4400] ;  /* 0x00440000b084783b */ /* 0x000e6a0000000200 */
[----:B------:R-:W-:Y:S06]  /*2d80*/  HMMA.16816.F32.BF16 R32, R160, R138, R32 ;  /* 0x0000008aa020723c */ /* 0x000fec0000041820 */
[-C--:B------:R-:W-:Y:S06]  /*2d90*/  HMMA.16816.F32.BF16 R4, R140, R152.reuse, R4 ;  /* 0x000000988c04723c */ /* 0x080fec0000041804 */
[C---:B------:R-:W-:Y:S06]  /*2da0*/  HMMA.16816.F32.BF16 R8, R144.reuse, R152, R8 ;  /* 0x000000989008723c */ /* 0x040fec0000041808 */
[-C--:B------:R-:W-:Y:S06]  /*2db0*/  HMMA.16816.F32.BF16 R12, R144, R154.reuse, R12 ;  /* 0x0000009a900c723c */ /* 0x080fec000004180c */
[C---:B------:R-:W-:Y:S06]  /*2dc0*/  HMMA.16816.F32.BF16 R16, R140.reuse, R154, R16 ;  /* 0x0000009a8c10723c */ /* 0x040fec0000041810 */
[--C-:B------:R-:W-:Y:S01]  /*2dd0*/  FFMA.FTZ R209, R4, UR6, -R169.reuse ;  /* 0x0000000604d17c23 */ /* 0x100fe200080108a9 */
[----:B------:R-:W-:Y:S01]  /*2de0*/  FFMA.FTZ R220, R5, UR6, -R169 ;  /* 0x0000000605dc7c23 */ /* 0x000fe200080108a9 */
[--C-:B------:R-:W-:Y:S01]  /*2df0*/  FFMA.FTZ R223, R6, UR6, -R170.reuse ;  /* 0x0000000606df7c23 */ /* 0x100fe200080108aa */
[-C--:B-1----:R-:W-:Y:S03]  /*2e00*/  HMMA.16816.F32.BF16 R20, R140, R132.reuse, R20 ;  /* 0x000000848c14723c */ /* 0x082fe60000041814 */
[----:B------:R-:W1:Y:S01]  /*2e10*/  MUFU.EX2 R209, R209 ;  /* 0x000000d100d17308 */ /* 0x000e620000000800 */
[----:B------:R-:W-:Y:S04]  /*2e20*/  IMAD.WIDE.U32 R154, R182, -0x2daee0ad, RZ ;  /* 0xd2511f53b69a7825 */ /* 0x000fe800078e00ff */
[----:B------:R-:W-:Y:S01]  /*2e30*/  FFMA.FTZ R224, R7, UR6, -R170 ;  /* 0x0000000607e07c23 */ /* 0x000fe200080108aa */
[C---:B------:R-:W-:Y:S04]  /*2e40*/  HMMA.16816.F32.BF16 R24, R144.reuse, R132, R24 ;  /* 0x000000849018723c */ /* 0x040fe80000041818 */
[----:B------:R-:W-:Y:S01]  /*2e50*/  MUFU.EX2 R220, R220 ;  /* 0x000000dc00dc7308 */ /* 0x000fe20000000800 */
[--C-:B------:R-:W-:Y:S01]  /*2e60*/  FFMA.FTZ R237, R15, UR6, -R181.reuse ;  /* 0x000000060fed7c23 */ /* 0x100fe200080108b5 */
[-C--:B------:R-:W-:Y:S05]  /*2e70*/  HMMA.16816.F32.BF16 R28, R144, R134.reuse, R28 ;  /* 0x00000086901c723c */ /* 0x080fea000004181c */
[----:B------:R-:W-:Y:S01]  /*2e80*/  FFMA.FTZ R231, R14, UR6, -R181 ;  /* 0x000000060ee77c23 */ /* 0x000fe200080108b5 */
[----:B------:R-:W-:Y:S02]  /*2e90*/  HMMA.16816.F32.BF16 R32, R140, R134, R32 ;  /* 0x000000868c20723c */ /* 0x000fe40000041820 */
[----:B------:R-:W-:Y:S03]  /*2ea0*/  MUFU.EX2 R223, R223 ;  /* 0x000000df00df7308 */ /* 0x000fe60000000800 */
[----:B------:R-:W-:Y:S06]  /*2eb0*/  IMAD.WIDE.U32 R14, R232, -0x326172a9, RZ ;  /* 0xcd9e8d57e80e7825 */ /* 0x000fec00078e00ff */
[----:B------:R-:W-:Y:S01]  /*2ec0*/  FFMA.FTZ R236, R17, UR6, -R169 ;  /* 0x0000000611ec7c23 */ /* 0x000fe200080108a9 */
[----:B------:R-:W-:Y:S01]  /*2ed0*/  LOP3.LUT R182, R155, UR44, R240, 0x96, !PT ;  /* 0x0000002c9bb67c12 */ /* 0x000fe2000f8e96f0 */
[----:B------:R2:W-:Y:S01]  /*2ee0*/  MUFU.EX2 R232, R237 ;  /* 0x000000ed00e87308 */ /* 0x0005e20000000800 */
[--C-:B------:R-:W-:Y:S01]  /*2ef0*/  FFMA.FTZ R233, R13, UR6, -R171.reuse ;  /* 0x000000060de97c23 */ /* 0x100fe200080108ab */
[C---:B------:R-:W-:Y:S01]  /*2f00*/  LOP3.LUT R13, R14.reuse, 0xff, RZ, 0xc0, !PT ;  /* 0x000000ff0e0d7812 */ /* 0x040fe200078ec0ff */
[----:B------:R-:W-:Y:S01]  /*2f10*/  FFMA.FTZ R226, R9, UR6, -R171 ;  /* 0x0000000609e27c23 */ /* 0x000fe200080108ab */
[----:B------:R-:W-:Y:S01]  /*2f20*/  LOP3.LUT R252, R14, 0xffff, RZ, 0xc0, !PT ;  /* 0x0000ffff0efc7812 */ /* 0x000fe200078ec0ff */
[--C-:B------:R-:W-:Y:S01]  /*2f30*/  FFMA.FTZ R228, R11, UR6, -R181.reuse ;  /* 0x000000060be47c23 */ /* 0x100fe200080108b5 */
[--C-:B------:R-:W-:Y:S04]  /*2f40*/  SHF.R.U32.HI R251, RZ, 0x10, R14.reuse ;  /* 0x00000010fffb7819 */ /* 0x100fe8000001160e */
[----:B------:R3:W-:Y:S01]  /*2f50*/  MUFU.EX2 R234, R236 ;  /* 0x000000ec00ea7308 */ /* 0x0007e20000000800 */
[----:B------:R-:W-:Y:S01]  /*2f60*/  SHF.R.U32.HI R240, RZ, 0x18, R14 ;  /* 0x00000018fff07819 */ /* 0x000fe2000001160e */
[----:B------:R-:W-:Y:S01]  /*2f70*/  FFMA.FTZ R227, R10, UR6, -R181 ;  /* 0x000000060ae37c23 */ /* 0x000fe200080108b5 */
[----:B------:R-:W-:Y:S01]  /*2f80*/  LOP3.LUT R14, R235, 0xff, RZ, 0xc0, !PT ;  /* 0x000000ffeb0e7812 */ /* 0x000fe200078ec0ff */
[--C-:B------:R-:W-:Y:S01]  /*2f90*/  FFMA.FTZ R229, R12, UR6, -R171.reuse ;  /* 0x000000060ce57c23 */ /* 0x100fe200080108ab */
[----:B------:R-:W-:Y:S01]  /*2fa0*/  LOP3.LUT R238, R15, UR43, R238, 0x96, !PT ;  /* 0x0000002b0fee7c12 */ /* 0x000fe2000f8e96ee */
[--C-:B------:R-:W-:Y:S01]  /*2fb0*/  FFMA.FTZ R19, R19, UR6, -R170.reuse ;  /* 0x0000000613137c23 */ /* 0x100fe200080108aa */
[----:B------:R-:W-:Y:S03]  /*2fc0*/  ISETP.LE.U32.AND P3, PT, R14, UR7, PT ;  /* 0x000000070e007c0c */ /* 0x000fe6000bf63070 */
[----:B------:R-:W4:Y:S01]  /*2fd0*/  MUFU.EX2 R224, R224 ;  /* 0x000000e000e07308 */ /* 0x000f220000000800 */
[----:B--2---:R-:W-:Y:S01]  /*2fe0*/  LOP3.LUT R237, R235, 0xffff, RZ, 0xc0, !PT ;  /* 0x0000ffffebed7812 */ /* 0x004fe200078ec0ff */
[----:B------:R-:W-:Y:S01]  /*2ff0*/  FFMA.FTZ R225, R8, UR6, -R171 ;  /* 0x0000000608e17c23 */ /* 0x000fe200080108ab */
[----:B------:R-:W-:Y:S01]  /*3000*/  SHF.R.U32.HI R15, RZ, 0x18, R235 ;  /* 0x00000018ff0f7819 */ /* 0x000fe200000116eb */
[----:B------:R-:W-:Y:S01]  /*3010*/  FFMA.FTZ R21, R21, UR6, -R169 ;  /* 0x0000000615157c23 */ /* 0x000fe200080108a9 */
[----:B------:R-:W-:Y:S01]  /*3020*/  SHF.R.U32.HI R237, RZ, 0x8, R237 ;  /* 0x00000008ffed7819 */ /* 0x000fe200000116ed */
[--C-:B------:R-:W-:Y:S01]  /*3030*/  FFMA.FTZ R18, R18, UR6, -R170.reuse ;  /* 0x0000000612127c23 */ /* 0x100fe200080108aa */
[----:B------:R-:W-:Y:S03]  /*3040*/  SHF.R.U32.HI R14, RZ, 0x10, R235 ;  /* 0x00000010ff0e7819 */ /* 0x000fe600000116eb */
[----:B------:R-:W2:Y:S01]  /*3050*/  MUFU.EX2 R226, R226 ;  /* 0x000000e200e27308 */ /* 0x000ea20000000800 */
[----:B------:R-:W-:Y:S01]  /*3060*/  LOP3.LUT R237, R237, 0xffff, RZ, 0xc0, !PT ;  /* 0x0000ffffeded7812 */ /* 0x000fe200078ec0ff */
[----:B------:R-:W-:Y:S01]  /*3070*/  FFMA.FTZ R22, R22, UR6, -R170 ;  /* 0x0000000616167c23 */ /* 0x000fe200080108aa */
[----:B------:R-:W-:Y:S01]  /*3080*/  ISETP.LE.U32.AND P6, PT, R15, UR7, PT ;  /* 0x000000070f007c0c */ /* 0x000fe2000bfc3070 */
[----:B-1----:R-:W-:Y:S01]  /*3090*/  @!P3 FADD.FTZ R209, -R209, -RZ ;  /* 0x800000ffd1d1b221 */ /* 0x002fe20000010100 */
[----:B---3--:R-:W-:Y:S01]  /*30a0*/  LOP3.LUT R236, R14, 0xff, RZ, 0xc0, !PT ;  /* 0x000000ff0eec7812 */ /* 0x008fe200078ec0ff */
[----:B------:R-:W-:Y:S01]  /*30b0*/  FFMA.FTZ R25, R25, UR6, -R171 ;  /* 0x0000000619197c23 */ /* 0x000fe200080108ab */
[----:B------:R-:W-:Y:S03]  /*30c0*/  LOP3.LUT R15, R238, 0xffff, RZ, 0xc0, !PT ;  /* 0x0000ffffee0f7812 */ /* 0x000fe600078ec0ff */
[----:B------:R-:W1:Y:S01]  /*30d0*/  MUFU.EX2 R228, R228 ;  /* 0x000000e400e47308 */ /* 0x000e620000000800 */
[----:B------:R-:W-:Y:S01]  /*30e0*/  ISETP.LE.U32.AND P0, PT, R237, UR7, PT ;  /* 0x00000007ed007c0c */ /* 0x000fe2000bf03070 */
[--C-:B------:R-:W-:Y:S01]  /*30f0*/  FFMA.FTZ R26, R26, UR6, -R181.reuse ;  /* 0x000000061a1a7c23 */ /* 0x100fe200080108b5 */
[----:B------:R-:W-:Y:S01]  /*3100*/  ISETP.LE.U32.AND P2, PT, R236, UR7, PT ;  /* 0x00000007ec007c0c */ /* 0x000fe2000bf43070 */
[----:B------:R-:W-:Y:S01]  /*3110*/  FFMA.FTZ R27, R27, UR6, -R181 ;  /* 0x000000061b1b7c23 */ /* 0x000fe200080108b5 */
[----:B------:R-:W-:Y:S02]  /*3120*/  SHF.R.U32.HI R237, RZ, 0x8, R15 ;  /* 0x00000008ffed7819 */ /* 0x000fe4000001160f */
[----:B------:R-:W-:Y:S03]  /*3130*/  LOP3.LUT R14, R238, 0xff, RZ, 0xc0, !PT ;  /* 0x000000ffee0e7812 */ /* 0x000fe600078ec0ff */
[----:B------:R-:W3:Y:S01]  /*3140*/  MUFU.EX2 R227, R227 ;  /* 0x000000e300e37308 */ /* 0x000ee20000000800 */
[----:B------:R-:W-:Y:S01]  /*3150*/  LOP3.LUT R15, R237, 0xffff, RZ, 0xc0, !PT ;  /* 0x0000ffffed0f7812 */ /* 0x000fe200078ec0ff */
[----:B----4-:R-:W-:Y:S01]  /*3160*/  @!P6 FADD.FTZ R224, -R224, -RZ ;  /* 0x800000ffe0e0e221 */ /* 0x010fe20000010100 */
[----:B------:R-:W-:Y:S01]  /*3170*/  ISETP.LE.U32.AND P1, PT, R14, UR7, PT ;  /* 0x000000070e007c0c */ /* 0x000fe2000bf23070 */
[----:B------:R-:W-:Y:S01]  /*3180*/  FFMA.FTZ R237, R20, UR6, -R169 ;  /* 0x0000000614ed7c23 */ /* 0x000fe200080108a9 */
[--C-:B------:R-:W-:Y:S01]  /*3190*/  SHF.R.U32.HI R14, RZ, 0x10, R238.reuse ;  /* 0x00000010ff0e7819 */ /* 0x100fe200000116ee */
[----:B------:R-:W-:Y:S01]  /*31a0*/  @!P0 FADD.FTZ R220, -R220, -RZ ;  /* 0x800000ffdcdc8221 */ /* 0x000fe20000010100 */
[----:B------:R-:W-:Y:S01]  /*31b0*/  ISETP.LE.U32.AND P3, PT, R15, UR7, PT ;  /* 0x000000070f007c0c */ /* 0x000fe2000bf63070 */
[----:B------:R-:W-:Y:S01]  /*31c0*/  @!P2 FADD.FTZ R223, -R223, -RZ ;  /* 0x800000ffdfdfa221 */ /* 0x000fe20000010100 */
[----:B------:R-:W-:Y:S01]  /*31d0*/  SHF.R.U32.HI R238, RZ, 0x18, R238 ;  /* 0x00000018ffee7819 */ /* 0x000fe200000116ee */
[----:B------:R-:W4:Y:S01]  /*31e0*/  MUFU.EX2 R229, R229 ;  /* 0x000000e500e57308 */ /* 0x000f220000000800 */
[----:B------:R-:W-:Y:S02]  /*31f0*/  LOP3.LUT R14, R14, 0xff, RZ, 0xc0, !PT ;  /* 0x000000ff0e0e7812 */ /* 0x000fe400078ec0ff */
[----:B------:R-:W-:Y:S02]  /*3200*/  ISETP.LE.U32.AND P0, PT, R238, UR7, PT ;  /* 0x00000007ee007c0c */ /* 0x000fe4000bf03070 */
[----:B------:R-:W-:Y:S02]  /*3210*/  ISETP.LE.U32.AND P2, PT, R14, UR7, PT ;  /* 0x000000070e007c0c */ /* 0x000fe4000bf43070 */
[----:B------:R-:W-:Y:S03]  /*3220*/  SHF.R.U32.HI R252, RZ, 0x8, R252 ;  /* 0x00000008fffc7819 */ /* 0x000fe600000116fc */
[----:B------:R4:W4:Y:S01]  /*3230*/  MUFU.EX2 R230, R233 ;  /* 0x000000e900e67308 */ /* 0x0009220000000800 */
[----:B------:R-:W-:Y:S01]  /*3240*/  ISETP.LE.U32.AND P6, PT, R13, UR7, PT ;  /* 0x000000070d007c0c */ /* 0x000fe2000bfc3070 */
[----:B--2---:R-:W-:Y:S01]  /*3250*/  @!P3 FADD.FTZ R226, -R226, -RZ ;  /* 0x800000ffe2e2b221 */ /* 0x004fe20000010100 */
[----:B------:R-:W-:Y:S02]  /*3260*/  LOP3.LUT R252, R252, 0xffff, RZ, 0xc0, !PT ;  /* 0x0000fffffcfc7812 */ /* 0x000fe400078ec0ff */
[----:B------:R-:W-:Y:S02]  /*3270*/  LOP3.LUT R251, R251, 0xff, RZ, 0xc0, !PT ;  /* 0x000000fffbfb7812 */ /* 0x000fe400078ec0ff */
[----:B------:R-:W-:Y:S03]  /*3280*/  ISETP.LE.U32.AND P3, PT, R252, UR7, PT ;  /* 0x00000007fc007c0c */ /* 0x000fe6000bf63070 */
[----:B------:R-:W2:Y:S01]  /*3290*/  MUFU.EX2 R231, R231 ;  /* 0x000000e700e77308 */ /* 0x000ea20000000800 */
[----:B------:R-:W-:Y:S01]  /*32a0*/  FFMA.FTZ R252, R23, UR6, -R170 ;  /* 0x0000000617fc7c23 */ /* 0x000fe200080108aa */
[----:B-1----:R-:W-:Y:S01]  /*32b0*/  @!P0 FADD.FTZ R228, -R228, -RZ ;  /* 0x800000ffe4e48221 */ /* 0x002fe20000010100 */
[----:B---3--:R-:W-:Y:S01]  /*32c0*/  @!P2 FADD.FTZ R227, -R227, -RZ ;  /* 0x800000ffe3e3a221 */ /* 0x008fe20000010100 */
[----:B------:R-:W-:Y:S01]  /*32d0*/  ISETP.LE.U32.AND P0, PT, R251, UR7, PT ;  /* 0x00000007fb007c0c */ /* 0x000fe2000bf03070 */
[----:B------:R-:W-:Y:S01]  /*32e0*/  FFMA.FTZ R251, R24, UR6, -R171 ;  /* 0x0000000618fb7c23 */ /* 0x000fe200080108ab */
[----:B------:R-:W-:Y:S01]  /*32f0*/  ISETP.LE.U32.AND P2, PT, R240, UR7, PT ;  /* 0x00000007f0007c0c */ /* 0x000fe2000bf43070 */
[----:B----4-:R-:W-:Y:S03]  /*3300*/  @!P6 FADD.FTZ R229, -R229, -RZ ;  /* 0x800000ffe5e5e221 */ /* 0x010fe60000010100 */
[----:B------:R1:W-:Y:S01]  /*3310*/  MUFU.EX2 R240, R252 ;  /* 0x000000fc00f07308 */ /* 0x0003e20000000800 */
[----:B------:R-:W-:Y:S01]  /*3320*/  ISETP.LE.U32.AND P6, PT, R244, UR7, PT ;  /* 0x00000007f4007c0c */ /* 0x000fe2000bfc3070 */
[----:B------:R-:W-:Y:S01]  /*3330*/  FFMA.FTZ R233, R16, UR6, -R169 ;  /* 0x0000000610e97c23 */ /* 0x000fe200080108a9 */
[----:B------:R-:W-:Y:S01]  /*3340*/  LOP3.LUT R243, R154, 0xff, RZ, 0xc0, !PT ;  /* 0x000000ff9af37812 */ /* 0x000fe200078ec0ff */
[----:B------:R-:W-:Y:S01]  /*3350*/  @!P3 FADD.FTZ R230, -R230, -RZ ;  /* 0x800000ffe6e6b221 */ /* 0x000fe20000010100 */
[----:B------:R-:W-:Y:S02]  /*3360*/  SHF.R.U32.HI R244, RZ, 0x8, R241 ;  /* 0x00000008fff47819 */ /* 0x000fe400000116f1 */
[----:B------:R-:W-:Y:S03]  /*3370*/  ISETP.LE.U32.AND P3, PT, R243, UR7, PT ;  /* 0x00000007f3007c0c */ /* 0x000fe6000bf63070 */
[----:B------:R3:W-:Y:S01]  /*3380*/  MUFU.EX2 R241, R251 ;  /* 0x000000fb00f17308 */ /* 0x0007e20000000800 */
[----:B------:R-:W-:Y:S01]  /*3390*/  LOP3.LUT R244, R244, 0xffff, RZ, 0xc0, !PT ;  /* 0x0000fffff4f47812 */ /* 0x000fe200078ec0ff */
[----:B--2---:R-:W-:Y:S01]  /*33a0*/  @!P0 FADD.FTZ R231, -R231, -RZ ;  /* 0x800000ffe7e78221 */ /* 0x004fe20000010100 */
[----:B------:R-:W-:Y:S01]  /*33b0*/  LOP3.LUT R243, R242, 0xff, RZ, 0xc0, !PT ;  /* 0x000000fff2f37812 */ /* 0x000fe200078ec0ff */
[----:B------:R-:W-:Y:S01]  /*33c0*/  @!P2 FADD.FTZ R232, -R232, -RZ ;  /* 0x800000ffe8e8a221 */ /* 0x000fe20000010100 */
[----:B------:R-:W-:Y:S02]  /*33d0*/  ISETP.LE.U32.AND P0, PT, R244, UR7, PT ;  /* 0x00000007f4007c0c */ /* 0x000fe4000bf03070 */
[----:B------:R-:W-:Y:S03]  /*33e0*/  ISETP.LE.U32.AND P2, PT, R243, UR7, PT ;  /* 0x00000007f3007c0c */ /* 0x000fe6000bf43070 */
[----:B------:R-:W2:Y:S01]  /*33f0*/  MUFU.EX2 R236, R19 ;  /* 0x0000001300ec7308 */ /* 0x000ea20000000800 */
[C---:B------:R-:W-:Y:S02]  /*3400*/  LOP3.LUT R243, R245.reuse, 0xffff, RZ, 0xc0, !PT ;  /* 0x0000fffff5f37812 */ /* 0x040fe400078ec0ff */
[----:B------:R-:W-:Y:S02]  /*3410*/  SHF.R.U32.HI R244, RZ, 0x10, R245 ;  /* 0x00000010fff47819 */ /* 0x000fe400000116f5 */
[----:B-1----:R-:W-:Y:S02]  /*3420*/  SHF.R.U32.HI R252, RZ, 0x8, R243 ;  /* 0x00000008fffc7819 */ /* 0x002fe400000116f3 */
[--C-:B------:R-:W-:Y:S03]  /*3430*/  SHF.R.U32.HI R250, RZ, 0x18, R154.reuse ;  /* 0x00000018fffa7819 */ /* 0x100fe6000001169a */
[----:B------:R-:W1:Y:S01]  /*3440*/  MUFU.EX2 R238, R21 ;  /* 0x0000001500ee7308 */ /* 0x000e620000000800 */
[----:B------:R-:W-:Y:S01]  /*3450*/  LOP3.LUT R252, R252, 0xffff, RZ, 0xc0, !PT ;  /* 0x0000fffffcfc7812 */ /* 0x000fe200078ec0ff */
[----:B------:R-:W-:Y:S01]  /*3460*/  @!P0 FADD.FTZ R234, -R234, -RZ ;  /* 0x800000ffeaea8221 */ /* 0x000fe20000010100 */
[----:B---3--:R-:W-:Y:S02]  /*3470*/  LOP3.LUT R251, R245, 0xff, RZ, 0xc0, !PT ;  /* 0x000000fff5fb7812 */ /* 0x008fe400078ec0ff */
[----:B------:R-:W-:Y:S01]  /*3480*/  ISETP.LE.U32.AND P0, PT, R252, UR7, PT ;  /* 0x00000007fc007c0c */ /* 0x000fe2000bf03070 */
[----:B------:R-:W-:Y:S01]  /*3490*/  FFMA.FTZ R252, R32, UR6, -R169 ;  /* 0x0000000620fc7c23 */ /* 0x000fe200080108a9 */
[----:B------:R-:W-:Y:S03]  /*34a0*/  SHF.R.U32.HI R245, RZ, 0x18, R245 ;  /* 0x00000018fff57819 */ /* 0x000fe600000116f5 */
[----:B------:R-:W3:Y:S01]  /*34b0*/  MUFU.EX2 R225, R225 ;  /* 0x000000e100e17308 */ /* 0x000ee20000000800 */
[----:B--2---:R-:W-:Y:S01]  /*34c0*/  @!P5 FADD.FTZ R236, -R236, -RZ ;  /* 0x800000ffececd221 */ /* 0x004fe20000010100 */
[----:B------:R-:W-:Y:S01]  /*34d0*/  FFMA.FTZ R169, R33, UR6, -R169 ;  /* 0x0000000621a97c23 */ /* 0x000fe200080108a9 */
[----:B------:R-:W-:Y:S02]  /*34e0*/  ISETP.LE.U32.AND P5, PT, R245, UR7, PT ;  /* 0x00000007f5007c0c */ /* 0x000fe4000bfa3070 */
[----:B------:R-:W-:Y:S02]  /*34f0*/  SHF.R.U32.HI R248, RZ, 0x10, R154 ;  /* 0x00000010fff87819 */ /* 0x000fe4000001169a */
[----:B------:R-:W-:Y:S03]  /*3500*/  LOP3.LUT R249, R154, 0xffff, RZ, 0xc0, !PT ;  /* 0x0000ffff9af97812 */ /* 0x000fe600078ec0ff */
[----:B------:R-:W2:Y:S01]  /*3510*/  MUFU.EX2 R233, R233 ;  /* 0x000000e900e97308 */ /* 0x000ea20000000800 */
[----:B------:R-:W-:Y:S01]  /*3520*/  LOP3.LUT R248, R248, 0xff, RZ, 0xc0, !PT ;  /* 0x000000fff8f87812 */ /* 0x000fe200078ec0ff */
[----:B-1----:R-:W-:Y:S01]  /*3530*/  @!P0 FADD.FTZ R238, -R238, -RZ ;  /* 0x800000ffeeee8221 */ /* 0x002fe20000010100 */
[----:B------:R-:W-:Y:S02]  /*3540*/  ISETP.LE.U32.AND P0, PT, R250, UR7, PT ;  /* 0x00000007fa007c0c */ /* 0x000fe4000bf03070 */
[----:B------:R-:W-:Y:S02]  /*3550*/  SHF.R.U32.HI R250, RZ, 0x8, R246 ;  /* 0x00000008fffa7819 */ /* 0x000fe400000116f6 */
[----:B------:R-:W-:Y:S03]  /*3560*/  SHF.R.U32.HI R249, RZ, 0x8, R249 ;  /* 0x00000008fff97819 */ /* 0x000fe600000116f9 */
[----:B------:R-:W1:Y:S01]  /*3570*/  MUFU.EX2 R235, R18 ;  /* 0x0000001200eb7308 */ /* 0x000e620000000800 */
[----:B---3--:R-:W-:Y:S01]  /*3580*/  @!P1 FADD.FTZ R225, -R225, -RZ ;  /* 0x800000ffe1e19221 */ /* 0x008fe20000010100 */
[----:B------:R-:W-:Y:S01]  /*3590*/  ISETP.LE.U32.AND P1, PT, R239, UR7, PT ;  /* 0x00000007ef007c0c */ /* 0x000fe2000bf23070 */
[----:B------:R-:W-:Y:S01]  /*35a0*/  @!P5 FADD.FTZ R240, -R240, -RZ ;  /* 0x800000fff0f0d221 */ /* 0x000fe20000010100 */
[----:B------:R-:W-:Y:S02]  /*35b0*/  LOP3.LUT R250, R250, 0xffff, RZ, 0xc0, !PT ;  /* 0x0000fffffafa7812 */ /* 0x000fe400078ec0ff */
[----:B------:R-:W-:Y:S04]  /*35c0*/  F2FP.RELU.BF16.F32.PACK_AB R21, R226, R225 ;  /* 0x000000e1e215723e */ /* 0x000fe800000018ff */
[----:B------:R3:W4:Y:S01]  /*35d0*/  MUFU.EX2 R245, R252 ;  /* 0x000000fc00f57308 */ /* 0x0007220000000800 */
[----:B--2---:R-:W-:Y:S01]  /*35e0*/  @!P4 FADD.FTZ R233, -R233, -RZ ;  /* 0x800000ffe9e9c221 */ /* 0x004fe20000010100 */
[----:B------:R-:W-:Y:S02]  /*35f0*/  ISETP.LE.U32.AND P4, PT, R251, UR7, PT ;  /* 0x00000007fb007c0c */ /* 0x000fe4000bf83070 */
[----:B------:R-:W-:Y:S02]  /*3600*/  LOP3.LUT R251, R244, 0xff, RZ, 0xc0, !PT ;  /* 0x000000fff4fb7812 */ /* 0x000fe400078ec0ff */
[----:B------:R-:W-:Y:S04]  /*3610*/  ISETP.LE.U32.AND P5, PT, R250, UR7, PT ;  /* 0x00000007fa007c0c */ /* 0x000fe8000bfa3070 */
[----:B------:R-:W2:Y:S01]  /*3620*/  MUFU.EX2 R237, R237 ;  /* 0x000000ed00ed7308 */ /* 0x000ea20000000800 */
[----:B-1----:R-:W-:Y:S01]  /*3630*/  @!P2 FADD.FTZ R235, -R235, -RZ ;  /* 0x800000ffebeba221 */ /* 0x002fe20000010100 */
[----:B------:R-:W-:Y:S02]  /*3640*/  ISETP.LE.U32.AND P2, PT, R251, UR7, PT ;  /* 0x00000007fb007c0c */ /* 0x000fe4000bf43070 */
[----:B------:R-:W-:Y:S02]  /*3650*/  LOP3.LUT R251, R182, 0xff, RZ, 0xc0, !PT ;  /* 0x000000ffb6fb7812 */ /* 0x000fe400078ec0ff */
[----:B------:R-:W-:Y:S04]  /*3660*/  F2FP.RELU.BF16.F32.PACK_AB R17, R234, R233 ;  /* 0x000000e9ea11723e */ /* 0x000fe800000018ff */
[----:B------:R-:W1:Y:S01]  /*3670*/  MUFU.EX2 R239, R22 ;  /* 0x0000001600ef7308 */ /* 0x000e620000000800 */
[--C-:B---3--:R-:W-:Y:S01]  /*3680*/  FFMA.FTZ R252, R34, UR6, -R170.reuse ;  /* 0x0000000622fc7c23 */ /* 0x108fe200080108aa */
[----:B------:R-:W-:Y:S01]  /*3690*/  FFMA.FTZ R170, R35, UR6, -R170 ;  /* 0x0000000623aa7c23 */ /* 0x000fe200080108aa */
[----:B----4-:R-:W-:Y:S01]  /*36a0*/  @!P1 FADD.FTZ R245, -R245, -RZ ;  /* 0x800000fff5f59221 */ /* 0x010fe20000010100 */
[----:B------:R-:W-:Y:S02]  /*36b0*/  ISETP.LE.U32.AND P1, PT, R248, UR7, PT ;  /* 0x00000007f8007c0c */ /* 0x000fe4000bf23070 */
[----:B------:R-:W-:Y:S04]  /*36c0*/  F2FP.RELU.BF16.F32.PACK_AB R15, R236, R235 ;  /* 0x000000ebec0f723e */ /* 0x000fe800000018ff */
[----:B------:R3:W4:Y:S01]  /*36d0*/  MUFU.EX2 R246, R169 ;  /* 0x000000a900f67308 */ /* 0x0007220000000800 */
[----:B--2---:R-:W-:Y:S01]  /*36e0*/  @!P4 FADD.FTZ R237, -R237, -RZ ;  /* 0x800000ffededc221 */ /* 0x004fe20000010100 */
[----:B------:R-:W-:Y:S02]  /*36f0*/  ISETP.LE.U32.AND P4, PT, R251, UR7, PT ;  /* 0x00000007fb007c0c */ /* 0x000fe4000bf83070 */
[--C-:B------:R-:W-:Y:S02]  /*3700*/  SHF.R.U32.HI R251, RZ, 0x18, R182.reuse ;  /* 0x00000018fffb7819 */ /* 0x100fe400000116b6 */
[----:B------:R-:W-:Y:S04]  /*3710*/  F2FP.RELU.BF16.F32.PACK_AB R19, R228, R227 ;  /* 0x000000e3e413723e */ /* 0x000fe800000018ff */
[----:B------:R-:W2:Y:S01]  /*3720*/  MUFU.EX2 R248, R170 ;  /* 0x000000aa00f87308 */ /* 0x000ea20000000800 */
[----:B-1----:R-:W-:Y:S01]  /*3730*/  @!P2 FADD.FTZ R239, -R239, -RZ ;  /* 0x800000ffefefa221 */ /* 0x002fe20000010100 */
[----:B------:R-:W-:Y:S02]  /*3740*/  ISETP.LE.U32.AND P2, PT, R247, UR7, PT ;  /* 0x00000007f7007c0c */ /* 0x000fe4000bf43070 */
[----:B------:R-:W-:Y:S01]  /*3750*/  F2FP.RELU.BF16.F32.PACK_AB R13, R230, R229 ;  /* 0x000000e5e60d723e */ /* 0x000fe200000018ff */
[----:B------:R-:W-:Y:S05]  /*3760*/  @!P4 FADD.FTZ R241, -R241, -RZ ;  /* 0x800000fff1f1c221 */ /* 0x000fea0000010100 */
[----:B------:R-:W1:Y:S01]  /*3770*/  MUFU.EX2 R247, R252 ;  /* 0x000000fc00f77308 */ /* 0x000e620000000800 */
[----:B---3--:R-:W-:Y:S01]  /*3780*/  SHF.R.U32.HI R169, RZ, 0x10, R182 ;  /* 0x00000010ffa97819 */ /* 0x008fe200000116b6 */
[----:B----4-:R-:W-:Y:S01]  /*3790*/  @!P5 FADD.FTZ R246, -R246, -RZ ;  /* 0x800000fff6f6d221 */ /* 0x010fe20000010100 */
[----:B------:R-:W-:Y:S02]  /*37a0*/  LOP3.LUT R182, R182, 0xffff, RZ, 0xc0, !PT ;  /* 0x0000ffffb6b67812 */ /* 0x000fe400078ec0ff */
[----:B------:R-:W-:Y:S02]  /*37b0*/  LOP3.LUT R169, R169, 0xff, RZ, 0xc0, !PT ;  /* 0x000000ffa9a97812 */ /* 0x000fe400078ec0ff */
[----:B------:R-:W-:Y:S03]  /*37c0*/  SHF.R.U32.HI R250, RZ, 0x8, R182 ;  /* 0x00000008fffa7819 */ /* 0x000fe600000116b6 */
[----:B------:R-:W-:Y:S01]  /*37d0*/  MUFU.EX2 R242, R25 ;  /* 0x0000001900f27308 */ /* 0x000fe20000000800 */
[----:B------:R-:W-:Y:S01]  /*37e0*/  F2FP.RELU.BF16.F32.PACK_AB R182, R220, R209 ;  /* 0x000000d1dcb6723e */ /* 0x000fe200000018ff */
[----:B--2---:R-:W-:Y:S01]  /*37f0*/  @!P6 FADD.FTZ R248, -R248, -RZ ;  /* 0x800000fff8f8e221 */ /* 0x004fe20000010100 */
[----:B------:R-:W-:Y:S02]  /*3800*/  F2FP.RELU.BF16.F32.PACK_AB R170, R224, R223 ;  /* 0x000000dfe0aa723e */ /* 0x000fe400000018ff */
[----:B------:R-:W-:Y:S01]  /*3810*/  ISETP.LE.U32.AND P5, PT, R169, UR7, PT ;  /* 0x00000007a9007c0c */ /* 0x000fe2000bfa3070 */
[----:B------:R2:W-:Y:S01]  /*3820*/  STS [R190+0x19000], R182 ;  /* 0x019000b6be007388 */ /* 0x0005e20000000800 */
[----:B------:R-:W-:Y:S03]  /*3830*/  LOP3.LUT R169, R249, 0xffff, RZ, 0xc0, !PT ;  /* 0x0000fffff9a97812 */ /* 0x000fe600078ec0ff */
[----:B------:R-:W3:Y:S01]  /*3840*/  MUFU.EX2 R243, R26 ;  /* 0x0000001a00f37308 */ /* 0x000ee20000000800 */
[----:B------:R-:W-:Y:S01]  /*3850*/  ISETP.LE.U32.AND P4, PT, R251, UR7, PT ;  /* 0x00000007fb007c0c */ /* 0x000fe2000bf83070 */
[--C-:B------:R-:W-:Y:S01]  /*3860*/  FFMA.FTZ R251, R28, UR6, -R171.reuse ;  /* 0x000000061cfb7c23 */ /* 0x100fe200080108ab */
[----:B------:R4:W-:Y:S01]  /*3870*/  STS [R190+0x19400], R170 ;  /* 0x019400aabe007388 */ /* 0x0009e20000000800 */
[----:B-1----:R-:W-:Y:S01]  /*3880*/  @!P2 FADD.FTZ R247, -R247, -RZ ;  /* 0x800000fff7f7a221 */ /* 0x002fe20000010100 */
[----:B------:R-:W-:Y:S01]  /*3890*/  FFMA.FTZ R171, R29, UR6, -R171 ;  /* 0x000000061dab7c23 */ /* 0x000fe200080108ab */
[----:B------:R-:W-:Y:S01]  /*38a0*/  ISETP.LE.U32.AND P2, PT, R169, UR7, PT ;  /* 0x00000007a9007c0c */ /* 0x000fe2000bf43070 */
[----:B------:R-:W-:Y:S01]  /*38b0*/  STS [R198+0x19000], R17 ;  /* 0x01900011c6007388 */ /* 0x000fe20000000800 */
[----:B------:R-:W-:Y:S02]  /*38c0*/  LOP3.LUT R169, R250, 0xffff, RZ, 0xc0, !PT ;  /* 0x0000fffffaa97812 */ /* 0x000fe400078ec0ff */
[----:B------:R1:W4:Y:S01]  /*38d0*/  MUFU.EX2 R249, R251 ;  /* 0x000000fb00f97308 */ /* 0x0003220000000800 */
[----:B------:R-:W-:Y:S01]  /*38e0*/  STS [R198+0x19400], R15 ;  /* 0x0194000fc6007388 */ /* 0x000fe20000000800 */
[----:B------:R-:W-:Y:S02]  /*38f0*/  ISETP.LE.U32.AND P6, PT, R169, UR7, PT ;  /* 0x00000007a9007c0c */ /* 0x000fe4000bfc3070 */
[----:B------:R-:W-:Y:S01]  /*3900*/  F2FP.RELU.BF16.F32.PACK_AB R169, R240, R239 ;  /* 0x000000eff0a9723e */ /* 0x000fe200000018ff */
[----:B------:R-:W-:Y:S05]  /*3910*/  STS [R190+0x1a000], R21 ;  /* 0x01a00015be007388 */ /* 0x000fea0000000800 */
[----:B------:R4:W4:Y:S01]  /*3920*/  MUFU.EX2 R250, R171 ;  /* 0x000000ab00fa7308 */ /* 0x0009220000000800 */
[----:B---3--:R-:W-:Y:S01]  /*3930*/  @!P5 FADD.FTZ R243, -R243, -RZ ;  /* 0x800000fff3f3d221 */ /* 0x008fe20000010100 */
[----:B------:R-:W-:Y:S01]  /*3940*/  STS [R190+0x1a400], R19 ;  /* 0x01a40013be007388 */ /* 0x000fe20000000800 */
[----:B------:R-:W-:Y:S02]  /*3950*/  FSETP.GE.FTZ.AND P5, PT, R220, RZ, PT ;  /* 0x000000ffdc00720b */ /* 0x000fe40003fb6000 */
[----:B--2---:R-:W-:Y:S01]  /*3960*/  F2FP.RELU.BF16.F32.PACK_AB R182, R232, R231 ;  /* 0x000000e7e8b6723e */ /* 0x004fe200000018ff */
[----:B------:R2:W-:Y:S04]  /*3970*/  STS [R198+0x1a000], R13 ;  /* 0x01a0000dc6007388 */ /* 0x0005e80000000800 */
[----:B------:R-:W3:Y:S01]  /*3980*/  MUFU.EX2 R244, R27 ;  /* 0x0000001b00f47308 */ /* 0x000ee20000000800 */
[--C-:B-1----:R-:W-:Y:S01]  /*3990*/  FFMA.FTZ R251, R30, UR6, -R181.reuse ;  /* 0x000000061efb7c23 */ /* 0x102fe200080108b5 */
[----:B------:R-:W-:Y:S01]  /*39a0*/  FFMA.FTZ R181, R31, UR6, -R181 ;  /* 0x000000061fb57c23 */ /* 0x000fe200080108b5 */
[----:B------:R1:W-:Y:S01]  /*39b0*/  STS [R198+0x1a400], R182 ;  /* 0x01a400b6c6007388 */ /* 0x0003e20000000800 */
[----:B----4-:R-:W-:Y:S01]  /*39c0*/  F2FP.RELU.BF16.F32.PACK_AB R170, R246, R245 ;  /* 0x000000f5f6aa723e */ /* 0x010fe200000018ff */
[----:B------:R-:W-:Y:S01]  /*39d0*/  @!P6 FADD.FTZ R242, -R242, -RZ ;  /* 0x800000fff2f2e221 */ /* 0x000fe20000010100 */
[----:B------:R-:W-:Y:S01]  /*39e0*/  @!P3 FADD.FTZ R249, -R249, -RZ ;  /* 0x800000fff9f9b221 */ /* 0x000fe20000010100 */
[----:B------:R4:W-:Y:S03]  /*39f0*/  STS [R196+0x19400], R169 ;  /* 0x019400a9c4007388 */ /* 0x0009e60000000800 */
[----:B------:R-:W1:Y:S01]  /*3a00*/  MUFU.EX2 R252, R181 ;  /* 0x000000b500fc7308 */ /* 0x000e620000000800 */
[----:B------:R-:W-:Y:S01]  /*3a10*/  F2FP.RELU.BF16.F32.PACK_AB R171, R238, R237 ;  /* 0x000000edeeab723e */ /* 0x000fe200000018ff */
[----:B------:R-:W-:Y:S01]  /*3a20*/  @!P2 FADD.FTZ R250, -R250, -RZ ;  /* 0x800000fffafaa221 */ /* 0x000fe20000010100 */
[----:B------:R-:W-:Y:S02]  /*3a30*/  FSETP.GE.FTZ.AND P3, PT, R234, RZ, PT ;  /* 0x000000ffea00720b */ /* 0x000fe40003f76000 */
[----:B------:R-:W-:Y:S01]  /*3a40*/  FSETP.GE.FTZ.AND P2, PT, R237, RZ, PT ;  /* 0x000000ffed00720b */ /* 0x000fe20003f56000 */
[----:B------:R4:W-:Y:S04]  /*3a50*/  STS [R196+0x19000], R171 ;  /* 0x019000abc4007388 */ /* 0x0009e80000000800 */
[----:B------:R-:W4:Y:S01]  /*3a60*/  MUFU.EX2 R251, R251 ;  /* 0x000000fb00fb7308 */ /* 0x000f220000000800 */
[----:B---3--:R-:W-:Y:S01]  /*3a70*/  @!P4 FADD.FTZ R244, -R244, -RZ ;  /* 0x800000fff4f4c221 */ /* 0x008fe20000010100 */
[----:B------:R3:W-:Y:S01]  /*3a80*/  STS [R199+0x19000], R170 ;  /* 0x019000aac7007388 */ /* 0x0007e20000000800 */
[----:B------:R-:W-:Y:S02]  /*3a90*/  FSETP.GE.FTZ.AND P4, PT, R233, RZ, PT ;  /* 0x000000ffe900720b */ /* 0x000fe40003f96000 */
[----:B--2---:R-:W-:Y:S01]  /*3aa0*/  F2FP.RELU.BF16.F32.PACK_AB R13, R242, R241 ;  /* 0x000000f1f20d723e */ /* 0x004fe200000018ff */
[----:B-1----:R-:W-:Y:S01]  /*3ab0*/  @!P0 FADD.FTZ R252, -R252, -RZ ;  /* 0x800000fffcfc8221 */ /* 0x002fe20000010100 */
[----:B------:R-:W-:Y:S02]  /*3ac0*/  F2FP.RELU.BF16.F32.PACK_AB R181, R248, R247 ;  /* 0x000000f7f8b5723e */ /* 0x000fe400000018ff */
[----:B------:R-:W-:Y:S02]  /*3ad0*/  LEA R182, R180, UR4, 0x1 ;  /* 0x00000004b4b67c11 */ /* 0x000fe4000f8e08ff */
[----:B------:R-:W-:Y:S01]  /*3ae0*/  FSETP.GE.FTZ.AND P0, PT, R209, RZ, PT ;  /* 0x000000ffd100720b */ /* 0x000fe20003f16000 */
[----:B------:R1:W-:Y:S01]  /*3af0*/  STS [R199+0x19400], R181 ;  /* 0x019400b5c7007388 */ /* 0x0003e20000000800 */
[----:B----4-:R-:W-:Y:S01]  /*3b00*/  F2FP.RELU.BF16.F32.PACK_AB R169, R250, R249 ;  /* 0x000000f9faa9723e */ /* 0x010fe200000018ff */
[----:B------:R-:W-:Y:S01]  /*3b10*/  @!P1 FADD.FTZ R251, -R251, -RZ ;  /* 0x800000fffbfb9221 */ /* 0x000fe20000010100 */
[----:B------:R-:W-:Y:S01]  /*3b20*/  FSETP.GE.FTZ.AND P1, PT, R238, RZ, PT ;  /* 0x000000ffee00720b */ /* 0x000fe20003f36000 */
[----:B------:R-:W-:Y:S01]  /*3b30*/  STS [R196+0x1a000], R13 ;  /* 0x01a0000dc4007388 */ /* 0x000fe20000000800 */
[----:B------:R-:W-:Y:S02]  /*3b40*/  F2FP.RELU.BF16.F32.PACK_AB R171, R244, R243 ;  /* 0x000000f3f4ab723e */ /* 0x000fe400000018ff */
[----:B---3--:R-:W-:Y:S03]  /*3b50*/  F2FP.RELU.BF16.F32.PACK_AB R170, R252, R251 ;  /* 0x000000fbfcaa723e */ /* 0x008fe600000018ff */
[----:B------:R-:W-:Y:S04]  /*3b60*/  STS [R196+0x1a400], R171 ;  /* 0x01a400abc4007388 */ /* 0x000fe80000000800 */
[----:B------:R-:W-:Y:S04]  /*3b70*/  STS [R199+0x1a000], R169 ;  /* 0x01a000a9c7007388 */ /* 0x000fe80000000800 */
[----:B------:R-:W-:Y:S04]  /*3b80*/  STS [R199+0x1a400], R170 ;  /* 0x01a400aac7007388 */ /* 0x000fe80000000800 */
[----:B------:R-:W-:Y:S01]  /*3b90*/  LDSM.16.M88.4 R132, [R182+0x6000] ;  /* 0x00600000b684783b */ /* 0x000fe20000000200 */
[----:B-1----:R-:W-:Y:S07]  /*3ba0*/  IMAD.IADD R181, R182, 0x1, R175 ;  /* 0x00000001b6b57824 */ /* 0x002fee00078e02af */
[----:B------:R-:W1:Y:S08]  /*3bb0*/  LDSM.16.M88.4 R136, [R177+0x6000] ;  /* 0x00600000b188783b */ /* 0x000e700000000200 */
[----:B------:R-:W2:Y:S08]  /*3bc0*/  LDSM.16.M88.4 R140, [R182+0x6800] ;  /* 0x00680000b68c783b */ /* 0x000eb00000000200 */
[----:B------:R-:W3:Y:S08]  /*3bd0*/  LDSM.16.M88.4 R144, [R177+0x6400] ;  /* 0x00640000b190783b */ /* 0x000ef00000000200 */
[----:B------:R-:W-:Y:S08]  /*3be0*/  LDSM.16.M88.4 R148, [R181+0x6000] ;  /* 0x00600000b594783b */ /* 0x000ff00000000200 */
        /* <DEDUP_REMOVED lines=44> */
[C---:B------:R-:W-:Y:S01]  /*3eb0*/  HMMA.16816.F32.BF16 R16, R140.reuse, R146, R16 ;  /* 0x000000928c10723c */ /* 0x040fe20000041810 */
[----:B------:R-:W-:Y:S05]  /*3ec0*/  LDSM.16.M88.4 R144, [R176+0xa400] ;  /* 0x00a40000b090783b */ /* 0x000fea0000000200 */
[-C--:B------:R-:W-:Y:S06]  /*3ed0*/  HMMA.16816.F32.BF16 R20, R140, R152.reuse, R20 ;  /* 0x000000988c14723c */ /* 0x080fec0000041814 */
[C---:B------:R-:W-:Y:S06]  /*3ee0*/  HMMA.16816.F32.BF16 R24, R148.reuse, R152, R24 ;  /* 0x000000989418723c */ /* 0x040fec0000041818 */
[-C--:B------:R-:W-:Y:S06]  /*3ef0*/  HMMA.16816.F32.BF16 R28, R148, R154.reuse, R28 ;  /* 0x0000009a941c723c */ /* 0x080fec000004181c */
[----:B------:R-:W-:Y:S01]  /*3f00*/  HMMA.16816.F32.BF16 R32, R140, R154, R32 ;  /* 0x0000009a8c20723c */ /* 0x000fe20000041820 */
[----:B------:R-:W2:Y:S05]  /*3f10*/  LDSM.16.M88.4 R140, [R181+0x8800] ;  /* 0x00880000b58c783b */ /* 0x000eaa0000000200 */
        /* <DEDUP_REMOVED lines=12> */
[-C--:B------:R-:W-:Y:S05]  /*3fe0*/  HMMA.16816.F32.BF16 R20, R164, R144.reuse, R20 ;  /* 0x00000090a414723c */ /* 0x080fea0000041814 */
[----:B------:R-:W-:Y:S01]  /*3ff0*/  FADD.FTZ R169, -R218, R4 ;  /* 0x00000004daa97221 */ /* 0x000fe20000010100 */
[C---:B------:R-:W-:Y:S05]  /*4000*/  HMMA.16816.F32.BF16 R24, R140.reuse, R144, R24 ;  /* 0x000000908c18723c */ /* 0x040fea0000041818 */
[-C--:B------:R-:W-:Y:S01]  /*4010*/  FSEL R170, R169, R218.reuse, P0 ;  /* 0x000000daa9aa7208 */ /* 0x080fe20000000000 */
[-C--:B------:R-:W-:Y:S03]  /*4020*/  HMMA.16816.F32.BF16 R28, R140, R146.reuse, R28 ;  /* 0x000000928c1c723c */ /* 0x080fe6000004181c */
[----:B------:R-:W-:Y:S02]  /*4030*/  FSETP.GE.FTZ.AND P0, PT, R246, RZ, PT ;  /* 0x000000fff600720b */ /* 0x000fe40003f16000 */
[C---:B------:R-:W-:Y:S01]  /*4040*/  FADD.FTZ R169, -R218.reuse, R5 ;  /* 0x00000005daa97221 */ /* 0x040fe20000010100 */
[----:B------:R-:W-:Y:S05]  /*4050*/  HMMA.16816.F32.BF16 R32, R164, R146, R32 ;  /* 0x00000092a420723c */ /* 0x000fea0000041820 */
[----:B------:R-:W-:Y:S01]  /*4060*/  FSEL R169, R169, R218, P5 ;  /* 0x000000daa9a97208 */ /* 0x000fe20002800000 */
[C---:B------:R-:W-:Y:S01]  /*4070*/  FADD.FTZ R181, -R218.reuse, R17 ;  /* 0x00000011dab57221 */ /* 0x040fe20000010100 */
[----:B------:R-:W-:Y:S01]  /*4080*/  FADD.FTZ R182, -R218, R21 ;  /* 0x00000015dab67221 */ /* 0x000fe20000010100 */
[----:B------:R-:W-:Y:S03]  /*4090*/  FMUL.FTZ R170, R209, R170 ;  /* 0x000000aad1aa7220 */ /* 0x000fe60000410000 */
[-C--:B------:R-:W-:Y:S01]  /*40a0*/  FSEL R181, R181, R218.reuse, P3 ;  /* 0x000000dab5b57208 */ /* 0x080fe20001800000 */
[----:B------:R-:W-:Y:S01]  /*40b0*/  FMUL.FTZ R169, R220, R169 ;  /* 0x000000a9dca97220 */ /* 0x000fe20000410000 */
[----:B------:R-:W-:Y:S01]  /*40c0*/  FSEL R182, R182, R218, P1 ;  /* 0x000000dab6b67208 */ /* 0x000fe20000800000 */
[----:B------:R-:W-:Y:S01]  /*40d0*/  FADD.FTZ R171, -R218, R16 ;  /* 0x00000010daab7221 */ /* 0x000fe20000010100 */
[----:B------:R-:W-:Y:S01]  /*40e0*/  FSETP.GE.FTZ.AND P1, PT, R245, RZ, PT ;  /* 0x000000fff500720b */ /* 0x000fe20003f36000 */
[----:B------:R-:W-:Y:S01]  /*40f0*/  FMUL.FTZ R234, R234, R181 ;  /* 0x000000b5eaea7220 */ /* 0x000fe20000410000 */
[----:B------:R-:W-:Y:S01]  /*4100*/  F2FP.BF16.F32.PACK_AB R169, R169, R170 ;  /* 0x000000aaa9a9723e */ /* 0x000fe200000010ff */
[----:B------:R-:W-:Y:S01]  /*4110*/  FADD.FTZ R209, -R218, R20 ;  /* 0x00000014dad17221 */ /* 0x000fe20000010100 */
[----:B------:R-:W-:Y:S01]  /*4120*/  FSEL R171, R171, R218, P4 ;  /* 0x000000daabab7208 */ /* 0x000fe20002000000 */
[----:B------:R-:W-:Y:S03]  /*4130*/  FMUL.FTZ R182, R238, R182 ;  /* 0x000000b6eeb67220 */ /* 0x000fe60000410000 */
[-C--:B------:R-:W-:Y:S01]  /*4140*/  FSEL R209, R209, R218.reuse, P2 ;  /* 0x000000dad1d17208 */ /* 0x080fe20001000000 */
[----:B------:R-:W-:Y:S01]  /*4150*/  FADD.FTZ R181, -R218, R32 ;  /* 0x00000020dab57221 */ /* 0x000fe20000010100 */
[----:B------:R-:W-:Y:S01]  /*4160*/  FSETP.GE.FTZ.AND P2, PT, R223, RZ, PT ;  /* 0x000000ffdf00720b */ /* 0x000fe20003f56000 */
[----:B------:R-:W-:Y:S01]  /*4170*/  FMUL.FTZ R171, R233, R171 ;  /* 0x000000abe9ab7220 */ /* 0x000fe20000410000 */
[----:B------:R-:W-:Y:S01]  /*4180*/  FADD.FTZ R233, -R222, R7 ;  /* 0x00000007dee97221 */ /* 0x000fe20000010100 */
[----:B------:R-:W-:Y:S01]  /*4190*/  FMUL.FTZ R209, R237, R209 ;  /* 0x000000d1edd17220 */ /* 0x000fe20000410000 */
[----:B------:R-:W-:Y:S01]  /*41a0*/  FSEL R170, R181, R218, P1 ;  /* 0x000000dab5aa7208 */ /* 0x000fe20000800000 */
[----:B------:R-:W-:Y:S01]  /*41b0*/  @P0 FADD.FTZ R218, -R218, R33 ;  /* 0x00000021dada0221 */ /* 0x000fe20000010100 */
[----:B------:R-:W-:Y:S01]  /*41c0*/  PLOP3.LUT P0, PT, PT, PT, UP1, 0x80, 0x0 ;  /* 0x000000000000781c */ /* 0x000fe20003f0f018 */
[----:B------:R-:W-:Y:S01]  /*41d0*/  FADD.FTZ R181, -R222, R6 ;  /* 0x00000006deb57221 */ /* 0x000fe20000010100 */
[----:B------:R-:W-:Y:S01]  /*41e0*/  FSETP.GE.FTZ.AND P1, PT, R224, RZ, PT ;  /* 0x000000ffe000720b */ /* 0x000fe20003f36000 */
[----:B------:R-:W-:Y:S01]  /*41f0*/  FMUL.FTZ R170, R245, R170 ;  /* 0x000000aaf5aa7220 */ /* 0x000fe20000410000 */
[----:B------:R-:W-:Y:S01]  /*4200*/  F2FP.BF16.F32.PACK_AB R209, R182, R209 ;  /* 0x000000d1b6d1723e */ /* 0x000fe200000010ff */
[----:B------:R-:W-:Y:S01]  /*4210*/  FMUL.FTZ R237, R246, R218 ;  /* 0x000000daf6ed7220 */ /* 0x000fe20000410000 */
[----:B------:R-:W-:Y:S02]  /*4220*/  F2FP.BF16.F32.PACK_AB R171, R234, R171 ;  /* 0x000000abeaab723e */ /* 0x000fe400000010ff */
[-C--:B------:R-:W-:Y:S02]  /*4230*/  FSEL R182, R181, R222.reuse, P2 ;  /* 0x000000deb5b67208 */ /* 0x080fe40001000000 */
[----:B------:R-:W-:Y:S03]  /*4240*/  FSEL R233, R233, R222, P1 ;  /* 0x000000dee9e97208 */ /* 0x000fe60000800000 */
[----:B------:R-:W-:Y:S05]  /*4250*/  @!P0 BRA `(.L_x_1007) ;  /* 0x0000000000408947 */ /* 0x000fea0003800000 */
        /* <DEDUP_REMOVED lines=16> */
.L_x_1007:
[C---:B------:R-:W-:Y:S01]  /*4360*/  FADD.FTZ R5, -R222.reuse, R18 ;  /* 0x00000012de057221 */ /* 0x040fe20000010100 */
[----:B------:R-:W-:Y:S01]  /*4370*/  FSETP.GE.FTZ.AND P1, PT, R235, RZ, PT ;  /* 0x000000ffeb00720b */ /* 0x000fe20003f36000 */
[C---:B------:R-:W-:Y:S01]  /*4380*/  FADD.FTZ R19, -R222.reuse, R19 ;  /* 0x00000013de137221 */ /* 0x040fe20000010100 */
[----:B------:R-:W-:Y:S01]  /*4390*/  FADD.FTZ R23, -R222, R23 ;  /* 0x00000017de177221 */ /* 0x000fe20000010100 */
[----:B------:R-:W-:Y:S01]  /*43a0*/  FSETP.GE.FTZ.AND P4, PT, R236, RZ, PT ;  /* 0x000000ffec00720b */ /* 0x000fe20003f96000 */
[C---:B------:R-:W-:Y:S01]  /*43b0*/  FADD.FTZ R7, -R222.reuse, R22 ;  /* 0x00000016de077221 */ /* 0x040fe20000010100 */
[----:B------:R-:W-:Y:S01]  /*43c0*/  FSEL R4, R5, R222, P1 ;  /* 0x000000de05047208 */ /* 0x000fe20000800000 */
[----:B------:R-:W-:Y:S01]  /*43d0*/  FADD.FTZ R5, -R222, R34 ;  /* 0x00000022de057221 */ /* 0x000fe20000010100 */
[----:B------:R-:W-:Y:S01]  /*43e0*/  FSETP.GE.FTZ.AND P1, PT, R248, RZ, PT ;  /* 0x000000fff800720b */ /* 0x000fe20003f36000 */
[----:B-----5:R-:W-:Y:S01]  /*43f0*/  FADD.FTZ R12, -R221, R12 ;  /* 0x0000000cdd0c7221 */ /* 0x020fe20000010100 */
[----:B------:R-:W-:Y:S01]  /*4400*/  FSETP.GE.FTZ.AND P2, PT, R240, RZ, PT ;  /* 0x000000fff000720b */ /* 0x000fe20003f56000 */
[----:B------:R-:W-:Y:S01]  /*4410*/  FMUL.FTZ R4, R235, R4 ;  /* 0x00000004eb047220 */ /* 0x000fe20000410000 */
[-C--:B------:R-:W-:Y:S01]  /*4420*/  FSEL R19, R19, R222.reuse, P4 ;  /* 0x000000de13137208 */ /* 0x080fe20002000000 */
[----:B------:R-:W-:Y:S01]  /*4430*/  FADD.FTZ R8, -R221, R8 ;  /* 0x00000008dd087221 */ /* 0x000fe20000010100 */
[-C--:B------:R-:W-:Y:S01]  /*4440*/  FSEL R23, R23, R222.reuse, P2 ;  /* 0x000000de17177208 */ /* 0x080fe20001000000 */
[----:B------:R-:W-:Y:S01]  /*4450*/  FADD.FTZ R24, -R221, R24 ;  /* 0x00000018dd187221 */ /* 0x000fe20000010100 */
[----:B------:R-:W-:Y:S01]  /*4460*/  FSETP.GE.FTZ.AND P3, PT, R239, RZ, PT ;  /* 0x000000ffef00720b */ /* 0x000fe20003f76000 */
[----:B------:R-:W-:Y:S01]  /*4470*/  FMUL.FTZ R19, R236, R19 ;  /* 0x00000013ec137220 */ /* 0x000fe20000410000 */
[----:B------:R-:W-:Y:S01]  /*4480*/  FSETP.GE.FTZ.AND P2, PT, R247, RZ, PT ;  /* 0x000000fff700720b */ /* 0x000fe20003f56000 */
[----:B------:R-:W-:Y:S01]  /*4490*/  FADD.FTZ R28, -R221, R28 ;  /* 0x0000001cdd1c7221 */ /* 0x000fe20000010100 */
[-C--:B------:R-:W-:Y:S01]  /*44a0*/  FSEL R6, R7, R222.reuse, P3 ;  /* 0x000000de07067208 */ /* 0x080fe20001800000 */
[----:B------:R-:W-:Y:S01]  /*44b0*/  FADD.FTZ R10, -R219, R10 ;  /* 0x0000000adb0a7221 */ /* 0x000fe20000010100 */
[----:B------:R-:W-:Y:S01]  /*44c0*/  FSEL R16, R5, R222, P2 ;  /* 0x000000de05107208 */ /* 0x000fe20001000000 */
[----:B------:R-:W-:Y:S01]  /*44d0*/  @P1 FADD.FTZ R222, -R222, R35 ;  /* 0x00000023dede1221 */ /* 0x000fe20000010100 */
[----:B------:R-:W-:Y:S01]  /*44e0*/  F2FP.BF16.F32.PACK_AB R19, R19, R4 ;  /* 0x000000041313723e */ /* 0x000fe200000010ff */
[----:B------:R-:W-:Y:S01]  /*44f0*/  FADD.FTZ R4, -R221, R9 ;  /* 0x00000009dd047221 */ /* 0x000fe20000010100 */
[----:B------:R-:W-:Y:S01]  /*4500*/  FSETP.GE.FTZ.AND P2, PT, R226, RZ, PT ;  /* 0x000000ffe200720b */ /* 0x000fe20003f56000 */
[----:B------:R-:W-:Y:S01]  /*4510*/  FMUL.FTZ R16, R247, R16 ;  /* 0x00000010f7107220 */ /* 0x000fe20000410000 */
[----:B------:R-:W-:Y:S01]  /*4520*/  FMUL.FTZ R5, R248, R222 ;  /* 0x000000def8057220 */ /* 0x000fe20000410000 */
        /* <DEDUP_REMOVED lines=8> */
[----:B------:R-:W-:Y:S01]  /*45b0*/  FSETP.GE.FTZ.AND P2, PT, R230, RZ, PT ;  /* 0x000000ffe600720b */ /* 0x000fe20003f56000 */
[----:B------:R-:W-:Y:S01]  /*45c0*/  FMUL.FTZ R6, R239, R6 ;  /* 0x00000006ef067220 */ /* 0x000fe20000410000 */
[----:B------:R-:W-:Y:S01]  /*45d0*/  FSEL R12, R12, R221, P1 ;  /* 0x000000dd0c0c7208 */ /* 0x000fe20000800000 */
[----:B------:R-:W-:Y:S01]  /*45e0*/  FMUL.FTZ R23, R240, R23 ;  /* 0x00000017f0177220 */ /* 0x000fe20000410000 */
[----:B------:R-:W-:Y:S01]  /*45f0*/  FSETP.GE.FTZ.AND P1, PT, R250, RZ, PT ;  /* 0x000000fffa00720b */ /* 0x000fe20003f36000 */
[----:B------:R-:W-:Y:S01]  /*4600*/  FMUL.FTZ R5, R226, R5 ;  /* 0x00000005e2057220 */ /* 0x000fe20000410000 */
[-C--:B------:R-:W-:Y:S01]  /*4610*/  FSEL R7, R4, R221.reuse, P2 ;  /* 0x000000dd04077208 */ /* 0x080fe20001000000 */
[----:B------:R-:W-:Y:S01]  /*4620*/  FADD.FTZ R4, -R221, R25 ;  /* 0x00000019dd047221 */ /* 0x000fe20000010100 */
[-C--:B------:R-:W-:Y:S01]  /*4630*/  FSEL R8, R8, R221.reuse, P3 ;  /* 0x000000dd08087208 */ /* 0x080fe20001800000 */
[----:B------:R-:W-:Y:S01]  /*4640*/  STS [R190+0x15000], R169 ;  /* 0x015000a9be007388 */ /* 0x000fe20000000800 */
        /* <DEDUP_REMOVED lines=13> */
[----:B------:R-:W-:Y:S01]  /*4720*/  @P1 FADD.FTZ R221, -R221, R29 ;  /* 0x0000001ddddd1221 */ /* 0x000fe20000010100 */
[----:B------:R-:W-:Y:S01]  /*4730*/  FSETP.GE.FTZ.AND P1, PT, R228, RZ, PT ;  /* 0x000000ffe400720b */ /* 0x000fe20003f36000 */
        /* <DEDUP_REMOVED lines=8> */
[----:B------:R-:W-:Y:S01]  /*47c0*/  FMUL.FTZ R221, R250, R221 ;  /* 0x000000ddfadd7220 */ /* 0x000fe20000410000 */
[----:B------:R-:W-:Y:S01]  /*47d0*/  FSETP.GE.FTZ.AND P2, PT, R231, RZ, PT ;  /* 0x000000ffe700720b */ /* 0x000fe20003f56000 */
[----:B------:R-:W-:Y:S01]  /*47e0*/  FMUL.FTZ R9, R228, R9 ;  /* 0x00000009e4097220 */ /* 0x000fe20000410000 */
[----:B------:R-:W-:Y:S01]  /*47f0*/  F2FP.BF16.F32.PACK_AB R233, R233, R182 ;  /* 0x000000b6e9e9723e */ /* 0x000fe200000010ff */
[----:B------:R-:W-:Y:S01]  /*4800*/  FMUL.FTZ R10, R227, R10 ;  /* 0x0000000ae30a7220 */ /* 0x000fe20000410000 */
[-C--:B------:R-:W-:Y:S02]  /*4810*/  FSEL R11, R4, R219.reuse, P5 ;  /* 0x000000db040b7208 */ /* 0x080fe40002800000 */
[----:B------:R-:W-:Y:S01]  /*4820*/  FSEL R14, R14, R219, P2 ;  /* 0x000000db0e0e7208 */ /* 0x000fe20001000000 */
[----:B------:R-:W-:Y:S01]  /*4830*/  STS [R190+0x15400], R233 ;  /* 0x015400e9be007388 */ /* 0x000fe20000000800 */
[----:B------:R-:W-:Y:S01]  /*4840*/  FSETP.GE.FTZ.AND P1, PT, R252, RZ, PT ;  /* 0x000000fffc00720b */ /* 0x000fe20003f36000 */
[----:B------:R-:W-:Y:S01]  /*4850*/  FMUL.FTZ R11, R232, R11 ;  /* 0x0000000be80b7220 */ /* 0x000fe20000410000 */
[----:B------:R-:W-:Y:S01]  /*4860*/  F2FP.BF16.F32.PACK_AB R23, R23, R6 ;  /* 0x000000061717723e */ /* 0x000fe200000010ff */
[----:B------:R-:W-:Y:S01]  /*4870*/  FMUL.FTZ R14, R231, R14 ;  /* 0x0000000ee70e7220 */ /* 0x000fe20000410000 */
[----:B------:R-:W-:Y:S01]  /*4880*/  F2FP.BF16.F32.PACK_AB R5, R5, R8 ;  /* 0x000000080505723e */ /* 0x000fe200000010ff */
[----:B------:R-:W-:Y:S01]  /*4890*/  STS [R198+0x15000], R171 ;  /* 0x015000abc6007388 */ /* 0x000fe20000000800 */
[----:B------:R-:W-:Y:S01]  /*48a0*/  F2FP.BF16.F32.PACK_AB R9, R9, R10 ;  /* 0x0000000a0909723e */ /* 0x000fe200000010ff */
[----:B------:R-:W-:Y:S01]  /*48b0*/  FADD.FTZ R6, -R219, R27 ;  /* 0x0000001bdb067221 */ /* 0x000fe20000010100 */
[----:B------:R-:W-:Y:S02]  /*48c0*/  FSETP.GE.FTZ.AND P3, PT, R244, RZ, PT ;  /* 0x000000fff400720b */ /* 0x000fe40003f76000 */
[----:B------:R-:W-:Y:S01]  /*48d0*/  STS [R198+0x15400], R19 ;  /* 0x01540013c6007388 */ /* 0x000fe20000000800 */
[----:B------:R-:W-:Y:S02]  /*48e0*/  FSETP.GE.FTZ.AND P4, PT, R243, RZ, PT ;  /* 0x000000fff300720b */ /* 0x000fe40003f96000 */
[----:B------:R-:W-:Y:S02]  /*48f0*/  F2FP.BF16.F32.PACK_AB R7, R7, R12 ;  /* 0x0000000c0707723e */ /* 0x000fe400000010ff */
        /* <DEDUP_REMOVED lines=14> */
[----:B------:R-:W-:Y:S01]  /*49e0*/  FMUL.FTZ R30, R251, R30 ;  /* 0x0000001efb1e7220 */ /* 0x000fe20000410000 */
[----:B------:R-:W-:Y:S01]  /*49f0*/  FMUL.FTZ R219, R252, R219 ;  /* 0x000000dbfcdb7220 */ /* 0x000fe20000410000 */
[----:B------:R-:W-:Y:S02]  /*4a00*/  F2FP.BF16.F32.PACK_AB R29, R13, R26 ;  /* 0x0000001a0d1d723e */ /* 0x000fe400000010ff */
[----:B------:R-:W-:Y:S01]  /*4a10*/  STS [R196+0x15400], R23 ;  /* 0x01540017c4007388 */ /* 0x000fe20000000800 */
[----:B------:R-:W-:Y:S02]  /*4a20*/  F2FP.BF16.F32.PACK_AB R132, R221, R28 ;  /* 0x0000001cdd84723e */ /* 0x000fe400000010ff */
[----:B------:R-:W-:Y:S02]  /*4a30*/  F2FP.BF16.F32.PACK_AB R136, R219, R30 ;  /* 0x0000001edb88723e */ /* 0x000fe400000010ff */
[----:B------:R-:W-:Y:S01]  /*4a40*/  STS [R199+0x15000], R170 ;  /* 0x015000aac7007388 */ /* 0x000fe20000000800 */
[----:B------:R-:W-:Y:S04]  /*4a50*/  LEA R160, R179, UR4, 0x1 ;  /* 0x00000004b3a07c11 */ /* 0x000fe8000f8e08ff */
[----:B------:R-:W-:Y:S05]  /*4a60*/  STS [R199+0x15400], R20 ;  /* 0x01540014c7007388 */ /* 0x000fea0000000800 */
[----:B------:R-:W-:Y:S05]  /*4a70*/  STS [R196+0x16000], R25 ;  /* 0x01600019c4007388 */ /* 0x000fea0000000800 */
[----:B------:R-:W-:Y:S05]  /*4a80*/  STS [R196+0x16400], R29 ;  /* 0x0164001dc4007388 */ /* 0x000fea0000000800 */
[----:B------:R-:W-:Y:S05]  /*4a90*/  STS [R199+0x16000], R132 ;  /* 0x01600084c7007388 */ /* 0x000fea0000000800 */
[----:B------:R-:W-:Y:S01]  /*4aa0*/  STS [R199+0x16400], R136 ;  /* 0x01640088c7007388 */ /* 0x000fe20000000800 */
[----:B------:R-:W-:Y:S06]  /*4ab0*/  BAR.SYNC.DEFER_BLOCKING 0x0 ;  /* 0x0000000000007b1d */ /* 0x000fec0000010000 */
        /* <DEDUP_REMOVED lines=57> */
[-C--:B--2---:R-:W-:Y:S05]  /*4e50*/  HMMA.16816.F32.BF16 R36, R28, R32.reuse, R36 ;  /* 0x000000201c24723c */ /* 0x084fea0000041824 */
[----:B------:R-:W-:Y:S01]  /*4e60*/  IMAD R5, R202, UR51, RZ ;  /* 0x00000033ca057c24 */ /* 0x000fe2000f8e02ff */
[C---:B------:R-:W-:Y:S05]  /*4e70*/  HMMA.16816.F32.BF16 R40, R132.reuse, R32, R40 ;  /* 0x000000208428723c */ /* 0x040fea0000041828 */
[----:B------:R-:W-:Y:S01]  /*4e80*/  IMAD.U32 R5, R5, -0x40, RZ ;  /* 0xffffffc005057824 */ /* 0x000fe200078e00ff */
[-C--:B------:R-:W-:Y:S05]  /*4e90*/  HMMA.16816.F32.BF16 R44, R132, R34.reuse, R44 ;  /* 0x00000022842c723c */ /* 0x080fea000004182c */
[C---:B------:R-:W-:Y:S01]  /*4ea0*/  LEA R212, P1, R5.reuse, R212, 0x2 ;  /* 0x000000d405d47211 */ /* 0x040fe200078210ff */
[C---:B------:R-:W-:Y:S05]  /*4eb0*/  HMMA.16816.F32.BF16 R48, R28.reuse, R34, R48 ;  /* 0x000000221c30723c */ /* 0x040fea0000041830 */
[----:B------:R-:W-:Y:S01]  /*4ec0*/  LEA.HI.X.SX32 R213, R5, R213, 0x2, P1 ;  /* 0x000000d505d57211 */ /* 0x000fe200008f16ff */
        /* <DEDUP_REMOVED lines=12> */
[----:B------:R-:W-:Y:S01]  /*4f90*/  LEA R5, R184, UR4, 0x1 ;  /* 0x00000004b8057c11 */ /* 0x000fe2000f8e08ff */
        /* <DEDUP_REMOVED lines=10> */
.L_x_1008:
[----:B------:R-:W-:Y:S01]  /*5040*/  LDSM.16.M88.4 R24, [R178] ;  /* 0x00000000b218783b */ /* 0x000fe20000000200 */
[----:B------:R-:W-:Y:S01]  /*5050*/  @P0 VIADD R162, R187, 0xffffffc0 ;  /* 0xffffffc0bba20836 */ /* 0x000fe20000000000 */
[----:B------:R-:W-:Y:S02]  /*5060*/  @UP1 UIADD3 UR16, UP0, UR8, -0x100, URZ ;  /* 0xffffff0008101890 */ /* 0x000fe4000ff1e03f */
[----:B------:R-:W1:Y:S01]  /*5070*/  LDSM.16.MT88.4 R8, [R160+0x9000] ;  /* 0x00900000a008783b */ /* 0x000e620000004200 */
[----:B------:R-:W-:Y:S01]  /*5080*/  @P0 IMAD.WIDE R162, R162, R201, UR8 ;  /* 0x00000008a2a20e25 */ /* 0x000fe2000f8e02c9 */
[----:B------:R-:W-:Y:S02]  /*5090*/  @UP1 UIADD3.X UR14, UR9, -0x1, URZ, UP0, !UPT ;  /* 0xffffffff090e1890 */ /* 0x000fe400087fe43f */
[----:B------:R-:W2:Y:S01]  /*50a0*/  LDSM.16.MT88.4 R16, [R160+0xb000] ;  /* 0x00b00000a010783b */ /* 0x000ea20000004200 */
[----:B------:R-:W-:Y:S03]  /*50b0*/  @UP1 UMOV UR8, UR16 ;  /* 0x0000001000081c82 */ /* 0x000fe60008000000 */
[----:B------:R-:W3:Y:S01]  /*50c0*/  LDSM.16.MT88.4 R28, [R160+0xd000] ;  /* 0x00d00000a01c783b */ /* 0x000ee20000004200 */
[----:B------:R-:W-:Y:S01]  /*50d0*/  @UP1 UMOV UR9, UR14 ;  /* 0x0000000e00091c82 */ /* 0x000fe20008000000 */
[----:B------:R-:W-:Y:S02]  /*50e0*/  ULOP3.LUT UR14, UR5, 0x1, URZ, 0xc0, !UPT ;  /* 0x00000001050e7892 */ /* 0x000fe4000f8ec03f */
[----:B------:R-:W-:Y:S02]  /*50f0*/  LDSM.16.M88.4 R32, [R173] ;  /* 0x00000000ad20783b */ /* 0x000fe40000000200 */
[----:B------:R-:W-:Y:S02]  /*5100*/  UISETP.NE.U32.AND UP0, UPT, UR14, 0x1, UPT ;  /* 0x000000010e00788c */ /* 0x000fe4000bf05070 */
        /* <DEDUP_REMOVED lines=20> */
[----:B------:R-:W-:Y:S05]  /*5250*/  LDSM.16.M88.4 R132, [R3] ;  /* 0x000000000384783b */ /* 0x000fea0000000200 */
        /* <DEDUP_REMOVED lines=17> */
[C---:B---3--:R-:W-:Y:S06]  /*5370*/  HMMA.16816.F32.BF16 R4, R132.reuse, R136, R4 ;  /* 0x000000888404723c */ /* 0x048fec0000041804 */
[C---:B------:R-:W-:Y:S01]  /*5380*/  HMMA.16816.F32.BF16 R8, R132.reuse, R138, R8 ;  /* 0x0000008a8408723c */ /* 0x040fe20000041808 */
[----:B------:R-:W3:Y:S05]  /*5390*/  LDSM.16.M88.4 R136, [R173+0x2000] ;  /* 0x00200000ad88783b */ /* 0x000eea0000000200 */
[C---:B------:R-:W-:Y:S06]  /*53a0*/  HMMA.16816.F32.BF16 R12, R132.reuse, R156, R12 ;  /* 0x0000009c840c723c */ /* 0x040fec000004180c */
[C---:B------:R-:W-:Y:S01]  /*53b0*/  HMMA.16816.F32.BF16 R16, R132.reuse, R158, R16 ;  /* 0x0000009e8410723c */ /* 0x040fe20000041810 */
[----:B------:R-:W3:Y:S05]  /*53c0*/  LDSM.16.MT88.4 R156, [R160+0xc400] ;  /* 0x00c40000a09c783b */ /* 0x000eea0000004200 */
[C---:B----4-:R-:W-:Y:S06]  /*53d0*/  HMMA.16816.F32.BF16 R20, R132.reuse, R32, R20 ;  /* 0x000000208414723c */ /* 0x050fec0000041814 */
        /* <DEDUP_REMOVED lines=16> */
[C---:B------:R-:W-:Y:S06]  /*54e0*/  HMMA.16816.F32.BF16 R12, R136.reuse, R156, R12 ;  /* 0x0000009c880c723c */ /* 0x040fec000004180c */
[C---:B------:R-:W-:Y:S01]  /*54f0*/  HMMA.16816.F32.BF16 R16, R136.reuse, R158, R16 ;  /* 0x0000009e8810723c */ /* 0x040fe20000041810 */
[----:B------:R-:W3:Y:S05]  /*5500*/  LDSM.16.MT88.4 R156, [R160+0xcc00] ;  /* 0x00cc0000a09c783b */ /* 0x000eea0000004200 */
[C---:B----4-:R-:W-:Y:S06]  /*5510*/  HMMA.16816.F32.BF16 R20, R136.reuse, R32, R20 ;  /* 0x000000208814723c */ /* 0x050fec0000041814 */
[----:B------:R-:W-:Y:S01]  /*5520*/  HMMA.16816.F32.BF16 R24, R136, R34, R24 ;  /* 0x000000228818723c */ /* 0x000fe20000041818 */
[----:B------:R-:W4:Y:S05]  /*5530*/  LDSM.16.MT88.4 R32, [R160+0xec00] ;  /* 0x00ec0000a020783b */ /* 0x000f2a0000004200 */
[C---:B-1----:R-:W-:Y:S01]  /*5540*/  HMMA.16816.F32.BF16 R4, R132.reuse, R148, R4 ;  /* 0x000000948404723c */ /* 0x042fe20000041804 */
[----:B------:R-:W-:Y:S04]  /*5550*/  IMAD.U32 R139, RZ, RZ, UR32 ;  /* 0x00000020ff8b7e24 */ /* 0x000fe8000f8e00ff */
[----:B------:R-:W-:Y:S01]  /*5560*/  IMAD.U32 R137, RZ, RZ, UR32 ;  /* 0x00000020ff897e24 */ /* 0x000fe2000f8e00ff */
[C---:B------:R-:W-:Y:S06]  /*5570*/  HMMA.16816.F32.BF16 R8, R132.reuse, R150, R8 ;  /* 0x000000968408723c */ /* 0x040fec0000041808 */
[C---:B------:R-:W-:Y:S06]  /*5580*/  HMMA.16816.F32.BF16 R12, R132.reuse, R152, R12 ;  /* 0x00000098840c723c */ /* 0x040fec000004180c */
[C---:B------:R-:W-:Y:S06]  /*5590*/  HMMA.16816.F32.BF16 R16, R132.reuse, R154, R16 ;  /* 0x0000009a8410723c */ /* 0x040fec0000041810 */
[C---:B--2---:R-:W-:Y:S06]  /*55a0*/  HMMA.16816.F32.BF16 R20, R132.reuse, R28, R20 ;  /* 0x0000001c8414723c */ /* 0x044fec0000041814 */
[----:B------:R-:W-:Y:S01]  /*55b0*/  HMMA.16816.F32.BF16 R24, R132, R30, R24 ;  /* 0x0000001e8418723c */ /* 0x000fe20000041818 */
[----:B------:R-:W-:Y:S05]  /*55c0*/  IMAD.U32 R29, RZ, RZ, UR15 ;  /* 0x0000000fff1d7e24 */ /* 0x000fea000f8e00ff */
[C---:B---3--:R-:W-:Y:S01]  /*55d0*/  HMMA.16816.F32.BF16 R4, R140.reuse, R144, R4 ;  /* 0x000000908c04723c */ /* 0x048fe20000041804 */
[----:B------:R-:W-:Y:S04]  /*55e0*/  IMAD.U32 R133, RZ, RZ, UR17 ;  /* 0x00000011ff857e24 */ /* 0x000fe8000f8e00ff */
[----:B------:R-:W-:Y:S01]  /*55f0*/  IMAD.U32 R135, RZ, RZ, UR15 ;  /* 0x0000000fff877e24 */ /* 0x000fe2000f8e00ff */
[C---:B------:R-:W-:Y:S01]  /*5600*/  HMMA.16816.F32.BF16 R8, R140.reuse, R146, R8 ;  /* 0x000000928c08723c */ /* 0x040fe20000041808 */
[----:B------:R-:W-:Y:S04]  /*5610*/  IMAD.U32 R31, RZ, RZ, UR17 ;  /* 0x00000011ff1f7e24 */ /* 0x000fe8000f8e00ff */
[-C--:B------:R-:W-:Y:S01]  /*5620*/  LEA R30, P1, R133, R212.reuse, 0x2 ;  /* 0x000000d4851e7211 */ /* 0x080fe200078210ff */
[C---:B------:R-:W-:Y:S05]  /*5630*/  HMMA.16816.F32.BF16 R12, R140.reuse, R156, R12 ;  /* 0x0000009c8c0c723c */ /* 0x040fea000004180c */
[-C--:B------:R-:W-:Y:S01]  /*5640*/  LEA.HI.X.SX32 R31, R31, R213.reuse, 0x2, P1 ;  /* 0x000000d51f1f7211 */ /* 0x080fe200008f16ff */
[C---:B------:R-:W-:Y:S05]  /*5650*/  HMMA.16816.F32.BF16 R16, R140.reuse, R158, R16 ;  /* 0x0000009e8c10723c */ /* 0x040fea0000041810 */
[----:B------:R-:W-:Y:S01]  /*5660*/  REDG.E.ADD.F32.FTZ.RN.STRONG.GPU desc[UR10][R212.64], R4 ;  /* 0x00000004d40079a6 */ /* 0x000fe2000c10f38a */
[C---:B----4-:R-:W-:Y:S06]  /*5670*/  HMMA.16816.F32.BF16 R20, R140.reuse, R32, R20 ;  /* 0x000000208c14723c */ /* 0x050fec0000041814 */
[----:B------:R-:W-:Y:S01]  /*5680*/  HMMA.16816.F32.BF16 R24, R140, R34, R24 ;  /* 0x000000228c18723c */ /* 0x000fe20000041818 */
[----:B------:R-:W-:Y:S04]  /*5690*/  IMAD.U32 R33, RZ, RZ, UR34 ;  /* 0x00000022ff217e24 */ /* 0x000fe8000f8e00ff */
[-C--:B------:R-:W-:Y:S01]  /*56a0*/  LEA R32, P2, R29, R212.reuse, 0x2 ;  /* 0x000000d41d207211 */ /* 0x080fe200078410ff */
[----:B------:R-:W-:Y:S01]  /*56b0*/  IMAD.U32 R29, RZ, RZ, UR34 ;  /* 0x00000022ff1d7e24 */ /* 0x000fe2000f8e00ff */
[-C--:B------:R-:W-:Y:S01]  /*56c0*/  LEA R132, P0, R33, R212.reuse, 0x2 ;  /* 0x000000d421847211 */ /* 0x080fe200078010ff */
[----:B------:R-:W-:Y:S03]  /*56d0*/  IMAD.U32 R35, RZ, RZ, UR33 ;  /* 0x00000021ff237e24 */ /* 0x000fe6000f8e00ff */
[-C--:B------:R-:W-:Y:S01]  /*56e0*/  LEA.HI.X.SX32 R33, R135, R213.reuse, 0x2, P2 ;  /* 0x000000d587217211 */ /* 0x080fe200010f16ff */
[----:B------:R-:W-:Y:S01]  /*56f0*/  IMAD.U32 R135, RZ, RZ, UR31 ;  /* 0x0000001fff877e24 */ /* 0x000fe2000f8e00ff */
[-C--:B------:R-:W-:Y:S01]  /*5700*/  LEA.HI.X.SX32 R133, R29, R213.reuse, 0x2, P0 ;  /* 0x000000d51d857211 */ /* 0x080fe200000f16ff */
[----:B------:R-:W-:Y:S01]  /*5710*/  IMAD.U32 R141, RZ, RZ, UR33 ;  /* 0x00000021ff8d7e24 */ /* 0x000fe2000f8e00ff */
[-C--:B------:R-:W-:Y:S01]  /*5720*/  LEA R134, P0, R35, R212.reuse, 0x2 ;  /* 0x000000d423867211 */ /* 0x080fe200078010ff */
[----:B------:R1:W-:Y:S01]  /*5730*/  REDG.E.ADD.F32.FTZ.RN.STRONG.GPU desc[UR10][R32.64], R5 ;  /* 0x00000005200079a6 */ /* 0x0003e2000c10f38a */
[----:B------:R-:W-:Y:S01]  /*5740*/  IMAD.U32 R29, RZ, RZ, UR30 ;  /* 0x0000001eff1d7e24 */ /* 0x000fe2000f8e00ff */
[-C--:B------:R-:W-:Y:S01]  /*5750*/  LEA R28, P2, R139, R212.reuse, 0x2 ;  /* 0x000000d48b1c7211 */ /* 0x080fe200078410ff */
[----:B------:R-:W-:Y:S01]  /*5760*/  IMAD.U32 R35, RZ, RZ, UR31 ;  /* 0x0000001fff237e24 */ /* 0x000fe2000f8e00ff */
[----:B------:R2:W-:Y:S01]  /*5770*/  REDG.E.ADD.F32.FTZ.RN.STRONG.GPU desc[UR10][R30.64], R6 ;  /* 0x000000061e0079a6 */ /* 0x0005e2000c10f38a */
[----:B------:R-:W-:Y:S03]  /*5780*/  IMAD.U32 R139, RZ, RZ, UR27 ;  /* 0x0000001bff8b7e24 */ /* 0x000fe6000f8e00ff */
[----:B------:R3:W-:Y:S01]  /*5790*/  REDG.E.ADD.F32.FTZ.RN.STRONG.GPU desc[UR10][R132.64], R7 ;  /* 0x00000007840079a6 */ /* 0x0007e2000c10f38a */
[----:B-1----:R-:W-:Y:S02]  /*57a0*/  MOV R5, UR30 ;  /* 0x0000001e00057c02 */ /* 0x002fe40008000f00 */
[-C--:B--2---:R-:W-:Y:S02]  /*57b0*/  LEA R30, P1, R135, R212.reuse, 0x2 ;  /* 0x000000d4871e7211 */ /* 0x084fe400078210ff */
[-C--:B------:R-:W-:Y:S02]  /*57c0*/  LEA.HI.X.SX32 R135, R141, R213.reuse, 0x2, P0 ;  /* 0x000000d58d877211 */ /* 0x080fe400000f16ff */
[-C--:B------:R-:W-:Y:S01]  /*57d0*/  LEA R140, P0, R29, R212.reuse, 0x2 ;  /* 0x000000d41d8c7211 */ /* 0x080fe200078010ff */
[----:B---3--:R-:W-:Y:S01]  /*57e0*/  IMAD.U32 R7, RZ, RZ, UR27 ;  /* 0x0000001bff077e24 */ /* 0x008fe2000f8e00ff */
[-C--:B------:R-:W-:Y:S01]  /*57f0*/  LEA.HI.X.SX32 R29, R137, R213.reuse, 0x2, P2 ;  /* 0x000000d5891d7211 */ /* 0x080fe200010f16ff */
[----:B------:R-:W-:Y:S01]  /*5800*/  REDG.E.ADD.F32.FTZ.RN.STRONG.GPU desc[UR10][R134.64], R8 ;  /* 0x00000008860079a6 */ /* 0x000fe2000c10f38a */
[-C--:B------:R-:W-:Y:S01]  /*5810*/  LEA.HI.X.SX32 R31, R35, R213.reuse, 0x2, P1 ;  /* 0x000000d5231f7211 */ /* 0x080fe200008f16ff */
[----:B------:R-:W-:Y:S01]  /*5820*/  IMAD.U32 R137, RZ, RZ, UR26 ;  /* 0x0000001aff897e24 */ /* 0x000fe2000f8e00ff */
[-C--:B------:R-:W-:Y:S01]  /*5830*/  LEA.HI.X.SX32 R141, R5, R213.reuse, 0x2, P0 ;  /* 0x000000d5058d7211 */ /* 0x080fe200000f16ff */
[----:B------:R1:W-:Y:S01]  /*5840*/  REDG.E.ADD.F32.FTZ.RN.STRONG.GPU desc[UR10][R28.64], R9 ;  /* 0x000000091c0079a6 */ /* 0x0003e2000c10f38a */
[----:B------:R-:W-:Y:S02]  /*5850*/  IMAD.U32 R5, RZ, RZ, UR24 ;  /* 0x00000018ff057e24 */ /* 0x000fe4000f8e00ff */
[----:B------:R-:W-:Y:S01]  /*5860*/  IMAD.U32 R35, RZ, RZ, UR25 ;  /* 0x00000019ff237e24 */ /* 0x000fe2000f8e00ff */
[----:B------:R2:W-:Y:S01]  /*5870*/  REDG.E.ADD.F32.FTZ.RN.STRONG.GPU desc[UR10][R30.64], R10 ;  /* 0x0000000a1e0079a6 */ /* 0x0005e2000c10f38a */
[----:B------:R-:W-:Y:S01]  /*5880*/  IMAD.U32 R133, RZ, RZ, UR26 ;  /* 0x0000001aff857e24 */ /* 0x000fe2000f8e00ff */
[-C--:B------:R-:W-:Y:S02]  /*5890*/  LEA R4, P2, R137, R212.reuse, 0x2 ;  /* 0x000000d489047211 */ /* 0x080fe400078410ff */
[----:B------:R3:W-:Y:S01]  /*58a0*/  REDG.E.ADD.F32.FTZ.RN.STRONG.GPU desc[UR10][R140.64], R11 ;  /* 0x0000000b8c0079a6 */ /* 0x0007e2000c10f38a */
[-C--:B------:R-:W-:Y:S01]  /*58b0*/  LEA R6, P1, R35, R212.reuse, 0x2 ;  /* 0x000000d423067211 */ /* 0x080fe200078210ff */
[----:B------:R-:W-:Y:S02]  /*58c0*/  IMAD.U32 R35, RZ, RZ, UR28 ;  /* 0x0000001cff237e24 */ /* 0x000fe4000f8e00ff */
[----:B------:R-:W-:Y:S04]  /*58d0*/  REDG.E.ADD.F32.FTZ.RN.STRONG.GPU desc[UR10][R212.64+0x80], R12 ;  /* 0x0000800cd40079a6 */ /* 0x000fe8000c10f38a */
[----:B------:R4:W-:Y:S01]  /*58e0*/  REDG.E.ADD.F32.FTZ.RN.STRONG.GPU desc[UR10][R32.64+0x80], R13 ;  /* 0x0000800d200079a6 */ /* 0x0009e2000c10f38a */
[-C--:B-1----:R-:W-:Y:S01]  /*58f0*/  LEA R28, P0, R7, R212.reuse, 0x2 ;  /* 0x000000d4071c7211 */ /* 0x082fe200078010ff */
[----:B------:R-:W-:Y:S02]  /*5900*/  IMAD.U32 R7, RZ, RZ, UR25 ;  /* 0x00000019ff077e24 */ /* 0x000fe4000f8e00ff */
[----:B------:R-:W-:Y:S01]  /*5910*/  IMAD.U32 R9, RZ, RZ, UR24 ;  /* 0x00000018ff097e24 */ /* 0x000fe2000f8e00ff */
[-C--:B------:R-:W-:Y:S01]  /*5920*/  LEA.HI.X.SX32 R29, R139, R213.reuse, 0x2, P0 ;  /* 0x000000d58b1d7211 */ /* 0x080fe200000f16ff */
[----:B--2---:R-:W-:Y:S01]  /*5930*/  IMAD.U32 R31, RZ, RZ, UR18 ;  /* 0x00000012ff1f7e24 */ /* 0x004fe2000f8e00ff */
[-C--:B------:R-:W-:Y:S02]  /*5940*/  LEA R10, P0, R5, R212.reuse, 0x2 ;  /* 0x000000d4050a7211 */ /* 0x080fe400078010ff */
[-C--:B------:R-:W-:Y:S01]  /*5950*/  LEA.HI.X.SX32 R5, R133, R213.reuse, 0x2, P2 ;  /* 0x000000d585057211 */ /* 0x080fe200010f16ff */
[----:B------:R-:W-:Y:S01]  /*5960*/  REDG.E.ADD.F32.FTZ.RN.STRONG.GPU desc[UR10][R28.64], R14 ;  /* 0x0000000e1c0079a6 */ /* 0x000fe2000c10f38a */
[-C--:B------:R-:W-:Y:S02]  /*5970*/  LEA.HI.X.SX32 R7, R7, R213.reuse, 0x2, P1 ;  /* 0x000000d507077211 */ /* 0x080fe400008f16ff */
[-C--:B---3--:R-:W-:Y:S01]  /*5980*/  LEA.HI.X.SX32 R11, R9, R213.reuse, 0x2, P0 ;  /* 0x000000d5090b7211 */ /* 0x088fe200000f16ff */
[----:B------:R1:W-:Y:S01]  /*5990*/  REDG.E.ADD.F32.FTZ.RN.STRONG.GPU desc[UR10][R4.64], R15 ;  /* 0x0000000f040079a6 */ /* 0x0003e2000c10f38a */
[----:B------:R-:W-:Y:S01]  /*59a0*/  IMAD.U32 R9, RZ, RZ, UR18 ;  /* 0x00000012ff097e24 */ /* 0x000fe2000f8e00ff */
[----:B----4-:R-:W-:Y:S02]  /*59b0*/  MOV R13, UR28 ;  /* 0x0000001c000d7c02 */ /* 0x010fe40008000f00 */
[----:B------:R2:W-:Y:S02]  /*59c0*/  REDG.E.ADD.F32.FTZ.RN.STRONG.GPU desc[UR10][R6.64], R16 ;  /* 0x00000010060079a6 */ /* 0x0005e4000c10f38a */
[-C--:B------:R-:W-:Y:S01]  /*59d0*/  LEA R132, P1, R9, R212.reuse, 0x2 ;  /* 0x000000d409847211 */ /* 0x080fe200078210ff */
[----:B------:R-:W-:Y:S01]  /*59e0*/  IMAD.U32 R9, RZ, RZ, UR23 ;  /* 0x00000017ff097e24 */ /* 0x000fe2000f8e00ff */
[-C--:B------:R-:W-:Y:S01]  /*59f0*/  LEA R12, P0, R13, R212.reuse, 0x2 ;  /* 0x000000d40d0c7211 */ /* 0x080fe200078010ff */
[----:B------:R3:W-:Y:S01]  /*5a00*/  REDG.E.ADD.F32.FTZ.RN.STRONG.GPU desc[UR10][R10.64], R17 ;  /* 0x000000110a0079a6 */ /* 0x0007e2000c10f38a */
[-C--:B------:R-:W-:Y:S02]  /*5a10*/  LEA.HI.X.SX32 R133, R31, R213.reuse, 0x2, P1 ;  /* 0x000000d51f857211 */ /* 0x080fe400008f16ff */
[-C--:B------:R-:W-:Y:S03]  /*5a20*/  LEA.HI.X.SX32 R13, R35, R213.reuse, 0x2, P0 ;  /* 0x000000d5230d7211 */ /* 0x080fe600000f16ff */
[----:B------:R-:W-:Y:S04]  /*5a30*/  REDG.E.ADD.F32.FTZ.RN.STRONG.GPU desc[UR10][R132.64], R18 ;  /* 0x00000012840079a6 */ /* 0x000fe8000c10f38a */
[----:B------:R4:W-:Y:S04]  /*5a40*/  REDG.E.ADD.F32.FTZ.RN.STRONG.GPU desc[UR10][R12.64], R19 ;  /* 0x000000130c0079a6 */ /* 0x0009e8000c10f38a */
[----:B------:R-:W-:Y:S01]  /*5a50*/  REDG.E.ADD.F32.FTZ.RN.STRONG.GPU desc[UR10][R212.64+0x100], R20 ;  /* 0x00010014d40079a6 */ /* 0x000fe2000c10f38a */
[----:B-1----:R-:W-:Y:S01]  /*5a60*/  IMAD.U32 R5, RZ, RZ, UR22 ;  /* 0x00000016ff057e24 */ /* 0x002fe2000f8e00ff */
[-C--:B------:R-:W-:Y:S02]  /*5a70*/  LEA R4, P1, R9, R212.reuse, 0x2 ;  /* 0x000000d409047211 */ /* 0x080fe400078210ff */
[----:B------:R-:W-:Y:S01]  /*5a80*/  REDG.E.ADD.F32.FTZ.RN.STRONG.GPU desc[UR10][R32.64+0x100], R21 ;  /* 0x00010015200079a6 */ /* 0x000fe2000c10f38a */
[----:B------:R-:W-:Y:S02]  /*5a90*/  IMAD.U32 R9, RZ, RZ, UR22 ;  /* 0x00000016ff097e24 */ /* 0x000fe4000f8e00ff */
[----:B--2---:R-:W-:Y:S01]  /*5aa0*/  IMAD.U32 R7, RZ, RZ, UR23 ;  /* 0x00000017ff077e24 */ /* 0x004fe2000f8e00ff */
[-C--:B------:R-:W-:Y:S01]  /*5ab0*/  LEA R28, P0, R5, R212.reuse, 0x2 ;  /* 0x000000d4051c7211 */ /* 0x080fe200078010ff */
[----:B------:R-:W-:Y:S01]  /*5ac0*/  IMAD.U32 R15, RZ, RZ, UR20 ;  /* 0x00000014ff0f7e24 */ /* 0x000fe2000f8e00ff */
[----:B------:R-:W-:Y:S01]  /*5ad0*/  LDSM.16.MT88.4 R132, [R174+0x17800] ;  /* 0x01780000ae84783b */ /* 0x000fe20000004200 */
[----:B---3--:R-:W-:Y:S01]  /*5ae0*/  IMAD.U32 R11, RZ, RZ, UR19 ;  /* 0x00000013ff0b7e24 */ /* 0x008fe2000f8e00ff */
[-C--:B------:R-:W-:Y:S01]  /*5af0*/  LEA.HI.X.SX32 R5, R7, R213.reuse, 0x2, P1 ;  /* 0x000000d507057211 */ /* 0x080fe200008f16ff */
[----:B------:R-:W-:Y:S01]  /*5b00*/  IMAD.U32 R7, RZ, RZ, UR29 ;  /* 0x0000001dff077e24 */ /* 0x000fe2000f8e00ff */
[-C--:B------:R-:W-:Y:S01]  /*5b10*/  LEA.HI.X.SX32 R29, R9, R213.reuse, 0x2, P0 ;  /* 0x000000d5091d7211 */ /* 0x080fe200000f16ff */
[----:B------:R-:W-:Y:S01]  /*5b20*/  IMAD.U32 R9, RZ, RZ, UR21 ;  /* 0x00000015ff097e24 */ /* 0x000fe2000f8e00ff */
[----:B------:R-:W-:Y:S01]  /*5b30*/  MOV R17, UR21 ;  /* 0x0000001500117c02 */ /* 0x000fe20008000f00 */
[----:B------:R1:W-:Y:S01]  /*5b40*/  REDG.E.ADD.F32.FTZ.RN.STRONG.GPU desc[UR10][R4.64], R22 ;  /* 0x00000016040079a6 */ /* 0x0003e2000c10f38a */
[-C--:B------:R-:W-:Y:S02]  /*5b50*/  LEA R140, P1, R11, R212.reuse, 0x2 ;  /* 0x000000d40b8c7211 */ /* 0x080fe400078210ff */
[-C--:B------:R-:W-:Y:S01]  /*5b60*/  LEA R34, P0, R9, R212.reuse, 0x2 ;  /* 0x000000d409227211 */ /* 0x080fe200078010ff */
[----:B------:R-:W-:Y:S01]  /*5b70*/  IMAD.U32 R9, RZ, RZ, UR19 ;  /* 0x00000013ff097e24 */ /* 0x000fe2000f8e00ff */
[-C--:B------:R-:W-:Y:S01]  /*5b80*/  LEA R136, P2, R15, R212.reuse, 0x2 ;  /* 0x000000d40f887211 */ /* 0x080fe200078410ff */
[----:B----4-:R-:W-:Y:S01]  /*5b90*/  IMAD.U32 R13, RZ, RZ, UR20 ;  /* 0x00000014ff0d7e24 */ /* 0x010fe2000f8e00ff */
[-C--:B------:R-:W-:Y:S01]  /*5ba0*/  LEA.HI.X.SX32 R35, R17, R213.reuse, 0x2, P0 ;  /* 0x000000d511237211 */ /* 0x080fe200000f16ff */
[----:B------:R-:W-:Y:S01]  /*5bb0*/  REDG.E.ADD.F32.FTZ.RN.STRONG.GPU desc[UR10][R28.64], R23 ;  /* 0x000000171c0079a6 */ /* 0x000fe2000c10f38a */
[----:B------:R-:W-:Y:S02]  /*5bc0*/  LEA R142, P0, R7, R212, 0x2 ;  /* 0x000000d4078e7211 */ /* 0x000fe400078010ff */
[-C--:B------:R-:W-:Y:S01]  /*5bd0*/  LEA.HI.X.SX32 R141, R9, R213.reuse, 0x2, P1 ;  /* 0x000000d5098d7211 */ /* 0x080fe200008f16ff */
[----:B------:R-:W-:Y:S01]  /*5be0*/  LDSM.16.MT88.4 R16, [R2+0x1000] ;  /* 0x001000000210783b */ /* 0x000fe20000004200 */
[-C--:B------:R-:W-:Y:S02]  /*5bf0*/  LEA.HI.X.SX32 R137, R13, R213.reuse, 0x2, P2 ;  /* 0x000000d50d897211 */ /* 0x080fe400010f16ff */
[----:B------:R-:W-:Y:S01]  /*5c00*/  ISETP.LT.AND P1, PT, RZ, UR5, PT ;  /* 0x00000005ff007c0c */ /* 0x000fe2000bf21270 */
[----:B------:R-:W-:Y:S01]  /*5c10*/  LDSM.16.MT88.4 R8, [R2] ;  /* 0x000000000208783b */ /* 0x000fe20000004200 */
[----:B------:R-:W-:Y:S03]  /*5c20*/  UIADD3 UR5, UR5, -0x1, URZ ;  /* 0xffffffff05057890 */ /* 0x000fe6000fffe03f */
[----:B------:R-:W-:Y:S04]  /*5c30*/  LDSM.16.MT88.4 R12, [R174+0x17000] ;  /* 0x01700000ae0c783b */ /* 0x000fe80000004200 */
[----:B------:R-:W-:Y:S01]  /*5c40*/  REDG.E.ADD.F32.FTZ.RN.STRONG.GPU desc[UR10][R34.64], R24 ;  /* 0x00000018220079a6 */ /* 0x000fe2000c10f38a */
[----:B-1----:R-:W-:Y:S03]  /*5c50*/  IMAD.U32 R5, RZ, RZ, UR29 ;  /* 0x0000001dff057e24 */ /* 0x002fe6000f8e00ff */
[----:B------:R-:W-:Y:S02]  /*5c60*/  REDG.E.ADD.F32.FTZ.RN.STRONG.GPU desc[UR10][R136.64], R25 ;  /* 0x00000019880079a6 */ /* 0x000fe4000c10f38a */
[----:B------:R-:W-:Y:S02]  /*5c70*/  LEA.HI.X.SX32 R143, R5, R213, 0x2, P0 ;  /* 0x000000d5058f7211 */ /* 0x000fe400000f16ff */
[----:B------:R-:W-:Y:S01]  /*5c80*/  REDG.E.ADD.F32.FTZ.RN.STRONG.GPU desc[UR10][R140.64], R26 ;  /* 0x0000001a8c0079a6 */ /* 0x000fe2000c10f38a */
[----:B------:R-:W-:Y:S01]  /*5c90*/  PLOP3.LUT P0, PT, PT, PT, UP0, 0x80, 0x0 ;  /* 0x000000000000781c */ /* 0x000fe20003f0f008 */
[----:B------:R-:W-:Y:S02]  /*5ca0*/  @UP1 UIADD3 UR13, UP0, UR13, -0x100, URZ ;  /* 0xffffff000d0d1890 */ /* 0x000fe4000ff1e03f */
[----:B------:R-:W1:Y:S02]  /*5cb0*/  LDSM.16.MT88.4 R4, [R174+0x15000] ;  /* 0x01500000ae04783b */ /* 0x000e640000004200 */
[----:B------:R-:W-:Y:S02]  /*5cc0*/  @UP1 UIADD3.X UR12, UR12, -0x1, URZ, UP0, !UPT ;  /* 0xffffffff0c0c1890 */ /* 0x000fe400087fe43f */
[----:B------:R-:W2:Y:S04]  /*5cd0*/  LDSM.16.MT88.4 R20, [R2+0x2000] ;  /* 0x002000000214783b */ /* 0x000ea80000004200 */
[----:B------:R-:W-:Y:S04]  /*5ce0*/  LDSM.16.MT88.4 R28, [R174+0x15800] ;  /* 0x01580000ae1c783b */ /* 0x000fe80000004200 */
[----:B------:R-:W3:Y:S04]  /*5cf0*/  LDSM.16.MT88.4 R32, [R2+0x400] ;  /* 0x000400000220783b */ /* 0x000ee80000004200 */
[----:B------:R-:W4:Y:S04]  /*5d00*/  LDSM.16.MT88.4 R136, [R2+0x1400] ;  /* 0x001400000288783b */ /* 0x000f280000004200 */
[----:B------:R-:W-:Y:S04]  /*5d10*/  REDG.E.ADD.F32.FTZ.RN.STRONG.GPU desc[UR10][R142.64], R27 ;  /* 0x0000001b8e0079a6 */ /* 0x000fe8000c10f38a */
[----:B------:R-:W4:Y:S01]  /*5d20*/  LDSM.16.MT88.4 R24, [R2+0x2400] ;  /* 0x002400000218783b */ /* 0x000f220000004200 */
        /* <DEDUP_REMOVED lines=17> */
[-C--:B---3--:R-:W-:Y:S06]  /*5e40*/  HMMA.16816.F32.BF16 R84, R28, R32.reuse, R84 ;  /* 0x000000201c54723c */ /* 0x088fec0000041854 */
[C---:B------:R-:W-:Y:S06]  /*5e50*/  HMMA.16816.F32.BF16 R88, R132.reuse, R32, R88 ;  /* 0x000000208458723c */ /* 0x040fec0000041858 */
        /* <DEDUP_REMOVED lines=14> */
[----:B------:R4:W4:Y:S01]  /*5f40*/  LDSM.16.MT88.4 R28, [R2+0x2c00] ;  /* 0x002c0000021c783b */ /* 0x0009220000004200 */
        /* <DEDUP_REMOVED lines=13> */
[C---:B------:R-:W-:Y:S01]  /*6020*/  VIADD R4, R2.reuse, 0xffffd000 ;  /* 0xffffd00002047836 */ /* 0x040fe20000000000 */
[C---:B------:R-:W-:Y:S05]  /*6030*/  HMMA.16816.F32.BF16 R88, R136.reuse, R132, R88 ;  /* 0x000000848858723c */ /* 0x040fea0000041858 */
[----:B------:R-:W-:Y:S01]  /*6040*/  @P0 VIADD R4, R2, 0x3000 ;  /* 0x0000300002040836 */ /* 0x000fe20000000000 */
[-C--:B------:R-:W-:Y:S05]  /*6050*/  HMMA.16816.F32.BF16 R92, R136, R134.reuse, R92 ;  /* 0x00000086885c723c */ /* 0x080fea000004185c */
[----:B----4-:R-:W-:Y:S01]  /*6060*/  IMAD.MOV.U32 R2, RZ, RZ, R4 ;  /* 0x000000ffff027224 */ /* 0x010fe200078e0004 */
        /* <DEDUP_REMOVED lines=12> */
.L_x_1006:
[----:B------:R-:W-:Y:S01]  /*6130*/  BAR.SYNC.DEFER_BLOCKING 0x0 ;  /* 0x0000000000007b1d */ /* 0x000fe20000010000 */
[----:B------:R-:W-:Y:S01]  /*6140*/  SHF.R.S32.HI R15, RZ, 0x1f, R188 ;  /* 0x0000001fff0f7819 */ /* 0x000fe200000114bc */
[----:B------:R-:W-:Y:S01]  /*6150*/  USHF.R.S32.HI UR8, URZ, 0x1f, UR55 ;  /* 0x0000001f3f087899 */ /* 0x000fe20008011437 */
[----:B------:R-:W-:Y:S01]  /*6160*/  MOV R14, R188 ;  /* 0x000000bc000e7202 */ /* 0x000fe20000000f00 */
[----:B------:R-:W-:-:S04]  /*6170*/  USHF.R.S32.HI UR7, URZ, 0x1f, UR56 ;  /* 0x0000001f3f077899 */ /* 0x000fc80008011438 */
[----:B------:R-:W2:Y:S01]  /*6180*/  LDC.64 R4, c[0x0][0x450] ;  /* 0x00011400ff047b82 */ /* 0x000ea20000000a00 */
        /* <DEDUP_REMOVED lines=18> */
[----:B-1----:R-:W1:Y:S01]  /*62b0*/  LDC.64 R8, c[0x0][0x438] ;  /* 0x00010e00ff087b82 */ /* 0x002e620000000a00 */
        /* <DEDUP_REMOVED lines=57> */
[----:B------:R-:W3:Y:S01]  /*6650*/  LDC.64 R6, c[0x0][0x458] ;  /* 0x00011600ff067b82 */ /* 0x000ee20000000a00 */
        /* <DEDUP_REMOVED lines=40> */
[----:B--2---:R-:W-:-:S02]  /*68e0*/  IMAD R0, R4, UR50, RZ ;  /* 0x0000003204007c24 */ /* 0x004fc4000f8e02ff */
        /* <DEDUP_REMOVED lines=32> */
[----:B------:R-:W-:-:S02]  /*6af0*/  IMAD R0, R5, UR49, R0 ;  /* 0x0000003105007c24 */ /* 0x000fc4000f8e0200 */
[----:B------:R-:W-:Y:S01]  /*6b00*/  FMUL.FTZ R72, R72, UR6 ;  /* 0x0000000648487c20 */ /* 0x000fe20008410000 */
[----:B------:R-:W-:Y:S01]  /*6b10*/  STS [R200+0x5200], R127 ;  /* 0x0052007fc8007388 */ /* 0x000fe20000000800 */
[----:B------:R-:W-:-:S04]  /*6b20*/  IMAD.WIDE.U32 R16, R4, UR49, R14 ;  /* 0x0000003104107c25 */ /* 0x000fc8000f8e000e */
[----:B------:R-:W-:Y:S01]  /*6b30*/  FMUL.FTZ R73, R73, UR6 ;  /* 0x0000000649497c20 */ /* 0x000fe20008410000 */
[----:B------:R-:W-:Y:S01]  /*6b40*/  FMUL.FTZ R74, R74, UR6 ;  /* 0x000000064a4a7c20 */ /* 0x000fe20008410000 */
[----:B------:R-:W-:Y:S01]  /*6b50*/  FMUL.FTZ R75, R75, UR6 ;  /* 0x000000064b4b7c20 */ /* 0x000fe20008410000 */
[----:B------:R-:W-:Y:S01]  /*6b60*/  F2FP.BF16.F32.PACK_AB R65, R65, R64 ;  /* 0x000000404141723e */ /* 0x000fe200000010ff */
[----:B------:R-:W-:Y:S01]  /*6b70*/  STS [R197+0x6000], R36 ;  /* 0x00600024c5007388 */ /* 0x000fe20000000800 */
[----:B------:R-:W-:Y:S01]  /*6b80*/  F2FP.BF16.F32.PACK_AB R67, R67, R66 ;  /* 0x000000424343723e */ /* 0x000fe200000010ff */
[----:B------:R-:W2:Y:S01]  /*6b90*/  LDC.64 R12, c[0x0][0x440] ;  /* 0x00011000ff0c7b82 */ /* 0x000ea20000000a00 */
        /* <DEDUP_REMOVED lines=8> */
[----:B------:R-:W4:Y:S01]  /*6c20*/  LDC.64 R10, c[0x0][0x468] ;  /* 0x00011a00ff0a7b82 */ /* 0x000f220000000a00 */
[----:B------:R-:W-:Y:S01]  /*6c30*/  F2FP.BF16.F32.PACK_AB R61, R61, R60 ;  /* 0x0000003c3d3d723e */ /* 0x000fe200000010ff */
[----:B------:R-:W-:Y:S01]  /*6c40*/  STS [R200+0x6200], R51 ;  /* 0x00620033c8007388 */ /* 0x000fe20000000800 */
[----:B------:R-:W-:Y:S01]  /*6c50*/  F2FP.BF16.F32.PACK_AB R63, R63, R62 ;  /* 0x0000003e3f3f723e */ /* 0x000fe200000010ff */
[C---:B---3--:R-:W-:Y:S01]  /*6c60*/  IMAD R2, R6.reuse, UR50, RZ ;  /* 0x0000003206027c24 */ /* 0x048fe2000f8e02ff */
[----:B------:R-:W-:Y:S01]  /*6c70*/  F2FP.BF16.F32.PACK_AB R68, R69, R68 ;  /* 0x000000444544723e */ /* 0x000fe200000010ff */
[----:B------:R-:W-:Y:S01]  /*6c80*/  STS [R197+0x7000], R40 ;  /* 0x00700028c5007388 */ /* 0x000fe20000000800 */
[----:B------:R-:W-:Y:S01]  /*6c90*/  F2FP.BF16.F32.PACK_AB R70, R71, R70 ;  /* 0x000000464746723e */ /* 0x000fe200000010ff */
[----:B------:R-:W-:Y:S01]  /*6ca0*/  IMAD.WIDE.U32 R14, R6, UR49, R14 ;  /* 0x00000031060e7c25 */ /* 0x000fe2000f8e000e */
[----:B------:R-:W-:Y:S01]  /*6cb0*/  F2FP.BF16.F32.PACK_AB R81, R81, R80 ;  /* 0x000000505151723e */ /* 0x000fe200000010ff */
[----:B------:R-:W-:Y:S01]  /*6cc0*/  STS [R197+0x7200], R42 ;  /* 0x0072002ac5007388 */ /* 0x000fe20000000800 */
[----:B------:R-:W-:Y:S01]  /*6cd0*/  F2FP.BF16.F32.PACK_AB R83, R83, R82 ;  /* 0x000000525353723e */ /* 0x000fe200000010ff */
[----:B------:R-:W-:Y:S01]  /*6ce0*/  IMAD R2, R7, UR49, R2 ;  /* 0x0000003107027c24 */ /* 0x000fe2000f8e0202 */
[----:B------:R-:W-:Y:S01]  /*6cf0*/  IADD3 R17, R17, R0, RZ ;  /* 0x0000000011117210 */ /* 0x000fe20007ffe0ff */
[----:B------:R-:W-:Y:S01]  /*6d00*/  STS [R200+0x7000], R45 ;  /* 0x0070002dc8007388 */ /* 0x000fe20000000800 */
[----:B------:R-:W-:Y:S01]  /*6d10*/  F2FP.BF16.F32.PACK_AB R72, R73, R72 ;  /* 0x000000484948723e */ /* 0x000fe200000010ff */
[C---:B-1----:R-:W-:Y:S01]  /*6d20*/  IMAD R0, R8.reuse, UR8, RZ ;  /* 0x0000000808007c24 */ /* 0x042fe2000f8e02ff */
[----:B------:R-:W-:Y:S01]  /*6d30*/  F2FP.BF16.F32.PACK_AB R74, R75, R74 ;  /* 0x0000004a4b4a723e */ /* 0x000fe200000010ff */
[----:B------:R-:W-:Y:S01]  /*6d40*/  STS [R200+0x7200], R47 ;  /* 0x0072002fc8007388 */ /* 0x000fe20000000800 */
[----:B------:R-:W-:Y:S01]  /*6d50*/  F2FP.BF16.F32.PACK_AB R77, R77, R76 ;  /* 0x0000004c4d4d723e */ /* 0x000fe200000010ff */
[----:B------:R-:W-:Y:S01]  /*6d60*/  IMAD R0, R9, UR55, R0 ;  /* 0x0000003709007c24 */ /* 0x000fe2000f8e0200 */
[----:B------:R-:W-:Y:S01]  /*6d70*/  F2FP.BF16.F32.PACK_AB R79, R79, R78 ;  /* 0x0000004e4f4f723e */ /* 0x000fe200000010ff */
[----:B------:R-:W-:Y:S01]  /*6d80*/  STS [R197+0x8000], R52 ;  /* 0x00800034c5007388 */ /* 0x000fe20000000800 */
[----:B------:R-:W-:Y:S01]  /*6d90*/  IMAD.WIDE.U32 R18, R8, UR55, R16 ;  /* 0x0000003708127c25 */ /* 0x000fe2000f8e0010 */
[----:B------:R-:W-:Y:S01]  /*6da0*/  IADD3 R15, R15, R2, RZ ;  /* 0x000000020f0f7210 */ /* 0x000fe20007ffe0ff */
[----:B------:R-:W1:Y:S01]  /*6db0*/  LDC.64 R8, c[0x0][0x470] ;  /* 0x00011c00ff087b82 */ /* 0x000e620000000a00 */
[----:B------:R-:W-:Y:S01]  /*6dc0*/  STS [R197+0x8200], R54 ;  /* 0x00820036c5007388 */ /* 0x000fe20000000800 */
[----:B----4-:R-:W-:Y:S01]  /*6dd0*/  IMAD R16, R10, UR7, RZ ;  /* 0x000000070a107c24 */ /* 0x010fe2000f8e02ff */
[----:B------:R-:W-:Y:S01]  /*6de0*/  IADD3 R19, R19, R0, RZ ;  /* 0x0000000013137210 */ /* 0x000fe20007ffe0ff */
[----:B--2---:R-:W-:Y:S01]  /*6df0*/  IMAD R0, R12, UR8, RZ ;  /* 0x000000080c007c24 */ /* 0x004fe2000f8e02ff */
[----:B------:R-:W-:Y:S01]  /*6e00*/  STS [R200+0x8000], R65 ;  /* 0x00800041c8007388 */ /* 0x000fe20000000800 */
[----:B------:R-:W-:Y:S01]  /*6e10*/  IMAD R11, R11, UR56, R16 ;  /* 0x000000380b0b7c24 */ /* 0x000fe2000f8e0210 */
[----:B------:R-:W-:Y:S01]  /*6e20*/  SHF.R.S32.HI R57, RZ, 0x1f, R186 ;  /* 0x0000001fff397819 */ /* 0x000fe200000114ba */
[----:B------:R-:W-:Y:S01]  /*6e30*/  IMAD R13, R13, UR55, R0 ;  /* 0x000000370d0d7c24 */ /* 0x000fe2000f8e0200 */
[----:B------:R-:W-:Y:S03]  /*6e40*/  STS [R200+0x8200], R67 ;  /* 0x00820043c8007388 */ /* 0x000fe60000000800 */
[C---:B------:R-:W-:Y:S01]  /*6e50*/  IMAD R2, R57.reuse, R4, RZ ;  /* 0x0000000439027224 */ /* 0x040fe200078e02ff */
[----:B------:R2:W-:Y:S01]  /*6e60*/  STS [R197+0x9000], R56 ;  /* 0x00900038c5007388 */ /* 0x0005e20000000800 */
[----:B------:R-:W-:-:S02]  /*6e70*/  IMAD R57, R57, R6, RZ ;  /* 0x0000000639397224 */ /* 0x000fc400078e02ff */
[C---:B------:R-:W-:Y:S01]  /*6e80*/  IMAD R2, R186.reuse, R5, R2 ;  /* 0x00000005ba027224 */ /* 0x040fe200078e0202 */
[----:B------:R3:W-:Y:S01]  /*6e90*/  STS [R197+0x9200], R58 ;  /* 0x0092003ac5007388 */ /* 0x0007e20000000800 */
[----:B------:R-:W-:-:S03]  /*6ea0*/  IMAD R57, R186, R7, R57 ;  /* 0x00000007ba397224 */ /* 0x000fc600078e0239 */
[----:B------:R4:W-:Y:S01]  /*6eb0*/  STS [R200+0x9000], R61 ;  /* 0x0090003dc8007388 */ /* 0x0009e20000000800 */
[----:B-1----:R-:W-:-:S03]  /*6ec0*/  IMAD R0, R8, UR7, RZ ;  /* 0x0000000708007c24 */ /* 0x002fc6000f8e02ff */
[----:B------:R1:W-:Y:S01]  /*6ed0*/  STS [R200+0x9200], R63 ;  /* 0x0092003fc8007388 */ /* 0x0003e20000000800 */
[----:B------:R-:W-:Y:S01]  /*6ee0*/  ULDC.64 UR6, c[0x0][0x3f0] ;  /* 0x0000fc0000067ab9 */ /* 0x000fe20000000a00 */
[----:B------:R-:W-:Y:S02]  /*6ef0*/  IMAD R0, R9, UR56, R0 ;  /* 0x0000003809007c24 */ /* 0x000fe4000f8e0200 */
[----:B------:R-:W-:Y:S04]  /*6f00*/  STS [R197+0xa000], R68 ;  /* 0x00a00044c5007388 */ /* 0x000fe80000000800 */
[----:B------:R-:W-:Y:S04]  /*6f10*/  STS [R197+0xa200], R70 ;  /* 0x00a20046c5007388 */ /* 0x000fe80000000800 */
[----:B------:R-:W-:Y:S01]  /*6f20*/  STS [R200+0xa000], R81 ;  /* 0x00a00051c8007388 */ /* 0x000fe20000000800 */
[----:B--2---:R-:W-:-:S03]  /*6f30*/  LEA R56, R184, UR4, 0x1 ;  /* 0x00000004b8387c11 */ /* 0x004fc6000f8e08ff */
[----:B------:R-:W-:Y:S01]  /*6f40*/  STS [R200+0xa200], R83 ;  /* 0x00a20053c8007388 */ /* 0x000fe20000000800 */
[----:B---3--:R-:W-:-:S03]  /*6f50*/  IMAD.WIDE.U32 R58, R10, UR56, R18 ;  /* 0x000000380a3a7c25 */ /* 0x008fc6000f8e0012 */
[----:B------:R-:W-:Y:S01]  /*6f60*/  STS [R197+0xb000], R72 ;  /* 0x00b00048c5007388 */ /* 0x000fe20000000800 */
[----:B----4-:R-:W-:Y:S01]  /*6f70*/  IMAD.WIDE.U32 R60, R12, UR55, R14 ;  /* 0x000000370c3c7c25 */ /* 0x010fe2000f8e000e */
[----:B------:R-:W-:Y:S02]  /*6f80*/  IADD3 R59, R59, R11, RZ ;  /* 0x0000000b3b3b7210 */ /* 0x000fe40007ffe0ff */
[----:B------:R-:W-:Y:S02]  /*6f90*/  STS [R197+0xb200], R74 ;  /* 0x00b2004ac5007388 */ /* 0x000fe40000000800 */
[----:B------:R-:W-:Y:S01]  /*6fa0*/  IADD3 R61, R61, R13, RZ ;  /* 0x0000000d3d3d7210 */ /* 0x000fe20007ffe0ff */
[----:B------:R-:W-:Y:S01]  /*6fb0*/  IMAD.WIDE.U32 R58, R186, R4, R58 ;  /* 0x00000004ba3a7225 */ /* 0x000fe200078e003a */
[----:B------:R-:W-:Y:S03]  /*6fc0*/  STS [R200+0xb000], R77 ;  /* 0x00b0004dc8007388 */ /* 0x000fe60000000800 */
[----:B------:R-:W-:Y:S01]  /*6fd0*/  IMAD.WIDE.U32 R60, R8, UR56, R60 ;  /* 0x00000038083c7c25 */ /* 0x000fe2000f8e003c */
[----:B------:R-:W-:Y:S01]  /*6fe0*/  STS [R200+0xb200], R79 ;  /* 0x00b2004fc8007388 */ /* 0x000fe20000000800 */
[----:B------:R-:W-:Y:S01]  /*6ff0*/  IADD3 R2, R59, R2, RZ ;  /* 0x000000023b027210 */ /* 0x000fe20007ffe0ff */
[----:B------:R-:W-:Y:S02]  /*7000*/  BAR.SYNC.DEFER_BLOCKING 0x0 ;  /* 0x0000000000007b1d */ /* 0x000fe40000010000 */
[----:B------:R-:W-:-:S02]  /*7010*/  IADD3 R61, R61, R0, RZ ;  /* 0x000000003d3d7210 */ /* 0x000fc40007ffe0ff */
[----:B------:R-:W-:Y:S01]  /*7020*/  LEA R62, P0, R58, UR6, 0x1 ;  /* 0x000000063a3e7c11 */ /* 0x000fe2000f8008ff */
[----:B------:R-:W-:-:S03]  /*7030*/  IMAD.WIDE.U32 R60, R186, R6, R60 ;  /* 0x00000006ba3c7225 */ /* 0x000fc600078e003c */
[----:B-1----:R-:W-:Y:S01]  /*7040*/  LEA.HI.X R63, R58, UR7, R2, 0x1, P0 ;  /* 0x000000073a3f7c11 */ /* 0x002fe200080f0c02 */
[----:B------:R-:W-:Y:S01]  /*7050*/  ULDC.64 UR6, c[0x0][0x3f8] ;  /* 0x0000fe0000067ab9 */ /* 0x000fe20000000a00 */
[C---:B------:R-:W-:Y:S02]  /*7060*/  LEA R58, P0, R4.reuse, R62, 0x7 ;  /* 0x0000003e043a7211 */ /* 0x040fe400078038ff */
[----:B------:R-:W-:Y:S02]  /*7070*/  IADD3 R57, R61, R57, RZ ;  /* 0x000000393d397210 */ /* 0x000fe40007ffe0ff */
[----:B------:R-:W-:Y:S02]  /*7080*/  LEA.HI.X R59, R4, R63, R5, 0x7, P0 ;  /* 0x0000003f043b7211 */ /* 0x000fe400000f3c05 */
[----:B------:R-:W-:-:S04]  /*7090*/  LEA R4, P0, R60, UR6, 0x1 ;  /* 0x000000063c047c11 */ /* 0x000fc8000f8008ff */
[----:B------:R-:W-:Y:S01]  /*70a0*/  LEA.HI.X R5, R60, UR7, R57, 0x1, P0 ;  /* 0x000000073c057c11 */ /* 0x000fe200080f0c39 */
[----:B------:R-:W1:Y:S04]  /*70b0*/  LDS.128 R52, [R56+0x9000] ;  /* 0x0090000038347984 */ /* 0x000e680000000c00 */
[----:B------:R-:W2:Y:S04]  /*70c0*/  LDS.128 R44, [R56+0xb000] ;  /* 0x00b00000382c7984 */ /* 0x000ea80000000c00 */
[----:B------:R-:W3:Y:S04]  /*70d0*/  LDS.128 R36, [R56+0xd000] ;  /* 0x00d0000038247984 */ /* 0x000ee80000000c00 */
[----:B------:R-:W4:Y:S04]  /*70e0*/  LDS.128 R48, [R56+0xa000] ;  /* 0x00a0000038307984 */ /* 0x000f280000000c00 */
[----:B------:R-:W4:Y:S04]  /*70f0*/  LDS.128 R40, [R56+0xc000] ;  /* 0x00c0000038287984 */ /* 0x000f280000000c00 */
[----:B------:R-:W4:Y:S04]  /*7100*/  LDS.128 R32, [R56+0xe000] ;  /* 0x00e0000038207984 */ /* 0x000f280000000c00 */
[----:B------:R-:W4:Y:S04]  /*7110*/  LDS.128 R28, [R56+0xf000] ;  /* 0x00f00000381c7984 */ /* 0x000f280000000c00 */
[----:B------:R-:W4:Y:S04]  /*7120*/  LDS.128 R20, [R56+0x11000] ;  /* 0x0110000038147984 */ /* 0x000f280000000c00 */
[----:B------:R-:W4:Y:S04]  /*7130*/  LDS.128 R12, [R56+0x13000] ;  /* 0x01300000380c7984 */ /* 0x000f280000000c00 */
[----:B------:R-:W4:Y:S04]  /*7140*/  LDS.128 R24, [R56+0x10000] ;  /* 0x0100000038187984 */ /* 0x000f280000000c00 */
[----:B------:R-:W4:Y:S04]  /*7150*/  LDS.128 R16, [R56+0x12000] ;  /* 0x0120000038107984 */ /* 0x000f280000000c00 */
[----:B------:R4:W4:Y:S04]  /*7160*/  LDS.128 R8, [R56+0x14000] ;  /* 0x0140000038087984 */ /* 0x0009280000000c00 */
[----:B-1----:R1:W-:Y:S04]  /*7170*/  STG.E.128 desc[UR10][R62.64], R52 ;  /* 0x000000343e007986 */ /* 0x0023e8000c101d0a */
[----:B--2---:R1:W-:Y:S04]  /*7180*/  STG.E.128 desc[UR10][R62.64+0x40], R44 ;  /* 0x0000402c3e007986 */ /* 0x0043e8000c101d0a */
[----:B---3--:R1:W-:Y:S04]  /*7190*/  STG.E.128 desc[UR10][R62.64+0x80], R36 ;  /* 0x000080243e007986 */ /* 0x0083e8000c101d0a */
[----:B----4-:R1:W-:Y:S04]  /*71a0*/  STG.E.128 desc[UR10][R58.64], R48 ;  /* 0x000000303a007986 */ /* 0x0103e8000c101d0a */
[----:B------:R1:W-:Y:S01]  /*71b0*/  STG.E.128 desc[UR10][R58.64+0x40], R40 ;  /* 0x000040283a007986 */ /* 0x0003e2000c101d0a */
[----:B------:R-:W-:-:S03]  /*71c0*/  LEA R56, P0, R6, R4, 0x7 ;  /* 0x0000000406387211 */ /* 0x000fc600078038ff */
[----:B------:R1:W-:Y:S01]  /*71d0*/  STG.E.128 desc[UR10][R58.64+0x80], R32 ;  /* 0x000080203a007986 */ /* 0x0003e2000c101d0a */
[----:B------:R-:W-:-:S03]  /*71e0*/  LEA.HI.X R57, R6, R5, R7, 0x7, P0 ;  /* 0x0000000506397211 */ /* 0x000fc600000f3c07 */
[----:B------:R1:W-:Y:S04]  /*71f0*/  STG.E.128 desc[UR10][R4.64], R28 ;  /* 0x0000001c04007986 */ /* 0x0003e8000c101d0a */
[----:B------:R1:W-:Y:S04]  /*7200*/  STG.E.128 desc[UR10][R4.64+0x40], R20 ;  /* 0x0000401404007986 */ /* 0x0003e8000c101d0a */
[----:B------:R1:W-:Y:S04]  /*7210*/  STG.E.128 desc[UR10][R4.64+0x80], R12 ;  /* 0x0000800c04007986 */ /* 0x0003e8000c101d0a */
[----:B------:R1:W-:Y:S04]  /*7220*/  STG.E.128 desc[UR10][R56.64], R24 ;  /* 0x0000001838007986 */ /* 0x0003e8000c101d0a */
[----:B------:R1:W-:Y:S04]  /*7230*/  STG.E.128 desc[UR10][R56.64+0x40], R16 ;  /* 0x0000401038007986 */ /* 0x0003e8000c101d0a */
[----:B------:R1:W-:Y:S02]  /*7240*/  STG.E.128 desc[UR10][R56.64+0x80], R8 ;  /* 0x0000800838007986 */ /* 0x0003e4000c101d0a */
.L_x_1003:
        /* <DEDUP_REMOVED lines=11> */
.L_x_1010:
[----:B------:R-:W-:Y:S05]  /*7300*/  EXIT ;  /* 0x000000000000794d */ /* 0x000fea0003800000 */
.L_x_1012:
        /* <DEDUP_REMOVED lines=15> */
.L_x_1309:


//--------------------- .text._ZN5flash44flash_bwd_dq_dk_dv_loop_seqk_parallel_kernelI23Flash_bwd_kernel_traitsILi96ELi64ELi128ELi8ELi2ELi4ELi4ELb0ELb0EN7cutlass10bfloat16_tE19Flash_kernel_traitsILi96ELi64ELi128ELi8ES3_EELb0ELb0ELb0ELb0ELb1ELb1ELb1EEEvNS_16Flash_bwd_paramsE --------------------------
	.section	.text._ZN5flash44flash_bwd_dq_dk_dv_loop_seqk_parallel_kernelI23Flash_bwd_kernel_traitsILi96ELi64ELi128ELi8ELi2ELi4ELi4ELb0ELb0EN7cutlass10bfloat16_tE19Flash_kernel_traitsILi96ELi64ELi128ELi8ES3_EELb0ELb0ELb0ELb0ELb1ELb1ELb1EEEvNS_16Flash_bwd_paramsE,"ax",@progbits
	.align	128
        .global         _ZN5flash44flash_bwd_dq_dk_dv_loop_seqk_parallel_kernelI23Flash_bwd_kernel_traitsILi96ELi64ELi128ELi8ELi2ELi4ELi4ELb0ELb0EN7cutlass10bfloat16_tE19Flash_kernel_traitsILi96ELi64ELi128ELi8ES3_EELb0ELb0ELb0ELb0ELb1ELb1ELb1EEEvNS_16Flash_bwd_paramsE
        .type           _ZN5flash44flash_bwd_dq_dk_dv_loop_seqk_parallel_kernelI23Flash_bwd_kernel_traitsILi96ELi64ELi128ELi8ELi2ELi4ELi4ELb0ELb0EN7cutlass10bfloat16_tE19Flash_kernel_traitsILi96ELi64ELi128ELi8ES3_EELb0ELb0ELb0ELb0ELb1ELb1ELb1EEEvNS_16Flash_bwd_paramsE,@function
        .size           _ZN5flash44flash_bwd_dq_dk_dv_loop_seqk_parallel_kernelI23Flash_bwd_kernel_traitsILi96ELi64ELi128ELi8ELi2ELi4ELi4ELb0ELb0EN7cutlass10bfloat16_tE19Flash_kernel_traitsILi96ELi64ELi128ELi8ES3_EELb0ELb0ELb0ELb0ELb1ELb1ELb1EEEvNS_16Flash_bwd_paramsE,(.L_x_1310 - _ZN5flash44flash_bwd_dq_dk_dv_loop_seqk_parallel_kernelI23Flash_bwd_kernel_traitsILi96ELi64ELi128ELi8ELi2ELi4ELi4ELb0ELb0EN7cutlass10bfloat16_tE19Flash_kernel_traitsILi96ELi64ELi128ELi8ES3_EELb0ELb0ELb0ELb0ELb1ELb1ELb1EEEvNS_16Flash_bwd_paramsE)
        .other          _ZN5flash44flash_bwd_dq_dk_dv_loop_seqk_parallel_kernelI23Flash_bwd_kernel_traitsILi96ELi64ELi128ELi8ELi2ELi4ELi4ELb0ELb0EN7cutlass10bfloat16_tE19Flash_kernel_traitsILi96ELi64ELi128ELi8ES3_EELb0ELb0ELb0ELb0ELb1ELb1ELb1EEEvNS_16Flash_bwd_paramsE,@"STO_CUDA_ENTRY STV_DEFAULT"
_ZN5flash44flash_bwd_dq_dk_dv_loop_seqk_parallel_kernelI23Flash_bwd_kernel_traitsILi96ELi64ELi128ELi8ELi2ELi4ELi4ELb0ELb0EN7cutlass10bfloat16_tE19Flash_kernel_traitsILi96ELi64ELi128ELi8ES3_EELb0ELb0ELb0ELb0ELb1ELb1ELb1EEEvNS_16Flash_bwd_paramsE:
.text._ZN5flash44flash_bwd_dq_dk_dv_loop_seqk_parallel_kernelI23Flash_bwd_kernel_traitsILi96ELi64ELi128ELi8ELi2ELi4ELi4ELb0ELb0EN7cutlass10bfloat16_tE19Flash_kernel_traitsILi96ELi64ELi128ELi8ES3_EELb0ELb0ELb0ELb0ELb1ELb1ELb1EEEvNS_16Flash_bwd_paramsE:
        /* <DEDUP_REMOVED lines=36> */
[CC--:B------:R-:W-:Y:S02]  /*0240*/  LEA.HI R19, R3.reuse, R9.reuse, RZ, 0x3 ;  /* 0x0000000903137211 */ /* 0x0c0fe400078f18ff */
[CC--:B------:R-:W-:Y:S02]  /*0250*/  LEA.HI R12, R3.reuse, R9.reuse, RZ, 0x6 ;  /* 0x00000009030c7211 */ /* 0x0c0fe400078f30ff */
[----:B------:R-:W-:Y:S01]  /*0260*/  LEA.HI R14, R3, R9, RZ, 0x7 ;  /* 0x00000009030e7211 */ /* 0x000fe200078f38ff */
[----:B-----5:R-:W-:Y:S01]  /*0270*/  USHF.R.S32.HI UR25, URZ, 0x1f, UR17 ;  /* 0x0000001f3f197899 */ /* 0x020fe20008011411 */
[----:B------:R-:W-:Y:S02]  /*0280*/  LOP3.LUT R3, R2, 0xffffffe0, RZ, 0xc0, !PT ;  /* 0xffffffe002037812 */ /* 0x000fe400078ec0ff */
[C---:B------:R-:W-:Y:S02]  /*0290*/  LOP3.LUT R6, R4.reuse, 0xfffffff0, RZ, 0xc0, !PT ;  /* 0xfffffff004067812 */ /* 0x040fe400078ec0ff */
[----:B------:R-:W-:Y:S01]  /*02a0*/  LEA.HI R4, R4, R0, RZ, 0x1 ;  /* 0x0000000004047211 */ /* 0x000fe200078f08ff */
[----:B------:R-:W-:Y:S01]  /*02b0*/  IMAD.IADD R3, R9, 0x1, -R3 ;  /* 0x0000000109037824 */ /* 0x000fe200078e0a03 */
[----:B------:R-:W-:Y:S01]  /*02c0*/  LOP3.LUT R7, R19, 0xfffffff8, RZ, 0xc0, !PT ;  /* 0xfffffff813077812 */ /* 0x000fe200078ec0ff */
[----:B-1----:R-:W-:Y:S01]  /*02d0*/  USHF.R.S32.HI UR24, URZ, 0x1f, UR16 ;  /* 0x0000001f3f187899 */ /* 0x002fe20008011410 */
[----:B------:R-:W-:-:S02]  /*02e0*/  LOP3.LUT R4, R4, 0xfffffffe, RZ, 0xc0, !PT ;  /* 0xfffffffe04047812 */ /* 0x000fc400078ec0ff */
        /* <DEDUP_REMOVED lines=8> */
[----:B------:R-:W-:Y:S02]  /*0370*/  SHF.R.S32.HI R4, RZ, 0x1f, R2 ;  /* 0x0000001fff047819 */ /* 0x000fe40000011402 */
[----:B------:R-:W-:Y:S01]  /*0380*/  LEA.HI R8, R5, R251, RZ, 0x1 ;  /* 0x000000fb05087211 */ /* 0x000fe200078f08ff */
[----:B------:R-:W-:Y:S01]  /*0390*/  IMAD.SHL.U32 R16, R20, 0x8, RZ ;  /* 0x0000000814107824 */ /* 0x000fe200078e00ff */
[----:B------:R-:W-:-:S02]  /*03a0*/  LEA.HI R22, R6, R3, RZ, 0x2 ;  /* 0x0000000306167211 */ /* 0x000fc400078f10ff */
[-C--:B------:R-:W-:Y:S02]  /*03b0*/  LEA.HI R3, R2, R0.reuse, RZ, 0x1 ;  /* 0x0000000002037211 */ /* 0x080fe400078f08ff */
[----:B------:R-:W-:Y:S01]  /*03c0*/  LEA.HI R2, R4, R0, RZ, 0x2 ;  /* 0x0000000004027211 */ /* 0x000fe200078f10ff */
[----:B------:R1:W-:Y:S01]  /*03d0*/  STL [R1], R16 ;  /* 0x0000001001007387 */ /* 0x0003e20000100800 */
[----:B------:R-:W-:Y:S02]  /*03e0*/  LOP3.LUT R4, R8, 0x7fffffe, RZ, 0xc0, !PT ;  /* 0x07fffffe08047812 */ /* 0x000fe400078ec0ff */
[----:B------:R-:W-:Y:S02]  /*03f0*/  SHF.R.S32.HI R8, RZ, 0x3, R19 ;  /* 0x00000003ff087819 */ /* 0x000fe40000011413 */
        /* <DEDUP_REMOVED lines=16> */
[----:B------:R-:W-:Y:S02]  /*0500*/  SHF.R.S32.HI R8, RZ, 0x1f, R7 ;  /* 0x0000001fff087819 */ /* 0x000fe40000011407 */
[----:B------:R-:W-:Y:S01]  /*0510*/  LEA.HI R3, R3, R251, RZ, 0x3 ;  /* 0x000000fb03037211 */ /* 0x000fe200078f18ff */
[----:B------:R-:W-:Y:S01]  /*0520*/  IMAD R173, R0, 0x8, R4 ;  /* 0x0000000800ad7824 */ /* 0x000fe200078e0204 */
[----:B------:R-:W-:-:S02]  /*0530*/  LEA.HI R2, R7, R7, RZ, 0x1 ;  /* 0x0000000707027211 */ /* 0x000fc400078f08ff */
[----:B------:R-:W-:Y:S02]  /*0540*/  LEA.HI R8, R8, R7, RZ, 0x3 ;  /* 0x0000000708087211 */ /* 0x000fe400078f18ff */
[----:B------:R-:W-:Y:S02]  /*0550*/  LOP3.LUT R0, R3, 0xfffffff8, RZ, 0xc0, !PT ;  /* 0xfffffff803007812 */ /* 0x000fe400078ec0ff */
[----:B------:R-:W-:Y:S02]  /*0560*/  LOP3.LUT R5, R5, R6, RZ, 0x3c, !PT ;  /* 0x0000000605057212 */ /* 0x000fe400078e3cff */
[----:B------:R-:W-:Y:S01]  /*0570*/  SHF.R.S32.HI R6, RZ, 0x1, R2 ;  /* 0x00000001ff067819 */ /* 0x000fe20000011402 */
[----:B------:R-:W-:Y:S01]  /*0580*/  IMAD.IADD R0, R251, 0x1, -R0 ;  /* 0x00000001fb007824 */ /* 0x000fe200078e0a00 */
[----:B------:R-:W-:Y:S01]  /*0590*/  SHF.R.S32.HI R3, RZ, 0x1f, R2 ;  /* 0x0000001fff037819 */ /* 0x000fe20000011402 */
[----:B------:R-:W-:Y:S01]  /*05a0*/  IMAD.U32 R246, R246, 0x20, R5 ;  /* 0x00000020f6f67824 */ /* 0x000fe200078e0005 */
[----:B------:R-:W-:-:S02]  /*05b0*/  LOP3.LUT R4, R2, 0x7fffffe, RZ, 0xc0, !PT ;  /* 0x07fffffe02047812 */ /* 0x000fc400078ec0ff */
[----:B------:R-:W-:Y:S02]  /*05c0*/  LOP3.LUT R2, R8, 0xfffffff8, RZ, 0xc0, !PT ;  /* 0xfffffff808027812 */ /* 0x000fe400078ec0ff */
[----:B------:R-:W-:Y:S01]  /*05d0*/  LEA.HI R5, R3, R6, RZ, 0x2 ;  /* 0x0000000603057211 */ /* 0x000fe200078f10ff */
[C---:B------:R-:W-:Y:S01]  /*05e0*/  IMAD.IADD R15, R7.reuse, 0x1, -R4 ;  /* 0x00000001070f7824 */ /* 0x040fe200078e0a04 */
[----:B------:R-:W-:Y:S01]  /*05f0*/  LOP3.LUT R3, R0, 0x1, RZ, 0xc0, !PT ;  /* 0x0000000100037812 */ /* 0x000fe200078ec0ff */
[----:B------:R-:W-:Y:S01]  /*0600*/  IMAD.IADD R17, R7, 0x1, -R2 ;  /* 0x0000000107117824 */ /* 0x000fe200078e0a02 */
[----:B------:R-:W-:Y:S01]  /*0610*/  SHF.R.S32.HI R2, RZ, 0x1, R10 ;  /* 0x00000001ff027819 */ /* 0x000fe2000001140a */
[----:B------:R-:W-:Y:S01]  /*0620*/  IMAD.SHL.U32 R7, R20, 0x2, RZ ;  /* 0x0000000214077824 */ /* 0x000fe200078e00ff */
[----:B------:R-:W-:Y:S02]  /*0630*/  LEA.HI R10, R0, R0, RZ, 0x1 ;  /* 0x00000000000a7211 */ /* 0x000fe400078f08ff */
[----:B------:R-:W-:Y:S01]  /*0640*/  LOP3.LUT R5, R5, 0xfffffffc, RZ, 0xc0, !PT ;  /* 0xfffffffc05057812 */ /* 0x000fe200078ec0ff */
[C---:B------:R-:W-:Y:S01]  /*0650*/  IMAD.SHL.U32 R4, R2.reuse, 0x40, RZ ;  /* 0x0000004002047824 */ /* 0x040fe200078e00ff */
[----:B------:R-:W-:Y:S01]  /*0660*/  ISETP.NE.U32.AND P5, PT, R3, 0x1, PT ;  /* 0x000000010300780c */ /* 0x000fe20003fa5070 */
[----:B------:R-:W-:Y:S01]  /*0670*/  IMAD.SHL.U32 R3, R13, 0x40, RZ ;  /* 0x000000400d037824 */ /* 0x000fe200078e00ff */
[----:B------:R-:W-:Y:S01]  /*0680*/  LOP3.LUT P6, RZ, R2, 0x2, RZ, 0xc0, !PT ;  /* 0x0000000202ff7812 */ /* 0x000fe200078cc0ff */
[----:B-1----:R-:W-:Y:S01]  /*0690*/  IMAD.IADD R16, R6, 0x1, -R5 ;  /* 0x0000000106107824 */ /* 0x002fe200078e0a05 */
[----:B------:R-:W-:Y:S01]  /*06a0*/  LOP3.LUT R2, R10, 0x3fffffe, RZ, 0xc0, !PT ;  /* 0x03fffffe0a027812 */ /* 0x000fe200078ec0ff */
[----:B------:R-:W-:Y:S01]  /*06b0*/  IMAD.SHL.U32 R5, R11, 0x10, RZ ;  /* 0x000000100b057824 */ /* 0x000fe200078e00ff */
[----:B------:R-:W-:-:S02]  /*06c0*/  LOP3.LUT R6, R3, 0x1c0, RZ, 0xc0, !PT ;  /* 0x000001c003067812 */ /* 0x000fc400078ec0ff */
[C---:B------:R-:W-:Y:S01]  /*06d0*/  LOP3.LUT P4, RZ, R0.reuse, 0x2, RZ, 0xc0, !PT ;  /* 0x0000000200ff7812 */ /* 0x040fe2000788c0ff */
[----:B------:R-:W-:Y:S01]  /*06e0*/  IMAD.IADD R13, R0, 0x1, -R2 ;  /* 0x00000001000d7824 */ /* 0x000fe200078e0a02 */
[----:B------:R-:W-:Y:S01]  /*06f0*/  LOP3.LUT R2, R4, 0xc0, RZ, 0xc0, !PT ;  /* 0x000000c004027812 */ /* 0x000fe200078ec0ff */
[----:B------:R-:W-:Y:S01]  /*0700*/  IMAD.SHL.U32 R0, R0, 0x40, RZ ;  /* 0x0000004000007824 */ /* 0x000fe200078e00ff */
[----:B------:R-:W-:Y:S01]  /*0710*/  SHF.R.S32.HI R12, RZ, 0x7, R14 ;  /* 0x00000007ff0c7819 */ /* 0x000fe2000001140e */
[----:B------:R-:W-:Y:S01]  /*0720*/  IMAD.SHL.U32 R14, R9, 0x20, RZ ;  /* 0x00000020090e7824 */ /* 0x000fe200078e00ff */
[----:B------:R-:W-:Y:S01]  /*0730*/  SHF.R.S32.HI R3, RZ, 0x3, R8 ;  /* 0x00000003ff037819 */ /* 0x000fe20000011408 */
[----:B------:R-:W-:Y:S01]  /*0740*/  IMAD R9, R11, 0x200, R7 ;  /* 0x000002000b097824 */ /* 0x000fe200078e0207 */
[----:B------:R-:W-:Y:S02]  /*0750*/  LOP3.LUT R4, R6, 0x30, R5, 0xf8, !PT ;  /* 0x0000003006047812 */ /* 0x000fe400078ef805 */
[----:B------:R-:W-:Y:S01]  /*0760*/  LOP3.LUT R0, R0, 0x1c0, RZ, 0xc0, !PT ;  /* 0x000001c000007812 */ /* 0x000fe200078ec0ff */
[----:B------:R-:W-:Y:S01]  /*0770*/  IMAD R15, R3, 0x8, R15 ;  /* 0x00000008030f7824 */ /* 0x000fe200078e020f */
[----:B------:R-:W-:Y:S01]  /*0780*/  LOP3.LUT R8, R4, 0x8, R19, 0xf8, !PT ;  /* 0x0000000804087812 */ /* 0x000fe200078ef813 */
[----:B------:R-:W-:Y:S01]  /*0790*/  IMAD R176, R11, 0x2, R3 ;  /* 0x000000020bb07824 */ /* 0x000fe200078e0203 */
        /* <DEDUP_REMOVED lines=9> */
[----:B------:R-:W-:Y:S01]  /*0830*/  R2P PR, R17, 0x6 ;  /* 0x0000000611007804 */ /* 0x000fe20000000000 */
[----:B------:R-:W-:Y:S01]  /*0840*/  IMAD.U32 R173, R173, 0x20, R4 ;  /* 0x00000020adad7824 */ /* 0x000fe200078e0004 */
[----:B------:R-:W-:Y:S01]  /*0850*/  SHF.R.U32.HI R6, RZ, 0x3, R6 ;  /* 0x00000003ff067819 */ /* 0x000fe20000011606 */
[----:B------:R-:W-:Y:S01]  /*0860*/  IMAD.IADD R218, R2, 0x1, R0 ;  /* 0x0000000102da7824 */ /* 0x000fe200078e0200 */
[----:B------:R-:W-:Y:S01]  /*0870*/  SEL R215, R215, 0x10, !P5 ;  /* 0x00000010d7d77807 */ /* 0x000fe20006800000 */
[----:B------:R-:W-:Y:S01]  /*0880*/  IMAD.SHL.U32 R0, R12, 0x8, RZ ;  /* 0x000000080c007824 */ /* 0x000fe200078e00ff */
[----:B------:R-:W-:Y:S01]  /*0890*/  LOP3.LUT R5, R8, R6, RZ, 0x3c, !PT ;  /* 0x0000000608057212 */ /* 0x000fe200078e3cff */
        /* <DEDUP_REMOVED lines=19> */
[----:B------:R-:W-:-:S02]  /*09d0*/  SHF.R.U32.HI R8, RZ, 0x3, R0 ;  /* 0x00000003ff087819 */ /* 0x000fc40000011600 */
[----:B------:R-:W-:Y:S02]  /*09e0*/  SHF.R.U32.HI R6, RZ, 0x3, R2 ;  /* 0x00000003ff067819 */ /* 0x000fe40000011602 */
[----:B------:R-:W-:Y:S02]  /*09f0*/  LOP3.LUT R10, R7, 0x10, R10, 0xf8, !PT ;  /* 0x00000010070a7812 */ /* 0x000fe400078ef80a */
[----:B------:R-:W-:Y:S02]  /*0a00*/  LOP3.LUT R9, R9, R4, R3, 0x1e, !PT ;  /* 0x0000000409097212 */ /* 0x000fe400078e1e03 */
[----:B------:R-:W-:Y:S02]  /*0a10*/  SHF.R.S32.HI R4, RZ, 0x2, R22 ;  /* 0x00000002ff047819 */ /* 0x000fe40000011416 */
[----:B------:R-:W-:Y:S01]  /*0a20*/  LOP3.LUT R8, R8, R0, R7, 0x1e, !PT ;  /* 0x0000000008087212 */ /* 0x000fe200078e1e07 */
[----:B------:R-:W-:Y:S01]  /*0a30*/  IMAD.U32 R176, R176, 0x200, R9 ;  /* 0x00000200b0b07824 */ /* 0x000fe200078e0009 */
[C---:B------:R-:W-:Y:S01]  /*0a40*/  LOP3.LUT R3, R6.reuse, R2, R3, 0x1e, !PT ;  /* 0x0000000206037212 */ /* 0x040fe200078e1e03 */
[----:B------:R-:W-:Y:S01]  /*0a50*/  IMAD.SHL.U32 R0, R15, 0x20, RZ ;  /* 0x000000200f007824 */ /* 0x000fe200078e00ff */
[----:B------:R-:W-:Y:S01]  /*0a60*/  LOP3.LUT R2, R6, R10, R2, 0x1e, !PT ;  /* 0x0000000a06027212 */ /* 0x000fe200078e1e02 */
[C---:B------:R-:W-:Y:S01]  /*0a70*/  IMAD R252, R21.reuse, 0x10, R4 ;  /* 0x0000001015fc7824 */ /* 0x040fe200078e0204 */
[----:B------:R-:W-:Y:S01]  /*0a80*/  SEL R177, R180, 0xffffffe0, !P1 ;  /* 0xffffffe0b4b17807 */ /* 0x000fe20004800000 */
[----:B------:R-:W-:Y:S01]  /*0a90*/  IMAD.IADD R8, R8, 0x1, R13 ;  /* 0x0000000108087824 */ /* 0x000fe200078e020d */
[----:B------:R-:W-:Y:S01]  /*0aa0*/  LEA R176, R176, UR4, 0x1 ;  /* 0x00000004b0b07c11 */ /* 0x000fe2000f8e08ff */
[----:B------:R-:W-:Y:S01]  /*0ab0*/  IMAD R4, R21, 0x200, R0 ;  /* 0x0000020015047824 */ /* 0x000fe200078e0200 */
[----:B------:R-:W-:Y:S01]  /*0ac0*/  SEL R178, R178, 0x40, P2 ;  /* 0x00000040b2b27807 */ /* 0x000fe20001000000 */
[----:B------:R-:W-:Y:S01]  /*0ad0*/  IMAD.IADD R181, R0, 0x1, R2 ;  /* 0x0000000100b57824 */ /* 0x000fe200078e0202 */
[----:B------:R-:W-:Y:S01]  /*0ae0*/  LEA R244, R8, UR6, 0x1 ;  /* 0x0000000608f47c11 */ /* 0x000fe2000f8e08ff */
[----:B------:R-:W-:Y:S01]  /*0af0*/  VIADD R0, R252, 0xffffffc0 ;  /* 0xffffffc0fc007836 */ /* 0x000fe20000000000 */
[----:B------:R-:W-:Y:S01]  /*0b00*/  SEL R174, R180, 0xffffffe0, !P6 ;  /* 0xffffffe0b4ae7807 */ /* 0x000fe20007000000 */
[----:B------:R-:W-:Y:S01]  /*0b10*/  IMAD.IADD R177, R176, 0x1, R177 ;  /* 0x00000001b0b17824 */ /* 0x000fe200078e02b1 */
[----:B------:R-:W-:Y:S01]  /*0b20*/  LEA R173, R173, UR5, 0x1 ;  /* 0x00000005adad7c11 */ /* 0x000fe2000f8e08ff */
[----:B------:R-:W-:Y:S01]  /*0b30*/  IMAD.IADD R182, R4, 0x1, R3 ;  /* 0x0000000104b67824 */ /* 0x000fe200078e0203 */
[----:B------:R-:W-:Y:S01]  /*0b40*/  LOP3.LUT P0, RZ, R16, 0x2, RZ, 0xc0, !PT ;  /* 0x0000000210ff7812 */ /* 0x000fe2000780c0ff */
[----:B------:R-:W-:Y:S01]  /*0b50*/  VIADD R245, R244, 0x20 ;  /* 0x00000020f4f57836 */ /* 0x000fe20000000000 */
[----:B------:R-:W-:Y:S01]  /*0b60*/  SHF.R.S32.HI R2, RZ, 0x1f, R0 ;  /* 0x0000001fff027819 */ /* 0x000fe20000011400 */
[----:B------:R-:W-:Y:S01]  /*0b70*/  IMAD.IADD R179, R176, 0x1, R178 ;  /* 0x00000001b0b37824 */ /* 0x000fe200078e02b2 */
[----:B------:R-:W-:Y:S01]  /*0b80*/  SEL R180, R180, 0xffffffe0, !P0 ;  /* 0xffffffe0b4b47807 */ /* 0x000fe20004000000 */
[C---:B------:R-:W-:Y:S01]  /*0b90*/  IMAD.SHL.U32 R249, R0.reuse, 0x4, RZ ;  /* 0x0000000400f97824 */ /* 0x040fe200078e00ff */
[----:B------:R-:W-:Y:S01]  /*0ba0*/  SHF.L.U64.HI R250, R0, 0x2, R2 ;  /* 0x0000000200fa7819 */ /* 0x000fe20000010202 */
[----:B------:R-:W-:Y:S01]  /*0bb0*/  IMAD.IADD R174, R174, 0x1, R173 ;  /* 0x00000001aeae7824 */ /* 0x000fe200078e02ad */
[----:B------:R-:W-:Y:S01]  /*0bc0*/  LEA R3, R5, UR5, 0x1 ;  /* 0x0000000505037c11 */ /* 0x000fe2000f8e08ff */
[----:B------:R-:W-:-:S02]  /*0bd0*/  IMAD.IADD R178, R177, 0x1, R178 ;  /* 0x00000001b1b27824 */ /* 0x000fc400078e02b2 */
[----:B------:R-:W-:-:S07]  /*0be0*/  @P3 VIADD R245, R244, 0xffffffe0 ;  /* 0xffffffe0f4f53836 */ /* 0x000fce0000000000 */
.L_x_1021:
        /* <DEDUP_REMOVED lines=50> */
[----:B------:R-:W-:Y:S01]  /*0f10*/  @UP0 UIMAD UR35, UR20, UR35, UR29 ;  /* 0x00000023142302a4 */ /* 0x000fe2000f8e021d */
[----:B------:R-:W-:Y:S01]  /*0f20*/  ISETP.NE.AND P4, PT, RZ, UR9, PT ;  /* 0x00000009ff007c0c */ /* 0x000fe2000bf85270 */
[----:B------:R-:W-:-:S02]  /*0f30*/  USHF.R.S32.HI UR7, URZ, 0x1f, UR4 ;  /* 0x0000001f3f077899 */ /* 0x000fc40008011404 */
[----:B------:R-:W-:Y:S02]  /*0f40*/  USHF.R.S32.HI UR6, URZ, 0x1f, UR28 ;  /* 0x0000001f3f067899 */ /* 0x000fe4000801141c */
[----:B------:R-:W-:Y:S02]  /*0f50*/  USHF.R.S32.HI UR40, URZ, 0x1f, UR11 ;  /* 0x0000001f3f287899 */ /* 0x000fe4000801140b */
[----:B------:R-:W-:Y:S01]  /*0f60*/  USHF.R.S32.HI UR42, URZ, 0x1f, UR43 ;  /* 0x0000001f3f2a7899 */ /* 0x000fe2000801142b */
[----:B-1----:R-:W1:Y:S01]  /*0f70*/  MUFU.RCP R4, R4 ;  /* 0x0000000400047308 */ /* 0x002e620000001000 */
[----:B------:R-:W-:Y:S02]  /*0f80*/  USEL UR39, UR30, URZ, UP1 ;  /* 0x0000003f1e277287 */ /* 0x000fe40008800000 */
[----:B------:R-:W-:Y:S02]  /*0f90*/  USEL UR38, UR31, URZ, UP1 ;  /* 0x0000003f1f267287 */ /* 0x000fe40008800000 */
[----:B------:R-:W-:-:S02]  /*0fa0*/  @!UP0 UIMAD UR35, UR8, UR33, URZ ;  /* 0x00000021082382a4 */ /* 0x000fc4000f8e023f */
        /* <DEDUP_REMOVED lines=13> */
[----:B------:R-:W-:Y:S01]  /*1080*/  IMAD R7, R10, R7, R5 ;  /* 0x000000070a077224 */ /* 0x000fe200078e0205 */
[----:B------:R-:W-:-:S04]  /*1090*/  SEL R11, R4, RZ, P4 ;  /* 0x000000ff040b7207 */ /* 0x000fc80002000000 */
[----:B------:R-:W-:-:S07]  /*10a0*/  SEL R16, R7, RZ, P4 ;  /* 0x000000ff07107207 */ /* 0x000fce0002000000 */
[----:B------:R-:W-:Y:S02]  /*10b0*/  @!P2 IMAD.IADD R2, R2, 0x1, -R8 ;  /* 0x000000010202a824 */ /* 0x000fe400078e0a08 */
[----:B------:R-:W-:-:S03]  /*10c0*/  @!P2 VIADD R0, R0, 0x1 ;  /* 0x000000010000a836 */ /* 0x000fc60000000000 */
[----:B------:R-:W-:Y:S02]  /*10d0*/  ISETP.GE.U32.AND P3, PT, R2, R8, PT ;  /* 0x000000080200720c */ /* 0x000fe40003f66070 */
[----:B------:R-:W-:-:S04]  /*10e0*/  LOP3.LUT R2, R9, UR20, RZ, 0x3c, !PT ;  /* 0x0000001409027c12 */ /* 0x000fc8000f8e3cff */
[----:B------:R-:W-:-:S07]  /*10f0*/  ISETP.GE.AND P0, PT, R2, RZ, PT ;  /* 0x000000ff0200720c */ /* 0x000fce0003f06270 */
        /* <DEDUP_REMOVED lines=14> */
.L_x_1014:
[----:B------:R-:W-:Y:S01]  /*11e0*/  UIMAD UR34, UR18, UR11, UR20 ;  /* 0x0000000b122272a4 */ /* 0x000fe2000f8e0214 */
[----:B------:R-:W-:-:S03]  /*11f0*/  ULDC UR41, c[0x0][0x2d4] ;  /* 0x0000b50000297ab9 */ /* 0x000fc60000000800 */
[----:B------:R-:W-:-:S12]  /*1200*/  UIMAD UR34, UR34, UR41, URZ ;  /* 0x00000029222272a4 */ /* 0x000fd8000f8e023f */
.L_x_1015:
[----:B------:R-:W2:Y:S01]  /*1210*/  LDL.64 R4, [R1] ;  /* 0x0000000001047983 */ /* 0x000ea20000100a00 */
[----:B------:R-:W1:Y:S03]  /*1220*/  LDC.64 R14, c[0x0][0x248] ;  /* 0x00009200ff0e7b82 */ /* 0x000e660000000a00 */
[----:B------:R-:W2:Y:S01]  /*1230*/  LDL.64 R30, [R1] ;  /* 0x00000000011e7983 */ /* 0x000ea20000100a00 */
[----:B------:R-:W-:Y:S01]  /*1240*/  UIADD3 UR28, UP0, UR28, UR4, URZ ;  /* 0x000000041c1c7290 */ /* 0x000fe2000ff1e03f */
[----:B------:R-:W-:Y:S01]  /*1250*/  SHF.R.S32.HI R28, RZ, 0x1f, R251 ;  /* 0x0000001fff1c7819 */ /* 0x000fe200000114fb */
[----:B------:R-:W-:Y:S01]  /*1260*/  UIMAD UR29, UR11, UR10, URZ ;  /* 0x0000000a0b1d72a4 */ /* 0x000fe2000f8e023f */
[----:B------:R-:W3:Y:S01]  /*1270*/  S2R R12, SR_TID.X ;  /* 0x00000000000c7919 */ /* 0x000ee20000002100 */
[----:B------:R-:W4:Y:S01]  /*1280*/  LDC.64 R6, c[0x0][0x230] ;  /* 0x00008c00ff067b82 */ /* 0x000f220000000a00 */
[----:B------:R-:W-:Y:S01]  /*1290*/  UIADD3.X UR4, UR7, UR6, URZ, UP0, !UPT ;  /* 0x0000000607047290 */ /* 0x000fe200087fe43f */
[----:B------:R-:W-:Y:S01]  /*12a0*/  IADD3 R18, P0, R251, UR36, RZ ;  /* 0x00000024fb127c10 */ /* 0x000fe2000ff1e0ff */
[----:B------:R-:W-:Y:S01]  /*12b0*/  ULDC.64 UR8, c[0x0][0x240] ;  /* 0x0000900000087ab9 */ /* 0x000fe20000000a00 */
[----:B------:R-:W-:Y:S01]  /*12c0*/  ULDC.64 UR6, c[0x0][0x260] ;  /* 0x0000980000067ab9 */ /* 0x000fe20000000a00 */
[----:B------:R-:W-:Y:S01]  /*12d0*/  IMAD.U32 R17, RZ, RZ, UR42 ;  /* 0x0000002aff117e24 */ /* 0x000fe2000f8e00ff */
[----:B------:R-:W-:Y:S01]  /*12e0*/  IADD3.X R24, R28, UR37, RZ, P0, !PT ;  /* 0x000000251c187c10 */ /* 0x000fe200087fe4ff */
[----:B------:R-:W-:Y:S01]  /*12f0*/  UIMAD.WIDE UR44, UR18, UR41, UR36 ;  /* 0x00000029122c72a5 */ /* 0x000fe2000f8e0224 */
[----:B------:R-:W5:Y:S01]  /*1300*/  LDC.64 R20, c[0x0][0x418] ;  /* 0x00010600ff147b82 */ /* 0x000f620000000a00 */
[----:B------:R-:W-:Y:S01]  /*1310*/  ULEA.HI.SX32 UR32, UR32, 0xffffffff, 0x1a ;  /* 0xffffffff20207891 */ /* 0x000fe2000f8fd23f */
[----:B------:R-:W-:Y:S01]  /*1320*/  CS2R R126, SRZ ;  /* 0x00000000007e7805 */ /* 0x000fe2000001ff00 */
[----:B------:R-:W-:Y:S01]  /*1330*/  UIADD3 UR39, UP0, UR44, UR39, URZ ;  /* 0x000000272c277290 */ /* 0x000fe2000ff1e03f */
[----:B------:R-:W-:Y:S01]  /*1340*/  CS2R R124, SRZ ;  /* 0x00000000007c7805 */ /* 0x000fe2000001ff00 */
[----:B------:R-:W-:Y:S01]  /*1350*/  UIADD3 UR35, UR36, UR35, URZ ;  /* 0x0000002324237290 */ /* 0x000fe2000fffe03f */
[----:B------:R-:W-:Y:S01]  /*1360*/  CS2R R130, SRZ ;  /* 0x0000000000827805 */ /* 0x000fe2000001ff00 */
[----:B------:R-:W-:Y:S01]  /*1370*/  UIADD3.X UR38, UR45, UR38, URZ, UP0, !UPT ;  /* 0x000000262d267290 */ /* 0x000fe200087fe43f */
[----:B-1----:R-:W-:Y:S01]  /*1380*/  IMAD R2, R14, UR4, RZ ;  /* 0x000000040e027c24 */ /* 0x002fe2000f8e02ff */
[----:B------:R-:W1:Y:S01]  /*1390*/  LDC.64 R22, c[0x0][0x238] ;  /* 0x00008e00ff167b82 */ /* 0x000e620000000a00 */
[----:B------:R-:W-:Y:S01]  /*13a0*/  UIADD3 UR34, UR36, UR34, URZ ;  /* 0x0000002224227290 */ /* 0x000fe2000fffe03f */
[----:B------:R-:W-:Y:S01]  /*13b0*/  CS2R R128, SRZ ;  /* 0x0000000000807805 */ /* 0x000fe2000001ff00 */
[----:B------:R-:W-:Y:S01]  /*13c0*/  IMAD R2, R15, UR28, R2 ;  /* 0x0000001c0f027c24 */ /* 0x000fe2000f8e0202 */
[----:B------:R-:W-:-:S02]  /*13d0*/  CS2R R122, SRZ ;  /* 0x00000000007a7805 */ /* 0x000fc4000001ff00 */
[----:B------:R-:W-:Y:S02]  /*13e0*/  CS2R R120, SRZ ;  /* 0x0000000000787805 */ /* 0x000fe4000001ff00 */
[----:B------:R-:W-:Y:S01]  /*13f0*/  CS2R R118, SRZ ;  /* 0x0000000000767805 */ /* 0x000fe2000001ff00 */
[----:B----4-:R-:W-:Y:S01]  /*1400*/  IMAD R9, R6, UR27, RZ ;  /* 0x0000001b06097c24 */ /* 0x010fe2000f8e02ff */
[----:B------:R-:W-:Y:S02]  /*1410*/  CS2R R116, SRZ ;  /* 0x0000000000747805 */ /* 0x000fe4000001ff00 */
[----:B------:R-:W-:Y:S02]  /*1420*/  CS2R R110, SRZ ;  /* 0x00000000006e7805 */ /* 0x000fe4000001ff00 */
[----:B------:R-:W-:Y:S01]  /*1430*/  CS2R R108, SRZ ;  /* 0x00000000006c7805 */ /* 0x000fe2000001ff00 */
[----:B------:R-:W-:Y:S01]  /*1440*/  IMAD R7, R7, UR18, R9 ;  /* 0x0000001207077c24 */ /* 0x000fe2000f8e0209 */
[----:B------:R-:W-:-:S02]  /*1450*/  CS2R R114, SRZ ;  /* 0x0000000000727805 */ /* 0x000fc4000001ff00 */
[----:B------:R-:W-:Y:S02]  /*1460*/  CS2R R112, SRZ ;  /* 0x0000000000707805 */ /* 0x000fe4000001ff00 */
[----:B---3--:R-:W-:Y:S02]  /*1470*/  SHF.R.S32.HI R8, RZ, 0x1f, R12 ;  /* 0x0000001fff087819 */ /* 0x008fe4000001140c */
[----:B------:R-:W-:Y:S02]  /*1480*/  CS2R R106, SRZ ;  /* 0x00000000006a7805 */ /* 0x000fe4000001ff00 */
[----:B------:R-:W-:Y:S02]  /*1490*/  CS2R R104, SRZ ;  /* 0x0000000000687805 */ /* 0x000fe4000001ff00 */
[----:B------:R-:W-:Y:S02]  /*14a0*/  CS2R R102, SRZ ;  /* 0x0000000000667805 */ /* 0x000fe4000001ff00 */
[----:B------:R-:W-:-:S02]  /*14b0*/  LEA.HI R8, R8, R12, RZ, 0x5 ;  /* 0x0000000c08087211 */ /* 0x000fc400078f28ff */
[----:B------:R-:W-:Y:S02]  /*14c0*/  CS2R R100, SRZ ;  /* 0x0000000000647805 */ /* 0x000fe4000001ff00 */
[----:B------:R-:W-:Y:S02]  /*14d0*/  CS2R R94, SRZ ;  /* 0x00000000005e7805 */ /* 0x000fe4000001ff00 */
[----:B------:R-:W-:Y:S02]  /*14e0*/  CS2R R92, SRZ ;  /* 0x00000000005c7805 */ /* 0x000fe4000001ff00 */
[----:B------:R-:W-:Y:S02]  /*14f0*/  LOP3.LUT R10, R8, 0xffffffe0, RZ, 0xc0, !PT ;  /* 0xffffffe0080a7812 */ /* 0x000fe400078ec0ff */
[----:B------:R-:W-:Y:S02]  /*1500*/  CS2R R98, SRZ ;  /* 0x0000000000627805 */ /* 0x000fe4000001ff00 */
[----:B------:R-:W-:-:S02]  /*1510*/  CS2R R96, SRZ ;  /* 0x0000000000607805 */ /* 0x000fc4000001ff00 */
[----:B------:R-:W-:Y:S02]  /*1520*/  CS2R R90, SRZ ;  /* 0x00000000005a7805 */ /* 0x000fe4000001ff00 */
[----:B------:R-:W-:Y:S01]  /*1530*/  CS2R R88, SRZ ;  /* 0x0000000000587805 */ /* 0x000fe2000001ff00 */
[----:B------:R-:W-:Y:S01]  /*1540*/  IMAD.IADD R9, R12, 0x1, -R10 ;  /* 0x000000010c097824 */ /* 0x000fe200078e0a0a */
[----:B------:R-:W-:Y:S01]  /*1550*/  CS2R R86, SRZ ;  /* 0x0000000000567805 */ /* 0x000fe2000001ff00 */
[----:B------:R-:W-:Y:S01]  /*1560*/  IMAD.U32 R10, RZ, RZ, UR43 ;  /* 0x0000002bff0a7e24 */ /* 0x000fe2000f8e00ff */
[----:B------:R-:W3:Y:S01]  /*1570*/  LDC.64 R12, c[0x0][0x228] ;  /* 0x00008a00ff0c7b82 */ /* 0x000ee20000000a00 */
[----:B------:R-:W-:Y:S01]  /*1580*/  UIMAD.WIDE.U32 UR42, UR10, UR11, URZ ;  /* 0x0000000b0a2a72a5 */ /* 0x000fe2000f8e003f */
[----:B------:R-:W-:Y:S02]  /*1590*/  CS2R R84, SRZ ;  /* 0x0000000000547805 */ /* 0x000fe4000001ff00 */
[----:B------:R-:W-:-:S02]  /*15a0*/  CS2R R78, SRZ ;  /* 0x00000000004e7805 */ /* 0x000fc4000001ff00 */
[----:B------:R-:W-:Y:S02]  /*15b0*/  CS2R R76, SRZ ;  /* 0x00000000004c7805 */ /* 0x000fe4000001ff00 */
[----:B------:R-:W-:Y:S02]  /*15c0*/  CS2R R82, SRZ ;  /* 0x0000000000527805 */ /* 0x000fe4000001ff00 */
[----:B------:R-:W-:Y:S01]  /*15d0*/  CS2R R80, SRZ ;  /* 0x0000000000507805 */ /* 0x000fe2000001ff00 */
[----:B------:R-:W-:Y:S01]  /*15e0*/  IMAD.U32 R26, RZ, RZ, UR42 ;  /* 0x0000002aff1a7e24 */ /* 0x000fe2000f8e00ff */
[----:B------:R-:W-:Y:S01]  /*15f0*/  CS2R R74, SRZ ;  /* 0x00000000004a7805 */ /* 0x000fe2000001ff00 */
[----:B------:R-:W-:Y:S01]  /*1600*/  IMAD.U32 R27, RZ, RZ, UR43 ;  /* 0x0000002bff1b7e24 */ /* 0x000fe2000f8e00ff */
        /* <DEDUP_REMOVED lines=14> */
[----:B---3--:R-:W-:Y:S01]  /*16f0*/  IMAD R19, R12, UR27, RZ ;  /* 0x0000001b0c137c24 */ /* 0x008fe2000f8e02ff */
[----:B------:R-:W-:-:S02]  /*1700*/  CS2R R48, SRZ ;  /* 0x0000000000307805 */ /* 0x000fc4000001ff00 */
[----:B------:R-:W-:Y:S02]  /*1710*/  CS2R R42, SRZ ;  /* 0x00000000002a7805 */ /* 0x000fe4000001ff00 */
[----:B------:R-:W-:Y:S01]  /*1720*/  CS2R R40, SRZ ;  /* 0x0000000000287805 */ /* 0x000fe2000001ff00 */
[----:B------:R-:W-:Y:S01]  /*1730*/  IMAD R13, R13, UR18, R19 ;  /* 0x000000120d0d7c24 */ /* 0x000fe2000f8e0213 */
[----:B------:R-:W-:Y:S01]  /*1740*/  CS2R R38, SRZ ;  /* 0x0000000000267805 */ /* 0x000fe2000001ff00 */
[----:B-1----:R-:W-:Y:S01]  /*1750*/  IMAD R19, R22, UR27, RZ ;  /* 0x0000001b16137c24 */ /* 0x002fe2000f8e02ff */
[----:B------:R-:W-:-:S03]  /*1760*/  CS2R R36, SRZ ;  /* 0x0000000000247805 */ /* 0x000fc6000001ff00 */
[----:B------:R-:W-:Y:S01]  /*1770*/  IMAD R19, R23, UR18, R19 ;  /* 0x0000001217137c24 */ /* 0x000fe2000f8e0213 */
[----:B------:R-:W-:Y:S01]  /*1780*/  @P4 BAR.SYNC.DEFER_BLOCKING 0x0 ;  /* 0x0000000000004b1d */ /* 0x000fe20000010000 */
[----:B--2---:R-:W-:-:S05]  /*1790*/  IMAD.MOV.U32 R30, RZ, RZ, R4 ;  /* 0x000000ffff1e7224 */ /* 0x004fca00078e0004 */
[----:B------:R-:W-:-:S03]  /*17a0*/  SHF.R.S32.HI R31, RZ, 0x1f, R30 ;  /* 0x0000001fff1f7819 */ /* 0x000fc6000001141e */
[----:B------:R-:W-:Y:S02]  /*17b0*/  IMAD.WIDE.U32 R4, R14, UR28, R30 ;  /* 0x0000001c0e047c25 */ /* 0x000fe4000f8e001e */
[----:B------:R1:W-:Y:S02]  /*17c0*/  STL [R1+0x4], R31 ;  /* 0x0000041f01007387 */ /* 0x0003e40000100800 */
[----:B------:R-:W-:Y:S01]  /*17d0*/  IMAD.IADD R5, R5, 0x1, R2 ;  /* 0x0000000105057824 */ /* 0x000fe200078e0202 */
[----:B------:R-:W-:Y:S01]  /*17e0*/  SHF.R.S32.HI R2, RZ, 0x5, R8 ;  /* 0x00000005ff027819 */ /* 0x000fe20000011408 */
[----:B------:R-:W-:-:S04]  /*17f0*/  IMAD.WIDE.U32 R4, R6, UR18, R4 ;  /* 0x0000001206047c25 */ /* 0x000fc8000f8e0004 */
[----:B------:R-:W-:Y:S02]  /*1800*/  IMAD.IADD R5, R5, 0x1, R7 ;  /* 0x0000000105057824 */ /* 0x000fe400078e0207 */
[----:B------:R-:W-:Y:S02]  /*1810*/  IMAD R2, R2, UR29, R9 ;  /* 0x0000001d02027c24 */ /* 0x000fe4000f8e0209 */
[----:B------:R-:W-:Y:S02]  /*1820*/  IMAD R7, R24, UR8, RZ ;  /* 0x0000000818077c24 */ /* 0x000fe4000f8e02ff */
[----:B------:R-:W-:Y:S01]  /*1830*/  IMAD.WIDE.U32 R8, R18, UR8, R30 ;  /* 0x0000000812087c25 */ /* 0x000fe2000f8e001e */
[----:B------:R-:W-:-:S03]  /*1840*/  USHF.L.U32 UR8, UR29, 0x6, URZ ;  /* 0x000000061d087899 */ /* 0x000fc6000800063f */
[----:B------:R-:W-:Y:S02]  /*1850*/  IMAD R6, R25, UR6, RZ ;  /* 0x0000000619067c24 */ /* 0x000fe4000f8e02ff */
[----:B------:R-:W-:Y:S01]  /*1860*/  IMAD.WIDE.U32 R4, R0, UR6, R4 ;  /* 0x0000000600047c25 */ /* 0x000fe2000f8e0004 */
[----:B------:R-:W-:Y:S01]  /*1870*/  USHF.R.S32.HI UR6, URZ, 0x1f, UR8 ;  /* 0x0000001f3f067899 */ /* 0x000fe20008011408 */
[----:B------:R-:W-:Y:S01]  /*1880*/  IADD3 R10, P1, P0, R2, UR8, R10 ;  /* 0x00000008020a7c10 */ /* 0x000fe2000f83e00a */
[----:B------:R-:W-:Y:S01]  /*1890*/  USHF.R.S32.HI UR8, URZ, 0x1f, UR10 ;  /* 0x0000001f3f087899 */ /* 0x000fe2000801140a */
[----:B------:R-:W-:Y:S01]  /*18a0*/  SHF.R.S32.HI R2, RZ, 0x1f, R2 ;  /* 0x0000001fff027819 */ /* 0x000fe20000011402 */
[----:B------:R-:W-:Y:S02]  /*18b0*/  IMAD R6, R0, UR7, R6 ;  /* 0x0000000700067c24 */ /* 0x000fe4000f8e0206 */
[----:B------:R-:W-:Y:S01]  /*18c0*/  UIMAD UR8, UR8, UR11, URZ ;  /* 0x0000000b080872a4 */ /* 0x000fe2000f8e023f */
[----:B------:R-:W-:Y:S01]  /*18d0*/  IADD3.X R2, R2, UR6, R17, P1, P0 ;  /* 0x0000000602027c10 */ /* 0x000fe20008fe0411 */
[----:B------:R-:W-:Y:S01]  /*18e0*/  IMAD.IADD R5, R5, 0x1, R6 ;  /* 0x0000000105057824 */ /* 0x000fe200078e0206 */
[----:B------:R-:W-:Y:S01]  /*18f0*/  IADD3 R10, P0, R10, R11, RZ ;  /* 0x0000000b0a0a7210 */ /* 0x000fe20007f1e0ff */
[----:B------:R-:W-:Y:S01]  /*1900*/  UIMAD UR8, UR40, UR10, UR8 ;  /* 0x0000000a280872a4 */ /* 0x000fe2000f8e0208 */
[----:B------:R-:W-:Y:S01]  /*1910*/  IMAD R7, R18, UR9, R7 ;  /* 0x0000000912077c24 */ /* 0x000fe2000f8e0207 */
[----:B------:R-:W-:Y:S01]  /*1920*/  ULDC.64 UR6, c[0x0][0x218] ;  /* 0x0000860000067ab9 */ /* 0x000fe20000000a00 */
[----:B------:R-:W-:Y:S01]  /*1930*/  IMAD.WIDE.U32 R4, R251, R14, R4 ;  /* 0x0000000efb047225 */ /* 0x000fe200078e0004 */
[----:B------:R-:W-:Y:S01]  /*1940*/  UIADD3 UR8, UR43, UR8, URZ ;  /* 0x000000082b087290 */ /* 0x000fe2000fffe03f */
[----:B------:R-:W-:-:S02]  /*1950*/  ULDC.64 UR10, c[0x0][0x258] ;  /* 0x00009600000a7ab9 */ /* 0x000fc40000000a00 */
[----:B------:R-:W-:Y:S01]  /*1960*/  IMAD.X R11, R2, 0x1, R16, P0 ;  /* 0x00000001020b7824 */ /* 0x000fe200000e0610 */
[----:B------:R-:W-:Y:S01]  /*1970*/  UIMAD UR8, UR8, UR39, URZ ;  /* 0x00000027080872a4 */ /* 0x000fe2000f8e023f */
[----:B------:R-:W2:Y:S01]  /*1980*/  LDC.64 R16, c[0x0][0x250] ;  /* 0x00009400ff107b82 */ /* 0x000ea20000000a00 */
[----:B------:R-:W-:Y:S01]  /*1990*/  IMAD R2, R28, R14, RZ ;  /* 0x0000000e1c027224 */ /* 0x000fe200078e02ff */
[----:B------:R-:W-:Y:S01]  /*19a0*/  LEA R6, P0, R4, UR6, 0x1 ;  /* 0x0000000604067c11 */ /* 0x000fe2000f8008ff */
[----:B------:R-:W-:Y:S01]  /*19b0*/  UIMAD UR8, UR38, UR42, UR8 ;  /* 0x0000002a260872a4 */ /* 0x000fe2000f8e0208 */
[----:B------:R-:W-:Y:S01]  /*19c0*/  IMAD.WIDE.U32 R10, R26, UR39, R10 ;  /* 0x000000271a0a7c25 */ /* 0x000fe2000f8e000a */
[----:B------:R-:W-:-:S03]  /*19d0*/  UIMAD UR37, UR26, UR10, URZ ;  /* 0x0000000a1a2572a4 */ /* 0x000fc6000f8e023f */
[----:B------:R-:W-:Y:S01]  /*19e0*/  IMAD R2, R251, R15, R2 ;  /* 0x0000000ffb027224 */ /* 0x000fe200078e0202 */
[----:B------:R-:W-:Y:S01]  /*19f0*/  UIMAD UR37, UR20, UR11, UR37 ;  /* 0x0000000b142572a4 */ /* 0x000fe2000f8e0225 */
[----:B------:R-:W-:Y:S02]  /*1a00*/  IMAD.IADD R9, R9, 0x1, R7 ;  /* 0x0000000109097824 */ /* 0x000fe400078e0207 */
[----:B------:R-:W-:Y:S02]  /*1a10*/  IMAD.IADD R2, R5, 0x1, R2 ;  /* 0x0000000105027824 */ /* 0x000fe400078e0202 */
[----:B------:R-:W-:Y:S01]  /*1a20*/  VIADD R11, R11, UR8 ;  /* 0x000000080b0b7c36 */ /* 0x000fe20008000000 */
[----:B------:R-:W-:Y:S01]  /*1a30*/  ULDC.64 UR8, c[0x0][0x420] ;  /* 0x0001080000087ab9 */ /* 0x000fe20000000a00 */
[----:B------:R-:W-:Y:S01]  /*1a40*/  IMAD.WIDE.U32 R8, R12, UR18, R8 ;  /* 0x000000120c087c25 */ /* 0x000fe2000f8e0008 */
[----:B------:R-:W-:Y:S01]  /*1a50*/  LEA.HI.X R7, R4, UR7, R2, 0x1, P0 ;  /* 0x0000000704077c11 */ /* 0x000fe200080f0c02 */
[----:B------:R-:W-:Y:S01]  /*1a60*/  ULDC.64 UR6, c[0x0][0x400] ;  /* 0x0001000000067ab9 */ /* 0x000fe20000000a00 */
[----:B------:R-:W-:Y:S01]  /*1a70*/  LEA R12, P0, R14, R6, 0x7 ;  /* 0x000000060e0c7211 */ /* 0x000fe200078038ff */
[----:B------:R-:W-:Y:S01]  /*1a80*/  IMAD.IADD R9, R9, 0x1, R13 ;  /* 0x0000000109097824 */ /* 0x000fe200078e020d */
[----:B------:R-:W-:-:S02]  /*1a90*/  LEA R184, P1, R10, UR6, 0x2 ;  /* 0x000000060ab87c11 */ /* 0x000fc4000f8210ff */
[----:B------:R-:W-:Y:S01]  /*1aa0*/  LEA.HI.X R13, R14, R7, R15, 0x7, P0 ;  /* 0x000000070e0d7211 */ /* 0x000fe200000f3c0f */
[----:B--2---:R-:W-:Y:S01]  /*1ab0*/  IMAD R2, R16, UR4, RZ ;  /* 0x0000000410027c24 */ /* 0x004fe2000f8e02ff */
[----:B------:R-:W-:Y:S01]  /*1ac0*/  LEA.HI.X R185, R10, UR7, R11, 0x2, P1 ;  /* 0x000000070ab97c11 */ /* 0x000fe200088f140b */
[----:B------:R-:W-:Y:S01]  /*1ad0*/  IMAD.WIDE.U32 R4, R16, UR28, R30 ;  /* 0x0000001c10047c25 */ /* 0x000fe2000f8e001e */
[----:B------:R-:W-:-:S03]  /*1ae0*/  ULDC.64 UR6, c[0x0][0x268] ;  /* 0x00009a0000067ab9 */ /* 0x000fc60000000a00 */
[----:B------:R-:W-:Y:S02]  /*1af0*/  IMAD R2, R17, UR28, R2 ;  /* 0x0000001c11027c24 */ /* 0x000fe4000f8e0202 */
[C---:B-----5:R-:W-:Y:S02]  /*1b00*/  IMAD R10, R20.reuse, UR27, RZ ;  /* 0x0000001b140a7c24 */ /* 0x060fe4000f8e02ff */
[----:B------:R-:W-:Y:S02]  /*1b10*/  IMAD.IADD R5, R5, 0x1, R2 ;  /* 0x0000000105057824 */ /* 0x000fe400078e0202 */
[----:B------:R-:W-:Y:S02]  /*1b20*/  IMAD R2, R21, UR18, R10 ;  /* 0x0000001215027c24 */ /* 0x000fe4000f8e020a */
[----:B------:R-:W-:-:S04]  /*1b30*/  IMAD.WIDE.U32 R10, R20, UR18, R30 ;  /* 0x00000012140a7c25 */ /* 0x000fc8000f8e001e */
[----:B------:R-:W-:-:S04]  /*1b40*/  IMAD.WIDE.U32 R4, R22, UR18, R4 ;  /* 0x0000001216047c25 */ /* 0x000fc8000f8e0004 */
[----:B------:R-:W-:Y:S02]  /*1b50*/  IMAD.IADD R11, R11, 0x1, R2 ;  /* 0x000000010b0b7824 */ /* 0x000fe400078e0202 */
[----:B------:R-:W-:Y:S02]  /*1b60*/  IMAD R2, R24, UR8, RZ ;  /* 0x0000000818027c24 */ /* 0x000fe4000f8e02ff */
[----:B------:R-:W-:Y:S02]  /*1b70*/  IMAD.IADD R5, R5, 0x1, R19 ;  /* 0x0000000105057824 */ /* 0x000fe400078e0213 */
[----:B------:R-:W-:Y:S01]  /*1b80*/  IMAD.U32 R14, RZ, RZ, UR10 ;  /* 0x0000000aff0e7e24 */ /* 0x000fe2000f8e00ff */
[----:B------:R-:W-:Y:S01]  /*1b90*/  ULDC.64 UR10, c[0x0][0x210] ;  /* 0x00008400000a7ab9 */ /* 0x000fe20000000a00 */
[----:B------:R-:W-:Y:S02]  /*1ba0*/  IMAD R20, R18, UR9, R2 ;  /* 0x0000000912147c24 */ /* 0x000fe4000f8e0202 */
[----:B------:R-:W-:-:S02]  /*1bb0*/  IMAD R2, R25, UR6, RZ ;  /* 0x0000000619027c24 */ /* 0x000fc4000f8e02ff */
[----:B------:R-:W-:Y:S01]  /*1bc0*/  IMAD.WIDE.U32 R4, R0, UR6, R4 ;  /* 0x0000000600047c25 */ /* 0x000fe2000f8e0004 */
[----:B------:R-:W-:-:S03]  /*1bd0*/  ULEA.HI UR6, UR32, UR32, URZ, 0x1 ;  /* 0x0000002020067291 */ /* 0x000fc6000f8f083f */
[----:B------:R-:W-:Y:S01]  /*1be0*/  IMAD.WIDE.U32 R14, R14, UR20, R8 ;  /* 0x000000140e0e7c25 */ /* 0x000fe2000f8e0008 */
[----:B------:R-:W-:-:S03]  /*1bf0*/  ULOP3.LUT UR6, UR6, 0xfffffffe, URZ, 0xc0, !UPT ;  /* 0xfffffffe06067892 */ /* 0x000fc6000f8ec03f */
[----:B------:R-:W-:Y:S01]  /*1c00*/  IMAD.WIDE.U32 R8, R18, UR8, R10 ;  /* 0x0000000812087c25 */ /* 0x000fe2000f8e000a */
[----:B------:R-:W-:Y:S01]  /*1c10*/  ULDC.64 UR8, c[0x0][0x428] ;  /* 0x00010a0000087ab9 */ /* 0x000fe20000000a00 */
[----:B------:R-:W-:Y:S01]  /*1c20*/  UIADD3 UR6, UR32, -UR6, URZ ;  /* 0x8000000620067290 */ /* 0x000fe2000fffe03f */
[----:B------:R-:W-:Y:S01]  /*1c30*/  LEA R222, P3, R14, UR10, 0x1 ;  /* 0x0000000a0ede7c11 */ /* 0x000fe2000f8608ff */
[----:B------:R-:W-:Y:S01]  /*1c40*/  IMAD R2, R0, UR7, R2 ;  /* 0x0000000700027c24 */ /* 0x000fe2000f8e0202 */
[----:B------:R-:W-:Y:S01]  /*1c50*/  UIMAD UR38, UR26, UR8, URZ ;  /* 0x000000081a2672a4 */ /* 0x000fe2000f8e023f */
[----:B------:R-:W-:Y:S01]  /*1c60*/  IMAD.IADD R9, R9, 0x1, R20 ;  /* 0x0000000109097824 */ /* 0x000fe200078e0214 */
[----:B------:R-:W-:Y:S01]  /*1c70*/  UISETP.NE.AND UP0, UPT, UR6, 0x1, UPT ;  /* 0x000000010600788c */ /* 0x000fe2000bf05270 */
[----:B------:R-:W-:Y:S01]  /*1c80*/  IMAD.U32 R10, RZ, RZ, UR8 ;  /* 0x00000008ff0a7e24 */ /* 0x000fe2000f8e00ff */
[----:B------:R-:W-:Y:S01]  /*1c90*/  UIMAD UR38, UR20, UR9, UR38 ;  /* 0x00000009142672a4 */ /* 0x000fe2000f8e0226 */
[----:B------:R-:W-:Y:S01]  /*1ca0*/  IMAD.IADD R5, R5, 0x1, R2 ;  /* 0x0000000105057824 */ /* 0x000fe200078e0202 */
[----:B------:R-:W-:Y:S01]  /*1cb0*/  ULDC.64 UR6, c[0x0][0x220] ;  /* 0x0000880000067ab9 */ /* 0x000fe20000000a00 */
[----:B------:R-:W-:Y:S01]  /*1cc0*/  IMAD R0, R28, R16, RZ ;  /* 0x000000101c007224 */ /* 0x000fe200078e02ff */
[----:B------:R-:W-:Y:S01]  /*1cd0*/  ULDC.64 UR8, c[0x0][0x3e0] ;  /* 0x0000f80000087ab9 */ /* 0x000fe20000000a00 */
[----:B------:R-:W-:Y:S01]  /*1ce0*/  IMAD.WIDE.U32 R10, R10, UR20, R8 ;  /* 0x000000140a0a7c25 */ /* 0x000fe2000f8e0008 */
[----:B------:R-:W-:Y:S01]  /*1cf0*/  PLOP3.LUT P0, PT, PT, PT, UP0, 0x80, 0x0 ;  /* 0x000000000000781c */ /* 0x000fe20003f0f008 */
[----:B------:R-:W-:-:S02]  /*1d00*/  UISETP.GE.AND UP0, UPT, UR33, 0x1, UPT ;  /* 0x000000012100788c */ /* 0x000fc4000bf06270 */
[C---:B------:R-:W-:Y:S01]  /*1d10*/  IMAD R0, R251.reuse, R17, R0 ;  /* 0x00000011fb007224 */ /* 0x040fe200078e0200 */
[----:B------:R-:W-:Y:S01]  /*1d20*/  LEA R220, P2, R10, UR8, 0x1 ;  /* 0x000000080adc7c11 */ /* 0x000fe2000f8408ff */
[----:B------:R-:W-:-:S04]  /*1d30*/  IMAD.WIDE.U32 R8, R251, R16, R4 ;  /* 0x00000010fb087225 */ /* 0x000fc800078e0004 */
[----:B------:R-:W-:Y:S01]  /*1d40*/  VIADD R5, R11, UR38 ;  /* 0x000000260b057c36 */ /* 0x000fe20008000000 */
[----:B------:R-:W-:Y:S01]  /*1d50*/  LEA R4, P1, R8, UR6, 0x1 ;  /* 0x0000000608047c11 */ /* 0x000fe2000f8208ff */
[----:B------:R-:W-:Y:S02]  /*1d60*/  VIADD R2, R15, UR37 ;  /* 0x000000250f027c36 */ /* 0x000fe40008000000 */
[----:B------:R-:W-:Y:S01]  /*1d70*/  VIADD R18, R246, 0x1800 ;  /* 0x00001800f6127836 */ /* 0x000fe20000000000 */
[----:B------:R-:W-:Y:S01]  /*1d80*/  LEA.HI.X R221, R10, UR9, R5, 0x1, P2 ;  /* 0x000000090add7c11 */ /* 0x000fe200090f0c05 */
[----:B------:R-:W-:Y:S01]  /*1d90*/  IMAD.IADD R0, R9, 0x1, R0 ;  /* 0x0000000109007824 */ /* 0x000fe200078e0200 */
[----:B------:R-:W-:Y:S01]  /*1da0*/  LEA.HI.X R223, R14, UR11, R2, 0x1, P3 ;  /* 0x0000000b0edf7c11 */ /* 0x000fe200098f0c02 */
[----:B------:R-:W-:Y:S01]  /*1db0*/  ULDC.64 UR8, c[0x0][0x478] ;  /* 0x00011e0000087ab9 */ /* 0x000fe20000000a00 */
[----:B------:R-:W-:Y:S01]  /*1dc0*/  SEL R2, R18, R246, !P0 ;  /* 0x000000f612027207 */ /* 0x000fe20004000000 */
[----:B------:R-:W-:Y:S01]  /*1dd0*/  UIMAD.WIDE UR8, UR34, 0x4, UR8 ;  /* 0x00000004220878a5 */ /* 0x000fe2000f8e0208 */
[----:B------:R-:W-:Y:S01]  /*1de0*/  LEA.HI.X R5, R8, UR7, R0, 0x1, P1 ;  /* 0x0000000708057c11 */ /* 0x000fe200088f0c00 */
[----:B------:R-:W-:Y:S01]  /*1df0*/  ULDC.64 UR6, c[0x0][0x2b0] ;  /* 0x0000ac0000067ab9 */ /* 0x000fe20000000a00 */
[----:B------:R-:W-:Y:S01]  /*1e00*/  LEA R0, R246, UR5, 0x1 ;  /* 0x00000005f6007c11 */ /* 0x000fe2000f8e08ff */
[----:B------:R-:W-:Y:S01]  /*1e10*/  UIMAD.WIDE UR6, UR35, 0x4, UR6 ;  /* 0x00000004230678a5 */ /* 0x000fe2000f8e0206 */
[----:B------:R-:W-:-:S02]  /*1e20*/  LEA R2, R2, UR5, 0x1 ;  /* 0x0000000502027c11 */ /* 0x000fc4000f8e08ff */
[C---:B------:R-:W-:Y:S01]  /*1e30*/  LEA R8, P1, R16.reuse, R4, 0x7 ;  /* 0x0000000410087211 */ /* 0x040fe200078238ff */
[----:B------:R-:W-:Y:S01]  /*1e40*/  @!PT LDS RZ, [RZ] ;  /* 0x00000000fffff984 */ /* 0x000fe20000000800 */
[----:B------:R-:W-:Y:S01]  /*1e50*/  @!PT LDS RZ, [RZ] ;  /* 0x00000000fffff984 */ /* 0x000fe20000000800 */
[----:B------:R-:W-:Y:S01]  /*1e60*/  @!PT LDS RZ, [RZ] ;  /* 0x00000000fffff984 */ /* 0x000fe20000000800 */
[----:B------:R-:W-:Y:S03]  /*1e70*/  LDGSTS.E.BYPASS.LTC128B.128 [R0+0x6000], desc[UR22][R220.64] ;  /* 0x06000000dc007fae */ /* 0x000fe6000b901d56 */
[----:B------:R-:W-:Y:S01]  /*1e80*/  LEA.HI.X R9, R16, R5, R17, 0x7, P1 ;  /* 0x0000000510097211 */ /* 0x000fe200008f3c11 */
[----:B------:R-:W-:Y:S01]  /*1e90*/  LDGSTS.E.BYPASS.LTC128B.128 [R0+0x7000], desc[UR22][R220.64+0x40] ;  /* 0x07000040dc007fae */ /* 0x000fe2000b901d56 */
[----:B------:R-:W-:-:S03]  /*1ea0*/  PLOP3.LUT P1, PT, PT, PT, UP0, 0x80, 0x0 ;  /* 0x000000000000781c */ /* 0x000fc60003f2f008 */
[----:B------:R-:W-:Y:S04]  /*1eb0*/  LDGSTS.E.BYPASS.LTC128B.128 [R0+0x8000], desc[UR22][R220.64+0x80] ;  /* 0x08000080dc007fae */ /* 0x000fe8000b901d56 */
[----:B------:R-:W-:Y:S04]  /*1ec0*/  LDGSTS.E.BYPASS.LTC128B.128 [R2], desc[UR22][R222.64] ;  /* 0x00000000de027fae */ /* 0x000fe8000b901d56 */
[----:B------:R-:W-:Y:S04]  /*1ed0*/  LDGSTS.E.BYPASS.LTC128B.128 [R2+0x1000], desc[UR22][R222.64+0x40] ;  /* 0x01000040de027fae */ /* 0x000fe8000b901d56 */
        /* <DEDUP_REMOVED lines=14> */
[----:B--2---:R-:W-:-:S05]  /*1fc0*/  IMAD.SHL.U32 R4, R252, 0x4, RZ ;  /* 0x00000004fc047824 */ /* 0x004fca00078e00ff */
[----:B------:R-:W-:Y:S02]  /*1fd0*/  IADD3 R4, P2, R4, UR6, RZ ;  /* 0x0000000604047c10 */ /* 0x000fe4000ff5e0ff */
[----:B---3--:R-:W-:-:S04]  /*1fe0*/  SHF.R.S32.HI R0, RZ, 0x1f, R252 ;  /* 0x0000001fff007819 */ /* 0x008fc800000114fc */
[----:B------:R-:W-:-:S04]  /*1ff0*/  SHF.L.U64.HI R5, R252, 0x2, R0 ;  /* 0x00000002fc057819 */ /* 0x000fc80000010200 */
[----:B------:R-:W-:Y:S01]  /*2000*/  IADD3.X R5, R5, UR7, RZ, P2, !PT ;  /* 0x0000000705057c10 */ /* 0x000fe200097fe4ff */
[----:B-1----:R-:W-:Y:S06]  /*2010*/  @!P1 BRA `(.L_x_1016) ;  /* 0x0000003800b09947 */ /* 0x002fec0003800000 */
[----:B------:R1:W5:Y:S04]  /*2020*/  LDG.E R243, desc[UR22][R4.64] ;  /* 0x0000001604f37981 */ /* 0x000368000c1e1900 */
[----:B------:R1:W5:Y:S04]  /*2030*/  LDG.E R242, desc[UR22][R4.64+0x20] ;  /* 0x0000201604f27981 */ /* 0x000368000c1e1900 */
[----:B------:R1:W5:Y:S04]  /*2040*/  LDG.E R241, desc[UR22][R4.64+0x80] ;  /* 0x0000801604f17981 */ /* 0x000368000c1e1900 */
[----:B------:R1:W5:Y:S01]  /*2050*/  LDG.E R240, desc[UR22][R4.64+0xa0] ;  /* 0x0000a01604f07981 */ /* 0x000362000c1e1900 */
[----:B------:R-:W-:Y:S01]  /*2060*/  USHF.L.U32 UR35, UR29, 0x4, URZ ;  /* 0x000000041d237899 */ /* 0x000fe2000800063f */
[----:B------:R-:W-:Y:S01]  /*2070*/  IMAD.MOV.U32 R225, RZ, RZ, R2 ;  /* 0x000000ffffe17224 */ /* 0x000fe200078e0002 */
[----:B------:R-:W-:Y:S01]  /*2080*/  USHF.L.U32 UR36, UR29, 0x3, URZ ;  /* 0x000000031d247899 */ /* 0x000fe2000800063f */
[----:B------:R-:W-:Y:S01]  /*2090*/  SHF.L.U64.HI R247, R252, 0x2, R0 ;  /* 0x00000002fcf77819 */ /* 0x000fe20000010200 */
[----:B------:R-:W-:Y:S01]  /*20a0*/  UIADD3 UR47, UR35, 0x20, URZ ;  /* 0x00000020232f7890 */ /* 0x000fe2000fffe03f */
[----:B------:R-:W-:Y:S01]  /*20b0*/  VIADD R2, R181, 0x1800 ;  /* 0x00001800b5027836 */ /* 0x000fe20000000000 */
[----:B------:R-:W-:Y:S01]  /*20c0*/  UIADD3 UR44, UR35, 0x40, URZ ;  /* 0x00000040232c7890 */ /* 0x000fe2000fffe03f */
[----:B------:R-:W-:Y:S01]  /*20d0*/  IADD3 R0, R182, 0x1800, RZ ;  /* 0x00001800b6007810 */ /* 0x000fe20007ffe0ff */
[----:B------:R-:W-:Y:S01]  /*20e0*/  UIADD3 UR46, UR36, UR47, URZ ;  /* 0x0000002f242e7290 */ /* 0x000fe2000fffe03f */
[----:B------:R-:W-:Y:S01]  /*20f0*/  IMAD.SHL.U32 R248, R252, 0x4, RZ ;  /* 0x00000004fcf87824 */ /* 0x000fe200078e00ff */
[----:B------:R-:W-:Y:S01]  /*2100*/  UIADD3 UR43, UR36, UR44, URZ ;  /* 0x0000002c242b7290 */ /* 0x000fe2000fffe03f */
[----:B------:R-:W-:Y:S01]  /*2110*/  SEL R2, R2, R181, !P0 ;  /* 0x000000b502027207 */ /* 0x000fe20004000000 */
[----:B------:R-:W-:Y:S01]  /*2120*/  UIADD3 UR45, UR36, UR46, URZ ;  /* 0x0000002e242d7290 */ /* 0x000fe2000fffe03f */
[----:B------:R-:W-:Y:S01]  /*2130*/  SEL R0, R0, R182, !P0 ;  /* 0x000000b600007207 */ /* 0x000fe20004000000 */
[----:B------:R-:W-:Y:S01]  /*2140*/  UIADD3 UR42, UR36, UR43, URZ ;  /* 0x0000002b242a7290 */ /* 0x000fe2000fffe03f */
[----:B------:R-:W-:Y:S01]  /*2150*/  MOV R127, RZ ;  /* 0x000000ff007f7202 */ /* 0x000fe20000000f00 */
[----:B------:R-:W-:-:S02]  /*2160*/  UIADD3 UR39, UR36, UR45, URZ ;  /* 0x0000002d24277290 */ /* 0x000fc4000fffe03f */
[----:B------:R-:W-:Y:S02]  /*2170*/  UIADD3 UR41, UR36, UR42, URZ ;  /* 0x0000002a24297290 */ /* 0x000fe4000fffe03f */
[----:B------:R-:W-:Y:S02]  /*2180*/  UIADD3 UR38, UR36, UR39, URZ ;  /* 0x0000002724267290 */ /* 0x000fe4000fffe03f */
[----:B------:R-:W-:Y:S02]  /*2190*/  UIADD3 UR40, UR36, UR41, URZ ;  /* 0x0000002924287290 */ /* 0x000fe4000fffe03f */
[----:B------:R-:W-:Y:S02]  /*21a0*/  UIMAD UR34, UR29, 0x18, URZ ;  /* 0x000000181d2278a4 */ /* 0x000fe4000f8e023f */
[----:B------:R-:W-:Y:S02]  /*21b0*/  USHF.L.U32 UR33, UR29, 0x5, URZ ;  /* 0x000000051d217899 */ /* 0x000fe4000800063f */
[----:B------:R-:W-:-:S02]  /*21c0*/  UIMAD UR11, UR29, 0x28, URZ ;  /* 0x000000281d0b78a4 */ /* 0x000fc4000f8e023f */
[----:B------:R-:W-:Y:S02]  /*21d0*/  UIMAD UR10, UR29, 0x30, URZ ;  /* 0x000000301d0a78a4 */ /* 0x000fe4000f8e023f */
[----:B------:R-:W-:Y:S01]  /*21e0*/  UIMAD UR52, UR29, 0x38, URZ ;  /* 0x000000381d3478a4 */ /* 0x000fe2000f8e023f */
[----:B------:R-:W-:Y:S01]  /*21f0*/  ULDC UR49, c[0x0][0x270] ;  /* 0x00009c0000317ab9 */ /* 0x000fe20000000800 */
[----:B------:R-:W-:Y:S02]  /*2200*/  UIADD3 UR37, UR36, UR38, URZ ;  /* 0x0000002624257290 */ /* 0x000fe4000fffe03f */
[----:B------:R-:W-:Y:S01]  /*2210*/  UIADD3 UR29, UR36, UR40, URZ ;  /* 0x00000028241d7290 */ /* 0x000fe2000fffe03f */
[----:B------:R-:W-:Y:S01]  /*2220*/  LEA R172, R2, UR5, 0x1 ;  /* 0x0000000502ac7c11 */ /* 0x000fe2000f8e08ff */
[----:B------:R-:W-:Y:S01]  /*2230*/  ULDC UR51, c[0x0][0x39c] ;  /* 0x0000e70000337ab9 */ /* 0x000fe20000000800 */
[----:B------:R-:W-:Y:S01]  /*2240*/  LEA R175, R0, UR5, 0x1 ;  /* 0x0000000500af7c11 */ /* 0x000fe2000f8e08ff */
[----:B-1----:R-:W-:-:S08]  /*2250*/  ULDC UR50, c[0x0][0x2ec] ;  /* 0x0000bb0000327ab9 */ /* 0x002fd00000000800 */
.L_x_1019:
[----:B------:R-:W0:Y:S01]  /*2260*/  LDGDEPBAR ;  /* 0x00000000000079af */ /* 0x000e220000000000 */
[----:B------:R-:W-:Y:S01]  /*2270*/  IADD3 R0, R180, R175, RZ ;  /* 0x000000afb4007210 */ /* 0x000fe20007ffe0ff */
[----:B-----5:R-:W-:Y:S01]  /*2280*/  FMUL.FTZ R2, R241, 1.4426950216293334961 ;  /* 0x3fb8aa3bf1027820 */ /* 0x020fe20000410000 */
[----:B------:R-:W-:Y:S01]  /*2290*/  FSETP.NEU.FTZ.AND P0, PT, R243, -INF , PT ;  /* 0xff800000f300780b */ /* 0x000fe20003f1d000 */
[----:B------:R-:W-:Y:S06]  /*22a0*/  UISETP.GE.AND UP2, UPT, UR32, 0x1, UPT ;  /* 0x000000012000788c */ /* 0x000fec000bf46270 */
        /* <DEDUP_REMOVED lines=89> */
[----:B------:R-:W4:Y:S01]  /*2840*/  MUFU.TANH R239, R6 ;  /* 0x0000000600ef7308 */ /* 0x000f220000002400 */
[----:B--2---:R-:W-:Y:S05]  /*2850*/  FMUL.FTZ R9, R243, 1.4426950216293334961 ;  /* 0x3fb8aa3bf3097820 */ /* 0x004fea0000410000 */
[----:B------:R-:W-:Y:S04]  /*2860*/  FSEL R9, R9, RZ, P0 ;  /* 0x000000ff09097208 */ /* 0x000fe80000000000 */
[----:B------:R2:W-:Y:S01]  /*2870*/  MUFU.TANH R238, R7 ;  /* 0x0000000700ee7308 */ /* 0x0005e20000002400 */
[----:B------:R-:W-:Y:S01]  /*2880*/  FSETP.NEU.FTZ.AND P0, PT, R242, -INF , PT ;  /* 0xff800000f200780b */ /* 0x000fe20003f1d000 */
[--C-:B-1----:R-:W-:Y:S08]  /*2890*/  FFMA.FTZ R0, R233, UR50, -R9.reuse ;  /* 0x00000032e9007c23 */ /* 0x102ff00008010809 */
[----:B------:R3:W-:Y:S10]  /*28a0*/  MUFU.EX2 R167, R0 ;  /* 0x0000000000a77308 */ /* 0x0007f40000000800 */
[----:B------:R1:W-:Y:S01]  /*28b0*/  MUFU.TANH R208, R8 ;  /* 0x0000000800d07308 */ /* 0x0003e20000002400 */
[----:B--2---:R-:W2:Y:S09]  /*28c0*/  LDSM.16.M88.4 R4, [R174+0xd400] ;  /* 0x00d40000ae04783b */ /* 0x004eb20000000200 */
[----:B------:R-:W2:Y:S01]  /*28d0*/  MUFU.TANH R203, R12 ;  /* 0x0000000c00cb7308 */ /* 0x000ea20000002400 */
[--C-:B---3--:R-:W-:Y:S09]  /*28e0*/  FFMA.FTZ R0, R232, UR50, -R9.reuse ;  /* 0x00000032e8007c23 */ /* 0x108ff20008010809 */
[----:B------:R4:W3:Y:S01]  /*28f0*/  MUFU.EX2 R166, R0 ;  /* 0x0000000000a67308 */ /* 0x0008e20000000800 */
[----:B-1----:R-:W-:Y:S05]  /*2900*/  FMUL.FTZ R8, R242, 1.4426950216293334961 ;  /* 0x3fb8aa3bf2087820 */ /* 0x002fea0000410000 */
[----:B------:R-:W-:Y:S04]  /*2910*/  FSEL R8, R8, RZ, P0 ;  /* 0x000000ff08087208 */ /* 0x000fe80000000000 */
[----:B------:R-:W1:Y:S01]  /*2920*/  MUFU.TANH R202, R13 ;  /* 0x0000000d00ca7308 */ /* 0x000e620000002400 */
[----:B------:R-:W-:Y:S04]  /*2930*/  FSETP.NEU.FTZ.AND P0, PT, R241, -INF , PT ;  /* 0xff800000f100780b */ /* 0x000fe80003f1d000 */
[----:B------:R-:W-:Y:S02]  /*2940*/  FSEL R2, R2, RZ, P0 ;  /* 0x000000ff02027208 */ /* 0x000fe40000000000 */
[----:B------:R-:W-:Y:S03]  /*2950*/  FSETP.NEU.FTZ.AND P0, PT, R240, -INF , PT ;  /* 0xff800000f000780b */ /* 0x000fe60003f1d000 */
[----:B------:R-:W1:Y:S01]  /*2960*/  MUFU.TANH R212, R14 ;  /* 0x0000000e00d47308 */ /* 0x000e620000002400 */
[----:B----4-:R-:W-:Y:S09]  /*2970*/  FFMA.FTZ R0, R239, UR50, -R8 ;  /* 0x00000032ef007c23 */ /* 0x010ff20008010808 */
[----:B------:R4:W-:Y:S01]  /*2980*/  MUFU.EX2 R183, R0 ;  /* 0x0000000000b77308 */ /* 0x0009e20000000800 */
[-C--:B--2---:R-:W-:Y:S06]  /*2990*/  HMMA.16816.F32.BF16 R20, R156, R4.reuse, R20 ;  /* 0x000000049c14723c */ /* 0x084fec0000041814 */
[C---:B------:R-:W-:Y:S03]  /*29a0*/  HMMA.16816.F32.BF16 R24, R136.reuse, R4, R24 ;  /* 0x000000048818723c */ /* 0x040fe60000041818 */
[----:B------:R-:W2:Y:S03]  /*29b0*/  MUFU.TANH R211, R15 ;  /* 0x0000000f00d37308 */ /* 0x000ea60000002400 */
[-C--:B------:R-:W-:Y:S07]  /*29c0*/  HMMA.16816.F32.BF16 R28, R136, R6.reuse, R28 ;  /* 0x00000006881c723c */ /* 0x080fee000004181c */
[----:B------:R-:W2:Y:S01]  /*29d0*/  MUFU.TANH R231, R16 ;  /* 0x0000001000e77308 */ /* 0x000ea20000002400 */
[----:B------:R-:W-:Y:S03]  /*29e0*/  FFMA.FTZ R4, R203, UR50, -R2 ;  /* 0x00000032cb047c23 */ /* 0x000fe60008010802 */
[----:B---3--:R-:W-:Y:S01]  /*29f0*/  F2FP.BF16.F32.PACK_AB R5, R166, R167 ;  /* 0x000000a7a605723e */ /* 0x008fe200000010ff */
[----:B------:R-:W-:Y:S05]  /*2a00*/  HMMA.16816.F32.BF16 R32, R156, R6, R32 ;  /* 0x000000069c20723c */ /* 0x000fea0000041820 */
[----:B------:R1:W-:Y:S01]  /*2a10*/  MUFU.EX2 R192, R4 ;  /* 0x0000000400c07308 */ /* 0x0003e20000000800 */
[----:B----4-:R-:W-:Y:S01]  /*2a20*/  FFMA.FTZ R0, R238, UR50, -R8 ;  /* 0x00000032ee007c23 */ /* 0x010fe20008010808 */
[----:B------:R3:W-:Y:S01]  /*2a30*/  STS [R218+0x19000], R5 ;  /* 0x01900005da007388 */ /* 0x0007e20000000800 */
[----:B------:R-:W-:Y:S03]  /*2a40*/  FMUL.FTZ R20, R20, UR51 ;  /* 0x0000003314147c20 */ /* 0x000fe60008410000 */
[----:B------:R-:W-:Y:S01]  /*2a50*/  FMUL.FTZ R21, R21, UR51 ;  /* 0x0000003315157c20 */ /* 0x000fe20008410000 */
[----:B------:R-:W-:Y:S03]  /*2a60*/  FMUL.FTZ R22, R22, UR51 ;  /* 0x0000003316167c20 */ /* 0x000fe60008410000 */
[----:B------:R4:W-:Y:S01]  /*2a70*/  MUFU.EX2 R186, R0 ;  /* 0x0000000000ba7308 */ /* 0x0009e20000000800 */
[----:B------:R-:W-:Y:S01]  /*2a80*/  FMUL.FTZ R23, R23, UR51 ;  /* 0x0000003317177c20 */ /* 0x000fe20008410000 */
[----:B------:R-:W-:Y:S01]  /*2a90*/  FMUL.FTZ R24, R24, UR51 ;  /* 0x0000003318187c20 */ /* 0x000fe20008410000 */
[----:B------:R-:W-:Y:S01]  /*2aa0*/  FMUL.FTZ R25, R25, UR51 ;  /* 0x0000003319197c20 */ /* 0x000fe20008410000 */
[----:B------:R-:W-:Y:S01]  /*2ab0*/  FMUL.FTZ R26, R26, UR51 ;  /* 0x000000331a1a7c20 */ /* 0x000fe20008410000 */
[----:B------:R-:W-:Y:S01]  /*2ac0*/  FMUL.FTZ R28, R28, UR51 ;  /* 0x000000331c1c7c20 */ /* 0x000fe20008410000 */
[----:B------:R-:W-:Y:S01]  /*2ad0*/  FMUL.FTZ R29, R29, UR51 ;  /* 0x000000331d1d7c20 */ /* 0x000fe20008410000 */
[----:B------:R-:W-:Y:S03]  /*2ae0*/  FMUL.FTZ R30, R30, UR51 ;  /* 0x000000331e1e7c20 */ /* 0x000fe60008410000 */
[----:B------:R-:W3:Y:S01]  /*2af0*/  MUFU.TANH R230, R17 ;  /* 0x0000001100e67308 */ /* 0x000ee20000002400 */
[----:B-1----:R-:W-:Y:S01]  /*2b00*/  FFMA.FTZ R4, R202, UR50, -R2 ;  /* 0x00000032ca047c23 */ /* 0x002fe20008010802 */
[----:B------:R-:W-:Y:S01]  /*2b10*/  FMUL.FTZ R31, R31, UR51 ;  /* 0x000000331f1f7c20 */ /* 0x000fe20008410000 */
[----:B------:R-:W-:Y:S01]  /*2b20*/  FMUL.FTZ R27, R27, UR51 ;  /* 0x000000331b1b7c20 */ /* 0x000fe20008410000 */
[----:B------:R-:W-:Y:S01]  /*2b30*/  FMUL.FTZ R32, R32, UR51 ;  /* 0x0000003320207c20 */ /* 0x000fe20008410000 */
[----:B------:R-:W-:Y:S01]  /*2b40*/  FMUL.FTZ R34, R34, UR51 ;  /* 0x0000003322227c20 */ /* 0x000fe20008410000 */
[----:B------:R-:W-:Y:S01]  /*2b50*/  FMUL.FTZ R33, R33, UR51 ;  /* 0x0000003321217c20 */ /* 0x000fe20008410000 */
[----:B------:R-:W-:Y:S03]  /*2b60*/  FMUL.FTZ R35, R35, UR51 ;  /* 0x0000003323237c20 */ /* 0x000fe60008410000 */
[----:B------:R1:W-:Y:S01]  /*2b70*/  MUFU.EX2 R191, R4 ;  /* 0x0000000400bf7308 */ /* 0x0003e20000000800 */
[----:B----4-:R-:W-:Y:S05]  /*2b80*/  FMUL.FTZ R0, R240, 1.4426950216293334961 ;  /* 0x3fb8aa3bf0007820 */ /* 0x010fea0000410000 */
[----:B------:R-:W-:Y:S04]  /*2b90*/  FSEL R0, R0, RZ, P0 ;  /* 0x000000ff00007208 */ /* 0x000fe80000000000 */
[----:B------:R-:W4:Y:S01]  /*2ba0*/  MUFU.TANH R237, R18 ;  /* 0x0000001200ed7308 */ /* 0x000f220000002400 */
[----:B------:R-:W-:Y:S04]  /*2bb0*/  IADD3 R152, P0, R248, UR8, RZ ;  /* 0x00000008f8987c10 */ /* 0x000fe8000ff1e0ff */
[----:B------:R-:W-:Y:S05]  /*2bc0*/  IADD3.X R153, R247, UR9, RZ, P0, !PT ;  /* 0x00000009f7997c10 */ /* 0x000fea00087fe4ff */
[----:B------:R-:W4:Y:S01]  /*2bd0*/  MUFU.TANH R236, R19 ;  /* 0x0000001300ec7308 */ /* 0x000f220000002400 */
[--C-:B-1----:R-:W-:Y:S01]  /*2be0*/  FFMA.FTZ R4, R212, UR50, -R0.reuse ;  /* 0x00000032d4047c23 */ /* 0x102fe20008010800 */
[----:B------:R-:W4:Y:S04]  /*2bf0*/  LDG.E R151, desc[UR22][R152.64] ;  /* 0x0000001698977981 */ /* 0x000f28000c1e1900 */
[----:B------:R-:W4:Y:S04]  /*2c00*/  LDG.E R150, desc[UR22][R152.64+0x20] ;  /* 0x0000201698967981 */ /* 0x000f28000c1e1900 */
[----:B------:R2:W-:Y:S01]  /*2c10*/  MUFU.EX2 R205, R4 ;  /* 0x0000000400cd7308 */ /* 0x0005e20000000800 */
[----:B------:R1:W5:Y:S04]  /*2c20*/  LDG.E R149, desc[UR22][R152.64+0x80] ;  /* 0x0000801698957981 */ /* 0x000368000c1e1900 */
[----:B------:R1:W5:Y:S05]  /*2c30*/  LDG.E R148, desc[UR22][R152.64+0xa0] ;  /* 0x0000a01698947981 */ /* 0x00036a000c1e1900 */
[----:B------:R-:W1:Y:S10]  /*2c40*/  MUFU.TANH R228, R20 ;  /* 0x0000001400e47308 */ /* 0x000e740000002400 */
[----:B------:R-:W-:Y:S01]  /*2c50*/  MUFU.TANH R229, R21 ;  /* 0x0000001500e57308 */ /* 0x000fe20000002400 */
[----:B--2---:R-:W-:Y:S09]  /*2c60*/  FFMA.FTZ R4, R211, UR50, -R0 ;  /* 0x00000032d3047c23 */ /* 0x004ff20008010800 */
[----:B------:R2:W-:Y:S10]  /*2c70*/  MUFU.EX2 R204, R4 ;  /* 0x0000000400cc7308 */ /* 0x0005f40000000800 */
[----:B------:R-:W-:Y:S10]  /*2c80*/  MUFU.TANH R235, R22 ;  /* 0x0000001600eb7308 */ /* 0x000ff40000002400 */
[----:B------:R-:W-:Y:S01]  /*2c90*/  MUFU.TANH R234, R23 ;  /* 0x0000001700ea7308 */ /* 0x000fe20000002400 */
[--C-:B--2---:R-:W-:Y:S09]  /*2ca0*/  FFMA.FTZ R4, R231, UR50, -R9.reuse ;  /* 0x00000032e7047c23 */ /* 0x104ff20008010809 */
[----:B------:R3:W-:Y:S10]  /*2cb0*/  MUFU.EX2 R161, R4 ;  /* 0x0000000400a17308 */ /* 0x0007f40000000800 */
[----:B------:R-:W-:Y:S10]  /*2cc0*/  MUFU.TANH R194, R24 ;  /* 0x0000001800c27308 */ /* 0x000ff40000002400 */
[----:B------:R-:W-:Y:S01]  /*2cd0*/  MUFU.TANH R193, R25 ;  /* 0x0000001900c17308 */ /* 0x000fe20000002400 */
[--C-:B---3--:R-:W-:Y:S09]  /*2ce0*/  FFMA.FTZ R4, R230, UR50, -R9.reuse ;  /* 0x00000032e6047c23 */ /* 0x108ff20008010809 */
[----:B------:R4:W-:Y:S10]  /*2cf0*/  MUFU.EX2 R160, R4 ;  /* 0x0000000400a07308 */ /* 0x0009f40000000800 */
[----:B------:R-:W-:Y:S10]  /*2d00*/  MUFU.TANH R206, R26 ;  /* 0x0000001a00ce7308 */ /* 0x000ff40000002400 */
[----:B------:R-:W-:Y:S01]  /*2d10*/  MUFU.TANH R201, R27 ;  /* 0x0000001b00c97308 */ /* 0x000fe20000002400 */
[--C-:B----4-:R-:W-:Y:S09]  /*2d20*/  FFMA.FTZ R4, R237, UR50, -R8.reuse ;  /* 0x00000032ed047c23 */ /* 0x110ff20008010808 */
[----:B------:R2:W-:Y:S10]  /*2d30*/  MUFU.EX2 R165, R4 ;  /* 0x0000000400a57308 */ /* 0x0005f40000000800 */
[----:B------:R3:W-:Y:S10]  /*2d40*/  MUFU.TANH R214, R10 ;  /* 0x0000000a00d67308 */ /* 0x0007f40000002400 */
[----:B------:R-:W-:Y:S01]  /*2d50*/  MUFU.TANH R187, R28 ;  /* 0x0000001c00bb7308 */ /* 0x000fe20000002400 */
[----:B--2---:R-:W-:Y:S09]  /*2d60*/  FFMA.FTZ R4, R236, UR50, -R8 ;  /* 0x00000032ec047c23 */ /* 0x004ff20008010808 */
[----:B------:R1:W2:Y:S01]  /*2d70*/  MUFU.EX2 R164, R4 ;  /* 0x0000000400a47308 */ /* 0x0002a20000000800 */
[--C-:B---3--:R-:W-:Y:S09]  /*2d80*/  FFMA.FTZ R10, R208, UR50, -R2.reuse ;  /* 0x00000032d00a7c23 */ /* 0x108ff20008010802 */
[----:B------:R3:W-:Y:S10]  /*2d90*/  MUFU.EX2 R198, R10 ;  /* 0x0000000a00c67308 */ /* 0x0007f40000000800 */
[----:B------:R-:W-:Y:S01]  /*2da0*/  MUFU.TANH R190, R29 ;  /* 0x0000001d00be7308 */ /* 0x000fe20000002400 */
[--C-:B-1----:R-:W-:Y:S01]  /*2db0*/  FFMA.FTZ R4, R228, UR50, -R9.reuse ;  /* 0x00000032e4047c23 */ /* 0x102fe20008010809 */
[----:B--2---:R-:W-:Y:S08]  /*2dc0*/  F2FP.BF16.F32.PACK_AB R5, R164, R165 ;  /* 0x000000a5a405723e */ /* 0x004ff000000010ff */
[----:B------:R1:W-:Y:S01]  /*2dd0*/  MUFU.EX2 R156, R4 ;  /* 0x00000004009c7308 */ /* 0x0003e20000000800 */
[----:B---3--:R-:W-:Y:S09]  /*2de0*/  FFMA.FTZ R10, R207, UR50, -R2 ;  /* 0x00000032cf0a7c23 */ /* 0x008ff20008010802 */
[----:B------:R-:W-:Y:S10]  /*2df0*/  MUFU.TANH R219, R32 ;  /* 0x0000002000db7308 */ /* 0x000ff40000002400 */
[----:B------:R-:W-:Y:S01]  /*2e00*/  MUFU.TANH R227, R34 ;  /* 0x0000002200e37308 */ /* 0x000fe20000002400 */
[--C-:B-1----:R-:W-:Y:S09]  /*2e10*/  FFMA.FTZ R4, R229, UR50, -R9.reuse ;  /* 0x00000032e5047c23 */ /* 0x102ff20008010809 */
[----:B------:R1:W-:Y:S10]  /*2e20*/  MUFU.EX2 R157, R4 ;  /* 0x00000004009d7308 */ /* 0x0003f40000000800 */
[----:B------:R2:W-:Y:S10]  /*2e30*/  MUFU.EX2 R197, R10 ;  /* 0x0000000a00c57308 */ /* 0x0005f40000000800 */
[----:B------:R-:W3:Y:S01]  /*2e40*/  MUFU.TANH R199, R30 ;  /* 0x0000001e00c77308 */ /* 0x000ee20000002400 */
[----:B-1----:R-:W-:Y:S09]  /*2e50*/  FFMA.FTZ R4, R235, UR50, -R8 ;  /* 0x00000032eb047c23 */ /* 0x002ff20008010808 */
[----:B------:R1:W-:Y:S01]  /*2e60*/  MUFU.EX2 R162, R4 ;  /* 0x0000000400a27308 */ /* 0x0003e20000000800 */
[--C-:B--2---:R-:W-:Y:S09]  /*2e70*/  FFMA.FTZ R10, R214, UR50, -R0.reuse ;  /* 0x00000032d60a7c23 */ /* 0x104ff20008010800 */
[----:B------:R-:W-:Y:S01]  /*2e80*/  MUFU.EX2 R210, R10 ;  /* 0x0000000a00d27308 */ /* 0x000fe20000000800 */
[----:B---3--:R-:W-:Y:S09]  /*2e90*/  FFMA.FTZ R6, R199, UR50, -R0 ;  /* 0x00000032c7067c23 */ /* 0x008ff20008010800 */
[----:B------:R-:W2:Y:S01]  /*2ea0*/  MUFU.TANH R213, R11 ;  /* 0x0000000b00d57308 */ /* 0x000ea20000002400 */
[----:B-1----:R-:W-:Y:S09]  /*2eb0*/  FFMA.FTZ R4, R234, UR50, -R8 ;  /* 0x00000032ea047c23 */ /* 0x002ff20008010808 */
[----:B------:R1:W-:Y:S10]  /*2ec0*/  MUFU.EX2 R163, R4 ;  /* 0x0000000400a37308 */ /* 0x0003f40000000800 */
[----:B------:R3:W-:Y:S01]  /*2ed0*/  MUFU.EX2 R189, R6 ;  /* 0x0000000600bd7308 */ /* 0x0007e20000000800 */
[----:B--2---:R-:W-:Y:S09]  /*2ee0*/  FFMA.FTZ R10, R213, UR50, -R0 ;  /* 0x00000032d50a7c23 */ /* 0x004ff20008010800 */
[----:B------:R-:W-:Y:S01]  /*2ef0*/  MUFU.EX2 R209, R10 ;  /* 0x0000000a00d17308 */ /* 0x000fe20000000800 */
[--C-:B-1----:R-:W-:Y:S09]  /*2f00*/  FFMA.FTZ R4, R194, UR50, -R2.reuse ;  /* 0x00000032c2047c23 */ /* 0x102ff20008010802 */
[----:B------:R1:W-:Y:S01]  /*2f10*/  MUFU.EX2 R171, R4 ;  /* 0x0000000400ab7308 */ /* 0x0003e20000000800 */
[----:B---3--:R-:W-:Y:S09]  /*2f20*/  F2FP.BF16.F32.PACK_AB R6, R197, R198 ;  /* 0x000000c6c506723e */ /* 0x008ff200000010ff */
[----:B------:R-:W-:Y:S10]  /*2f30*/  MUFU.TANH R224, R33 ;  /* 0x0000002100e07308 */ /* 0x000ff40000002400 */
[----:B------:R-:W2:Y:S01]  /*2f40*/  MUFU.TANH R200, R31 ;  /* 0x0000001f00c87308 */ /* 0x000ea20000002400 */
[----:B-1----:R-:W-:Y:S09]  /*2f50*/  FFMA.FTZ R4, R193, UR50, -R2 ;  /* 0x00000032c1047c23 */ /* 0x002ff20008010802 */
[----:B------:R1:W-:Y:S10]  /*2f60*/  MUFU.EX2 R170, R4 ;  /* 0x0000000400aa7308 */ /* 0x0003f40000000800 */
[----:B------:R-:W3:Y:S01]  /*2f70*/  MUFU.TANH R226, R35 ;  /* 0x0000002300e27308 */ /* 0x000ee20000002400 */
[--C-:B-1----:R-:W-:Y:S09]  /*2f80*/  FFMA.FTZ R4, R206, UR50, -R0.reuse ;  /* 0x00000032ce047c23 */ /* 0x102ff20008010800 */
[----:B------:R1:W-:Y:S02]  /*2f90*/  MUFU.EX2 R196, R4 ;  /* 0x0000000400c47308 */ /* 0x0003e40000000800 */
[--C-:B-1----:R-:W-:Y:S01]  /*2fa0*/  FFMA.FTZ R4, R201, UR50, -R0.reuse ;  /* 0x00000032c9047c23 */ /* 0x102fe20008010800 */
[----:B--2---:R-:W-:Y:S07]  /*2fb0*/  FFMA.FTZ R0, R200, UR50, -R0 ;  /* 0x00000032c8007c23 */ /* 0x004fee0008010800 */
        /* <DEDUP_REMOVED lines=8> */
[--C-:B--2---:R-:W-:Y:S03]  /*3040*/  FFMA.FTZ R2, R219, UR50, -R9.reuse ;  /* 0x00000032db027c23 */ /* 0x104fe60008010809 */
[----:B------:R2:W-:Y:S01]  /*3050*/  STS [R217+0x19400], R5 ;  /* 0x01940005d9007388 */ /* 0x0005e20000000800 */
[----:B------:R-:W-:Y:S01]  /*3060*/  FFMA.FTZ R9, R224, UR50, -R9 ;  /* 0x00000032e0097c23 */ /* 0x000fe20008010809 */
[----:B------:R4:W-:Y:S10]  /*3070*/  MUFU.EX2 R154, R2 ;  /* 0x00000002009a7308 */ /* 0x0009f40000000800 */
[----:B------:R-:W-:Y:S01]  /*3080*/  MUFU.EX2 R155, R9 ;  /* 0x00000009009b7308 */ /* 0x000fe20000000800 */
[--C-:B----4-:R-:W-:Y:S01]  /*3090*/  FFMA.FTZ R2, R227, UR50, -R8.reuse ;  /* 0x00000032e3027c23 */ /* 0x110fe20008010808 */
[----:B-1----:R-:W-:Y:S01]  /*30a0*/  F2FP.BF16.F32.PACK_AB R4, R209, R210 ;  /* 0x000000d2d104723e */ /* 0x002fe200000010ff */
[----:B---3--:R-:W-:Y:S07]  /*30b0*/  FFMA.FTZ R8, R226, UR50, -R8 ;  /* 0x00000032e2087c23 */ /* 0x008fee0008010808 */
[----:B------:R1:W-:Y:S01]  /*30c0*/  MUFU.EX2 R159, R2 ;  /* 0x00000002009f7308 */ /* 0x0003e20000000800 */
[----:B--2---:R-:W-:Y:S09]  /*30d0*/  F2FP.BF16.F32.PACK_AB R5, R157, R156 ;  /* 0x0000009c9d05723e */ /* 0x004ff200000010ff */
[----:B------:R-:W2:Y:S01]  /*30e0*/  MUFU.EX2 R158, R8 ;  /* 0x00000008009e7308 */ /* 0x000ea20000000800 */
[----:B-1----:R-:W-:Y:S05]  /*30f0*/  F2FP.BF16.F32.PACK_AB R2, R160, R161 ;  /* 0x000000a1a002723e */ /* 0x002fea00000010ff */
[----:B------:R1:W-:Y:S01]  /*3100*/  STS [R217+0x19000], R2 ;  /* 0x01900002d9007388 */ /* 0x0003e20000000800 */
[----:B--2---:R-:W-:Y:S03]  /*3110*/  F2FP.BF16.F32.PACK_AB R0, R158, R159 ;  /* 0x0000009f9e00723e */ /* 0x004fe600000010ff */
[----:B------:R2:W-:Y:S04]  /*3120*/  STS [R218+0x1a000], R6 ;  /* 0x01a00006da007388 */ /* 0x0005e80000000800 */
[----:B------:R3:W-:Y:S01]  /*3130*/  STS [R218+0x1a400], R4 ;  /* 0x01a40004da007388 */ /* 0x0007e20000000800 */
[----:B-1----:R-:W-:Y:S02]  /*3140*/  F2FP.BF16.F32.PACK_AB R2, R191, R192 ;  /* 0x000000c0bf02723e */ /* 0x002fe400000010ff */
[----:B--2---:R-:W-:Y:S03]  /*3150*/  F2FP.BF16.F32.PACK_AB R6, R204, R205 ;  /* 0x000000cdcc06723e */ /* 0x004fe600000010ff */
[----:B------:R1:W-:Y:S01]  /*3160*/  STS [R217+0x1a000], R2 ;  /* 0x01a00002d9007388 */ /* 0x0003e20000000800 */
[----:B---3--:R-:W-:Y:S03]  /*3170*/  F2FP.BF16.F32.PACK_AB R4, R163, R162 ;  /* 0x000000a2a304723e */ /* 0x008fe600000010ff */
[----:B------:R2:W-:Y:S04]  /*3180*/  STS [R217+0x1a400], R6 ;  /* 0x01a40006d9007388 */ /* 0x0005e80000000800 */
[----:B------:R3:W-:Y:S04]  /*3190*/  STS [R216+0x19000], R5 ;  /* 0x01900005d8007388 */ /* 0x0007e80000000800 */
[----:B------:R4:W-:Y:S04]  /*31a0*/  STS [R216+0x19400], R4 ;  /* 0x01940004d8007388 */ /* 0x0009e80000000800 */
[----:B------:R4:W-:Y:S01]  /*31b0*/  STS [R215+0x19400], R0 ;  /* 0x01940000d7007388 */ /* 0x0009e20000000800 */
[----:B-1----:R-:W-:Y:S02]  /*31c0*/  F2FP.BF16.F32.PACK_AB R2, R155, R154 ;  /* 0x0000009a9b02723e */ /* 0x002fe400000010ff */
[----:B--2---:R-:W-:Y:S03]  /*31d0*/  F2FP.BF16.F32.PACK_AB R6, R170, R171 ;  /* 0x000000abaa06723e */ /* 0x004fe600000010ff */
[----:B------:R1:W-:Y:S01]  /*31e0*/  STS [R215+0x19000], R2 ;  /* 0x01900002d7007388 */ /* 0x0003e20000000800 */
[----:B---3--:R-:W-:Y:S03]  /*31f0*/  F2FP.BF16.F32.PACK_AB R5, R195, R196 ;  /* 0x000000c4c305723e */ /* 0x008fe600000010ff */
[----:B------:R-:W-:Y:S01]  /*3200*/  STS [R216+0x1a000], R6 ;  /* 0x01a00006d8007388 */ /* 0x000fe20000000800 */
[----:B----4-:R-:W-:Y:S03]  /*3210*/  F2FP.BF16.F32.PACK_AB R4, R168, R169 ;  /* 0x000000a9a804723e */ /* 0x010fe600000010ff */
[----:B------:R-:W-:Y:S01]  /*3220*/  STS [R216+0x1a400], R5 ;  /* 0x01a40005d8007388 */ /* 0x000fe20000000800 */
[----:B------:R-:W-:Y:S03]  /*3230*/  LEA R0, R182, UR5, 0x1 ;  /* 0x00000005b6007c11 */ /* 0x000fe6000f8e08ff */
[----:B------:R-:W-:Y:S01]  /*3240*/  STS [R215+0x1a000], R4 ;  /* 0x01a00004d7007388 */ /* 0x000fe20000000800 */
[----:B-1----:R-:W-:Y:S05]  /*3250*/  F2FP.BF16.F32.PACK_AB R2, R188, R189 ;  /* 0x000000bdbc02723e */ /* 0x002fea00000010ff */
        /* <DEDUP_REMOVED lines=52> */
[----:B------:R-:W-:Y:S08]  /*35a0*/  LDSM.16.M88.4 R132, [R0+0x8000] ;  /* 0x008000000084783b */ /* 0x000ff00000000200 */
[----:B------:R-:W1:Y:S02]  /*35b0*/  LDSM.16.M88.4 R136, [R173+0x13000] ;  /* 0x01300000ad88783b */ /* 0x000e640000000200 */
[-C--:B-1----:R-:W-:Y:S06]  /*35c0*/  HMMA.16816.F32.BF16 R4, R132, R136.reuse, R4 ;  /* 0x000000888404723c */ /* 0x082fec0000041804 */
[C---:B------:R-:W-:Y:S06]  /*35d0*/  HMMA.16816.F32.BF16 R8, R140.reuse, R136, R8 ;  /* 0x000000888c08723c */ /* 0x040fec0000041808 */
        /* <DEDUP_REMOVED lines=17> */
[----:B------:R-:W-:Y:S01]  /*36f0*/  FADD.FTZ R0, -R151, R5 ;  /* 0x0000000597007221 */ /* 0x000fe20000010100 */
[-C--:B------:R-:W-:Y:S05]  /*3700*/  HMMA.16816.F32.BF16 R28, R140, R146.reuse, R28 ;  /* 0x000000928c1c723c */ /* 0x080fea000004181c */
[----:B------:R-:W-:Y:S01]  /*3710*/  FFMA.FTZ R4, -R233, R233, 1 ;  /* 0x3f800000e9047423 */ /* 0x000fe200000101e9 */
[----:B------:R-:W-:Y:S01]  /*3720*/  FFMA.FTZ R5, -R232, R232, 1 ;  /* 0x3f800000e8057423 */ /* 0x000fe200000101e8 */
[----:B------:R-:W-:Y:S04]  /*3730*/  HMMA.16816.F32.BF16 R32, R132, R146, R32 ;  /* 0x000000928420723c */ /* 0x000fe80000041820 */
[----:B------:R-:W-:Y:S01]  /*3740*/  FMUL.FTZ R2, R167, R2 ;  /* 0x00000002a7027220 */ /* 0x000fe20000410000 */
[----:B------:R-:W-:Y:S01]  /*3750*/  FMUL.FTZ R0, R166, R0 ;  /* 0x00000000a6007220 */ /* 0x000fe20000410000 */
[----:B------:R-:W-:Y:S01]  /*3760*/  FMUL.FTZ R4, R4, UR51 ;  /* 0x0000003304047c20 */ /* 0x000fe20008410000 */
[----:B------:R-:W-:Y:S01]  /*3770*/  FMUL.FTZ R5, R5, UR51 ;  /* 0x0000003305057c20 */ /* 0x000fe20008410000 */
[----:B------:R-:W-:Y:S03]  /*3780*/  FADD.FTZ R20, -R151, R20 ;  /* 0x0000001497147221 */ /* 0x000fe60000010100 */
[----:B------:R-:W-:Y:S01]  /*3790*/  FMUL.FTZ R2, R4, R2 ;  /* 0x0000000204027220 */ /* 0x000fe20000410000 */
[----:B------:R-:W-:Y:S01]  /*37a0*/  FMUL.FTZ R0, R5, R0 ;  /* 0x0000000005007220 */ /* 0x000fe20000410000 */
[C---:B------:R-:W-:Y:S01]  /*37b0*/  FADD.FTZ R5, -R151.reuse, R17 ;  /* 0x0000001197057221 */ /* 0x040fe20000010100 */
[----:B------:R-:W-:Y:S01]  /*37c0*/  FADD.FTZ R16, -R151, R16 ;  /* 0x0000001097107221 */ /* 0x000fe20000010100 */
[----:B------:R-:W-:Y:S01]  /*37d0*/  FFMA.FTZ R17, -R231, R231, 1 ;  /* 0x3f800000e7117423 */ /* 0x000fe200000101e7 */
[----:B------:R-:W-:Y:S01]  /*37e0*/  FFMA.FTZ R132, -R228, R228, 1 ;  /* 0x3f800000e4847423 */ /* 0x000fe200000101e4 */
[----:B------:R-:W-:Y:S01]  /*37f0*/  F2FP.BF16.F32.PACK_AB R0, R0, R2 ;  /* 0x000000020000723e */ /* 0x000fe200000010ff */
[----:B------:R-:W-:Y:S01]  /*3800*/  FMUL.FTZ R2, R156, R20 ;  /* 0x000000149c027220 */ /* 0x000fe20000410000 */
[----:B------:R-:W-:Y:S01]  /*3810*/  FFMA.FTZ R20, -R230, R230, 1 ;  /* 0x3f800000e6147423 */ /* 0x000fe200000101e6 */
[----:B------:R-:W-:Y:S01]  /*3820*/  FMUL.FTZ R16, R161, R16 ;  /* 0x00000010a1107220 */ /* 0x000fe20000410000 */
[----:B------:R-:W-:Y:S01]  /*3830*/  FMUL.FTZ R17, R17, UR51 ;  /* 0x0000003311117c20 */ /* 0x000fe20008410000 */
[----:B------:R-:W-:Y:S01]  /*3840*/  FMUL.FTZ R5, R160, R5 ;  /* 0x00000005a0057220 */ /* 0x000fe20000410000 */
[----:B------:R-:W-:Y:S01]  /*3850*/  FMUL.FTZ R20, R20, UR51 ;  /* 0x0000003314147c20 */ /* 0x000fe20008410000 */
[----:B------:R-:W-:Y:S01]  /*3860*/  FMUL.FTZ R132, R132, UR51 ;  /* 0x0000003384847c20 */ /* 0x000fe20008410000 */
[----:B------:R-:W-:Y:S01]  /*3870*/  FMUL.FTZ R17, R17, R16 ;  /* 0x0000001011117220 */ /* 0x000fe20000410000 */
[C---:B------:R-:W-:Y:S01]  /*3880*/  FADD.FTZ R4, -R151.reuse, R21 ;  /* 0x0000001597047221 */ /* 0x040fe20000010100 */
[----:B------:R-:W-:Y:S01]  /*3890*/  FMUL.FTZ R16, R20, R5 ;  /* 0x0000000514107220 */ /* 0x000fe20000410000 */
[----:B------:R-:W-:Y:S01]  /*38a0*/  FMUL.FTZ R132, R132, R2 ;  /* 0x0000000284847220 */ /* 0x000fe20000410000 */
[----:B------:R-:W-:Y:S01]  /*38b0*/  FADD.FTZ R2, -R151, R32 ;  /* 0x0000002097027221 */ /* 0x000fe20000010100 */
[----:B------:R-:W-:Y:S01]  /*38c0*/  FFMA.FTZ R5, -R219, R219, 1 ;  /* 0x3f800000db057423 */ /* 0x000fe200000101db */
[----:B------:R-:W-:Y:S01]  /*38d0*/  FADD.FTZ R32, -R150, R6 ;  /* 0x0000000696207221 */ /* 0x000fe20000010100 */
[----:B------:R-:W-:Y:S01]  /*38e0*/  FFMA.FTZ R21, -R229, R229, 1 ;  /* 0x3f800000e5157423 */ /* 0x000fe200000101e5 */
[----:B------:R-:W-:Y:S01]  /*38f0*/  FMUL.FTZ R2, R154, R2 ;  /* 0x000000029a027220 */ /* 0x000fe20000410000 */
[----:B------:R-:W-:Y:S01]  /*3900*/  FMUL.FTZ R5, R5, UR51 ;  /* 0x0000003305057c20 */ /* 0x000fe20008410000 */
[----:B------:R-:W-:Y:S01]  /*3910*/  FMUL.FTZ R4, R157, R4 ;  /* 0x000000049d047220 */ /* 0x000fe20000410000 */
[----:B------:R-:W-:Y:S01]  /*3920*/  FMUL.FTZ R21, R21, UR51 ;  /* 0x0000003315157c20 */ /* 0x000fe20008410000 */
[----:B------:R-:W-:Y:S01]  /*3930*/  FADD.FTZ R33, -R151, R33 ;  /* 0x0000002197217221 */ /* 0x000fe20000010100 */
[----:B------:R-:W-:Y:S01]  /*3940*/  FMUL.FTZ R6, R5, R2 ;  /* 0x0000000205067220 */ /* 0x000fe20000410000 */
[----:B------:R-:W-:Y:S01]  /*3950*/  FADD.FTZ R2, -R150, R7 ;  /* 0x0000000796027221 */ /* 0x000fe20000010100 */
[----:B------:R-:W-:Y:S01]  /*3960*/  FMUL.FTZ R5, R183, R32 ;  /* 0x00000020b7057220 */ /* 0x000fe20000410000 */
[----:B------:R-:W-:Y:S01]  /*3970*/  FFMA.FTZ R7, -R239, R239, 1 ;  /* 0x3f800000ef077423 */ /* 0x000fe200000101ef */
[----:B------:R-:W-:Y:S01]  /*3980*/  FFMA.FTZ R32, -R238, R238, 1 ;  /* 0x3f800000ee207423 */ /* 0x000fe200000101ee */
[----:B------:R-:W-:Y:S01]  /*3990*/  FFMA.FTZ R20, -R224, R224, 1 ;  /* 0x3f800000e0147423 */ /* 0x000fe200000101e0 */
        /* <DEDUP_REMOVED lines=8> */
[----:B------:R-:W-:Y:S01]  /*3a20*/  FADD.FTZ R19, -R150, R19 ;  /* 0x0000001396137221 */ /* 0x000fe20000010100 */
[----:B------:R-:W-:Y:S01]  /*3a30*/  FMUL.FTZ R20, R20, R4 ;  /* 0x0000000414147220 */ /* 0x000fe20000410000 */
[----:B------:R-:W-:Y:S01]  /*3a40*/  FADD.FTZ R7, -R150, R22 ;  /* 0x0000001696077221 */ /* 0x000fe20000010100 */
[----:B------:R-:W-:Y:S01]  /*3a50*/  FFMA.FTZ R22, -R237, R237, 1 ;  /* 0x3f800000ed167423 */ /* 0x000fe200000101ed */
[----:B------:R-:W-:Y:S01]  /*3a60*/  F2FP.BF16.F32.PACK_AB R2, R2, R5 ;  /* 0x000000050202723e */ /* 0x000fe200000010ff */
[----:B------:R-:W-:Y:S01]  /*3a70*/  FMUL.FTZ R5, R164, R19 ;  /* 0x00000013a4057220 */ /* 0x000fe20000410000 */
[----:B------:R-:W-:Y:S01]  /*3a80*/  F2FP.BF16.F32.PACK_AB R20, R20, R6 ;  /* 0x000000061414723e */ /* 0x000fe200000010ff */
[----:B------:R-:W-:Y:S01]  /*3a90*/  FADD.FTZ R6, -R150, R18 ;  /* 0x0000001296067221 */ /* 0x000fe20000010100 */
[----:B------:R-:W-:Y:S01]  /*3aa0*/  FFMA.FTZ R19, -R236, R236, 1 ;  /* 0x3f800000ec137423 */ /* 0x000fe200000101ec */
[----:B------:R-:W-:Y:S01]  /*3ab0*/  F2FP.BF16.F32.PACK_AB R4, R16, R17 ;  /* 0x000000111004723e */ /* 0x000fe200000010ff */
[----:B------:R-:W-:Y:S01]  /*3ac0*/  FADD.FTZ R17, -R150, R23 ;  /* 0x0000001796117221 */ /* 0x000fe20000010100 */
[----:B------:R-:W-:Y:S01]  /*3ad0*/  FMUL.FTZ R6, R165, R6 ;  /* 0x00000006a5067220 */ /* 0x000fe20000410000 */
[----:B------:R-:W-:Y:S01]  /*3ae0*/  FMUL.FTZ R22, R22, UR51 ;  /* 0x0000003316167c20 */ /* 0x000fe20008410000 */
[----:B------:R-:W-:Y:S01]  /*3af0*/  FMUL.FTZ R19, R19, UR51 ;  /* 0x0000003313137c20 */ /* 0x000fe20008410000 */
[----:B------:R-:W-:Y:S01]  /*3b00*/  FFMA.FTZ R18, -R235, R235, 1 ;  /* 0x3f800000eb127423 */ /* 0x000fe200000101eb */
[----:B------:R-:W-:Y:S01]  /*3b10*/  FFMA.FTZ R16, -R234, R234, 1 ;  /* 0x3f800000ea107423 */ /* 0x000fe200000101ea */
[C---:B------:R-:W-:Y:S01]  /*3b20*/  FADD.FTZ R34, -R150.reuse, R34 ;  /* 0x0000002296227221 */ /* 0x040fe20000010100 */
[----:B------:R-:W-:Y:S01]  /*3b30*/  FADD.FTZ R35, -R150, R35 ;  /* 0x0000002396237221 */ /* 0x000fe20000010100 */
        /* <DEDUP_REMOVED lines=36> */
.L_x_1017:
[----:B------:R2:W-:Y:S01]  /*3d80*/  STS [R218+0x15000], R0 ;  /* 0x01500000da007388 */ /* 0x0005e20000000800 */
[----:B-----5:R-:W-:Y:S01]  /*3d90*/  FADD.FTZ R9, -R149, R9 ;  /* 0x0000000995097221 */ /* 0x020fe20000010100 */
[----:B------:R-:W-:Y:S01]  /*3da0*/  FFMA.FTZ R6, -R207, R207, 1 ;  /* 0x3f800000cf067423 */ /* 0x000fe200000101cf */
[----:B------:R-:W-:Y:S01]  /*3db0*/  F2FP.BF16.F32.PACK_AB R16, R16, R7 ;  /* 0x000000071010723e */ /* 0x000fe200000010ff */
[----:B------:R3:W-:Y:S01]  /*3dc0*/  STS [R218+0x15400], R2 ;  /* 0x01540002da007388 */ /* 0x0007e20000000800 */
[----:B------:R-:W-:Y:S01]  /*3dd0*/  FADD.FTZ R12, -R149, R12 ;  /* 0x0000000c950c7221 */ /* 0x000fe20000010100 */
[----:B------:R-:W-:Y:S01]  /*3de0*/  FFMA.FTZ R5, -R203, R203, 1 ;  /* 0x3f800000cb057423 */ /* 0x000fe200000101cb */
[----:B------:R-:W-:Y:S01]  /*3df0*/  FADD.FTZ R8, -R149, R8 ;  /* 0x0000000895087221 */ /* 0x000fe20000010100 */
[----:B------:R4:W-:Y:S01]  /*3e00*/  STS [R217+0x15000], R4 ;  /* 0x01500004d9007388 */ /* 0x0009e20000000800 */
[----:B------:R-:W-:Y:S01]  /*3e10*/  FFMA.FTZ R7, -R208, R208, 1 ;  /* 0x3f800000d0077423 */ /* 0x000fe200000101d0 */
[----:B------:R-:W-:Y:S01]  /*3e20*/  FMUL.FTZ R9, R197, R9 ;  /* 0x00000009c5097220 */ /* 0x000fe20000410000 */
[----:B------:R-:W-:Y:S01]  /*3e30*/  FMUL.FTZ R6, R6, UR51 ;  /* 0x0000003306067c20 */ /* 0x000fe20008410000 */
[----:B------:R-:W-:Y:S01]  /*3e40*/  FMUL.FTZ R12, R192, R12 ;  /* 0x0000000cc00c7220 */ /* 0x000fe20000410000 */
[----:B------:R-:W-:Y:S01]  /*3e50*/  FMUL.FTZ R5, R5, UR51 ;  /* 0x0000003305057c20 */ /* 0x000fe20008410000 */
[----:B------:R-:W-:Y:S01]  /*3e60*/  FMUL.FTZ R8, R198, R8 ;  /* 0x00000008c6087220 */ /* 0x000fe20000410000 */
[----:B------:R-:W-:Y:S01]  /*3e70*/  FMUL.FTZ R7, R7, UR51 ;  /* 0x0000003307077c20 */ /* 0x000fe20008410000 */
[----:B------:R-:W-:Y:S01]  /*3e80*/  F2FP.BF16.F32.PACK_AB R17, R17, R18 ;  /* 0x000000121111723e */ /* 0x000fe200000010ff */
[----:B------:R-:W-:Y:S01]  /*3e90*/  FMUL.FTZ R12, R5, R12 ;  /* 0x0000000c050c7220 */ /* 0x000fe20000410000 */
[----:B------:R-:W-:Y:S01]  /*3ea0*/  FADD.FTZ R28, -R149, R28 ;  /* 0x0000001c951c7221 */ /* 0x000fe20000010100 */
[----:B------:R-:W-:Y:S01]  /*3eb0*/  FMUL.FTZ R18, R7, R8 ;  /* 0x0000000807127220 */ /* 0x000fe20000410000 */
[----:B------:R-:W-:Y:S01]  /*3ec0*/  FFMA.FTZ R5, -R187, R187, 1 ;  /* 0x3f800000bb057423 */ /* 0x000fe200000101bb */
[----:B------:R-:W-:Y:S01]  /*3ed0*/  FADD.FTZ R24, -R149, R24 ;  /* 0x0000001895187221 */ /* 0x000fe20000010100 */
[----:B------:R-:W-:Y:S01]  /*3ee0*/  FFMA.FTZ R7, -R194, R194, 1 ;  /* 0x3f800000c2077423 */ /* 0x000fe200000101c2 */
[----:B------:R-:W-:Y:S01]  /*3ef0*/  FMUL.FTZ R28, R169, R28 ;  /* 0x0000001ca91c7220 */ /* 0x000fe20000410000 */
[----:B------:R-:W-:Y:S01]  /*3f00*/  FMUL.FTZ R5, R5, UR51 ;  /* 0x0000003305057c20 */ /* 0x000fe20008410000 */
[----:B--2---:R-:W-:Y:S01]  /*3f10*/  F2FP.BF16.F32.PACK_AB R0, R19, R22 ;  /* 0x000000161300723e */ /* 0x004fe200000010ff */
[----:B------:R-:W-:Y:S01]  /*3f20*/  FMUL.FTZ R24, R171, R24 ;  /* 0x00000018ab187220 */ /* 0x000fe20000410000 */
[----:B------:R-:W-:Y:S01]  /*3f30*/  FMUL.FTZ R7, R7, UR51 ;  /* 0x0000003307077c20 */ /* 0x000fe20008410000 */
[----:B------:R-:W-:Y:S01]  /*3f40*/  FADD.FTZ R10, -R148, R10 ;  /* 0x0000000a940a7221 */ /* 0x000fe20000010100 */
[----:B---3--:R-:W-:Y:S01]  /*3f50*/  FADD.FTZ R2, -R149, R13 ;  /* 0x0000000d95027221 */ /* 0x008fe20000010100 */
[----:B------:R2:W-:Y:S01]  /*3f60*/  STS [R217+0x15400], R0 ;  /* 0x01540000d9007388 */ /* 0x0005e20000000800 */
[----:B------:R-:W-:Y:S01]  /*3f70*/  FMUL.FTZ R13, R6, R9 ;  /* 0x00000009060d7220 */ /* 0x000fe20000410000 */
[----:B------:R-:W-:Y:S01]  /*3f80*/  FMUL.FTZ R8, R5, R28 ;  /* 0x0000001c05087220 */ /* 0x000fe20000410000 */
[----:B----4-:R-:W-:Y:S01]  /*3f90*/  FFMA.FTZ R4, -R202, R202, 1 ;  /* 0x3f800000ca047423 */ /* 0x010fe200000101ca */
[----:B------:R-:W-:Y:S01]  /*3fa0*/  FMUL.FTZ R2, R191, R2 ;  /* 0x00000002bf027220 */ /* 0x000fe20000410000 */
[----:B------:R-:W-:Y:S01]  /*3fb0*/  FMUL.FTZ R24, R7, R24 ;  /* 0x0000001807187220 */ /* 0x000fe20000410000 */
[----:B------:R-:W-:Y:S01]  /*3fc0*/  FADD.FTZ R11, -R148, R11 ;  /* 0x0000000b940b7221 */ /* 0x000fe20000010100 */
[----:B------:R-:W-:Y:S01]  /*3fd0*/  FMUL.FTZ R4, R4, UR51 ;  /* 0x0000003304047c20 */ /* 0x000fe20008410000 */
[----:B------:R-:W-:Y:S01]  /*3fe0*/  FADD.FTZ R14, -R148, R14 ;  /* 0x0000000e940e7221 */ /* 0x000fe20000010100 */
[----:B------:R-:W-:Y:S01]  /*3ff0*/  FFMA.FTZ R5, -R212, R212, 1 ;  /* 0x3f800000d4057423 */ /* 0x000fe200000101d4 */
[----:B------:R-:W-:Y:S01]  /*4000*/  FMUL.FTZ R11, R209, R11 ;  /* 0x0000000bd10b7220 */ /* 0x000fe20000410000 */
[----:B------:R-:W-:Y:S01]  /*4010*/  FMUL.FTZ R9, R4, R2 ;  /* 0x0000000204097220 */ /* 0x000fe20000410000 */
[----:B------:R-:W-:Y:S01]  /*4020*/  FADD.FTZ R2, -R149, R29 ;  /* 0x0000001d95027221 */ /* 0x000fe20000010100 */
[----:B------:R-:W-:Y:S01]  /*4030*/  FFMA.FTZ R4, -R190, R190, 1 ;  /* 0x3f800000be047423 */ /* 0x000fe200000101be */
[----:B------:R-:W-:Y:S01]  /*4040*/  FMUL.FTZ R14, R205, R14 ;  /* 0x0000000ecd0e7220 */ /* 0x000fe20000410000 */
[----:B------:R-:W-:Y:S01]  /*4050*/  FMUL.FTZ R5, R5, UR51 ;  /* 0x0000003305057c20 */ /* 0x000fe20008410000 */
[----:B------:R-:W-:Y:S01]  /*4060*/  FMUL.FTZ R2, R168, R2 ;  /* 0x00000002a8027220 */ /* 0x000fe20000410000 */
[----:B------:R-:W-:Y:S01]  /*4070*/  FMUL.FTZ R4, R4, UR51 ;  /* 0x0000003304047c20 */ /* 0x000fe20008410000 */
[----:B------:R-:W-:Y:S01]  /*4080*/  F2FP.BF16.F32.PACK_AB R7, R9, R12 ;  /* 0x0000000c0907723e */ /* 0x000fe200000010ff */
[----:B------:R-:W-:Y:S01]  /*4090*/  FMUL.FTZ R12, R210, R10 ;  /* 0x0000000ad20c7220 */ /* 0x000fe20000410000 */
[----:B------:R-:W-:Y:S01]  /*40a0*/  FFMA.FTZ R10, -R214, R214, 1 ;  /* 0x3f800000d60a7423 */ /* 0x000fe200000101d6 */
[----:B------:R-:W-:Y:S01]  /*40b0*/  FMUL.FTZ R2, R4, R2 ;  /* 0x0000000204027220 */ /* 0x000fe20000410000 */
[----:B------:R-:W-:Y:S01]  /*40c0*/  FFMA.FTZ R9, -R213, R213, 1 ;  /* 0x3f800000d5097423 */ /* 0x000fe200000101d5 */
[----:B------:R-:W-:Y:S01]  /*40d0*/  FFMA.FTZ R4, -R211, R211, 1 ;  /* 0x3f800000d3047423 */ /* 0x000fe200000101d3 */
[----:B------:R-:W-:Y:S01]  /*40e0*/  FMUL.FTZ R10, R10, UR51 ;  /* 0x000000330a0a7c20 */ /* 0x000fe20008410000 */
[----:B--2---:R-:W-:Y:S01]  /*40f0*/  F2FP.BF16.F32.PACK_AB R0, R13, R18 ;  /* 0x000000120d00723e */ /* 0x004fe200000010ff */
[----:B------:R-:W-:Y:S01]  /*4100*/  FMUL.FTZ R9, R9, UR51 ;  /* 0x0000003309097c20 */ /* 0x000fe20008410000 */
[----:B------:R-:W-:Y:S01]  /*4110*/  F2FP.BF16.F32.PACK_AB R8, R2, R8 ;  /* 0x000000080208723e */ /* 0x000fe200000010ff */
[----:B------:R-:W-:Y:S01]  /*4120*/  FADD.FTZ R2, -R148, R15 ;  /* 0x0000000f94027221 */ /* 0x000fe20000010100 */
[----:B------:R-:W-:Y:S01]  /*4130*/  FMUL.FTZ R4, R4, UR51 ;  /* 0x0000003304047c20 */ /* 0x000fe20008410000 */
[----:B------:R-:W-:Y:S01]  /*4140*/  FMUL.FTZ R13, R10, R12 ;  /* 0x0000000c0a0d7220 */ /* 0x000fe20000410000 */
[----:B------:R-:W-:Y:S01]  /*4150*/  FMUL.FTZ R12, R9, R11 ;  /* 0x0000000b090c7220 */ /* 0x000fe20000410000 */
[----:B------:R-:W-:Y:S01]  /*4160*/  FMUL.FTZ R2, R204, R2 ;  /* 0x00000002cc027220 */ /* 0x000fe20000410000 */
[----:B------:R-:W-:Y:S01]  /*4170*/  FMUL.FTZ R14, R5, R14 ;  /* 0x0000000e050e7220 */ /* 0x000fe20000410000 */
[----:B------:R-:W-:Y:S01]  /*4180*/  FADD.FTZ R30, -R148, R30 ;  /* 0x0000001e941e7221 */ /* 0x000fe20000010100 */
[----:B------:R-:W-:Y:S01]  /*4190*/  FFMA.FTZ R5, -R199, R199, 1 ;  /* 0x3f800000c7057423 */ /* 0x000fe200000101c7 */
[----:B------:R-:W-:Y:S01]  /*41a0*/  FMUL.FTZ R11, R4, R2 ;  /* 0x00000002040b7220 */ /* 0x000fe20000410000 */
[----:B------:R2:W-:Y:S01]  /*41b0*/  STS [R218+0x16000], R0 ;  /* 0x01600000da007388 */ /* 0x0005e20000000800 */
        /* <DEDUP_REMOVED lines=8> */
[----:B------:R-:W-:Y:S01]  /*4240*/  FFMA.FTZ R10, -R206, R206, 1 ;  /* 0x3f800000ce0a7423 */ /* 0x000fe200000101ce */
[----:B------:R-:W-:Y:S01]  /*4250*/  FMUL.FTZ R5, R4, R2 ;  /* 0x0000000204057220 */ /* 0x000fe20000410000 */
[----:B------:R-:W-:Y:S01]  /*4260*/  F2FP.BF16.F32.PACK_AB R4, R12, R13 ;  /* 0x0000000d0c04723e */ /* 0x000fe200000010ff */
[----:B------:R-:W-:Y:S01]  /*4270*/  FFMA.FTZ R9, -R201, R201, 1 ;  /* 0x3f800000c9097423 */ /* 0x000fe200000101c9 */
[----:B------:R-:W-:Y:S01]  /*4280*/  FFMA.FTZ R6, -R193, R193, 1 ;  /* 0x3f800000c1067423 */ /* 0x000fe200000101c1 */
[C---:B------:R-:W-:Y:S01]  /*4290*/  FADD.FTZ R26, -R148.reuse, R26 ;  /* 0x0000001a941a7221 */ /* 0x040fe20000010100 */
[----:B------:R-:W-:Y:S01]  /*42a0*/  FADD.FTZ R27, -R148, R27 ;  /* 0x0000001b941b7221 */ /* 0x000fe20000010100 */
[----:B------:R-:W-:Y:S01]  /*42b0*/  F2FP.BF16.F32.PACK_AB R2, R11, R14 ;  /* 0x0000000e0b02723e */ /* 0x000fe200000010ff */
[----:B------:R-:W-:Y:S01]  /*42c0*/  STS [R218+0x16400], R4 ;  /* 0x01640004da007388 */ /* 0x000fe20000000800 */
[----:B------:R-:W-:Y:S01]  /*42d0*/  FMUL.FTZ R25, R170, R25 ;  /* 0x00000019aa197220 */ /* 0x000fe20000410000 */
[----:B------:R-:W-:Y:S01]  /*42e0*/  FMUL.FTZ R10, R10, UR51 ;  /* 0x000000330a0a7c20 */ /* 0x000fe20008410000 */
[----:B------:R-:W-:Y:S01]  /*42f0*/  FMUL.FTZ R9, R9, UR51 ;  /* 0x0000003309097c20 */ /* 0x000fe20008410000 */
[----:B------:R-:W-:Y:S01]  /*4300*/  FMUL.FTZ R6, R6, UR51 ;  /* 0x0000003306067c20 */ /* 0x000fe20008410000 */
[----:B------:R-:W-:Y:S01]  /*4310*/  FMUL.FTZ R26, R196, R26 ;  /* 0x0000001ac41a7220 */ /* 0x000fe20000410000 */
[----:B------:R-:W-:Y:S01]  /*4320*/  FMUL.FTZ R27, R195, R27 ;  /* 0x0000001bc31b7220 */ /* 0x000fe20000410000 */
[----:B------:R-:W-:Y:S01]  /*4330*/  STS [R217+0x16000], R7 ;  /* 0x01600007d9007388 */ /* 0x000fe20000000800 */
[----:B------:R-:W-:Y:S01]  /*4340*/  FMUL.FTZ R6, R6, R25 ;  /* 0x0000001906067220 */ /* 0x000fe20000410000 */
[----:B------:R-:W-:Y:S01]  /*4350*/  FMUL.FTZ R26, R10, R26 ;  /* 0x0000001a0a1a7220 */ /* 0x000fe20000410000 */
[----:B------:R-:W-:Y:S01]  /*4360*/  FMUL.FTZ R27, R9, R27 ;  /* 0x0000001b091b7220 */ /* 0x000fe20000410000 */
[----:B------:R3:W-:Y:S01]  /*4370*/  STS [R217+0x16400], R2 ;  /* 0x01640002d9007388 */ /* 0x0007e20000000800 */
[----:B------:R-:W-:Y:S01]  /*4380*/  F2FP.BF16.F32.PACK_AB R5, R5, R30 ;  /* 0x0000001e0505723e */ /* 0x000fe200000010ff */
[----:B------:R-:W3:Y:S01]  /*4390*/  LDC R140, c[0x0][0x2dc] ;  /* 0x0000b700ff8c7b82 */ /* 0x000ee20000000800 */
[----:B------:R-:W-:Y:S01]  /*43a0*/  F2FP.BF16.F32.PACK_AB R6, R6, R24 ;  /* 0x000000180606723e */ /* 0x000fe200000010ff */
[----:B------:R-:W-:Y:S01]  /*43b0*/  STS [R216+0x15000], R21 ;  /* 0x01500015d8007388 */ /* 0x000fe20000000800 */
[----:B--2---:R-:W-:Y:S03]  /*43c0*/  F2FP.BF16.F32.PACK_AB R0, R27, R26 ;  /* 0x0000001a1b00723e */ /* 0x004fe600000010ff */
        /* <DEDUP_REMOVED lines=99> */
.L_x_1018:
[----:B------:R-:W-:Y:S01]  /*4a00*/  LDSM.16.M88.4 R24, [R176] ;  /* 0x00000000b018783b */ /* 0x000fe20000000200 */
[----:B-1----:R-:W-:Y:S01]  /*4a10*/  IMAD.U32 R2, RZ, RZ, UR34 ;  /* 0x00000022ff027e24 */ /* 0x002fe2000f8e00ff */
[----:B------:R-:W-:Y:S02]  /*4a20*/  ULOP3.LUT UR48, UR32, 0x1, URZ, 0xc0, !UPT ;  /* 0x0000000120307892 */ /* 0x000fe4000f8ec03f */
[----:B------:R-:W1:Y:S02]  /*4a30*/  LDSM.16.MT88.4 R8, [R0+0x9000] ;  /* 0x009000000008783b */ /* 0x000e640000004200 */
        /* <DEDUP_REMOVED lines=21> */
[----:B------:R-:W2:Y:S05]  /*4b90*/  LDSM.16.MT88.4 R132, [R0+0xd800] ;  /* 0x00d800000084783b */ /* 0x000eaa0000004200 */
[C---:B------:R-:W-:Y:S06]  /*4ba0*/  HMMA.16816.F32.BF16 R12, R32.reuse, R136, R12 ;  /* 0x00000088200c723c */ /* 0x040fec000004180c */
[C---:B------:R-:W-:Y:S01]  /*4bb0*/  HMMA.16816.F32.BF16 R16, R32.reuse, R138, R16 ;  /* 0x0000008a2010723c */ /* 0x040fe20000041810 */
[----:B------:R-:W-:Y:S05]  /*4bc0*/  LDSM.16.MT88.4 R136, [R0+0xdc00] ;  /* 0x00dc00000088783b */ /* 0x000fea0000004200 */
[C---:B------:R-:W-:Y:S06]  /*4bd0*/  HMMA.16816.F32.BF16 R20, R32.reuse, R140, R20 ;  /* 0x0000008c2014723c */ /* 0x040fec0000041814 */
[----:B------:R-:W-:Y:S01]  /*4be0*/  HMMA.16816.F32.BF16 R24, R32, R142, R24 ;  /* 0x0000008e2018723c */ /* 0x000fe20000041818 */
[----:B------:R-:W3:Y:S04]  /*4bf0*/  LDSM.16.MT88.4 R32, [R0+0xbc00] ;  /* 0x00bc00000020783b */ /* 0x000ee80000004200 */
[----:B------:R-:W-:Y:S01]  /*4c00*/  LDSM.16.M88.4 R140, [R176+0x2000] ;  /* 0x00200000b08c783b */ /* 0x000fe20000000200 */
[C---:B------:R-:W-:Y:S06]  /*4c10*/  HMMA.16816.F32.BF16 R4, R144.reuse, R148, R4 ;  /* 0x000000949004723c */ /* 0x040fec0000041804 */
[C---:B------:R-:W-:Y:S01]  /*4c20*/  HMMA.16816.F32.BF16 R8, R144.reuse, R150, R8 ;  /* 0x000000969008723c */ /* 0x040fe20000041808 */
[----:B------:R-:W4:Y:S05]  /*4c30*/  LDSM.16.MT88.4 R148, [R0+0xa000] ;  /* 0x00a000000094783b */ /* 0x000f2a0000004200 */
[C---:B-1----:R-:W-:Y:S06]  /*4c40*/  HMMA.16816.F32.BF16 R12, R144.reuse, R28, R12 ;  /* 0x0000001c900c723c */ /* 0x042fec000004180c */
        /* <DEDUP_REMOVED lines=9> */
[C---:B---3--:R-:W-:Y:S06]  /*4ce0*/  HMMA.16816.F32.BF16 R12, R152.reuse, R32, R12 ;  /* 0x00000020980c723c */ /* 0x048fec000004180c */
[C---:B------:R-:W-:Y:S01]  /*4cf0*/  HMMA.16816.F32.BF16 R16, R152.reuse, R34, R16 ;  /* 0x000000229810723c */ /* 0x040fe20000041810 */
[----:B------:R-:W3:Y:S05]  /*4d00*/  LDSM.16.MT88.4 R32, [R0+0xc400] ;  /* 0x00c400000020783b */ /* 0x000eea0000004200 */
[C---:B------:R-:W-:Y:S06]  /*4d10*/  HMMA.16816.F32.BF16 R20, R152.reuse, R136, R20 ;  /* 0x000000889814723c */ /* 0x040fec0000041814 */
[----:B------:R-:W-:Y:S01]  /*4d20*/  HMMA.16816.F32.BF16 R24, R152, R138, R24 ;  /* 0x0000008a9818723c */ /* 0x000fe20000041818 */
[----:B------:R-:W3:Y:S04]  /*4d30*/  LDSM.16.MT88.4 R136, [R0+0xe400] ;  /* 0x00e400000088783b */ /* 0x000ee80000004200 */
[----:B------:R-:W-:Y:S01]  /*4d40*/  LDSM.16.MT88.4 R152, [R0+0xa800] ;  /* 0x00a800000098783b */ /* 0x000fe20000004200 */
[C---:B----4-:R-:W-:Y:S06]  /*4d50*/  HMMA.16816.F32.BF16 R4, R140.reuse, R148, R4 ;  /* 0x000000948c04723c */ /* 0x050fec0000041804 */
[C---:B------:R-:W-:Y:S01]  /*4d60*/  HMMA.16816.F32.BF16 R8, R140.reuse, R150, R8 ;  /* 0x000000968c08723c */ /* 0x040fe20000041808 */
[----:B------:R-:W4:Y:S05]  /*4d70*/  LDSM.16.M88.4 R148, [R179+0x2000] ;  /* 0x00200000b394783b */ /* 0x000f2a0000000200 */
        /* <DEDUP_REMOVED lines=15> */
[----:B------:R2:W3:Y:S04]  /*4e70*/  LDSM.16.MT88.4 R136, [R0+0xec00] ;  /* 0x00ec00000088783b */ /* 0x0004e80000004200 */
[----:B------:R-:W-:Y:S01]  /*4e80*/  LDSM.16.MT88.4 R144, [R172+0x1c00] ;  /* 0x001c0000ac90783b */ /* 0x000fe20000004200 */
[C---:B----4-:R-:W-:Y:S06]  /*4e90*/  HMMA.16816.F32.BF16 R4, R148.reuse, R152, R4 ;  /* 0x000000989404723c */ /* 0x050fec0000041804 */
[C---:B------:R-:W-:Y:S06]  /*4ea0*/  HMMA.16816.F32.BF16 R8, R148.reuse, R154, R8 ;  /* 0x0000009a9408723c */ /* 0x040fec0000041808 */
[C---:B-1----:R-:W-:Y:S06]  /*4eb0*/  HMMA.16816.F32.BF16 R12, R148.reuse, R28, R12 ;  /* 0x0000001c940c723c */ /* 0x042fec000004180c */
[C---:B------:R-:W-:Y:S01]  /*4ec0*/  HMMA.16816.F32.BF16 R16, R148.reuse, R30, R16 ;  /* 0x0000001e9410723c */ /* 0x040fe20000041810 */
[----:B--2---:R-:W-:Y:S04]  /*4ed0*/  IMAD.U32 R0, RZ, RZ, UR36 ;  /* 0x00000024ff007e24 */ /* 0x004fe8000f8e00ff */
[----:B------:R-:W-:Y:S01]  /*4ee0*/  @P1 IADD3 R28, P0, R249, UR6, RZ ;  /* 0x00000006f91c1c10 */ /* 0x000fe2000ff1e0ff */
[C---:B------:R-:W-:Y:S01]  /*4ef0*/  HMMA.16816.F32.BF16 R20, R148.reuse, R132, R20 ;  /* 0x000000849414723c */ /* 0x040fe20000041814 */
[----:B------:R-:W-:Y:S01]  /*4f00*/  IMAD.U32 R30, RZ, RZ, UR34 ;  /* 0x00000022ff1e7e24 */ /* 0x000fe2000f8e00ff */
[----:B------:R-:W-:Y:S03]  /*4f10*/  @UP2 UIADD3 UR6, UP1, UR6, -0x100, URZ ;  /* 0xffffff0006062890 */ /* 0x000fe6000ff3e03f */
[----:B------:R-:W-:Y:S01]  /*4f20*/  @P1 IADD3.X R29, R250, UR7, RZ, P0, !PT ;  /* 0x00000007fa1d1c10 */ /* 0x000fe200087fe4ff */
[----:B------:R-:W-:Y:S01]  /*4f30*/  HMMA.16816.F32.BF16 R24, R148, R134, R24 ;  /* 0x000000869418723c */ /* 0x000fe20000041818 */
[----:B------:R-:W-:Y:S01]  /*4f40*/  LDSM.16.MT88.4 R132, [R172+0x1400] ;  /* 0x00140000ac84783b */ /* 0x000fe20000004200 */
[----:B------:R-:W-:Y:S01]  /*4f50*/  IMAD.U32 R31, RZ, RZ, UR35 ;  /* 0x00000023ff1f7e24 */ /* 0x000fe2000f8e00ff */
[----:B------:R-:W-:Y:S02]  /*4f60*/  @UP2 UIADD3.X UR7, UR7, -0x1, URZ, UP1, !UPT ;  /* 0xffffffff07072890 */ /* 0x000fe40008ffe43f */
[----:B------:R-:W5:Y:S01]  /*4f70*/  @P1 LDG.E R243, desc[UR22][R28.64] ;  /* 0x000000161cf31981 */ /* 0x000f62000c1e1900 */
[C---:B------:R-:W-:Y:S03]  /*4f80*/  HMMA.16816.F32.BF16 R4, R140.reuse, R156, R4 ;  /* 0x0000009c8c04723c */ /* 0x040fe60000041804 */
[----:B------:R-:W5:Y:S02]  /*4f90*/  @P1 LDG.E R242, desc[UR22][R28.64+0x20] ;  /* 0x000020161cf21981 */ /* 0x000f64000c1e1900 */
[-C--:B------:R-:W-:Y:S01]  /*4fa0*/  LEA R30, P0, R30, R184.reuse, 0x2 ;  /* 0x000000b81e1e7211 */ /* 0x080fe200078010ff */
[C---:B------:R-:W-:Y:S01]  /*4fb0*/  HMMA.16816.F32.BF16 R8, R140.reuse, R158, R8 ;  /* 0x0000009e8c08723c */ /* 0x040fe20000041808 */
[----:B------:R-:W5:Y:S04]  /*4fc0*/  @P1 LDG.E R241, desc[UR22][R28.64+0x80] ;  /* 0x000080161cf11981 */ /* 0x000f68000c1e1900 */
[----:B------:R1:W5:Y:S01]  /*4fd0*/  @P1 LDG.E R240, desc[UR22][R28.64+0xa0] ;  /* 0x0000a0161cf01981 */ /* 0x000362000c1e1900 */
[C---:B---3--:R-:W-:Y:S06]  /*4fe0*/  HMMA.16816.F32.BF16 R12, R140.reuse, R32, R12 ;  /* 0x000000208c0c723c */ /* 0x048fec000004180c */
[C---:B------:R-:W-:Y:S01]  /*4ff0*/  HMMA.16816.F32.BF16 R16, R140.reuse, R34, R16 ;  /* 0x000000228c10723c */ /* 0x040fe20000041810 */
[----:B------:R-:W-:Y:S04]  /*5000*/  IMAD.U32 R32, RZ, RZ, UR35 ;  /* 0x00000023ff207e24 */ /* 0x000fe8000f8e00ff */
[----:B------:R2:W-:Y:S01]  /*5010*/  REDG.E.ADD.F32.FTZ.RN.STRONG.GPU desc[UR22][R184.64], R4 ;  /* 0x00000004b80079a6 */ /* 0x0005e2000c10f396 */
[C---:B------:R-:W-:Y:S05]  /*5020*/  HMMA.16816.F32.BF16 R20, R140.reuse, R136, R20 ;  /* 0x000000888c14723c */ /* 0x040fea0000041814 */
[-C--:B------:R-:W-:Y:S01]  /*5030*/  LEA R32, P1, R32, R184.reuse, 0x2 ;  /* 0x000000b820207211 */ /* 0x080fe200078210ff */
[----:B------:R-:W-:Y:S01]  /*5040*/  HMMA.16816.F32.BF16 R24, R140, R138, R24 ;  /* 0x0000008a8c18723c */ /* 0x000fe20000041818 */
[----:B------:R-:W-:Y:S04]  /*5050*/  LDSM.16.MT88.4 R136, [R172+0x2400] ;  /* 0x00240000ac88783b */ /* 0x000fe80000004200 */
[-C--:B------:R-:W-:Y:S01]  /*5060*/  LEA.HI.X.SX32 R33, R31, R185.reuse, 0x2, P1 ;  /* 0x000000b91f217211 */ /* 0x080fe200008f16ff */
[----:B-1----:R-:W-:Y:S01]  /*5070*/  IMAD.U32 R28, RZ, RZ, UR36 ;  /* 0x00000024ff1c7e24 */ /* 0x002fe2000f8e00ff */
[-C--:B------:R-:W-:Y:S01]  /*5080*/  LEA.HI.X.SX32 R31, R2, R185.reuse, 0x2, P0 ;  /* 0x000000b9021f7211 */ /* 0x080fe200000f16ff */
[----:B------:R-:W-:Y:S01]  /*5090*/  IMAD.U32 R2, RZ, RZ, UR10 ;  /* 0x0000000aff027e24 */ /* 0x000fe2000f8e00ff */
[----:B------:R-:W-:Y:S02]  /*50a0*/  LDSM.16.MT88.4 R140, [R172+0x1800] ;  /* 0x00180000ac8c783b */ /* 0x000fe40000004200 */
[-C--:B------:R-:W-:Y:S04]  /*50b0*/  LEA R28, P2, R28, R184.reuse, 0x2 ;  /* 0x000000b81c1c7211 */ /* 0x080fe800078410ff */
[-C--:B------:R-:W-:Y:S01]  /*50c0*/  LEA.HI.X.SX32 R29, R0, R185.reuse, 0x2, P2 ;  /* 0x000000b9001d7211 */ /* 0x080fe200010f16ff */
[----:B------:R-:W-:Y:S04]  /*50d0*/  IMAD.U32 R0, RZ, RZ, UR33 ;  /* 0x00000021ff007e24 */ /* 0x000fe8000f8e00ff */
[----:B------:R1:W-:Y:S01]  /*50e0*/  REDG.E.ADD.F32.FTZ.RN.STRONG.GPU desc[UR22][R28.64], R5 ;  /* 0x000000051c0079a6 */ /* 0x0003e2000c10f396 */
[----:B--2---:R-:W-:Y:S03]  /*50f0*/  IMAD.U32 R4, RZ, RZ, UR52 ;  /* 0x00000034ff047e24 */ /* 0x004fe6000f8e00ff */
        /* <DEDUP_REMOVED lines=158> */
.L_x_1016:
[----:B------:R-:W2:Y:S01]  /*5ae0*/  LDL.64 R26, [R1] ;  /* 0x00000000011a7983 */ /* 0x000ea20000100a00 */
        /* <DEDUP_REMOVED lines=45> */
[----:B------:R-:W-:Y:S01]  /*5dc0*/  FMUL.FTZ R9, R117, UR6 ;  /* 0x0000000675097c20 */ /* 0x000fe20008410000 */
[----:B------:R-:W-:Y:S01]  /*5dd0*/  FMUL.FTZ R118, R118, UR6 ;  /* 0x0000000676767c20 */ /* 0x000fe20008410000 */
[----:B------:R-:W-:Y:S01]  /*5de0*/  STS [R244+0x200], R24 ;  /* 0x00020018f4007388 */ /* 0x000fe20000000800 */
[----:B------:R-:W-:Y:S01]  /*5df0*/  FMUL.FTZ R8, R119, UR6 ;  /* 0x0000000677087c20 */ /* 0x000fe20008410000 */
[----:B------:R-:W-:Y:S01]  /*5e00*/  F2FP.BF16.F32.PACK_AB R17, R17, R100 ;  /* 0x000000641111723e */ /* 0x000fe200000010ff */
[----:B------:R-:W-:Y:S01]  /*5e10*/  FMUL.FTZ R128, R128, UR6 ;  /* 0x0000000680807c20 */ /* 0x000fe20008410000 */
[----:B------:R-:W-:Y:S01]  /*5e20*/  STS [R245], R21 ;  /* 0x00000015f5007388 */ /* 0x000fe20000000800 */
        /* <DEDUP_REMOVED lines=18> */
[----:B------:R-:W-:Y:S01]  /*5f50*/  FMUL.FTZ R122, R122, UR6 ;  /* 0x000000067a7a7c20 */ /* 0x000fe20008410000 */
[----:B------:R1:W-:Y:S01]  /*5f60*/  STS [R245+0x1200], R18 ;  /* 0x00120012f5007388 */ /* 0x0003e20000000800 */
[----:B------:R-:W-:Y:S01]  /*5f70*/  FMUL.FTZ R6, R123, UR6 ;  /* 0x000000067b067c20 */ /* 0x000fe20008410000 */
[----:B------:R-:W-:Y:S01]  /*5f80*/  FMUL.FTZ R124, R124, UR6 ;  /* 0x000000067c7c7c20 */ /* 0x000fe20008410000 */
[----:B------:R-:W-:Y:S01]  /*5f90*/  FMUL.FTZ R2, R125, UR6 ;  /* 0x000000067d027c20 */ /* 0x000fe20008410000 */
[----:B------:R-:W-:Y:S01]  /*5fa0*/  STS [R244+0x2000], R17 ;  /* 0x00200011f4007388 */ /* 0x000fe20000000800 */
[----:B------:R-:W-:Y:S01]  /*5fb0*/  FMUL.FTZ R126, R126, UR6 ;  /* 0x000000067e7e7c20 */ /* 0x000fe20008410000 */
[----:B------:R-:W-:Y:S01]  /*5fc0*/  FMUL.FTZ R0, R127, UR6 ;  /* 0x000000067f007c20 */ /* 0x000fe20008410000 */
[----:B------:R-:W-:Y:S01]  /*5fd0*/  F2FP.BF16.F32.PACK_AB R5, R5, R128 ;  /* 0x000000800505723e */ /* 0x000fe200000010ff */
[----:B------:R3:W-:Y:S01]  /*5fe0*/  STS [R244+0x2200], R16 ;  /* 0x00220010f4007388 */ /* 0x0007e20000000800 */
[----:B------:R-:W-:Y:S01]  /*5ff0*/  F2FP.BF16.F32.PACK_AB R4, R4, R130 ;  /* 0x000000820404723e */ /* 0x000fe200000010ff */
[----:B------:R-:W-:Y:S01]  /*6000*/  ULDC.64 UR6, c[0x0][0x3f0] ;  /* 0x0000fc0000067ab9 */ /* 0x000fe20000000a00 */
[----:B------:R-:W-:Y:S01]  /*6010*/  F2FP.BF16.F32.PACK_AB R7, R7, R120 ;  /* 0x000000780707723e */ /* 0x000fe200000010ff */
[----:B------:R-:W-:Y:S01]  /*6020*/  STS [R245+0x2000], R13 ;  /* 0x0020000df5007388 */ /* 0x000fe20000000800 */
[----:B------:R-:W-:-:S02]  /*6030*/  F2FP.BF16.F32.PACK_AB R6, R6, R122 ;  /* 0x0000007a0606723e */ /* 0x000fc400000010ff */
[----:B------:R-:W-:Y:S01]  /*6040*/  F2FP.BF16.F32.PACK_AB R2, R2, R124 ;  /* 0x0000007c0202723e */ /* 0x000fe200000010ff */
[----:B------:R4:W-:Y:S01]  /*6050*/  STS [R245+0x2200], R12 ;  /* 0x0022000cf5007388 */ /* 0x0009e20000000800 */
[----:B------:R-:W-:Y:S02]  /*6060*/  F2FP.BF16.F32.PACK_AB R0, R0, R126 ;  /* 0x0000007e0000723e */ /* 0x000fe400000010ff */
[----:B------:R-:W-:Y:S01]  /*6070*/  F2FP.BF16.F32.PACK_AB R38, R39, R38 ;  /* 0x000000262726723e */ /* 0x000fe200000010ff */
[----:B------:R-:W-:Y:S01]  /*6080*/  STS [R244+0x3000], R15 ;  /* 0x0030000ff4007388 */ /* 0x000fe20000000800 */
[----:B------:R-:W-:Y:S02]  /*6090*/  F2FP.BF16.F32.PACK_AB R48, R49, R48 ;  /* 0x000000303130723e */ /* 0x000fe400000010ff */
[----:B------:R-:W-:Y:S01]  /*60a0*/  F2FP.BF16.F32.PACK_AB R50, R51, R50 ;  /* 0x000000323332723e */ /* 0x000fe200000010ff */
[----:B------:R4:W-:Y:S01]  /*60b0*/  STS [R244+0x3200], R14 ;  /* 0x0032000ef4007388 */ /* 0x0009e20000000800 */
[----:B-1----:R-:W1:Y:S01]  /*60c0*/  LDC.64 R18, c[0x0][0x450] ;  /* 0x00011400ff127b82 */ /* 0x002e620000000a00 */
[----:B------:R-:W-:-:S02]  /*60d0*/  F2FP.BF16.F32.PACK_AB R40, R41, R40 ;  /* 0x000000282928723e */ /* 0x000fc400000010ff */
[----:B------:R-:W-:Y:S01]  /*60e0*/  STS [R245+0x3000], R11 ;  /* 0x0030000bf5007388 */ /* 0x000fe20000000800 */
[----:B------:R-:W-:Y:S02]  /*60f0*/  F2FP.BF16.F32.PACK_AB R42, R43, R42 ;  /* 0x0000002a2b2a723e */ /* 0x000fe400000010ff */
[----:B------:R-:W-:Y:S01]  /*6100*/  F2FP.BF16.F32.PACK_AB R44, R45, R44 ;  /* 0x0000002c2d2c723e */ /* 0x000fe200000010ff */
[----:B------:R1:W-:Y:S01]  /*6110*/  STS [R245+0x3200], R10 ;  /* 0x0032000af5007388 */ /* 0x0003e20000000800 */
[----:B---3--:R-:W3:Y:S01]  /*6120*/  LDC.64 R16, c[0x0][0x458] ;  /* 0x00011600ff107b82 */ /* 0x008ee20000000a00 */
[----:B------:R-:W-:Y:S02]  /*6130*/  F2FP.BF16.F32.PACK_AB R46, R47, R46 ;  /* 0x0000002e2f2e723e */ /* 0x000fe400000010ff */
[----:B------:R-:W-:Y:S01]  /*6140*/  STS [R244+0x4000], R9 ;  /* 0x00400009f4007388 */ /* 0x000fe20000000800 */
[----:B------:R-:W-:Y:S02]  /*6150*/  F2FP.BF16.F32.PACK_AB R52, R53, R52 ;  /* 0x000000343534723e */ /* 0x000fe400000010ff */
[----:B------:R-:W-:Y:S01]  /*6160*/  F2FP.BF16.F32.PACK_AB R54, R55, R54 ;  /* 0x000000363736723e */ /* 0x000fe200000010ff */
[----:B------:R1:W-:Y:S01]  /*6170*/  STS [R244+0x4200], R8 ;  /* 0x00420008f4007388 */ /* 0x0003e20000000800 */
[----:B------:R-:W-:Y:S01]  /*6180*/  F2FP.BF16.F32.PACK_AB R64, R65, R64 ;  /* 0x000000404140723e */ /* 0x000fe200000010ff */
[----:B----4-:R-:W4:Y:S01]  /*6190*/  LDC.64 R12, c[0x0][0x470] ;  /* 0x00011c00ff0c7b82 */ /* 0x010f220000000a00 */
[----:B------:R-:W-:Y:S01]  /*61a0*/  F2FP.BF16.F32.PACK_AB R66, R67, R66 ;  /* 0x000000424342723e */ /* 0x000fe200000010ff */
[----:B------:R-:W-:Y:S01]  /*61b0*/  STS [R245+0x4000], R5 ;  /* 0x00400005f5007388 */ /* 0x000fe20000000800 */
[----:B------:R-:W-:-:S02]  /*61c0*/  F2FP.BF16.F32.PACK_AB R56, R57, R56 ;  /* 0x000000383938723e */ /* 0x000fc400000010ff */
[----:B------:R-:W-:Y:S01]  /*61d0*/  F2FP.BF16.F32.PACK_AB R58, R59, R58 ;  /* 0x0000003a3b3a723e */ /* 0x000fe200000010ff */
[----:B------:R-:W-:Y:S01]  /*61e0*/  STS [R245+0x4200], R4 ;  /* 0x00420004f5007388 */ /* 0x000fe20000000800 */
[----:B------:R-:W-:Y:S01]  /*61f0*/  F2FP.BF16.F32.PACK_AB R60, R61, R60 ;  /* 0x0000003c3d3c723e */ /* 0x000fe200000010ff */
[----:B------:R-:W4:Y:S01]  /*6200*/  LDC.64 R14, c[0x0][0x440] ;  /* 0x00011000ff0e7b82 */ /* 0x000f220000000a00 */
[----:B------:R-:W-:Y:S01]  /*6210*/  F2FP.BF16.F32.PACK_AB R62, R63, R62 ;  /* 0x0000003e3f3e723e */ /* 0x000fe200000010ff */
[----:B------:R-:W-:Y:S01]  /*6220*/  STS [R244+0x5000], R7 ;  /* 0x00500007f4007388 */ /* 0x000fe20000000800 */
[----:B------:R-:W-:Y:S02]  /*6230*/  F2FP.BF16.F32.PACK_AB R68, R69, R68 ;  /* 0x000000444544723e */ /* 0x000fe400000010ff */
[----:B------:R-:W-:Y:S01]  /*6240*/  F2FP.BF16.F32.PACK_AB R70, R71, R70 ;  /* 0x000000464746723e */ /* 0x000fe200000010ff */
[----:B------:R-:W-:Y:S01]  /*6250*/  STS [R244+0x5200], R6 ;  /* 0x00520006f4007388 */ /* 0x000fe20000000800 */
[----:B------:R-:W-:Y:S01]  /*6260*/  F2FP.BF16.F32.PACK_AB R80, R81, R80 ;  /* 0x000000505150723e */ /* 0x000fe200000010ff */
[----:B-1----:R-:W1:Y:S01]  /*6270*/  LDC.64 R10, c[0x0][0x468] ;  /* 0x00011a00ff0a7b82 */ /* 0x002e620000000a00 */
[----:B------:R-:W-:Y:S01]  /*6280*/  F2FP.BF16.F32.PACK_AB R82, R83, R82 ;  /* 0x000000525352723e */ /* 0x000fe200000010ff */
[----:B------:R1:W-:Y:S01]  /*6290*/  STS [R245+0x5000], R2 ;  /* 0x00500002f5007388 */ /* 0x0003e20000000800 */
[----:B------:R-:W-:-:S02]  /*62a0*/  F2FP.BF16.F32.PACK_AB R72, R73, R72 ;  /* 0x000000484948723e */ /* 0x000fc400000010ff */
[----:B------:R-:W-:Y:S01]  /*62b0*/  F2FP.BF16.F32.PACK_AB R74, R75, R74 ;  /* 0x0000004a4b4a723e */ /* 0x000fe200000010ff */
[----:B------:R3:W-:Y:S01]  /*62c0*/  STS [R245+0x5200], R0 ;  /* 0x00520000f5007388 */ /* 0x0007e20000000800 */
[----:B------:R-:W-:Y:S01]  /*62d0*/  F2FP.BF16.F32.PACK_AB R76, R77, R76 ;  /* 0x0000004c4d4c723e */ /* 0x000fe200000010ff */
[----:B------:R-:W4:Y:S01]  /*62e0*/  LDC.64 R8, c[0x0][0x438] ;  /* 0x00010e00ff087b82 */ /* 0x000f220000000a00 */
[----:B------:R-:W-:Y:S01]  /*62f0*/  F2FP.BF16.F32.PACK_AB R78, R79, R78 ;  /* 0x0000004e4f4e723e */ /* 0x000fe200000010ff */
[----:B------:R-:W-:Y:S04]  /*6300*/  STS [R244+0x6000], R36 ;  /* 0x00600024f4007388 */ /* 0x000fe80000000800 */
[----:B------:R-:W-:Y:S04]  /*6310*/  STS [R244+0x6200], R38 ;  /* 0x00620026f4007388 */ /* 0x000fe80000000800 */
[----:B------:R-:W-:Y:S04]  /*6320*/  STS [R245+0x6000], R48 ;  /* 0x00600030f5007388 */ /* 0x000fe80000000800 */
[----:B------:R-:W-:Y:S04]  /*6330*/  STS [R245+0x6200], R50 ;  /* 0x00620032f5007388 */ /* 0x000fe80000000800 */
[----:B------:R-:W-:Y:S01]  /*6340*/  STS [R244+0x7000], R40 ;  /* 0x00700028f4007388 */ /* 0x000fe20000000800 */
[----:B-1----:R-:W-:-:S03]  /*6350*/  IMAD R2, R10, UR25, RZ ;  /* 0x000000190a027c24 */ /* 0x002fc6000f8e02ff */
[----:B------:R-:W-:Y:S01]  /*6360*/  STS [R244+0x7200], R42 ;  /* 0x0072002af4007388 */ /* 0x000fe20000000800 */
[----:B---3--:R-:W-:Y:S02]  /*6370*/  IMAD R0, R18, UR4, RZ ;  /* 0x0000000412007c24 */ /* 0x008fe4000f8e02ff */
[----:B------:R-:W-:Y:S01]  /*6380*/  IMAD R2, R11, UR17, R2 ;  /* 0x000000110b027c24 */ /* 0x000fe2000f8e0202 */
[----:B------:R-:W-:Y:S01]  /*6390*/  STS [R245+0x7000], R44 ;  /* 0x0070002cf5007388 */ /* 0x000fe20000000800 */
[----:B------:R-:W-:-:S03]  /*63a0*/  IMAD R0, R19, UR28, R0 ;  /* 0x0000001c13007c24 */ /* 0x000fc6000f8e0200 */
        /* <DEDUP_REMOVED lines=17> */
[----:B--2---:R-:W-:-:S02]  /*64c0*/  SHF.R.S32.HI R5, RZ, 0x1f, R26 ;  /* 0x0000001fff057819 */ /* 0x004fc4000001141a */
[----:B------:R-:W-:-:S05]  /*64d0*/  MOV R4, R26 ;  /* 0x0000001a00047202 */ /* 0x000fca0000000f00 */
[----:B------:R-:W-:-:S04]  /*64e0*/  IMAD.WIDE.U32 R6, R18, UR28, R4 ;  /* 0x0000001c12067c25 */ /* 0x000fc8000f8e0004 */
[----:B------:R-:W-:Y:S01]  /*64f0*/  IMAD.WIDE.U32 R4, R16, UR28, R4 ;  /* 0x0000001c10047c25 */ /* 0x000fe2000f8e0004 */
[----:B------:R-:W-:-:S03]  /*6500*/  IADD3 R7, R7, R0, RZ ;  /* 0x0000000007077210 */ /* 0x000fc60007ffe0ff */
[C---:B----4-:R-:W-:Y:S02]  /*6510*/  IMAD R0, R8.reuse, UR24, RZ ;  /* 0x0000001808007c24 */ /* 0x050fe4000f8e02ff */
[----:B------:R-:W-:-:S04]  /*6520*/  IMAD.WIDE.U32 R6, R8, UR16, R6 ;  /* 0x0000001008067c25 */ /* 0x000fc8000f8e0006 */
[----:B------:R-:W-:Y:S02]  /*6530*/  IMAD R9, R9, UR16, R0 ;  /* 0x0000001009097c24 */ /* 0x000fe4000f8e0200 */
[----:B------:R-:W-:Y:S02]  /*6540*/  IMAD R0, R16, UR4, RZ ;  /* 0x0000000410007c24 */ /* 0x000fe4000f8e02ff */
[----:B------:R-:W-:Y:S01]  /*6550*/  IMAD R8, R12, UR25, RZ ;  /* 0x000000190c087c24 */ /* 0x000fe2000f8e02ff */
[----:B------:R-:W-:Y:S01]  /*6560*/  IADD3 R7, R7, R9, RZ ;  /* 0x0000000907077210 */ /* 0x000fe20007ffe0ff */
[----:B------:R-:W-:Y:S01]  /*6570*/  IMAD R0, R17, UR28, R0 ;  /* 0x0000001c11007c24 */ /* 0x000fe2000f8e0200 */
[----:B------:R-:W-:Y:S01]  /*6580*/  SHF.R.S32.HI R9, RZ, 0x1f, R251 ;  /* 0x0000001fff097819 */ /* 0x000fe200000114fb */
[----:B------:R-:W-:Y:S02]  /*6590*/  IMAD R8, R13, UR17, R8 ;  /* 0x000000110d087c24 */ /* 0x000fe4000f8e0208 */
[----:B------:R-:W-:Y:S01]  /*65a0*/  IMAD.WIDE.U32 R6, R10, UR17, R6 ;  /* 0x000000110a067c25 */ /* 0x000fe2000f8e0006 */
[----:B------:R-:W-:-:S03]  /*65b0*/  IADD3 R5, R5, R0, RZ ;  /* 0x0000000005057210 */ /* 0x000fc60007ffe0ff */
[C---:B------:R-:W-:Y:S01]  /*65c0*/  IMAD R0, R14.reuse, UR24, RZ ;  /* 0x000000180e007c24 */ /* 0x040fe2000f8e02ff */
[----:B------:R-:W-:Y:S01]  /*65d0*/  IADD3 R7, R7, R2, RZ ;  /* 0x0000000207077210 */ /* 0x000fe20007ffe0ff */
[----:B------:R-:W-:-:S04]  /*65e0*/  IMAD.WIDE.U32 R4, R14, UR16, R4 ;  /* 0x000000100e047c25 */ /* 0x000fc8000f8e0004 */
[----:B------:R-:W-:Y:S01]  /*65f0*/  IMAD R2, R15, UR16, R0 ;  /* 0x000000100f027c24 */ /* 0x000fe2000f8e0200 */
[----:B------:R-:W-:Y:S01]  /*6600*/  LEA R0, R246, UR5, 0x1 ;  /* 0x00000005f6007c11 */ /* 0x000fe2000f8e08ff */
[----:B------:R-:W-:Y:S03]  /*6610*/  BAR.SYNC.DEFER_BLOCKING 0x0 ;  /* 0x0000000000007b1d */ /* 0x000fe60000010000 */
[----:B------:R-:W-:Y:S01]  /*6620*/  IADD3 R5, R5, R2, RZ ;  /* 0x0000000205057210 */ /* 0x000fe20007ffe0ff */
[----:B------:R-:W-:Y:S02]  /*6630*/  IMAD R2, R9, R18, RZ ;  /* 0x0000001209027224 */ /* 0x000fe400078e02ff */
[----:B------:R-:W-:-:S04]  /*6640*/  IMAD.WIDE.U32 R10, R12, UR17, R4 ;  /* 0x000000110c0a7c25 */ /* 0x000fc8000f8e0004 */
[----:B------:R-:W-:Y:S01]  /*6650*/  IMAD R2, R251, R19, R2 ;  /* 0x00000013fb027224 */ /* 0x000fe200078e0202 */
[----:B------:R-:W-:Y:S01]  /*6660*/  IADD3 R11, R11, R8, RZ ;  /* 0x000000080b0b7210 */ /* 0x000fe20007ffe0ff */
[----:B------:R-:W-:-:S04]  /*6670*/  IMAD.WIDE.U32 R4, R251, R18, R6 ;  /* 0x00000012fb047225 */ /* 0x000fc800078e0006 */
[----:B------:R-:W-:Y:S01]  /*6680*/  IMAD.WIDE.U32 R10, R251, R16, R10 ;  /* 0x00000010fb0a7225 */ /* 0x000fe200078e000a */
[----:B------:R-:W-:Y:S02]  /*6690*/  IADD3 R2, R5, R2, RZ ;  /* 0x0000000205027210 */ /* 0x000fe40007ffe0ff */
[C---:B------:R-:W-:Y:S01]  /*66a0*/  LEA R6, P0, R4.reuse, UR6, 0x1 ;  /* 0x0000000604067c11 */ /* 0x040fe2000f8008ff */
[----:B------:R-:W1:Y:S03]  /*66b0*/  LDS.128 R60, [R0+0x9000] ;  /* 0x00900000003c7984 */ /* 0x000e660000000c00 */
[----:B------:R-:W-:Y:S01]  /*66c0*/  LEA.HI.X R7, R4, UR7, R2, 0x1, P0 ;  /* 0x0000000704077c11 */ /* 0x000fe200080f0c02 */
[----:B------:R-:W-:Y:S01]  /*66d0*/  ULDC.64 UR6, c[0x0][0x3f8] ;  /* 0x0000fe0000067ab9 */ /* 0x000fe20000000a00 */
[C---:B------:R-:W-:Y:S01]  /*66e0*/  LEA R8, P0, R18.reuse, R6, 0x7 ;  /* 0x0000000612087211 */ /* 0x040fe200078038ff */
        /* <DEDUP_REMOVED lines=11> */
[----:B-1----:R-:W-:Y:S04]  /*67a0*/  STG.E.128 desc[UR22][R6.64], R60 ;  /* 0x0000003c06007986 */ /* 0x002fe8000c101d16 */
[----:B--2---:R-:W-:Y:S04]  /*67b0*/  STG.E.128 desc[UR22][R6.64+0x40], R56 ;  /* 0x0000403806007986 */ /* 0x004fe8000c101d16 */
[----:B---3--:R1:W-:Y:S01]  /*67c0*/  STG.E.128 desc[UR22][R6.64+0x80], R52 ;  /* 0x0000803406007986 */ /* 0x0083e2000c101d16 */
[----:B----4-:R-:W-:Y:S01]  /*67d0*/  IMAD R0, R9, R16, RZ ;  /* 0x0000001009007224 */ /* 0x010fe200078e02ff */
[----:B------:R-:W-:-:S02]  /*67e0*/  LEA.HI.X R9, R18, R7, R19, 0x7, P0 ;  /* 0x0000000712097211 */ /* 0x000fc400000f3c13 */
[C---:B------:R-:W-:Y:S01]  /*67f0*/  LEA R4, P0, R10.reuse, UR6, 0x1 ;  /* 0x000000060a047c11 */ /* 0x040fe2000f8008ff */
[----:B------:R-:W-:Y:S02]  /*6800*/  IMAD R0, R251, R17, R0 ;  /* 0x00000011fb007224 */ /* 0x000fe400078e0200 */
[----:B------:R2:W-:Y:S03]  /*6810*/  STG.E.128 desc[UR22][R8.64], R48 ;  /* 0x0000003008007986 */ /* 0x0005e6000c101d16 */
[----:B------:R-:W-:Y:S01]  /*6820*/  IADD3 R0, R11, R0, RZ ;  /* 0x000000000b007210 */ /* 0x000fe20007ffe0ff */
[----:B------:R2:W-:Y:S03]  /*6830*/  STG.E.128 desc[UR22][R8.64+0x40], R44 ;  /* 0x0000402c08007986 */ /* 0x0005e6000c101d16 */
[----:B------:R-:W-:Y:S01]  /*6840*/  LEA.HI.X R5, R10, UR7, R0, 0x1, P0 ;  /* 0x000000070a057c11 */ /* 0x000fe200080f0c00 */
[----:B------:R2:W-:Y:S04]  /*6850*/  STG.E.128 desc[UR22][R8.64+0x80], R40 ;  /* 0x0000802808007986 */ /* 0x0005e8000c101d16 */
[----:B------:R2:W-:Y:S01]  /*6860*/  STG.E.128 desc[UR22][R4.64], R36 ;  /* 0x0000002404007986 */ /* 0x0005e2000c101d16 */
[----:B-1----:R-:W-:-:S03]  /*6870*/  LEA R6, P0, R16, R4, 0x7 ;  /* 0x0000000410067211 */ /* 0x002fc600078038ff */
[----:B------:R2:W-:Y:S01]  /*6880*/  STG.E.128 desc[UR22][R4.64+0x40], R28 ;  /* 0x0000401c04007986 */ /* 0x0005e2000c101d16 */
[----:B------:R-:W-:-:S03]  /*6890*/  LEA.HI.X R7, R16, R5, R17, 0x7, P0 ;  /* 0x0000000510077211 */ /* 0x000fc600000f3c11 */
[----:B------:R2:W-:Y:S04]  /*68a0*/  STG.E.128 desc[UR22][R4.64+0x80], R20 ;  /* 0x0000801404007986 */ /* 0x0005e8000c101d16 */
[----:B------:R2:W-:Y:S04]  /*68b0*/  STG.E.128 desc[UR22][R6.64], R32 ;  /* 0x0000002006007986 */ /* 0x0005e8000c101d16 */
[----:B------:R2:W-:Y:S04]  /*68c0*/  STG.E.128 desc[UR22][R6.64+0x40], R24 ;  /* 0x0000401806007986 */ /* 0x0005e8000c101d16 */
[----:B------:R2:W-:Y:S02]  /*68d0*/  STG.E.128 desc[UR22][R6.64+0x80], R12 ;  /* 0x0000800c06007986 */ /* 0x0005e4000c101d16 */
.L_x_1013:
        /* <DEDUP_REMOVED lines=11> */
.L_x_1020:
[----:B------:R-:W-:Y:S05]  /*6990*/  EXIT ;  /* 0x000000000000794d */ /* 0x000fea0003800000 */
.L_x_1022:
        /* <DEDUP_REMOVED lines=14> */
.L_x_1310:


//--------------------- .text._ZN5flash44flash_bwd_dq_dk_dv_loop_seqk_parallel_kernelI23Flash_bwd_kernel_traitsILi96ELi64ELi128ELi8ELi2ELi4ELi4ELb0ELb0EN7cutlass10bfloat16_tE19Flash_kernel_traitsILi96ELi64ELi128ELi8ES3_EELb1ELb0ELb0ELb1ELb0ELb0ELb0EEEvNS_16Flash_bwd_paramsE --------------------------
	.section	.text._ZN5flash44flash_bwd_dq_dk_dv_loop_seqk_parallel_kernelI23Flash_bwd_kernel_traitsILi96ELi64ELi128ELi8ELi2ELi4ELi4ELb0ELb0EN7cutlass10bfloat16_tE19Flash_kernel_traitsILi96ELi64ELi128ELi8ES3_EELb1ELb0ELb0ELb1ELb0ELb0ELb0EEEvNS_16Flash_bwd_paramsE,"ax",@progbits
	.align	128
        .global         _ZN5flash44flash_bwd_dq_dk_dv_loop_seqk_parallel_kernelI23Flash_bwd_kernel_traitsILi96ELi64ELi128ELi8ELi2ELi4ELi4ELb0ELb0EN7cutlass10bfloat16_tE19Flash_kernel_traitsILi96ELi64ELi128ELi8ES3_EELb1ELb0ELb0ELb1ELb0ELb0ELb0EEEvNS_16Flash_bwd_paramsE
        .type           _ZN5flash44flash_bwd_dq_dk_dv_loop_seqk_parallel_kernelI23Flash_bwd_kernel_traitsILi96ELi64ELi128ELi8ELi2ELi4ELi4ELb0ELb0EN7cutlass10bfloat16_tE19Flash_kernel_traitsILi96ELi64ELi128ELi8ES3_EELb1ELb0ELb0ELb1ELb0ELb0ELb0EEEvNS_16Flash_bwd_paramsE,@function
        .size           _ZN5flash44flash_bwd_dq_dk_dv_loop_seqk_parallel_kernelI23Flash_bwd_kernel_traitsILi96ELi64ELi128ELi8ELi2ELi4ELi4ELb0ELb0EN7cutlass10bfloat16_tE19Flash_kernel_traitsILi96ELi64ELi128ELi8ES3_EELb1ELb0ELb0ELb1ELb0ELb0ELb0EEEvNS_16Flash_bwd_paramsE,(.L_x_1311 - _ZN5flash44flash_bwd_dq_dk_dv_loop_seqk_parallel_kernelI23Flash_bwd_kernel_traitsILi96ELi64ELi128ELi8ELi2ELi4ELi4ELb0ELb0EN7cutlass10bfloat16_tE19Flash_kernel_traitsILi96ELi64ELi128ELi8ES3_EELb1ELb0ELb0ELb1ELb0ELb0ELb0EEEvNS_16Flash_bwd_paramsE)
        .other          _ZN5flash44flash_bwd_dq_dk_dv_loop_seqk_parallel_kernelI23Flash_bwd_kernel_traitsILi96ELi64ELi128ELi8ELi2ELi4ELi4ELb0ELb0EN7cutlass10bfloat16_tE19Flash_kernel_traitsILi96ELi64ELi128ELi8ES3_EELb1ELb0ELb0ELb1ELb0ELb0ELb0EEEvNS_16Flash_bwd_paramsE,@"STO_CUDA_ENTRY STV_DEFAULT"
_ZN5flash44flash_bwd_dq_dk_dv_loop_seqk_parallel_kernelI23Flash_bwd_kernel_traitsILi96ELi64ELi128ELi8ELi2ELi4ELi4ELb0ELb0EN7cutlass10bfloat16_tE19Flash_kernel_traitsILi96ELi64ELi128ELi8ES3_EELb1ELb0ELb0ELb1ELb0ELb0ELb0EEEvNS_16Flash_bwd_paramsE:
.text._ZN5flash44flash_bwd_dq_dk_dv_loop_seqk_parallel_kernelI23Flash_bwd_kernel_traitsILi96ELi64ELi128ELi8ELi2ELi4ELi4ELb0ELb0EN7cutlass10bfloat16_tE19Flash_kernel_traitsILi96ELi64ELi128ELi8ES3_EELb1ELb0ELb0ELb1ELb0ELb0ELb0EEEvNS_16Flash_bwd_paramsE:
        /* <DEDUP_REMOVED lines=12> */
[----:B------:R-:W2:Y:S01]  /*00c0*/  S2UR UR55, SR_CTAID.Y ;  /* 0x00000000003779c3 */ /* 0x000ea20000002600 */
[----:B------:R-:W-:Y:S01]  /*00d0*/  UMOV UR5, 0x400 ;  /* 0x0000040000057882 */ /* 0x000fe20000000000 */
[----:B------:R-:W-:Y:S01]  /*00e0*/  IMAD.MOV.U32 R180, RZ, RZ, 0x20 ;  /* 0x00000020ffb47424 */ /* 0x000fe200078e00ff */
[----:B------:R-:W-:Y:S01]  /*00f0*/  ULDC.64 UR8, c[0x0][0x208] ;  /* 0x0000820000087ab9 */ /* 0x000fe20000000a00 */
[----:B------:R-:W-:Y:S01]  /*0100*/  IMAD.MOV.U32 R221, RZ, RZ, -0x10 ;  /* 0xfffffff0ffdd7424 */ /* 0x000fe200078e00ff */
[----:B------:R-:W-:Y:S01]  /*0110*/  UMOV UR60, 0xffffd000 ;  /* 0xffffd000003c7882 */ /* 0x000fe20000000000 */
[----:B------:R-:W-:Y:S02]  /*0120*/  IMAD.MOV.U32 R178, RZ, RZ, 0x40 ;  /* 0x00000040ffb27424 */ /* 0x000fe400078e00ff */
[----:B------:R-:W3:Y:S08]  /*0130*/  S2UR UR4, SR_CgaCtaId ;  /* 0x00000000000479c3 */ /* 0x000ef00000008800 */
[----:B------:R-:W4:Y:S01]  /*0140*/  S2UR UR56, SR_CTAID.Z ;  /* 0x00000000003879c3 */ /* 0x000f220000002700 */
[----:B--2---:R-:W-:Y:S01]  /*0150*/  USHF.L.U32 UR6, UR55, 0x7, URZ ;  /* 0x0000000737067899 */ /* 0x004fe2000800063f */
[----:B-1----:R-:W-:Y:S01]  /*0160*/  SHF.R.S32.HI R0, RZ, 0x1f, R4 ;  /* 0x0000001fff007819 */ /* 0x002fe20000011404 */
[----:B---3--:R-:W-:-:S03]  /*0170*/  ULEA UR4, UR4, UR5, 0x18 ;  /* 0x0000000504047291 */ /* 0x008fc6000f8ec03f */
[CC--:B------:R-:W-:Y:S02]  /*0180*/  LEA.HI R2, R0.reuse, R4.reuse, RZ, 0x5 ;  /* 0x0000000400027211 */ /* 0x0c0fe400078f28ff */
[CC--:B------:R-:W-:Y:S02]  /*0190*/  LEA.HI R17, R0.reuse, R4.reuse, RZ, 0x3 ;  /* 0x0000000400117211 */ /* 0x0c0fe400078f18ff */
[CC--:B------:R-:W-:Y:S01]  /*01a0*/  LEA.HI R5, R0.reuse, R4.reuse, RZ, 0x2 ;  /* 0x0000000400057211 */ /* 0x0c0fe200078f10ff */
[----:B----4-:R-:W-:Y:S01]  /*01b0*/  USHF.R.S32.HI UR5, URZ, 0x1f, UR56 ;  /* 0x0000001f3f057899 */ /* 0x010fe20008011438 */
        /* <DEDUP_REMOVED lines=23> */
[----:B------:R-:W-:Y:S01]  /*0330*/  IMAD.SHL.U32 R4, R11, 0x40, RZ ;  /* 0x000000400b047824 */ /* 0x000fe200078e00ff */
[----:B------:R-:W-:Y:S01]  /*0340*/  SHF.R.S32.HI R249, RZ, 0x6, R249 ;  /* 0x00000006fff97819 */ /* 0x000fe200000114f9 */
[----:B------:R-:W-:-:S02]  /*0350*/  IMAD.IADD R250, R0, 0x1, -R6 ;  /* 0x0000000100fa7824 */ /* 0x000fc400078e0a06 */
[----:B------:R-:W-:Y:S01]  /*0360*/  IMAD.IADD R14, R0, 0x1, -R2 ;  /* 0x00000001000e7824 */ /* 0x000fe200078e0a02 */
[----:B------:R-:W-:Y:S01]  /*0370*/  LOP3.LUT R2, R4, 0xc0, RZ, 0xc0, !PT ;  /* 0x000000c004027812 */ /* 0x000fe200078ec0ff */
[----:B------:R-:W-:Y:S01]  /*0380*/  IMAD R248, R0, 0x8, R3 ;  /* 0x0000000800f87824 */ /* 0x000fe200078e0203 */
[----:B------:R-:W-:Y:S02]  /*0390*/  SHF.R.S32.HI R0, RZ, 0x1f, R5 ;  /* 0x0000001fff007819 */ /* 0x000fe40000011405 */
[----:B------:R-:W-:Y:S02]  /*03a0*/  SHF.R.S32.HI R5, RZ, 0x4, R7 ;  /* 0x00000004ff057819 */ /* 0x000fe40000011407 */
[----:B------:R-:W-:Y:S02]  /*03b0*/  SHF.R.U32.HI R6, RZ, 0x3, R2 ;  /* 0x00000003ff067819 */ /* 0x000fe40000011602 */
[----:B------:R-:W-:Y:S02]  /*03c0*/  LEA.HI R3, R7, R5, RZ, 0x1 ;  /* 0x0000000507037211 */ /* 0x000fe400078f08ff */
[----:B------:R-:W-:-:S02]  /*03d0*/  LOP3.LUT R4, R2, 0x18, R232, 0xf8, !PT ;  /* 0x0000001802047812 */ /* 0x000fc400078ef8e8 */
[----:B------:R-:W-:Y:S02]  /*03e0*/  LOP3.LUT R2, R3, 0xfffffffe, RZ, 0xc0, !PT ;  /* 0xfffffffe03027812 */ /* 0x000fe400078ec0ff */
[----:B------:R-:W-:Y:S02]  /*03f0*/  LEA.HI R0, R0, R9, RZ, 0x3 ;  /* 0x0000000900007211 */ /* 0x000fe400078f18ff */
[----:B------:R-:W-:Y:S01]  /*0400*/  SHF.R.S32.HI R7, RZ, 0x1f, R10 ;  /* 0x0000001fff077819 */ /* 0x000fe2000001140a */
[----:B------:R-:W-:Y:S01]  /*0410*/  IMAD.IADD R12, R5, 0x1, -R2 ;  /* 0x00000001050c7824 */ /* 0x000fe200078e0a02 */
[----:B------:R-:W-:Y:S02]  /*0420*/  LOP3.LUT R3, R4, R6, RZ, 0x3c, !PT ;  /* 0x0000000604037212 */ /* 0x000fe400078e3cff */
[----:B------:R-:W-:Y:S02]  /*0430*/  LEA.HI R2, R8, R8, RZ, 0x1 ;  /* 0x0000000808027211 */ /* 0x000fe400078f08ff */
[----:B------:R-:W-:Y:S01]  /*0440*/  LOP3.LUT R0, R0, 0xfffffff8, RZ, 0xc0, !PT ;  /* 0xfffffff800007812 */ /* 0x000fe200078ec0ff */
[----:B------:R-:W-:Y:S01]  /*0450*/  IMAD.U32 R248, R248, 0x20, R3 ;  /* 0x00000020f8f87824 */ /* 0x000fe200078e0003 */
[----:B------:R-:W-:-:S02]  /*0460*/  LEA.HI R238, R7, R10, RZ, 0x2 ;  /* 0x0000000a07ee7211 */ /* 0x000fc400078f10ff */
[----:B------:R-:W-:Y:S01]  /*0470*/  LEA.HI R7, R13, R13, RZ, 0x1 ;  /* 0x0000000d0d077211 */ /* 0x000fe200078f08ff */
[----:B------:R-:W-:Y:S01]  /*0480*/  IMAD.IADD R0, R9, 0x1, -R0 ;  /* 0x0000000109007824 */ /* 0x000fe200078e0a00 */
[--C-:B------:R-:W-:Y:S02]  /*0490*/  SHF.R.S32.HI R6, RZ, 0x1, R2.reuse ;  /* 0x00000001ff067819 */ /* 0x100fe40000011402 */
[----:B------:R-:W-:Y:S02]  /*04a0*/  SHF.R.S32.HI R4, RZ, 0x1f, R2 ;  /* 0x0000001fff047819 */ /* 0x000fe40000011402 */
[----:B------:R-:W-:Y:S02]  /*04b0*/  LOP3.LUT R2, R2, 0x7fffffe, RZ, 0xc0, !PT ;  /* 0x07fffffe02027812 */ /* 0x000fe400078ec0ff */
[----:B------:R-:W-:Y:S02]  /*04c0*/  LOP3.LUT R3, R7, 0x7fffffe, RZ, 0xc0, !PT ;  /* 0x07fffffe07037812 */ /* 0x000fe400078ec0ff */
[----:B------:R-:W-:Y:S01]  /*04d0*/  SHF.R.S32.HI R9, RZ, 0x1f, R8 ;  /* 0x0000001fff097819 */ /* 0x000fe20000011408 */
[----:B------:R-:W-:Y:S01]  /*04e0*/  IMAD.IADD R19, R8, 0x1, -R2 ;  /* 0x0000000108137824 */ /* 0x000fe200078e0a02 */
[----:B------:R-:W-:Y:S01]  /*04f0*/  LEA.HI R5, R4, R6, RZ, 0x2 ;  /* 0x0000000604057211 */ /* 0x000fe200078f10ff */
[----:B------:R-:W-:Y:S01]  /*0500*/  IMAD.IADD R10, R13, 0x1, -R3 ;  /* 0x000000010d0a7824 */ /* 0x000fe200078e0a03 */
[----:B------:R-:W-:Y:S01]  /*0510*/  LEA.HI R9, R9, R8, RZ, 0x3 ;  /* 0x0000000809097211 */ /* 0x000fe200078f18ff */
[----:B------:R-:W-:Y:S01]  /*0520*/  IMAD R2, R249, 0x4, R12 ;  /* 0x00000004f9027824 */ /* 0x000fe200078e020c */
[----:B------:R-:W-:-:S02]  /*0530*/  LOP3.LUT R3, R0, 0x1, RZ, 0xc0, !PT ;  /* 0x0000000100037812 */ /* 0x000fc400078ec0ff */
[----:B------:R-:W-:Y:S01]  /*0540*/  LOP3.LUT R4, R9, 0xfffffff8, RZ, 0xc0, !PT ;  /* 0xfffffff809047812 */ /* 0x000fe200078ec0ff */
[----:B------:R-:W-:Y:S01]  /*0550*/  IMAD R172, R2, 0x8, R10 ;  /* 0x0000000802ac7824 */ /* 0x000fe200078e020a */
[----:B------:R-:W-:Y:S01]  /*0560*/  ISETP.NE.U32.AND P3, PT, R3, 0x1, PT ;  /* 0x000000010300780c */ /* 0x000fe20003f65070 */
[----:B------:R-:W-:Y:S01]  /*0570*/  IMAD.SHL.U32 R3, R13, 0x40, RZ ;  /* 0x000000400d037824 */ /* 0x000fe200078e00ff */
[----:B------:R-:W-:Y:S01]  /*0580*/  SHF.R.S32.HI R2, RZ, 0x1, R7 ;  /* 0x00000001ff027819 */ /* 0x000fe20000011407 */
[----:B------:R-:W-:Y:S01]  /*0590*/  IMAD.IADD R11, R8, 0x1, -R4 ;  /* 0x00000001080b7824 */ /* 0x000fe200078e0a04 */
[----:B------:R-:W-:Y:S01]  /*05a0*/  LEA.HI R13, R0, R0, RZ, 0x1 ;  /* 0x00000000000d7211 */ /* 0x000fe200078f08ff */
[----:B------:R-:W-:Y:S01]  /*05b0*/  IMAD.SHL.U32 R7, R18, 0x2, RZ ;  /* 0x0000000212077824 */ /* 0x000fe200078e00ff */
        /* <DEDUP_REMOVED lines=9> */
[----:B------:R-:W-:Y:S01]  /*0650*/  SHF.R.S32.HI R3, RZ, 0x3, R9 ;  /* 0x00000003ff037819 */ /* 0x000fe20000011409 */
[----:B------:R-:W-:Y:S01]  /*0660*/  IMAD.SHL.U32 R0, R0, 0x40, RZ ;  /* 0x0000004000007824 */ /* 0x000fe200078e00ff */
[----:B------:R-:W-:Y:S01]  /*0670*/  LOP3.LUT R2, R4, 0xc0, RZ, 0xc0, !PT ;  /* 0x000000c004027812 */ /* 0x000fe200078ec0ff */
[----:B------:R-:W-:Y:S01]  /*0680*/  IMAD R9, R14, 0x200, R7 ;  /* 0x000002000e097824 */ /* 0x000fe200078e0207 */
[----:B------:R-:W-:Y:S01]  /*0690*/  SHF.R.S32.HI R10, RZ, 0x7, R16 ;  /* 0x00000007ff0a7819 */ /* 0x000fe20000011410 */
[----:B------:R-:W-:Y:S01]  /*06a0*/  IMAD.SHL.U32 R16, R249, 0x20, RZ ;  /* 0x00000020f9107824 */ /* 0x000fe200078e00ff */
[----:B------:R-:W-:Y:S01]  /*06b0*/  LOP3.LUT R4, R6, 0x30, R5, 0xf8, !PT ;  /* 0x0000003006047812 */ /* 0x000fe200078ef805 */
[----:B------:R-:W-:Y:S01]  /*06c0*/  IMAD R20, R3, 0x8, R19 ;  /* 0x0000000803147824 */ /* 0x000fe200078e0213 */
[----:B------:R-:W-:Y:S01]  /*06d0*/  LOP3.LUT R0, R0, 0x1c0, RZ, 0xc0, !PT ;  /* 0x000001c000007812 */ /* 0x000fe200078ec0ff */
[----:B------:R-:W-:Y:S01]  /*06e0*/  IMAD R19, R14, 0x2, R3 ;  /* 0x000000020e137824 */ /* 0x000fe200078e0203 */
[----:B------:R-:W-:Y:S01]  /*06f0*/  LOP3.LUT R8, R4, 0x8, R17, 0xf8, !PT ;  /* 0x0000000804087812 */ /* 0x000fe200078ef811 */
[----:B------:R-:W-:Y:S01]  /*0700*/  IMAD R18, R18, 0x20, R9 ;  /* 0x0000002012127824 */ /* 0x000fe200078e0209 */
[----:B------:R-:W-:Y:S01]  /*0710*/  LOP3.LUT R5, R2, 0x8, R17, 0xf8, !PT ;  /* 0x0000000802057812 */ /* 0x000fe200078ef811 */
[----:B------:R-:W-:Y:S01]  /*0720*/  IMAD.SHL.U32 R9, R12, 0x10, RZ ;  /* 0x000000100c097824 */ /* 0x000fe200078e00ff */
        /* <DEDUP_REMOVED lines=9> */
[C---:B------:R-:W-:Y:S01]  /*07c0*/  LOP3.LUT P5, RZ, R11.reuse, 0x2, RZ, 0xc0, !PT ;  /* 0x000000020bff7812 */ /* 0x040fe200078ac0ff */
[----:B------:R-:W-:Y:S01]  /*07d0*/  IMAD.IADD R224, R2, 0x1, R0 ;  /* 0x0000000102e07824 */ /* 0x000fe200078e0200 */
[----:B------:R-:W-:Y:S01]  /*07e0*/  LOP3.LUT R3, R8, R6, RZ, 0x3c, !PT ;  /* 0x0000000608037212 */ /* 0x000fe200078e3cff */
[----:B------:R-:W-:Y:S01]  /*07f0*/  IMAD.SHL.U32 R0, R10, 0x8, RZ ;  /* 0x000000080a007824 */ /* 0x000fe200078e00ff */
[C---:B------:R-:W-:Y:S01]  /*0800*/  LOP3.LUT P6, RZ, R11.reuse, 0x4, RZ, 0xc0, !PT ;  /* 0x000000040bff7812 */ /* 0x040fe200078cc0ff */
        /* <DEDUP_REMOVED lines=11> */
[----:B------:R-:W-:Y:S01]  /*08c0*/  LOP3.LUT R2, R2, 0xc0, RZ, 0xc0, !PT ;  /* 0x000000c002027812 */ /* 0x000fe200078ec0ff */
[----:B------:R-:W-:Y:S01]  /*08d0*/  VIADD R222, R224, 0x20 ;  /* 0x00000020e0de7836 */ /* 0x000fe20000000000 */
[----:B------:R-:W-:Y:S01]  /*08e0*/  LOP3.LUT R6, R6, 0x8, RZ, 0xc0, !PT ;  /* 0x0000000806067812 */ /* 0x000fe200078ec0ff */
[----:B------:R-:W-:Y:S01]  /*08f0*/  @P2 VIADD R222, R224, 0xffffffe0 ;  /* 0xffffffe0e0de2836 */ /* 0x000fe20000000000 */
[----:B------:R-:W-:-:S02]  /*0900*/  LOP3.LUT R0, R0, 0xc0, RZ, 0xc0, !PT ;  /* 0x000000c000007812 */ /* 0x000fc400078ec0ff */
[----:B------:R-:W-:Y:S02]  /*0910*/  SHF.R.U32.HI R176, RZ, 0x3, R4 ;  /* 0x00000003ffb07819 */ /* 0x000fe40000011604 */
[----:B------:R-:W-:Y:S02]  /*0920*/  SHF.R.U32.HI R5, RZ, 0x3, R2 ;  /* 0x00000003ff057819 */ /* 0x000fe40000011602 */
[----:B------:R-:W-:Y:S02]  /*0930*/  SHF.R.U32.HI R8, RZ, 0x3, R0 ;  /* 0x00000003ff087819 */ /* 0x000fe40000011600 */
[----:B------:R-:W-:Y:S02]  /*0940*/  LOP3.LUT R9, R7, 0x10, R9, 0xf8, !PT ;  /* 0x0000001007097812 */ /* 0x000fe400078ef809 */
[--C-:B------:R-:W-:Y:S01]  /*0950*/  LOP3.LUT R176, R176, R4, R6.reuse, 0x1e, !PT ;  /* 0x00000004b0b07212 */ /* 0x100fe200078e1e06 */
[----:B------:R-:W-:Y:S01]  /*0960*/  IMAD.U32 R4, RZ, RZ, UR5 ;  /* 0x00000005ff047e24 */ /* 0x000fe2000f8e00ff */
[C---:B------:R-:W-:Y:S01]  /*0970*/  LOP3.LUT R6, R5.reuse, R2, R6, 0x1e, !PT ;  /* 0x0000000205067212 */ /* 0x040fe200078e1e06 */
[----:B------:R-:W-:Y:S01]  /*0980*/  USHF.R.S32.HI UR5, URZ, 0x1f, UR55 ;  /* 0x0000001f3f057899 */ /* 0x000fe20008011437 */
[----:B------:R-:W-:Y:S01]  /*0990*/  LOP3.LUT R8, R8, R0, R7, 0x1e, !PT ;  /* 0x0000000008087212 */ /* 0x000fe200078e1e07 */
[----:B------:R-:W-:Y:S01]  /*09a0*/  IMAD.SHL.U32 R0, R20, 0x20, RZ ;  /* 0x0000002014007824 */ /* 0x000fe200078e00ff */
[----:B------:R-:W-:Y:S01]  /*09b0*/  LOP3.LUT R2, R5, R9, R2, 0x1e, !PT ;  /* 0x0000000905027212 */ /* 0x000fe200078e1e02 */
[----:B------:R-:W-:Y:S01]  /*09c0*/  IMAD.U32 R176, R19, 0x200, R176 ;  /* 0x0000020013b07824 */ /* 0x000fe200078e00b0 */
[----:B------:R-:W-:Y:S01]  /*09d0*/  SEL R177, R180, 0xffffffe0, !P5 ;  /* 0xffffffe0b4b17807 */ /* 0x000fe20006800000 */
[----:B------:R-:W-:Y:S01]  /*09e0*/  IMAD R182, R250, 0x200, R0 ;  /* 0x00000200fab67824 */ /* 0x000fe200078e0200 */
[----:B------:R-:W-:Y:S01]  /*09f0*/  SEL R221, R221, 0x10, !P3 ;  /* 0x00000010dddd7807 */ /* 0x000fe20005800000 */
[----:B------:R-:W-:Y:S01]  /*0a00*/  IMAD.IADD R181, R0, 0x1, R2 ;  /* 0x0000000100b57824 */ /* 0x000fe200078e0202 */
[----:B------:R-:W-:Y:S01]  /*0a10*/  SEL R178, R178, 0xffffffc0, !P6 ;  /* 0xffffffc0b2b27807 */ /* 0x000fe20007000000 */
[----:B------:R-:W-:Y:S01]  /*0a20*/  IMAD.U32 R0, RZ, RZ, UR6 ;  /* 0x00000006ff007e24 */ /* 0x000fe2000f8e00ff */
[----:B------:R-:W-:Y:S01]  /*0a30*/  USHF.R.S32.HI UR6, URZ, 0x1f, UR56 ;  /* 0x0000001f3f067899 */ /* 0x000fe20008011438 */
[----:B------:R-:W-:Y:S01]  /*0a40*/  IMAD.U32 R2, RZ, RZ, UR5 ;  /* 0x00000005ff027e24 */ /* 0x000fe2000f8e00ff */
[----:B------:R-:W-:Y:S01]  /*0a50*/  SHF.R.S32.HI R238, RZ, 0x2, R238 ;  /* 0x00000002ffee7819 */ /* 0x000fe200000114ee */
[----:B------:R-:W-:Y:S01]  /*0a60*/  IMAD.IADD R8, R8, 0x1, R18 ;  /* 0x0000000108087824 */ /* 0x000fe200078e0212 */
[----:B------:R-:W-:Y:S01]  /*0a70*/  LOP3.LUT P0, RZ, R15, 0x2, RZ, 0xc0, !PT ;  /* 0x000000020fff7812 */ /* 0x000fe2000780c0ff */
[----:B------:R-:W-:Y:S01]  /*0a80*/  IMAD.IADD R223, R224, 0x1, R221 ;  /* 0x00000001e0df7824 */ /* 0x000fe200078e02dd */
[C---:B------:R-:W-:Y:S01]  /*0a90*/  SEL R173, R180.reuse, 0xffffffe0, !P4 ;  /* 0xffffffe0b4ad7807 */ /* 0x040fe20006000000 */
[----:B------:R-:W-:Y:S01]  /*0aa0*/  IMAD.U32 R0, RZ, RZ, UR6 ;  /* 0x00000006ff007e24 */ /* 0x000fe2000f8e00ff */
[----:B------:R-:W-:Y:S01]  /*0ab0*/  SEL R180, R180, 0xffffffe0, !P0 ;  /* 0xffffffe0b4b47807 */ /* 0x000fe20004000000 */
[----:B------:R-:W-:Y:S01]  /*0ac0*/  IMAD.U32 R0, RZ, RZ, UR5 ;  /* 0x00000005ff007e24 */ /* 0x000fe2000f8e00ff */
[----:B------:R-:W-:Y:S01]  /*0ad0*/  UIADD3 UR5, UR4, 0x9000, URZ ;  /* 0x0000900004057890 */ /* 0x000fe2000fffe03f */
[----:B------:R-:W-:Y:S01]  /*0ae0*/  IMAD.U32 R0, RZ, RZ, UR6 ;  /* 0x00000006ff007e24 */ /* 0x000fe2000f8e00ff */
[----:B------:R-:W-:Y:S01]  /*0af0*/  UIADD3 UR6, UR4, 0x15000, URZ ;  /* 0x0001500004067890 */ /* 0x000fe2000fffe03f */
[----:B------:R-:W-:Y:S01]  /*0b00*/  IMAD.IADD R182, R182, 0x1, R6 ;  /* 0x00000001b6b67824 */ /* 0x000fe200078e0206 */
[----:B------:R-:W-:Y:S01]  /*0b10*/  LEA R2, R3, UR4, 0x1 ;  /* 0x0000000403027c11 */ /* 0x000fe2000f8e08ff */
[----:B------:R-:W-:Y:S01]  /*0b20*/  IMAD R238, R250, 0x10, R238 ;  /* 0x00000010faee7824 */ /* 0x000fe200078e02ee */
[----:B------:R-:W-:Y:S01]  /*0b30*/  LEA R245, R8, UR5, 0x1 ;  /* 0x0000000508f57c11 */ /* 0x000fe2000f8e08ff */
[----:B------:R-:W-:Y:S01]  /*0b40*/  IMAD.IADD R221, R221, 0x1, R222 ;  /* 0x00000001dddd7824 */ /* 0x000fe200078e02de */
[----:B------:R-:W-:-:S02]  /*0b50*/  LEA R176, R176, UR6, 0x1 ;  /* 0x00000006b0b07c11 */ /* 0x000fc4000f8e08ff */
[----:B------:R-:W-:Y:S01]  /*0b60*/  IADD3 R173, R173, UR5, R172 ;  /* 0x00000005adad7c10 */ /* 0x000fe2000fffe0ac */
[----:B------:R-:W-:Y:S02]  /*0b70*/  VIADD R246, R245, 0x20 ;  /* 0x00000020f5f67836 */ /* 0x000fe40000000000 */
[C---:B------:R-:W-:Y:S02]  /*0b80*/  IMAD.IADD R177, R176.reuse, 0x1, R177 ;  /* 0x00000001b0b17824 */ /* 0x040fe400078e02b1 */
[--C-:B------:R-:W-:Y:S02]  /*0b90*/  IMAD.IADD R179, R176, 0x1, R178.reuse ;  /* 0x00000001b0b37824 */ /* 0x100fe400078e02b2 */
[----:B------:R-:W-:Y:S02]  /*0ba0*/  IMAD.IADD R178, R177, 0x1, R178 ;  /* 0x00000001b1b27824 */ /* 0x000fe400078e02b2 */
[----:B------:R-:W-:-:S07]  /*0bb0*/  @P1 VIADD R246, R245, 0xffffffe0 ;  /* 0xffffffe0f5f61836 */ /* 0x000fce0000000000 */
.L_x_1064:
        /* <DEDUP_REMOVED lines=67> */
.L_x_1023:
        /* <DEDUP_REMOVED lines=131> */
.L_x_1025:
        /* <DEDUP_REMOVED lines=13> */
.L_x_1026:
        /* <DEDUP_REMOVED lines=11> */
.L_x_1027:
[----:B------:R-:W-:-:S04]  /*19a0*/  UIMAD UR6, UR55, UR61, UR56 ;  /* 0x0000003d370672a4 */ /* 0x000fc8000f8e0238 */
[----:B------:R-:W-:-:S12]  /*19b0*/  UIMAD UR6, UR6, UR59, URZ ;  /* 0x0000003b060672a4 */ /* 0x000fd8000f8e023f */
.L_x_1028:
[----:B------:R-:W1:Y:S01]  /*19c0*/  S2R R20, SR_TID.X ;  /* 0x0000000000147919 */ /* 0x000e620000002100 */
[----:B------:R-:W-:Y:S01]  /*19d0*/  SHF.R.S32.HI R233, RZ, 0x1f, R232 ;  /* 0x0000001fffe97819 */ /* 0x000fe200000114e8 */
[----:B------:R-:W-:Y:S01]  /*19e0*/  ULDC.64 UR10, c[0x0][0x420] ;  /* 0x00010800000a7ab9 */ /* 0x000fe20000000a00 */
[----:B------:R-:W-:Y:S01]  /*19f0*/  IADD3 R4, P0, R232, UR5, RZ ;  /* 0x00000005e8047c10 */ /* 0x000fe2000ff1e0ff */
[----:B------:R-:W-:Y:S01]  /*1a00*/  IMAD.U32 R0, RZ, RZ, UR10 ;  /* 0x0000000aff007e24 */ /* 0x000fe2000f8e00ff */
[----:B------:R-:W-:Y:S01]  /*1a10*/  UIMAD UR5, UR16, UR10, URZ ;  /* 0x0000000a100572a4 */ /* 0x000fe2000f8e023f */
[----:B------:R-:W-:Y:S01]  /*1a20*/  BSSY B1, `(.L_x_1024) ;  /* 0x0000906000017945 */ /* 0x000fe20003800000 */
[----:B------:R-:W-:Y:S01]  /*1a30*/  IADD3.X R5, R233, UR43, RZ, P0, !PT ;  /* 0x0000002be9057c10 */ /* 0x000fe200087fe4ff */
[----:B------:R-:W-:Y:S01]  /*1a40*/  ULDC UR12, c[0x0][0x2dc] ;  /* 0x0000b700000c7ab9 */ /* 0x000fe20000000800 */
[----:B------:R-:W-:Y:S02]  /*1a50*/  UIMAD UR5, UR14, UR11, UR5 ;  /* 0x0000000b0e0572a4 */ /* 0x000fe4000f8e0205 */
[----:B------:R-:W-:Y:S01]  /*1a60*/  UIMAD UR32, UR12, UR61, URZ ;  /* 0x0000003d0c2072a4 */ /* 0x000fe2000f8e023f */
[----:B------:R-:W-:Y:S01]  /*1a70*/  IMAD.WIDE.U32 R4, R0, UR14, R4 ;  /* 0x0000000e00047c25 */ /* 0x000fe2000f8e0004 */
[----:B------:R-:W-:Y:S01]  /*1a80*/  USHF.R.S32.HI UR33, URZ, 0x1f, UR56 ;  /* 0x0000001f3f217899 */ /* 0x000fe20008011438 */
[----:B------:R-:W-:-:S02]  /*1a90*/  ULDC.64 UR12, c[0x0][0x428] ;  /* 0x00010a00000c7ab9 */ /* 0x000fc40000000a00 */
[----:B------:R-:W-:Y:S01]  /*1aa0*/  VIADD R5, R5, UR5 ;  /* 0x0000000505057c36 */ /* 0x000fe20008000000 */
[----:B------:R-:W-:Y:S01]  /*1ab0*/  UIMAD UR5, UR33, UR12, URZ ;  /* 0x0000000c210572a4 */ /* 0x000fe2000f8e023f */
[----:B------:R-:W-:Y:S01]  /*1ac0*/  IMAD.U32 R9, RZ, RZ, UR12 ;  /* 0x0000000cff097e24 */ /* 0x000fe2000f8e00ff */
[----:B------:R-:W-:Y:S02]  /*1ad0*/  UIADD3 UR6, UR14, UR6, URZ ;  /* 0x000000060e067290 */ /* 0x000fe4000fffe03f */
[----:B------:R-:W-:Y:S01]  /*1ae0*/  USHF.L.U32 UR24, UR32, 0x6, URZ ;  /* 0x0000000620187899 */ /* 0x000fe2000800063f */
[----:B------:R-:W-:Y:S01]  /*1af0*/  IMAD.WIDE.U32 R4, R9, UR56, R4 ;  /* 0x0000003809047c25 */ /* 0x000fe2000f8e0004 */
[----:B------:R-:W-:Y:S01]  /*1b00*/  ULDC.64 UR18, c[0x0][0x478] ;  /* 0x00011e0000127ab9 */ /* 0x000fe20000000a00 */
[----:B------:R-:W-:Y:S02]  /*1b10*/  UIMAD UR15, UR56, UR13, UR5 ;  /* 0x0000000d380f72a4 */ /* 0x000fe4000f8e0205 */
[----:B------:R-:W-:Y:S01]  /*1b20*/  UIADD3 UR28, UR14, UR17, URZ ;  /* 0x000000110e1c7290 */ /* 0x000fe2000fffe03f */
[----:B------:R-:W-:Y:S01]  /*1b30*/  ULDC.64 UR12, c[0x0][0x258] ;  /* 0x00009600000c7ab9 */ /* 0x000fe20000000a00 */
[----:B------:R-:W-:-:S02]  /*1b40*/  UISETP.GE.AND UP2, UPT, UR54, 0x1, UPT ;  /* 0x000000013600788c */ /* 0x000fc4000bf46270 */
[----:B------:R-:W-:Y:S01]  /*1b50*/  VIADD R5, R5, UR15 ;  /* 0x0000000f05057c36 */ /* 0x000fe20008000000 */
[----:B------:R-:W-:Y:S01]  /*1b60*/  UIMAD UR5, UR33, UR12, URZ ;  /* 0x0000000c210572a4 */ /* 0x000fe2000f8e023f */
[----:B-1----:R-:W-:Y:S01]  /*1b70*/  SHF.R.S32.HI R8, RZ, 0x1f, R20 ;  /* 0x0000001fff087819 */ /* 0x002fe20000011414 */
[----:B------:R-:W-:Y:S01]  /*1b80*/  ULDC.64 UR36, c[0x0][0x210] ;  /* 0x0000840000247ab9 */ /* 0x000fe20000000a00 */
[----:B------:R-:W-:Y:S02]  /*1b90*/  ULEA.HI.SX32 UR31, UR39, 0xffffffff, 0x1a ;  /* 0xffffffff271f7891 */ /* 0x000fe4000f8fd23f */
[CC--:B------:R-:W-:Y:S01]  /*1ba0*/  LEA.HI R3, R8.reuse, R20.reuse, RZ, 0x2 ;  /* 0x0000001408037211 */ /* 0x0c0fe200078f10ff */
[----:B------:R-:W-:Y:S01]  /*1bb0*/  UIMAD UR13, UR56, UR13, UR5 ;  /* 0x0000000d380d72a4 */ /* 0x000fe2000f8e0205 */
[----:B------:R-:W-:Y:S02]  /*1bc0*/  LEA.HI R8, R8, R20, RZ, 0x5 ;  /* 0x0000001408087211 */ /* 0x000fe400078f28ff */
[----:B------:R-:W-:-:S02]  /*1bd0*/  SHF.R.S32.HI R3, RZ, 0x2, R3 ;  /* 0x00000002ff037819 */ /* 0x000fc40000011403 */
[----:B------:R-:W-:Y:S02]  /*1be0*/  LOP3.LUT R9, R8, 0xffffffe0, RZ, 0xc0, !PT ;  /* 0xffffffe008097812 */ /* 0x000fe400078ec0ff */
[----:B------:R-:W-:Y:S01]  /*1bf0*/  SHF.R.S32.HI R25, RZ, 0x1f, R3 ;  /* 0x0000001fff197819 */ /* 0x000fe20000011403 */
[C---:B------:R-:W-:Y:S01]  /*1c00*/  IMAD.WIDE.U32 R4, R3.reuse, UR10, R4 ;  /* 0x0000000a03047c25 */ /* 0x040fe2000f8e0004 */
[----:B------:R-:W-:Y:S01]  /*1c10*/  IADD3 R6, P0, R3, UR14, RZ ;  /* 0x0000000e03067c10 */ /* 0x000fe2000ff1e0ff */
[----:B------:R-:W-:Y:S01]  /*1c20*/  UIADD3 UR14, UP1, UP0, UR34, UR24, UR46 ;  /* 0x00000018220e7290 */ /* 0x000fe2000f83e02e */
[----:B------:R-:W-:Y:S01]  /*1c30*/  SHF.R.S32.HI R8, RZ, 0x5, R8 ;  /* 0x00000005ff087819 */ /* 0x000fe20000011408 */
[----:B------:R-:W-:Y:S01]  /*1c40*/  IMAD.IADD R20, R20, 0x1, -R9 ;  /* 0x0000000114147824 */ /* 0x000fe200078e0a09 */
[C---:B------:R-:W-:Y:S01]  /*1c50*/  IADD3.X R0, R25.reuse, UR16, RZ, P0, !PT ;  /* 0x0000001019007c10 */ /* 0x040fe200087fe4ff */
[----:B------:R-:W-:Y:S01]  /*1c60*/  UIMAD.WIDE UR16, UR6, 0x4, UR18 ;  /* 0x00000004061078a5 */ /* 0x000fe2000f8e0212 */
[----:B------:R-:W-:Y:S01]  /*1c70*/  IMAD R9, R25, UR10, RZ ;  /* 0x0000000a19097c24 */ /* 0x000fe2000f8e02ff */
[----:B------:R-:W-:Y:S01]  /*1c80*/  USHF.R.S32.HI UR6, URZ, 0x1f, UR24 ;  /* 0x0000001f3f067899 */ /* 0x000fe20008011418 */
[----:B------:R-:W-:Y:S01]  /*1c90*/  IMAD R8, R8, UR32, R20 ;  /* 0x0000002008087c24 */ /* 0x000fe2000f8e0214 */
[----:B------:R-:W-:Y:S01]  /*1ca0*/  ULDC.64 UR34, c[0x0][0x3e0] ;  /* 0x0000f80000227ab9 */ /* 0x000fe20000000a00 */
[----:B------:R-:W-:Y:S01]  /*1cb0*/  IMAD R0, R0, UR40, RZ ;  /* 0x0000002800007c24 */ /* 0x000fe2000f8e02ff */
[----:B------:R-:W-:Y:S01]  /*1cc0*/  UIADD3.X UR6, UR44, UR6, UR49, UP1, UP0 ;  /* 0x000000062c067290 */ /* 0x000fe20008fe0431 */
[----:B------:R-:W-:Y:S01]  /*1cd0*/  IMAD R9, R3, UR11, R9 ;  /* 0x0000000b03097c24 */ /* 0x000fe2000f8e0209 */
[----:B------:R-:W-:Y:S01]  /*1ce0*/  UIADD3 UR5, UP1, UP0, UR48, UR14, UR50 ;  /* 0x0000000e30057290 */ /* 0x000fe2000f83e032 */
[C---:B------:R-:W-:Y:S01]  /*1cf0*/  IMAD R0, R6.reuse, UR41, R0 ;  /* 0x0000002906007c24 */ /* 0x040fe2000f8e0200 */
[----:B------:R-:W-:Y:S01]  /*1d00*/  ULDC.64 UR18, c[0x0][0x400] ;  /* 0x0001000000127ab9 */ /* 0x000fe20000000a00 */
[----:B------:R-:W-:Y:S01]  /*1d10*/  IMAD.WIDE.U32 R6, R6, UR40, R232 ;  /* 0x0000002806067c25 */ /* 0x000fe2000f8e00e8 */
[----:B------:R-:W-:Y:S01]  /*1d20*/  UIADD3.X UR6, UR47, UR6, UR42, UP1, UP0 ;  /* 0x000000062f067290 */ /* 0x000fe20008fe042a */
[----:B------:R-:W-:Y:S01]  /*1d30*/  LEA R11, P2, R4, UR34, 0x1 ;  /* 0x00000022040b7c11 */ /* 0x000fe2000f8408ff */
[----:B------:R-:W-:Y:S01]  /*1d40*/  ULDC.64 UR40, c[0x0][0x2b0] ;  /* 0x0000ac0000287ab9 */ /* 0x000fe20000000a00 */
[----:B------:R-:W-:Y:S01]  /*1d50*/  IMAD.IADD R5, R5, 0x1, R9 ;  /* 0x0000000105057824 */ /* 0x000fe200078e0209 */
[----:B------:R-:W-:Y:S01]  /*1d60*/  IADD3 R6, P0, R6, UR57, RZ ;  /* 0x0000003906067c10 */ /* 0x000fe2000ff1e0ff */
[----:B------:R-:W-:-:S03]  /*1d70*/  UIMAD.WIDE UR14, UR28, 0x4, UR40 ;  /* 0x000000041c0e78a5 */ /* 0x000fc6000f8e0228 */
[----:B------:R-:W-:Y:S01]  /*1d80*/  IADD3.X R7, R7, UR45, R0, P0, !PT ;  /* 0x0000002d07077c10 */ /* 0x000fe200087fe400 */
[----:B------:R-:W-:Y:S01]  /*1d90*/  IMAD.U32 R0, RZ, RZ, UR12 ;  /* 0x0000000cff007e24 */ /* 0x000fe2000f8e00ff */
[----:B------:R-:W-:Y:S02]  /*1da0*/  PLOP3.LUT P0, PT, PT, PT, UP2, 0x80, 0x0 ;  /* 0x000000000000781c */ /* 0x000fe40003f0f028 */
[----:B------:R-:W-:Y:S01]  /*1db0*/  LEA.HI.X R5, R4, UR35, R5, 0x1, P2 ;  /* 0x0000002304057c11 */ /* 0x000fe200090f0c05 */
[----:B------:R-:W-:Y:S01]  /*1dc0*/  IMAD.WIDE.U32 R6, R0, UR56, R6 ;  /* 0x0000003800067c25 */ /* 0x000fe2000f8e0006 */
[----:B------:R-:W-:-:S03]  /*1dd0*/  IADD3 R0, P1, R8, UR5, RZ ;  /* 0x0000000508007c10 */ /* 0x000fc6000ff3e0ff */
[----:B------:R-:W-:Y:S01]  /*1de0*/  VIADD R7, R7, UR13 ;  /* 0x0000000d07077c36 */ /* 0x000fe20008000000 */
[----:B------:R-:W-:Y:S02]  /*1df0*/  LEA.HI.X.SX32 R8, R8, UR6, 0x1, P1 ;  /* 0x0000000608087c11 */ /* 0x000fe400088f0eff */
[----:B------:R-:W-:Y:S02]  /*1e00*/  LEA R12, P1, R0, UR18, 0x2 ;  /* 0x00000012000c7c11 */ /* 0x000fe4000f8210ff */
[----:B------:R-:W-:Y:S02]  /*1e10*/  LEA R10, P3, R6, UR36, 0x1 ;  /* 0x00000024060a7c11 */ /* 0x000fe4000f8608ff */
[----:B------:R-:W-:Y:S02]  /*1e20*/  LEA.HI.X R8, R0, UR19, R8, 0x2, P1 ;  /* 0x0000001300087c11 */ /* 0x000fe400088f1408 */
[----:B------:R-:W-:Y:S01]  /*1e30*/  LEA.HI.X R6, R6, UR37, R7, 0x1, P3 ;  /* 0x0000002506067c11 */ /* 0x000fe200098f0c07 */
[----:B------:R-:W-:Y:S08]  /*1e40*/  @!P0 BRA `(.L_x_1029) ;  /* 0x0000008000908947 */ /* 0x000ff00003800000 */
        /* <DEDUP_REMOVED lines=8> */
[----:B------:R-:W-:Y:S01]  /*1ed0*/  IMAD.MOV.U32 R228, RZ, RZ, R10 ;  /* 0x000000ffffe47224 */ /* 0x000fe200078e000a */
[----:B------:R-:W-:Y:S01]  /*1ee0*/  ISETP.GE.AND P1, PT, R3, UR5, PT ;  /* 0x0000000503007c0c */ /* 0x000fe2000bf26270 */
[----:B------:R-:W-:Y:S01]  /*1ef0*/  ULOP3.LUT UR10, UR10, 0xfffffffe, URZ, 0xc0, !UPT ;  /* 0xfffffffe0a0a7892 */ /* 0x000fe2000f8ec03f */
[----:B------:R-:W-:Y:S01]  /*1f00*/  IMAD.MOV.U32 R227, RZ, RZ, R6 ;  /* 0x000000ffffe37224 */ /* 0x000fe200078e0006 */
[----:B------:R-:W-:Y:S01]  /*1f10*/  MOV R226, R11 ;  /* 0x0000000b00e27202 */ /* 0x000fe20000000f00 */
[----:B------:R-:W-:Y:S01]  /*1f20*/  @P0 BAR.SYNC.DEFER_BLOCKING 0x0 ;  /* 0x0000000000000b1d */ /* 0x000fe20000010000 */
[----:B------:R-:W-:Y:S01]  /*1f30*/  UIADD3 UR10, UR6, -UR10, URZ ;  /* 0x8000000a060a7290 */ /* 0x000fe2000fffe03f */
[----:B------:R-:W-:Y:S01]  /*1f40*/  IMAD.MOV.U32 R225, RZ, RZ, R5 ;  /* 0x000000ffffe17224 */ /* 0x000fe200078e0005 */
[----:B------:R-:W-:Y:S01]  /*1f50*/  MOV R230, R12 ;  /* 0x0000000c00e67202 */ /* 0x000fe20000000f00 */
[C---:B------:R-:W-:Y:S01]  /*1f60*/  VIADD R15, R232.reuse, 0x20 ;  /* 0x00000020e80f7836 */ /* 0x040fe20000000000 */
[----:B------:R-:W-:Y:S01]  /*1f70*/  UISETP.NE.AND UP0, UPT, UR10, 0x1, UPT ;  /* 0x000000010a00788c */ /* 0x000fe2000bf05270 */
[----:B------:R-:W-:-:S05]  /*1f80*/  IADD3 R18, R232, 0x40, RZ ;  /* 0x00000040e8127810 */ /* 0x000fca0007ffe0ff */
        /* <DEDUP_REMOVED lines=36> */
.L_x_1031:
[----:B------:R-:W-:Y:S05]  /*21d0*/  BSYNC B0 ;  /* 0x0000000000007941 */ /* 0x000fea0003800000 */
.L_x_1030:
        /* <DEDUP_REMOVED lines=17> */
.L_x_1033:
        /* <DEDUP_REMOVED lines=35> */
.L_x_1034:
[----:B------:R-:W-:Y:S05]  /*2520*/  BSYNC B0 ;  /* 0x0000000000007941 */ /* 0x000fea0003800000 */
.L_x_1032:
[----:B------:R-:W-:Y:S01]  /*2530*/  UIMAD UR10, UR38, UR22, URZ ;  /* 0x00000016260a72a4 */ /* 0x000fe2000f8e023f */
[----:B--23--:R-:W-:Y:S01]  /*2540*/  IMAD.U32 R4, RZ, RZ, UR22 ;  /* 0x00000016ff047e24 */ /* 0x00cfe2000f8e00ff */
[----:B------:R-:W-:Y:S01]  /*2550*/  ULDC.64 UR18, c[0x0][0x260] ;  /* 0x0000980000127ab9 */ /* 0x000fe20000000a00 */
[----:B------:R-:W-:Y:S01]  /*2560*/  VIADD R8, R238, 0x20 ;  /* 0x00000020ee087836 */ /* 0x000fe20000000000 */
[----:B------:R-:W-:Y:S01]  /*2570*/  UIMAD UR11, UR26, UR23, UR10 ;  /* 0x000000171a0b72a4 */ /* 0x000fe2000f8e020a */
[----:B------:R-:W-:Y:S01]  /*2580*/  IMAD.WIDE.U32 R4, R4, UR26, R232 ;  /* 0x0000001a04047c25 */ /* 0x000fe2000f8e00e8 */
[----:B------:R-:W-:Y:S01]  /*2590*/  UIMAD UR10, UR51, -0x80, UR7 ;  /* 0xffffff80330a78a4 */ /* 0x000fe2000f8e0207 */
[----:B------:R-:W-:Y:S02]  /*25a0*/  BSSY B0, `(.L_x_1035) ;  /* 0x000003d000007945 */ /* 0x000fe40003800000 */
[----:B------:R-:W-:Y:S01]  /*25b0*/  VIADD R9, R238, 0x8 ;  /* 0x00000008ee097836 */ /* 0x000fe20000000000 */
[----:B------:R-:W-:Y:S01]  /*25c0*/  IADD3 R6, P1, R4, UR27, RZ ;  /* 0x0000001b04067c10 */ /* 0x000fe2000ff3e0ff */
[----:B------:R-:W-:Y:S01]  /*25d0*/  IMAD.U32 R7, RZ, RZ, UR11 ;  /* 0x0000000bff077e24 */ /* 0x000fe2000f8e00ff */
[----:B------:R-:W-:Y:S01]  /*25e0*/  ISETP.GE.AND P5, PT, R3, UR10, PT ;  /* 0x0000000a03007c0c */ /* 0x000fe2000bfa6270 */
[----:B------:R-:W-:Y:S01]  /*25f0*/  IMAD R4, R21, UR18, RZ ;  /* 0x0000001215047c24 */ /* 0x000fe2000f8e02ff */
[----:B------:R-:W-:Y:S01]  /*2600*/  ISETP.GE.AND P2, PT, R9, UR5, PT ;  /* 0x0000000509007c0c */ /* 0x000fe2000bf46270 */
[----:B------:R-:W-:Y:S01]  /*2610*/  VIADD R19, R238, 0x28 ;  /* 0x00000028ee137836 */ /* 0x000fe20000000000 */
[----:B------:R-:W-:Y:S01]  /*2620*/  IADD3.X R7, R5, UR30, R7, P1, !PT ;  /* 0x0000001e05077c10 */ /* 0x000fe20008ffe407 */
[----:B------:R-:W-:Y:S01]  /*2630*/  IMAD R4, R14, UR19, R4 ;  /* 0x000000130e047c24 */ /* 0x000fe2000f8e0204 */
[----:B------:R-:W-:-:S02]  /*2640*/  ISETP.GE.AND P1, PT, R8, UR5, PT ;  /* 0x0000000508007c0c */ /* 0x000fc4000bf26270 */
[----:B------:R-:W-:Y:S01]  /*2650*/  P2R R24, PR, RZ, 0x4 ;  /* 0x00000004ff187803 */ /* 0x000fe20000000000 */
[----:B------:R-:W-:Y:S01]  /*2660*/  IMAD.WIDE.U32 R6, R14, UR18, R6 ;  /* 0x000000120e067c25 */ /* 0x000fe2000f8e0006 */
[----:B------:R-:W-:Y:S02]  /*2670*/  P2R R23, PR, RZ, 0x2 ;  /* 0x00000002ff177803 */ /* 0x000fe40000000000 */
[----:B------:R-:W-:Y:S01]  /*2680*/  ISETP.GE.AND P1, PT, R238, UR5, PT ;  /* 0x00000005ee007c0c */ /* 0x000fe2000bf26270 */
[----:B------:R2:W-:Y:S01]  /*2690*/  @P5 STS [R0+0x9000], RZ ;  /* 0x009000ff00005388 */ /* 0x0005e20000000800 */
[----:B------:R-:W-:Y:S01]  /*26a0*/  ISETP.GE.AND P6, PT, R19, UR5, PT ;  /* 0x0000000513007c0c */ /* 0x000fe2000bfc6270 */
        /* <DEDUP_REMOVED lines=44> */
.L_x_1036:
[----:B------:R-:W-:Y:S05]  /*2970*/  BSYNC B0 ;  /* 0x0000000000007941 */ /* 0x000fea0003800000 */
.L_x_1035:
[----:B------:R-:W-:Y:S01]  /*2980*/  IADD3 R4, R3, 0x40, RZ ;  /* 0x0000004003047810 */ /* 0x000fe20007ffe0ff */
        /* <DEDUP_REMOVED lines=12> */
[----:B-1-3--:R-:W-:Y:S02]  /*2a50*/  IMAD R8, R4, UR22, RZ ;  /* 0x0000001604087c24 */ /* 0x00afe4000f8e02ff */
[----:B------:R-:W-:-:S04]  /*2a60*/  IMAD.MOV.U32 R4, RZ, RZ, R6 ;  /* 0x000000ffff047224 */ /* 0x000fc800078e0006 */
[C---:B------:R-:W-:Y:S01]  /*2a70*/  IMAD.WIDE.U32 R4, R7.reuse, UR22, R4 ;  /* 0x0000001607047c25 */ /* 0x040fe2000f8e0004 */
[----:B------:R-:W1:Y:S01]  /*2a80*/  @!P3 LDC.64 R16, c[0x0][0x218] ;  /* 0x00008600ff10bb82 */ /* 0x000e620000000a00 */
[----:B------:R3:W-:Y:S02]  /*2a90*/  @P3 STS.128 [R0+0xa000], RZ ;  /* 0x00a000ff00003388 */ /* 0x0007e40000000c00 */
[----:B------:R-:W-:-:S04]  /*2aa0*/  IMAD R7, R7, UR23, R8 ;  /* 0x0000001707077c24 */ /* 0x000fc8000f8e0208 */
[----:B------:R-:W-:Y:S02]  /*2ab0*/  IMAD.IADD R10, R5, 0x1, R7 ;  /* 0x00000001050a7824 */ /* 0x000fe400078e0207 */
        /* <DEDUP_REMOVED lines=24> */
.L_x_1038:
[----:B------:R-:W-:Y:S05]  /*2c40*/  BSYNC B0 ;  /* 0x0000000000007941 */ /* 0x000fea0003800000 */
.L_x_1037:
        /* <DEDUP_REMOVED lines=9> */
[----:B-1-3--:R-:W-:Y:S02]  /*2ce0*/  MOV R7, UR5 ;  /* 0x0000000500077c02 */ /* 0x00afe40008000f00 */
        /* <DEDUP_REMOVED lines=46> */
.L_x_1040:
[----:B------:R-:W-:Y:S05]  /*2fd0*/  BSYNC B0 ;  /* 0x0000000000007941 */ /* 0x000fea0003800000 */
.L_x_1039:
        /* <DEDUP_REMOVED lines=41> */
.L_x_1042:
[----:B------:R-:W-:Y:S05]  /*3270*/  BSYNC B0 ;  /* 0x0000000000007941 */ /* 0x000fea0003800000 */
.L_x_1041:
[----:B------:R-:W-:Y:S01]  /*3280*/  ULDC.64 UR18, c[0x0][0x3c8] ;  /* 0x0000f20000127ab9 */ /* 0x000fe20000000a00 */
[----:B------:R-:W-:Y:S01]  /*3290*/  USHF.R.S32.HI UR10, URZ, 0x1f, UR56 ;  /* 0x0000001f3f0a7899 */ /* 0x000fe20008011438 */
[----:B------:R-:W4:Y:S01]  /*32a0*/  LDC.64 R12, c[0x0][0x3b8] ;  /* 0x0000ee00ff0c7b82 */ /* 0x000f220000000a00 */
[----:B------:R-:W-:Y:S01]  /*32b0*/  UISETP.NE.U32.AND UP1, UPT, UR18, URZ, UPT ;  /* 0x0000003f1200728c */ /* 0x000fe2000bf25070 */
[----:B-123--:R-:W-:Y:S01]  /*32c0*/  IMAD.MOV.U32 R8, RZ, RZ, 0x4 ;  /* 0x00000004ff087424 */ /* 0x00efe200078e00ff */
[----:B------:R-:W-:Y:S01]  /*32d0*/  ISETP.NE.AND P4, PT, R22, RZ, PT ;  /* 0x000000ff1600720c */ /* 0x000fe20003f85270 */
[----:B------:R-:W-:Y:S01]  /*32e0*/  IMAD.MOV.U32 R235, RZ, RZ, 0x7f800000 ;  /* 0x7f800000ffeb7424 */ /* 0x000fe200078e00ff */
[----:B------:R-:W-:Y:S01]  /*32f0*/  UISETP.NE.AND.EX UP1, UPT, UR19, URZ, UPT, UP1 ;  /* 0x0000003f1300728c */ /* 0x000fe2000bf25310 */
[----:B------:R-:W1:Y:S01]  /*3300*/  S2R R3, SR_TID.X ;  /* 0x0000000000037919 */ /* 0x000e620000002100 */
[----:B------:R-:W-:Y:S02]  /*3310*/  ISETP.NE.AND P3, PT, R24, RZ, PT ;  /* 0x000000ff1800720c */ /* 0x000fe40003f65270 */
[----:B------:R-:W-:Y:S01]  /*3320*/  ISETP.NE.AND P2, PT, R23, RZ, PT ;  /* 0x000000ff1700720c */ /* 0x000fe20003f45270 */
[----:B------:R-:W-:Y:S01]  /*3330*/  IMAD.MOV.U32 R236, RZ, RZ, 0x7f800000 ;  /* 0x7f800000ffec7424 */ /* 0x000fe200078e00ff */
[----:B------:R-:W-:Y:S01]  /*3340*/  PLOP3.LUT P1, PT, PT, PT, UP1, 0x80, 0x0 ;  /* 0x000000000000781c */ /* 0x000fe20003f2f018 */
[----:B------:R-:W-:Y:S01]  /*3350*/  IMAD.MOV.U32 R237, RZ, RZ, 0x7f800000 ;  /* 0x7f800000ffed7424 */ /* 0x000fe200078e00ff */
[----:B------:R-:W0:Y:S01]  /*3360*/  LDGDEPBAR ;  /* 0x00000000000079af */ /* 0x000e220000000000 */
[----:B------:R-:W-:Y:S01]  /*3370*/  IMAD.MOV.U32 R234, RZ, RZ, 0x7f800000 ;  /* 0x7f800000ffea7424 */ /* 0x000fe200078e00ff */
[----:B------:R-:W-:Y:S01]  /*3380*/  ULDC UR50, c[0x0][0x2d0] ;  /* 0x0000b40000327ab9 */ /* 0x000fe20000000800 */
[----:B------:R-:W-:Y:S01]  /*3390*/  @UP1 ULDC.64 UR20, c[0x0][0x3d0] ;  /* 0x0000f40000141ab9 */ /* 0x000fe20000000a00 */
[----:B------:R-:W-:Y:S01]  /*33a0*/  @UP1 UMOV UR11, UR10 ;  /* 0x0000000a000b1c82 */ /* 0x000fe20008000000 */
[----:B------:R-:W-:Y:S01]  /*33b0*/  @UP1 UIMAD UR5, UR58, UR20, URZ ;  /* 0x000000143a0512a4 */ /* 0x000fe2000f8e023f */
[----:B------:R-:W-:-:S02]  /*33c0*/  @UP1 UMOV UR10, UR56 ;  /* 0x00000038000a1c82 */ /* 0x000fc40008000000 */
[----:B------:R-:W-:Y:S02]  /*33d0*/  @UP1 UIMAD.WIDE.U32 UR10, UR55, UR20, UR10 ;  /* 0x00000014370a12a5 */ /* 0x000fe4000f8e000a */
[----:B------:R-:W-:Y:S01]  /*33e0*/  @UP1 UIMAD UR5, UR55, UR21, UR5 ;  /* 0x00000015370512a4 */ /* 0x000fe2000f8e0205 */
[----:B----4-:R-:W2:Y:S01]  /*33f0*/  LDG.E.64 R6, desc[UR8][R12.64+0x8] ;  /* 0x000008080c067981 */ /* 0x010ea2000c1e1b00 */
[----:B------:R-:W-:Y:S02]  /*3400*/  @UP1 ULEA UR18, UP0, UR10, UR18, 0x2 ;  /* 0x000000120a121291 */ /* 0x000fe4000f80103f */
[----:B------:R-:W-:-:S04]  /*3410*/  @UP1 UIADD3 UR5, UR11, UR5, URZ ;  /* 0x000000050b051290 */ /* 0x000fc8000fffe03f */
[----:B------:R-:W-:Y:S01]  /*3420*/  @UP1 ULEA.HI.X UR19, UR10, UR19, UR5, 0x2, UP0 ;  /* 0x000000130a131291 */ /* 0x000fe200080f1405 */
[----:B------:R-:W-:Y:S02]  /*3430*/  IMAD.U32 R4, RZ, RZ, UR18 ;  /* 0x00000012ff047e24 */ /* 0x000fe4000f8e00ff */
[----:B------:R-:W-:Y:S01]  /*3440*/  @!P6 IMAD.WIDE R8, R19, R8, UR14 ;  /* 0x0000000e1308ee25 */ /* 0x000fe2000f8e0208 */
[----:B------:R-:W-:-:S03]  /*3450*/  @UP1 ULDC UR5, c[0x0][0x2e8] ;  /* 0x0000ba0000051ab9 */ /* 0x000fc60000000800 */
[----:B------:R-:W-:Y:S01]  /*3460*/  IMAD.U32 R5, RZ, RZ, UR19 ;  /* 0x00000013ff057e24 */ /* 0x000fe2000f8e00ff */
[----:B------:R-:W5:Y:S04]  /*3470*/  @!P6 LDG.E R235, desc[UR8][R8.64] ;  /* 0x0000000808ebe981 */ /* 0x000f68000c1e1900 */
[----:B------:R3:W4:Y:S04]  /*3480*/  @P1 LDG.E R10, desc[UR8][R4.64] ;  /* 0x00000008040a1981 */ /* 0x000728000c1e1900 */
[----:B------:R-:W4:Y:S01]  /*3490*/  LDG.E.64 R12, desc[UR8][R12.64] ;  /* 0x000000080c0c7981 */ /* 0x000f22000c1e1b00 */
[----:B------:R-:W4:Y:S01]  /*34a0*/  @P1 MUFU.RCP R0, UR5 ;  /* 0x0000000500001d08 */ /* 0x000f220008001000 */
[----:B-1----:R-:W-:Y:S01]  /*34b0*/  IMAD.SHL.U32 R3, R3, 0x2, RZ ;  /* 0x0000000203037824 */ /* 0x002fe200078e00ff */
[----:B------:R-:W-:-:S02]  /*34c0*/  UIMAD UR5, UR55, UR61, UR56 ;  /* 0x0000003d370572a4 */ /* 0x000fc4000f8e0238 */
[----:B------:R-:W-:Y:S01]  /*34d0*/  USHF.L.U32 UR19, UR32, 0x4, URZ ;  /* 0x0000000420137899 */ /* 0x000fe2000800063f */
[----:B---3--:R-:W-:-:S04]  /*34e0*/  IMAD.MOV.U32 R4, RZ, RZ, 0x4 ;  /* 0x00000004ff047424 */ /* 0x008fc800078e00ff */
[----:B------:R-:W-:-:S05]  /*34f0*/  IMAD.WIDE R4, R238, R4, UR14 ;  /* 0x0000000eee047e25 */ /* 0x000fca000f8e0204 */
[----:B------:R-:W5:Y:S04]  /*3500*/  @!P4 LDG.E R236, desc[UR8][R4.64] ;  /* 0x0000000804ecc981 */ /* 0x000f68000c1e1900 */
[----:B------:R-:W5:Y:S04]  /*3510*/  @!P3 LDG.E R237, desc[UR8][R4.64+0x20] ;  /* 0x0000200804edb981 */ /* 0x000f68000c1e1900 */
[----:B------:R1:W5:Y:S01]  /*3520*/  @!P2 LDG.E R234, desc[UR8][R4.64+0x80] ;  /* 0x0000800804eaa981 */ /* 0x000362000c1e1900 */
[----:B------:R-:W-:Y:S01]  /*3530*/  USHF.L.U32 UR5, UR5, 0x5, URZ ;  /* 0x0000000505057899 */ /* 0x000fe2000800063f */
[----:B------:R-:W-:Y:S01]  /*3540*/  IMAD R243, RZ, RZ, -UR24 ;  /* 0x80000018fff37e24 */ /* 0x000fe2000f8e02ff */
[----:B------:R-:W-:-:S02]  /*3550*/  USHF.L.U32 UR18, UR32, 0x3, URZ ;  /* 0x0000000320127899 */ /* 0x000fc4000800063f */
[----:B------:R-:W-:Y:S02]  /*3560*/  UIADD3 UR29, UR19, 0x20, URZ ;  /* 0x00000020131d7890 */ /* 0x000fe4000fffe03f */
[----:B------:R-:W-:Y:S02]  /*3570*/  UIADD3 UR24, UR19, 0x40, URZ ;  /* 0x0000004013187890 */ /* 0x000fe4000fffe03f */
[----:B------:R-:W-:Y:S02]  /*3580*/  USHF.R.S32.HI UR11, URZ, 0x1f, UR5 ;  /* 0x0000001f3f0b7899 */ /* 0x000fe40008011405 */
[----:B------:R-:W-:Y:S02]  /*3590*/  UIADD3 UR28, UR18, UR29, URZ ;  /* 0x0000001d121c7290 */ /* 0x000fe4000fffe03f */
[----:B------:R-:W-:Y:S01]  /*35a0*/  UIADD3 UR23, UR18, UR24, URZ ;  /* 0x0000001812177290 */ /* 0x000fe2000fffe03f */
[----:B-1----:R-:W-:-:S05]  /*35b0*/  IMAD.SHL.U32 R4, R249, 0x20, RZ ;  /* 0x00000020f9047824 */ /* 0x002fca00078e00ff */
[----:B------:R-:W-:Y:S01]  /*35c0*/  LOP3.LUT R4, R4, 0x6, R3, 0xf8, !PT ;  /* 0x0000000604047812 */ /* 0x000fe200078ef803 */
[----:B------:R-:W-:-:S04]  /*35d0*/  IMAD.U32 R3, RZ, RZ, UR51 ;  /* 0x00000033ff037e24 */ /* 0x000fc8000f8e00ff */
[----:B------:R-:W-:Y:S01]  /*35e0*/  IMAD R220, R3, 0x80, R4 ;  /* 0x0000008003dc7824 */ /* 0x000fe200078e0204 */
[----:B------:R-:W-:Y:S01]  /*35f0*/  SHF.R.S32.HI R3, RZ, 0x1f, R20 ;  /* 0x0000001fff037819 */ /* 0x000fe20000011414 */
[----:B------:R-:W-:Y:S02]  /*3600*/  UIADD3 UR27, UR18, UR28, URZ ;  /* 0x0000001c121b7290 */ /* 0x000fe4000fffe03f */
[----:B------:R-:W-:Y:S01]  /*3610*/  UIADD3 UR22, UR18, UR23, URZ ;  /* 0x0000001712167290 */ /* 0x000fe2000fffe03f */
[----:B------:R-:W-:Y:S01]  /*3620*/  IADD3 R4, R238, -UR54, -R220 ;  /* 0x80000036ee047c10 */ /* 0x000fe2000fffe8dc */
[----:B------:R-:W-:Y:S02]  /*3630*/  UIADD3 UR26, UR18, UR27, URZ ;  /* 0x0000001b121a7290 */ /* 0x000fe4000fffe03f */
[----:B------:R-:W-:Y:S01]  /*3640*/  UIADD3 UR21, UR18, UR22, URZ ;  /* 0x0000001612157290 */ /* 0x000fe2000fffe03f */
[----:B------:R-:W-:Y:S01]  /*3650*/  IMAD.MOV.U32 R231, RZ, RZ, R219 ;  /* 0x000000ffffe77224 */ /* 0x000fe200078e00db */
[----:B------:R-:W-:Y:S01]  /*3660*/  UIADD3 UR25, UR18, UR26, URZ ;  /* 0x0000001a12197290 */ /* 0x000fe2000fffe03f */
[----:B------:R-:W-:Y:S01]  /*3670*/  IMAD.SHL.U32 R175, R182, 0x2, RZ ;  /* 0x00000002b6af7824 */ /* 0x000fe200078e00ff */
[----:B------:R-:W-:Y:S01]  /*3680*/  UIADD3 UR20, UR18, UR21, URZ ;  /* 0x0000001512147290 */ /* 0x000fe2000fffe03f */
[C---:B------:R-:W-:Y:S01]  /*3690*/  VIADD R242, R232.reuse, 0x40 ;  /* 0x00000040e8f27836 */ /* 0x040fe20000000000 */
[----:B------:R-:W-:Y:S01]  /*36a0*/  CS2R R126, SRZ ;  /* 0x00000000007e7805 */ /* 0x000fe2000001ff00 */
[----:B------:R-:W-:Y:S01]  /*36b0*/  VIADD R239, R232, 0x20 ;  /* 0x00000020e8ef7836 */ /* 0x000fe20000000000 */
[----:B------:R-:W-:Y:S01]  /*36c0*/  CS2R R124, SRZ ;  /* 0x00000000007c7805 */ /* 0x000fe2000001ff00 */
[----:B------:R-:W-:Y:S01]  /*36d0*/  IMAD.MOV.U32 R252, RZ, RZ, 0x4 ;  /* 0x00000004fffc7424 */ /* 0x000fe200078e00ff */
        /* <DEDUP_REMOVED lines=46> */
[----:B------:R-:W-:Y:S01]  /*39c0*/  VIADD R247, R4, UR7 ;  /* 0x0000000704f77c36 */ /* 0x000fe20008000000 */
[----:B------:R-:W-:Y:S02]  /*39d0*/  UIMAD UR36, UR32, 0x18, URZ ;  /* 0x00000018202478a4 */ /* 0x000fe4000f8e023f */
[----:B------:R-:W-:Y:S02]  /*39e0*/  USHF.L.U32 UR35, UR32, 0x5, URZ ;  /* 0x0000000520237899 */ /* 0x000fe4000800063f */
[----:B------:R-:W-:-:S02]  /*39f0*/  UIMAD UR34, UR32, 0x28, URZ ;  /* 0x00000028202278a4 */ /* 0x000fc4000f8e023f */
[----:B------:R-:W-:Y:S02]  /*3a00*/  UIMAD UR33, UR32, 0x30, URZ ;  /* 0x00000030202178a4 */ /* 0x000fe4000f8e023f */
[----:B------:R-:W-:Y:S02]  /*3a10*/  UIMAD UR32, UR32, 0x38, URZ ;  /* 0x00000038202078a4 */ /* 0x000fe4000f8e023f */
[----:B------:R-:W-:Y:S02]  /*3a20*/  UIADD3 UR31, UR18, UR25, URZ ;  /* 0x00000019121f7290 */ /* 0x000fe4000fffe03f */
[----:B------:R-:W-:Y:S01]  /*3a30*/  UIADD3 UR30, UR18, UR20, URZ ;  /* 0x00000014121e7290 */ /* 0x000fe2000fffe03f */
[----:B--2---:R-:W-:-:S04]  /*3a40*/  IADD3 R240, P3, P2, R6, UR5, R20 ;  /* 0x0000000506f07c10 */ /* 0x004fc8000fa7e014 */
[----:B------:R-:W-:Y:S01]  /*3a50*/  IADD3.X R244, R7, UR11, R3, P3, P2 ;  /* 0x0000000b07f47c10 */ /* 0x000fe20009fe4403 */
[----:B------:R-:W-:Y:S02]  /*3a60*/  VIADD R3, R182, 0x1800 ;  /* 0x00001800b6037836 */ /* 0x000fe40000000000 */
[----:B----4-:R-:W-:Y:S01]  /*3a70*/  @P1 FMUL.FTZ R0, R10, R0 ;  /* 0x000000000a001220 */ /* 0x010fe20000410000 */
[----:B------:R-:W-:Y:S02]  /*3a80*/  R2UR UR10, R12 ;  /* 0x000000000c0a72ca */ /* 0x000fe400000e0000 */
[----:B------:R-:W-:Y:S01]  /*3a90*/  R2UR UR47, R13 ;  /* 0x000000000d2f72ca */ /* 0x000fe200000e0000 */
[----:B------:R-:W-:Y:S01]  /*3aa0*/  IMAD.WIDE.U32 R240, R240, -0x2daee0ad, RZ ;  /* 0xd2511f53f0f07825 */ /* 0x000fe200078e00ff */
[----:B------:R-:W-:Y:S01]  /*3ab0*/  @P1 R2UR UR12, R0 ;  /* 0x00000000000c12ca */ /* 0x000fe200000e0000 */
[----:B------:R-:W-:Y:S01]  /*3ac0*/  UMOV UR5, URZ ;  /* 0x0000003f00057c82 */ /* 0x000fe20008000000 */
[----:B------:R-:W-:Y:S01]  /*3ad0*/  ULDC UR11, c[0x0][0x2ec] ;  /* 0x0000bb00000b7ab9 */ /* 0x000fe20000000800 */
[----:B------:R-:W-:Y:S01]  /*3ae0*/  VIADD R0, R181, 0x1800 ;  /* 0x00001800b5007836 */ /* 0x000fe20000000000 */
[----:B------:R-:W-:-:S04]  /*3af0*/  SEL R174, R3, R182, !P0 ;  /* 0x000000b603ae7207 */ /* 0x000fc80004000000 */
[----:B------:R-:W-:Y:S02]  /*3b00*/  SEL R0, R0, R181, !P0 ;  /* 0x000000b500007207 */ /* 0x000fe40004000000 */
[----:B------:R-:W-:Y:S02]  /*3b10*/  LOP3.LUT R244, R244, UR10, RZ, 0x3c, !PT ;  /* 0x0000000af4f47c12 */ /* 0x000fe4000f8e3cff */
[----:B------:R-:W-:Y:S02]  /*3b20*/  LEA R3, R0, UR4, 0x1 ;  /* 0x0000000400037c11 */ /* 0x000fe4000f8e08ff */
[----:B------:R-:W-:Y:S01]  /*3b30*/  LEA R174, R174, UR4, 0x1 ;  /* 0x00000004aeae7c11 */ /* 0x000fe2000f8e08ff */
        /* <DEDUP_REMOVED lines=12> */
[----:B------:R-:W-:Y:S01]  /*3c00*/  UIADD3 UR37, UR10, -0x61c88647, URZ ;  /* 0x9e3779b90a257890 */ /* 0x000fe2000fffe03f */
[----:B------:R-:W-:-:S11]  /*3c10*/  ULDC.U8 UR12, c[0x0][0x388] ;  /* 0x0000e200000c7ab9 */ /* 0x000fd60000000000 */
.L_x_1045:
[----:B------:R-:W0:Y:S01]  /*3c20*/  LDGDEPBAR ;  /* 0x00000000000079af */ /* 0x000e220000000000 */
[----:B------:R-:W-:Y:S01]  /*3c30*/  IMAD.IADD R0, R180, 0x1, R174 ;  /* 0x00000001b4007824 */ /* 0x000fe200078e02ae */
[----:B------:R-:W-:Y:S02]  /*3c40*/  USHF.L.U32 UR10, UR51, 0x7, URZ ;  /* 0x00000007330a7899 */ /* 0x000fe4000800063f */
[----:B------:R-:W-:Y:S02]  /*3c50*/  UISETP.GE.AND UP1, UPT, UR6, 0x1, UPT ;  /* 0x000000010600788c */ /* 0x000fe4000bf26270 */
[----:B------:R-:W-:Y:S04]  /*3c60*/  UIADD3 UR10, UR10, 0x80, URZ ;  /* 0x000000800a0a7890 */ /* 0x000fe8000fffe03f */
[----:B------:R-:W-:Y:S01]  /*3c70*/  UISETP.GE.AND UP0, UPT, UR10, UR7, UPT ;  /* 0x000000070a00728c */ /* 0x000fe2000bf06270 */
        /* <DEDUP_REMOVED lines=20> */
[----:B------:R-:W3:Y:S03]  /*3dc0*/  LDSM.16.M88.4 R164, [R172+UR4+0xb400] ;  /* 0x00b40004aca4783b */ /* 0x000ee60008000200 */
[----:B------:R-:W-:Y:S05]  /*3dd0*/  HMMA.16816.F32.BF16 R32, R32, R134, RZ ;  /* 0x000000862020723c */ /* 0x000fea00000418ff */
[----:B------:R-:W-:Y:S01]  /*3de0*/  LDSM.16.M88.4 R132, [R0+0x1000] ;  /* 0x001000000084783b */ /* 0x000fe20000000200 */
        /* <DEDUP_REMOVED lines=9> */
[----:B------:R-:W2:Y:S05]  /*3e80*/  LDSM.16.M88.4 R144, [R173+0x2400] ;  /* 0x00240000ad90783b */ /* 0x000eaa0000000200 */
[----:B------:R-:W-:Y:S03]  /*3e90*/  HMMA.16816.F32.BF16 R32, R136, R150, R32 ;  /* 0x000000968820723c */ /* 0x000fe60000041820 */
[----:B------:R-:W-:Y:S03]  /*3ea0*/  LDSM.16.M88.4 R136, [R174+0x2000] ;  /* 0x00200000ae88783b */ /* 0x000fe60000000200 */
[-C--:B------:R-:W-:Y:S05]  /*3eb0*/  HMMA.16816.F32.BF16 R4, R152, R156.reuse, R4 ;  /* 0x0000009c9804723c */ /* 0x080fea0000041804 */
[----:B------:R-:W4:Y:S01]  /*3ec0*/  LDSM.16.M88.4 R148, [R172+UR4+0xd000] ;  /* 0x00d00004ac94783b */ /* 0x000f220008000200 */
[C---:B---3--:R-:W-:Y:S06]  /*3ed0*/  HMMA.16816.F32.BF16 R8, R160.reuse, R156, R8 ;  /* 0x0000009ca008723c */ /* 0x048fec0000041808 */
[-C--:B------:R-:W-:Y:S06]  /*3ee0*/  HMMA.16816.F32.BF16 R12, R160, R158.reuse, R12 ;  /* 0x0000009ea00c723c */ /* 0x080fec000004180c */
[C---:B------:R-:W-:Y:S01]  /*3ef0*/  HMMA.16816.F32.BF16 R16, R152.reuse, R158, R16 ;  /* 0x0000009e9810723c */ /* 0x040fe20000041810 */
[----:B------:R-:W3:Y:S05]  /*3f00*/  LDSM.16.M88.4 R156, [R174+0x2800] ;  /* 0x00280000ae9c783b */ /* 0x000eea0000000200 */
[-C--:B------:R-:W-:Y:S06]  /*3f10*/  HMMA.16816.F32.BF16 R20, R152, R164.reuse, R20 ;  /* 0x000000a49814723c */ /* 0x080fec0000041814 */
[C---:B------:R-:W-:Y:S06]  /*3f20*/  HMMA.16816.F32.BF16 R24, R160.reuse, R164, R24 ;  /* 0x000000a4a018723c */ /* 0x040fec0000041818 */
[-C--:B------:R-:W-:Y:S01]  /*3f30*/  HMMA.16816.F32.BF16 R28, R160, R166.reuse, R28 ;  /* 0x000000a6a01c723c */ /* 0x080fe2000004181c */
[----:B------:R-:W3:Y:S05]  /*3f40*/  LDSM.16.M88.4 R160, [R172+UR4+0xd400] ;  /* 0x00d40004aca0783b */ /* 0x000eea0008000200 */
[----:B------:R-:W-:Y:S06]  /*3f50*/  HMMA.16816.F32.BF16 R32, R152, R166, R32 ;  /* 0x000000a69820723c */ /* 0x000fec0000041820 */
[-C--:B-1----:R-:W-:Y:S06]  /*3f60*/  HMMA.16816.F32.BF16 R4, R132, R140.reuse, R4 ;  /* 0x0000008c8404723c */ /* 0x082fec0000041804 */
[C---:B------:R-:W-:Y:S06]  /*3f70*/  HMMA.16816.F32.BF16 R8, R168.reuse, R140, R8 ;  /* 0x0000008ca808723c */ /* 0x040fec0000041808 */
[-C--:B------:R-:W-:Y:S06]  /*3f80*/  HMMA.16816.F32.BF16 R12, R168, R142.reuse, R12 ;  /* 0x0000008ea80c723c */ /* 0x080fec000004180c */
[C---:B------:R-:W-:Y:S01]  /*3f90*/  HMMA.16816.F32.BF16 R16, R132.reuse, R142, R16 ;  /* 0x0000008e8410723c */ /* 0x040fe20000041810 */
[----:B------:R-:W-:Y:S05]  /*3fa0*/  LDSM.16.M88.4 R140, [R0+0x2800] ;  /* 0x00280000008c783b */ /* 0x000fea0000000200 */
[-C--:B--2---:R-:W-:Y:S06]  /*3fb0*/  HMMA.16816.F32.BF16 R20, R132, R144.reuse, R20 ;  /* 0x000000908414723c */ /* 0x084fec0000041814 */
[C---:B------:R-:W-:Y:S06]  /*3fc0*/  HMMA.16816.F32.BF16 R24, R168.reuse, R144, R24 ;  /* 0x00000090a818723c */ /* 0x040fec0000041818 */
[-C--:B------:R-:W-:Y:S01]  /*3fd0*/  HMMA.16816.F32.BF16 R28, R168, R146.reuse, R28 ;  /* 0x00000092a81c723c */ /* 0x080fe2000004181c */
[----:B------:R-:W-:Y:S04]  /*3fe0*/  IMAD.U32 R144, RZ, RZ, UR6 ;  /* 0x00000006ff907e24 */ /* 0x000fe8000f8e00ff */
[----:B------:R-:W-:Y:S01]  /*3ff0*/  IMAD R144, R144, 0x40, R247 ;  /* 0x0000004090907824 */ /* 0x000fe200078e02f7 */
[----:B------:R-:W-:Y:S05]  /*4000*/  HMMA.16816.F32.BF16 R32, R132, R146, R32 ;  /* 0x000000928420723c */ /* 0x000fea0000041820 */
[C---:B------:R-:W-:Y:S01]  /*4010*/  VIADD R153, R144.reuse, 0xffffffff ;  /* 0xffffffff90997836 */ /* 0x040fe20000000000 */
[-C--:B----4-:R-:W-:Y:S01]  /*4020*/  HMMA.16816.F32.BF16 R4, R136, R148.reuse, R4 ;  /* 0x000000948804723c */ /* 0x090fe20000041804 */
[----:B------:R-:W-:Y:S04]  /*4030*/  IMAD.U32 R132, RZ, RZ, UR16 ;  /* 0x00000010ff847e24 */ /* 0x000fe8000f8e00ff */
[----:B------:R-:W-:Y:S01]  /*4040*/  ISETP.GE.AND P1, PT, R153, RZ, PT ;  /* 0x000000ff9900720c */ /* 0x000fe20003f26270 */
[C---:B---3--:R-:W-:Y:S01]  /*4050*/  HMMA.16816.F32.BF16 R8, R156.reuse, R148, R8 ;  /* 0x000000949c08723c */ /* 0x048fe20000041808 */
[----:B------:R-:W-:Y:S04]  /*4060*/  IMAD.U32 R133, RZ, RZ, UR13 ;  /* 0x0000000dff857e24 */ /* 0x000fe8000f8e00ff */
[----:B------:R-:W-:Y:S01]  /*4070*/  VIADD R170, R144, 0xfffffff0 ;  /* 0xfffffff090aa7836 */ /* 0x000fe20000000000 */
[-C--:B------:R-:W-:Y:S05]  /*4080*/  HMMA.16816.F32.BF16 R12, R156, R150.reuse, R12 ;  /* 0x000000969c0c723c */ /* 0x080fea000004180c */
[----:B------:R-:W-:Y:S01]  /*4090*/  LEA R148, P0, R238, R132, 0x2 ;  /* 0x00000084ee947211 */ /* 0x000fe200078010ff */
[C---:B------:R-:W-:Y:S05]  /*40a0*/  HMMA.16816.F32.BF16 R16, R136.reuse, R150, R16 ;  /* 0x000000968810723c */ /* 0x040fea0000041810 */
[----:B------:R-:W-:Y:S01]  /*40b0*/  @!P1 IADD3 R153, -R144, 0x1, RZ ;  /* 0x0000000190999810 */ /* 0x000fe20007ffe1ff */
[-C--:B------:R-:W-:Y:S05]  /*40c0*/  HMMA.16816.F32.BF16 R20, R136, R160.reuse, R20 ;  /* 0x000000a08814723c */ /* 0x080fea0000041814 */
[----:B------:R-:W-:Y:S01]  /*40d0*/  LEA.HI.X.SX32 R149, R238, R133, 0x2, P0 ;  /* 0x00000085ee957211 */ /* 0x000fe200000f16ff */
[C---:B------:R-:W-:Y:S01]  /*40e0*/  HMMA.16816.F32.BF16 R24, R156.reuse, R160, R24 ;  /* 0x000000a09c18723c */ /* 0x040fe20000041818 */
[----:B------:R1:W-:Y:S04]  /*40f0*/  LDSM.16.M88.4 R132, [R0+0x2000] ;  /* 0x002000000084783b */ /* 0x0003e80000000200 */
[----:B------:R-:W-:Y:S01]  /*4100*/  I2FP.F32.S32 R194, R153 ;  /* 0x0000009900c27245 */ /* 0x000fe20000201400 */
[-C--:B------:R-:W-:Y:S03]  /*4110*/  HMMA.16816.F32.BF16 R28, R156, R162.reuse, R28 ;  /* 0x000000a29c1c723c */ /* 0x080fe6000004181c */
[----:B------:R-:W2:Y:S02]  /*4120*/  LDG.E R186, desc[UR8][R148.64] ;  /* 0x0000000894ba7981 */ /* 0x000ea4000c1e1900 */
[----:B------:R-:W-:Y:S01]  /*4130*/  LOP3.LUT R161, R240, UR48, RZ, 0x3c, !PT ;  /* 0x00000030f0a17c12 */ /* 0x000fe2000f8e3cff */
[----:B------:R-:W-:Y:S01]  /*4140*/  HMMA.16816.F32.BF16 R32, R136, R162, R32 ;  /* 0x000000a28820723c */ /* 0x000fe20000041820 */
[----:B------:R-:W3:Y:S04]  /*4150*/  LDSM.16.M88.4 R136, [R173+0x4000] ;  /* 0x00400000ad88783b */ /* 0x000ee80000000200 */
[C---:B------:R-:W-:Y:S02]  /*4160*/  VIADD R151, R144.reuse, 0x7 ;  /* 0x0000000790977836 */ /* 0x040fe40000000000 */
[C---:B------:R-:W-:Y:S02]  /*4170*/  VIADD R152, R144.reuse, 0x8 ;  /* 0x0000000890987836 */ /* 0x040fe40000000000 */
[----:B------:R-:W4:Y:S01]  /*4180*/  LDG.E R185, desc[UR8][R148.64+0x20] ;  /* 0x0000200894b97981 */ /* 0x000f22000c1e1900 */
[----:B------:R-:W-:Y:S01]  /*4190*/  ISETP.GE.AND P5, PT, R151, RZ, PT ;  /* 0x000000ff9700720c */ /* 0x000fe20003fa6270 */
[----:B------:R-:W-:Y:S01]  /*41a0*/  VIADD R164, R144, 0xfffffff8 ;  /* 0xfffffff890a47836 */ /* 0x000fe20000000000 */
[----:B------:R-:W-:Y:S01]  /*41b0*/  ISETP.GE.AND P0, PT, R152, RZ, PT ;  /* 0x000000ff9800720c */ /* 0x000fe20003f06270 */
[----:B------:R-:W-:Y:S01]  /*41c0*/  VIADD R147, R144, 0x1f ;  /* 0x0000001f90937836 */ /* 0x000fe20000000000 */
[----:B-1----:R-:W-:Y:S01]  /*41d0*/  IABS R0, R144 ;  /* 0x0000009000007213 */ /* 0x002fe20000000000 */
[----:B-----5:R-:W5:Y:S01]  /*41e0*/  LDG.E R184, desc[UR8][R148.64+0x80] ;  /* 0x0000800894b87981 */ /* 0x020f62000c1e1900 */
[----:B------:R-:W-:Y:S01]  /*41f0*/  ISETP.GE.AND P1, PT, R164, RZ, PT ;  /* 0x000000ffa400720c */ /* 0x000fe20003f26270 */
[C---:B------:R-:W-:Y:S01]  /*4200*/  VIADD R169, R144.reuse, 0xfffffff7 ;  /* 0xfffffff790a97836 */ /* 0x040fe20000000000 */
[----:B------:R-:W-:Y:S01]  /*4210*/  ISETP.GE.AND P6, PT, R147, RZ, PT ;  /* 0x000000ff9300720c */ /* 0x000fe20003fc6270 */
[C---:B------:R-:W-:Y:S01]  /*4220*/  VIADD R168, R144.reuse, 0x17 ;  /* 0x0000001790a87836 */ /* 0x040fe20000000000 */
[----:B------:R-:W-:Y:S01]  /*4230*/  I2FP.F32.S32 R193, R0 ;  /* 0x0000000000c17245 */ /* 0x000fe20000201400 */
[----:B------:R1:W5:Y:S01]  /*4240*/  LDG.E R183, desc[UR8][R148.64+0xa0] ;  /* 0x0000a00894b77981 */ /* 0x000362000c1e1900 */
[C---:B------:R-:W-:Y:S01]  /*4250*/  VIADD R171, R144.reuse, 0x10 ;  /* 0x0000001090ab7836 */ /* 0x040fe20000000000 */
[C---:B------:R-:W-:Y:S01]  /*4260*/  @!P5 IADD3 R151, -R144.reuse, -0x7, RZ ;  /* 0xfffffff99097d810 */ /* 0x040fe20007ffe1ff */
[----:B------:R-:W-:Y:S01]  /*4270*/  VIADD R154, R144, 0x18 ;  /* 0x00000018909a7836 */ /* 0x000fe20000000000 */
[----:B------:R-:W-:Y:S01]  /*4280*/  ISETP.GE.AND P5, PT, R168, RZ, PT ;  /* 0x000000ffa800720c */ /* 0x000fe20003fa6270 */
[C---:B------:R-:W-:Y:S01]  /*4290*/  VIADD R188, R144.reuse, 0xf ;  /* 0x0000000f90bc7836 */ /* 0x040fe20000000000 */
[C---:B------:R-:W-:Y:S01]  /*42a0*/  @!P0 IADD3 R152, -R144.reuse, -0x8, RZ ;  /* 0xfffffff890988810 */ /* 0x040fe20007ffe1ff */
[----:B------:R-:W-:Y:S01]  /*42b0*/  VIADD R145, R144, 0x27 ;  /* 0x0000002790917836 */ /* 0x000fe20000000000 */
[----:B------:R-:W-:Y:S01]  /*42c0*/  ISETP.GE.AND P0, PT, R154, RZ, PT ;  /* 0x000000ff9a00720c */ /* 0x000fe20003f06270 */
[C---:B------:R-:W-:Y:S01]  /*42d0*/  VIADD R187, R144.reuse, 0xffffffef ;  /* 0xffffffef90bb7836 */ /* 0x040fe20000000000 */
[C---:B------:R-:W-:Y:S01]  /*42e0*/  @!P1 IADD3 R164, -R144.reuse, 0x8, RZ ;  /* 0x0000000890a49810 */ /* 0x040fe20007ffe1ff */
[C---:B------:R-:W-:Y:S01]  /*42f0*/  VIADD R189, R144.reuse, 0xffffffe8 ;  /* 0xffffffe890bd7836 */ /* 0x040fe20000000000 */
[----:B------:R-:W-:Y:S01]  /*4300*/  ISETP.GE.AND P3, PT, R145, RZ, PT ;  /* 0x000000ff9100720c */ /* 0x000fe20003f66270 */
[----:B------:R-:W-:Y:S01]  /*4310*/  VIADD R190, R144, 0xffffffe7 ;  /* 0xffffffe790be7836 */ /* 0x000fe20000000000 */
[----:B------:R-:W-:Y:S01]  /*4320*/  ISETP.GE.AND P1, PT, R188, RZ, PT ;  /* 0x000000ffbc00720c */ /* 0x000fe20003f26270 */
[C---:B------:R-:W-:Y:S01]  /*4330*/  VIADD R146, R144.reuse, 0x28 ;  /* 0x0000002890927836 */ /* 0x040fe20000000000 */
[C---:B------:R-:W-:Y:S01]  /*4340*/  @!P6 IADD3 R147, -R144.reuse, -0x1f, RZ ;  /* 0xffffffe19093e810 */ /* 0x040fe20007ffe1ff */
[----:B------:R-:W-:Y:S01]  /*4350*/  VIADD R150, R144, 0x20 ;  /* 0x0000002090967836 */ /* 0x000fe20000000000 */
[----:B------:R-:W-:Y:S01]  /*4360*/  ISETP.GE.AND P6, PT, R187, RZ, PT ;  /* 0x000000ffbb00720c */ /* 0x000fe20003fc6270 */
[----:B------:R-:W-:Y:S01]  /*4370*/  IMAD.U32 R0, RZ, RZ, UR6 ;  /* 0x00000006ff007e24 */ /* 0x000fe2000f8e00ff */
[----:B------:R-:W-:Y:S01]  /*4380*/  ISETP.GE.AND P4, PT, R146, RZ, PT ;  /* 0x000000ff9200720c */ /* 0x000fe20003f86270 */
[-C--:B---3--:R-:W-:Y:S05]  /*4390*/  HMMA.16816.F32.BF16 R4, R132, R136.reuse, R4 ;  /* 0x000000888404723c */ /* 0x088fea0000041804 */
[----:B------:R-:W-:Y:S01]  /*43a0*/  @!P5 IADD3 R168, -R144, -0x17, RZ ;  /* 0xffffffe990a8d810 */ /* 0x000fe20007ffe1ff */
[C---:B------:R-:W-:Y:S04]  /*43b0*/  HMMA.16816.F32.BF16 R8, R140.reuse, R136, R8 ;  /* 0x000000888c08723c */ /* 0x040fe80000041808 */
[----:B------:R-:W-:Y:S01]  /*43c0*/  ISETP.GE.AND P5, PT, R189, RZ, PT ;  /* 0x000000ffbd00720c */ /* 0x000fe20003fa6270 */
[----:B------:R-:W-:Y:S01]  /*43d0*/  IMAD R0, R0, 0x4, R250 ;  /* 0x0000000400007824 */ /* 0x000fe200078e02fa */
[----:B------:R-:W-:Y:S01]  /*43e0*/  @!P0 IADD3 R154, -R144, -0x18, RZ ;  /* 0xffffffe8909a8810 */ /* 0x000fe20007ffe1ff */
[-C--:B------:R-:W-:Y:S01]  /*43f0*/  HMMA.16816.F32.BF16 R12, R140, R138.reuse, R12 ;  /* 0x0000008a8c0c723c */ /* 0x080fe2000004180c */
[----:B------:R-:W-:Y:S02]  /*4400*/  PLOP3.LUT P0, PT, PT, PT, UP0, 0x80, 0x0 ;  /* 0x000000000000781c */ /* 0x000fe40003f0f008 */
[----:B------:R-:W-:Y:S02]  /*4410*/  ISETP.GE.AND P2, PT, R150, RZ, PT ;  /* 0x000000ff9600720c */ /* 0x000fe40003f46270 */
[----:B------:R-:W-:Y:S01]  /*4420*/  @!P3 IADD3 R145, -R144, -0x27, RZ ;  /* 0xffffffd99091b810 */ /* 0x000fe20007ffe1ff */
[C---:B------:R-:W-:Y:S04]  /*4430*/  HMMA.16816.F32.BF16 R16, R132.reuse, R138, R16 ;  /* 0x0000008a8410723c */ /* 0x040fe80000041810 */
[----:B------:R-:W-:Y:S01]  /*4440*/  ISETP.GE.AND P3, PT, R170, RZ, PT ;  /* 0x000000ffaa00720c */ /* 0x000fe20003f66270 */
[----:B------:R-:W-:Y:S01]  /*4450*/  FFMA.FTZ R4, R193, -UR5, R4 ;  /* 0x80000005c1047c23 */ /* 0x000fe20008010004 */
[----:B------:R-:W-:Y:S01]  /*4460*/  @!P1 IADD3 R188, -R144, -0xf, RZ ;  /* 0xfffffff190bc9810 */ /* 0x000fe20007ffe1ff */
[----:B------:R-:W-:Y:S01]  /*4470*/  FFMA.FTZ R5, R194, -UR5, R5 ;  /* 0x80000005c2057c23 */ /* 0x000fe20008010005 */
[----:B------:R-:W-:Y:S03]  /*4480*/  PLOP3.LUT P1, PT, PT, PT, UP0, 0x80, 0x0 ;  /* 0x000000000000781c */ /* 0x000fe60003f2f008 */
[----:B------:R-:W-:Y:S01]  /*4490*/  @!P6 IADD3 R187, -R144, 0x11, RZ ;  /* 0x0000001190bbe810 */ /* 0x000fe20007ffe1ff */
[----:B------:R-:W-:Y:S01]  /*44a0*/  @P0 VIADD R136, R220, 0x1 ;  /* 0x00000001dc880836 */ /* 0x000fe20000000000 */
[----:B------:R-:W-:Y:S02]  /*44b0*/  PLOP3.LUT P6, PT, PT, PT, UP0, 0x80, 0x0 ;  /* 0x000000000000781c */ /* 0x000fe40003fcf008 */
[C---:B------:R-:W-:Y:S02]  /*44c0*/  @!P4 IADD3 R146, -R144.reuse, -0x28, RZ ;  /* 0xffffffd89092c810 */ /* 0x040fe40007ffe1ff */
[----:B------:R-:W-:Y:S02]  /*44d0*/  ISETP.GE.AND P4, PT, R169, RZ, PT ;  /* 0x000000ffa900720c */ /* 0x000fe40003f86270 */
[----:B------:R-:W-:Y:S02]  /*44e0*/  I2FP.F32.S32 R195, R152 ;  /* 0x0000009800c37245 */ /* 0x000fe40000201400 */
[C---:B------:R-:W-:Y:S02]  /*44f0*/  @!P5 IADD3 R189, -R144.reuse, 0x18, RZ ;  /* 0x0000001890bdd810 */ /* 0x040fe40007ffe1ff */
[----:B------:R-:W-:Y:S01]  /*4500*/  PLOP3.LUT P5, PT, PT, PT, UP0, 0x80, 0x0 ;  /* 0x000000000000781c */ /* 0x000fe20003faf008 */
[----:B------:R-:W-:Y:S01]  /*4510*/  FFMA.FTZ R6, R195, -UR5, R6 ;  /* 0x80000005c3067c23 */ /* 0x000fe20008010006 */
[C---:B------:R-:W-:Y:S01]  /*4520*/  @!P2 IADD3 R150, -R144.reuse, -0x20, RZ ;  /* 0xffffffe09096a810 */ /* 0x040fe20007ffe1ff */
[----:B------:R-:W-:Y:S01]  /*4530*/  FFMA.FTZ R18, R193, -UR5, R18 ;  /* 0x80000005c1127c23 */ /* 0x000fe20008010012 */
[----:B------:R-:W-:Y:S01]  /*4540*/  @!P3 IADD3 R170, -R144, 0x10, RZ ;  /* 0x0000001090aab810 */ /* 0x000fe20007ffe1ff */
[----:B------:R-:W-:Y:S01]  /*4550*/  FFMA.FTZ R19, R194, -UR5, R19 ;  /* 0x80000005c2137c23 */ /* 0x000fe20008010013 */
[----:B------:R-:W-:Y:S02]  /*4560*/  PLOP3.LUT P0, PT, PT, PT, UP0, 0x80, 0x0 ;  /* 0x000000000000781c */ /* 0x000fe40003f0f008 */
[----:B------:R-:W-:Y:S02]  /*4570*/  @P1 ISETP.GE.AND P1, PT, R220, UR7, PT ;  /* 0x00000007dc001c0c */ /* 0x000fe4000bf26270 */
[----:B------:R-:W-:Y:S02]  /*4580*/  ISETP.GE.AND P2, PT, R171, RZ, PT ;  /* 0x000000ffab00720c */ /* 0x000fe40003f46270 */
[----:B------:R-:W-:Y:S02]  /*4590*/  PLOP3.LUT P3, PT, PT, PT, UP0, 0x80, 0x0 ;  /* 0x000000000000781c */ /* 0x000fe40003f6f008 */
[----:B------:R-:W-:Y:S02]  /*45a0*/  I2FP.F32.S32 R146, R146 ;  /* 0x0000009200927245 */ /* 0x000fe40000201400 */
[----:B------:R-:W-:Y:S02]  /*45b0*/  @P6 FSEL R6, R6, -INF , !P1 ;  /* 0xff80000006066808 */ /* 0x000fe40004800000 */
[----:B------:R-:W-:Y:S01]  /*45c0*/  PLOP3.LUT P6, PT, PT, PT, UP0, 0x80, 0x0 ;  /* 0x000000000000781c */ /* 0x000fe20003fcf008 */
[----:B------:R-:W-:Y:S01]  /*45d0*/  FFMA.FTZ R10, R146, -UR5, R10 ;  /* 0x80000005920a7c23 */ /* 0x000fe2000801000a */
[----:B------:R-:W-:Y:S02]  /*45e0*/  @!P4 IADD3 R169, -R144, 0x9, RZ ;  /* 0x0000000990a9c810 */ /* 0x000fe40007ffe1ff */
[----:B------:R-:W-:Y:S02]  /*45f0*/  ISETP.GE.AND P4, PT, R190, RZ, PT ;  /* 0x000000ffbe00720c */ /* 0x000fe40003f86270 */
[----:B------:R-:W-:Y:S01]  /*4600*/  I2FP.F32.S32 R192, R147 ;  /* 0x0000009300c07245 */ /* 0x000fe20000201400 */
[----:B------:R-:W-:Y:S01]  /*4610*/  IMAD.WIDE.U32 R146, R0, -0x326172a9, RZ ;  /* 0xcd9e8d5700927825 */ /* 0x000fe200078e00ff */
[----:B------:R-:W-:Y:S02]  /*4620*/  @P5 FSEL R4, R4, -INF , !P1 ;  /* 0xff80000004045808 */ /* 0x000fe40004800000 */
[----:B------:R-:W-:Y:S01]  /*4630*/  PLOP3.LUT P5, PT, PT, PT, UP0, 0x80, 0x0 ;  /* 0x000000000000781c */ /* 0x000fe20003faf008 */
[C---:B------:R-:W-:Y:S01]  /*4640*/  FFMA.FTZ R9, R192.reuse, -UR5, R9 ;  /* 0x80000005c0097c23 */ /* 0x040fe20008010009 */
[----:B------:R-:W-:Y:S01]  /*4650*/  I2FP.F32.S32 R197, R151 ;  /* 0x0000009700c57245 */ /* 0x000fe20000201400 */
[----:B------:R-:W-:Y:S01]  /*4660*/  FFMA.FTZ R15, R192, -UR5, R15 ;  /* 0x80000005c00f7c23 */ /* 0x000fe2000801000f */
[----:B------:R-:W-:Y:S02]  /*4670*/  @P0 FSEL R10, R10, -INF , !P1 ;  /* 0xff8000000a0a0808 */ /* 0x000fe40004800000 */
[----:B------:R-:W-:Y:S01]  /*4680*/  @!P2 IADD3 R171, -R144, -0x10, RZ ;  /* 0xfffffff090aba810 */ /* 0x000fe20007ffe1ff */
[----:B------:R-:W-:Y:S01]  /*4690*/  FFMA.FTZ R7, R197, -UR5, R7 ;  /* 0x80000005c5077c23 */ /* 0x000fe20008010007 */
[----:B------:R-:W-:Y:S01]  /*46a0*/  @P3 ISETP.GE.AND P3, PT, R136, UR7, PT ;  /* 0x0000000788003c0c */ /* 0x000fe2000bf66270 */
[----:B------:R-:W-:Y:S01]  /*46b0*/  IMAD.U32 R136, RZ, RZ, UR51 ;  /* 0x00000033ff887e24 */ /* 0x000fe2000f8e00ff */
[----:B------:R-:W-:Y:S02]  /*46c0*/  PLOP3.LUT P0, PT, PT, PT, UP0, 0x80, 0x0 ;  /* 0x000000000000781c */ /* 0x000fe40003f0f008 */
[----:B------:R-:W-:Y:S01]  /*46d0*/  PLOP3.LUT P2, PT, PT, PT, UP0, 0x80, 0x0 ;  /* 0x000000000000781c */ /* 0x000fe20003f4f008 */
[----:B------:R-:W-:Y:S01]  /*46e0*/  IMAD R136, R136, 0x4, R249 ;  /* 0x0000000488887824 */ /* 0x000fe200078e02f9 */
[----:B------:R-:W-:Y:S02]  /*46f0*/  I2FP.F32.S32 R160, R150 ;  /* 0x0000009600a07245 */ /* 0x000fe40000201400 */
[----:B------:R-:W-:Y:S02]  /*4700*/  @P6 FSEL R9, R9, -INF , !P3 ;  /* 0xff80000009096808 */ /* 0x000fe40005800000 */
[----:B------:R-:W-:Y:S01]  /*4710*/  PLOP3.LUT P6, PT, PT, PT, UP0, 0x80, 0x0 ;  /* 0x000000000000781c */ /* 0x000fe20003fcf008 */
[----:B------:R-:W-:Y:S01]  /*4720*/  FFMA.FTZ R8, R160, -UR5, R8 ;  /* 0x80000005a0087c23 */ /* 0x000fe20008010008 */
[----:B------:R-:W-:Y:S01]  /*4730*/  @!P4 IADD3 R190, -R144, 0x19, RZ ;  /* 0x0000001990bec810 */ /* 0x000fe20007ffe1ff */
[----:B------:R-:W-:Y:S01]  /*4740*/  VIADD R144, R0, 0x2 ;  /* 0x0000000200907836 */ /* 0x000fe20000000000 */
[----:B------:R-:W-:Y:S01]  /*4750*/  PLOP3.LUT P4, PT, PT, PT, UP0, 0x80, 0x0 ;  /* 0x000000000000781c */ /* 0x000fe20003f8f008 */
[----:B------:R-:W-:Y:S01]  /*4760*/  @P0 VIADD R151, R220, 0x8 ;  /* 0x00000008dc970836 */ /* 0x000fe20000000000 */
[----:B------:R-:W-:Y:S01]  /*4770*/  @P5 FSEL R7, R7, -INF , !P3 ;  /* 0xff80000007075808 */ /* 0x000fe20005800000 */
[----:B------:R-:W-:Y:S01]  /*4780*/  FFMA.FTZ R14, R160, -UR5, R14 ;  /* 0x80000005a00e7c23 */ /* 0x000fe2000801000e */
[----:B------:R-:W-:Y:S02]  /*4790*/  PLOP3.LUT P5, PT, PT, PT, UP0, 0x80, 0x0 ;  /* 0x000000000000781c */ /* 0x000fe40003faf008 */
[----:B------:R-:W-:Y:S02]  /*47a0*/  LOP3.LUT R136, R136, UR47, RZ, 0x3c, !PT ;  /* 0x0000002f88887c12 */ /* 0x000fe4000f8e3cff */
[----:B------:R-:W-:Y:S01]  /*47b0*/  @P2 FSEL R8, R8, -INF , !P1 ;  /* 0xff80000008082808 */ /* 0x000fe20004800000 */
[C---:B------:R-:W-:Y:S01]  /*47c0*/  @P6 VIADD R150, R220.reuse, 0x18 ;  /* 0x00000018dc966836 */ /* 0x040fe20000000000 */
[----:B------:R-:W-:Y:S02]  /*47d0*/  PLOP3.LUT P0, PT, PT, PT, UP0, 0x80, 0x0 ;  /* 0x000000000000781c */ /* 0x000fe40003f0f008 */
[----:B------:R-:W-:Y:S02]  /*47e0*/  PLOP3.LUT P2, PT, PT, PT, UP0, 0x80, 0x0 ;  /* 0x000000000000781c */ /* 0x000fe40003f4f008 */
[----:B------:R-:W-:Y:S02]  /*47f0*/  PLOP3.LUT P1, PT, PT, PT, UP0, 0x80, 0x0 ;  /* 0x000000000000781c */ /* 0x000fe40003f2f008 */
[----:B------:R-:W-:Y:S01]  /*4800*/  LOP3.LUT R136, R241, R136, RZ, 0x3c, !PT ;  /* 0x00000088f1887212 */ /* 0x000fe200078e3cff */
[----:B------:R-:W-:Y:S01]  /*4810*/  @P5 VIADD R155, R220, 0x11 ;  /* 0x00000011dc9b5836 */ /* 0x000fe20000000000 */
[----:B------:R-:W-:Y:S02]  /*4820*/  I2FP.F32.S32 R145, R145 ;  /* 0x0000009100917245 */ /* 0x000fe40000201400 */
[----:B------:R-:W-:Y:S01]  /*4830*/  PLOP3.LUT P6, PT, PT, PT, UP0, 0x80, 0x0 ;  /* 0x000000000000781c */ /* 0x000fe20003fcf008 */
[----:B------:R-:W-:Y:S01]  /*4840*/  IMAD.WIDE.U32 R136, R136, -0x326172a9, RZ ;  /* 0xcd9e8d5788887825 */ /* 0x000fe200078e00ff */
[----:B------:R-:W-:Y:S02]  /*4850*/  @P4 FSEL R5, R5, -INF , !P3 ;  /* 0xff80000005054808 */ /* 0x000fe40005800000 */
[----:B------:R-:W-:Y:S01]  /*4860*/  PLOP3.LUT P4, PT, PT, PT, UP0, 0x80, 0x0 ;  /* 0x000000000000781c */ /* 0x000fe20003f8f008 */
[----:B------:R-:W-:Y:S01]  /*4870*/  FFMA.FTZ R11, R145, -UR5, R11 ;  /* 0x80000005910b7c23 */ /* 0x000fe2000801000b */
[----:B------:R-:W-:Y:S01]  /*4880*/  PLOP3.LUT P5, PT, PT, PT, UP0, 0x80, 0x0 ;  /* 0x000000000000781c */ /* 0x000fe20003faf008 */
[----:B------:R-:W-:Y:S01]  /*4890*/  IMAD.WIDE.U32 R144, R144, -0x326172a9, RZ ;  /* 0xcd9e8d5790907825 */ /* 0x000fe200078e00ff */
[----:B------:R-:W-:Y:S02]  /*48a0*/  LOP3.LUT R0, R136, UR49, RZ, 0x3c, !PT ;  /* 0x0000003188007c12 */ /* 0x000fe4000f8e3cff */
[----:B------:R-:W-:Y:S01]  /*48b0*/  @P2 FSEL R11, R11, -INF , !P3 ;  /* 0xff8000000b0b2808 */ /* 0x000fe20005800000 */
[C---:B------:R-:W-:Y:S01]  /*48c0*/  @P0 VIADD R136, R220.reuse, 0x19 ;  /* 0x00000019dc880836 */ /* 0x040fe20000000000 */
[-C--:B------:R-:W-:Y:S01]  /*48d0*/  LOP3.LUT R147, R147, R244.reuse, RZ, 0x3c, !PT ;  /* 0x000000f493937212 */ /* 0x080fe200078e3cff */
[----:B------:R-:W-:Y:S01]  /*48e0*/  @P1 VIADD R152, R220, 0x9 ;  /* 0x00000009dc981836 */ /* 0x000fe20000000000 */
[C---:B------:R-:W-:Y:S01]  /*48f0*/  LOP3.LUT R156, R137.reuse, UR37, R146, 0x96, !PT ;  /* 0x00000025899c7c12 */ /* 0x040fe2000f8e9692 */
[----:B------:R-:W-:Y:S01]  /*4900*/  FMUL.FTZ R146, R236, 1.4426950216293334961 ;  /* 0x3fb8aa3bec927820 */ /* 0x000fe20000410000 */
[----:B------:R-:W-:Y:S01]  /*4910*/  PLOP3.LUT P2, PT, PT, PT, UP0, 0x80, 0x0 ;  /* 0x000000000000781c */ /* 0x000fe20003f4f008 */
[----:B------:R-:W-:Y:S01]  /*4920*/  @P4 VIADD R153, R220, 0x10 ;  /* 0x00000010dc994836 */ /* 0x000fe20000000000 */
[----:B------:R-:W-:Y:S02]  /*4930*/  PLOP3.LUT P3, PT, PT, PT, UP0, 0x80, 0x0 ;  /* 0x000000000000781c */ /* 0x000fe40003f6f008 */
[----:B------:R-:W-:Y:S02]  /*4940*/  PLOP3.LUT P1, PT, PT, PT, UP0, 0x80, 0x0 ;  /* 0x000000000000781c */ /* 0x000fe40003f2f008 */
[----:B------:R-:W-:Y:S02]  /*4950*/  FSETP.NEU.FTZ.AND P0, PT, R236, -INF , PT ;  /* 0xff800000ec00780b */ /* 0x000fe40003f1d000 */
[----:B------:R-:W-:Y:S01]  /*4960*/  LOP3.LUT R158, R137, UR37, R144, 0x96, !PT ;  /* 0x00000025899e7c12 */ /* 0x000fe2000f8e9690 */
[----:B------:R-:W-:Y:S01]  /*4970*/  FMUL.FTZ R144, R234, 1.4426950216293334961 ;  /* 0x3fb8aa3bea907820 */ /* 0x000fe20000410000 */
[----:B------:R-:W-:Y:S01]  /*4980*/  @P6 ISETP.GE.AND P6, PT, R136, UR7, PT ;  /* 0x0000000788006c0c */ /* 0x000fe2000bfc6270 */
[----:B------:R-:W-:Y:S01]  /*4990*/  IMAD.WIDE.U32 R136, R147, -0x2daee0ad, RZ ;  /* 0xd2511f5393887825 */ /* 0x000fe200078e00ff */
[----:B------:R-:W-:Y:S02]  /*49a0*/  LOP3.LUT R157, R145, R244, RZ, 0x3c, !PT ;  /* 0x000000f4919d7212 */ /* 0x000fe400078e3cff */
[----:B------:R-:W-:Y:S01]  /*49b0*/  FSEL R146, R146, RZ, P0 ;  /* 0x000000ff92927208 */ /* 0x000fe20000000000 */
[C---:B------:R-:W-:Y:S01]  /*49c0*/  FMUL.FTZ R145, R237.reuse, 1.4426950216293334961 ;  /* 0x3fb8aa3bed917820 */ /* 0x040fe20000410000 */
[----:B------:R-:W-:Y:S01]  /*49d0*/  PLOP3.LUT P4, PT, PT, PT, UP0, 0x80, 0x0 ;  /* 0x000000000000781c */ /* 0x000fe20003f8f008 */
[----:B------:R-:W-:Y:S01]  /*49e0*/  IMAD.WIDE.U32 R158, R158, -0x2daee0ad, RZ ;  /* 0xd2511f539e9e7825 */ /* 0x000fe200078e00ff */
[----:B------:R-:W-:Y:S02]  /*49f0*/  FSETP.NEU.FTZ.AND P0, PT, R237, -INF , PT ;  /* 0xff800000ed00780b */ /* 0x000fe40003f1d000 */
[----:B------:R-:W-:Y:S01]  /*4a00*/  @P5 ISETP.GE.AND P5, PT, R150, UR7, PT ;  /* 0x0000000796005c0c */ /* 0x000fe2000bfa6270 */
[--C-:B------:R-:W-:Y:S01]  /*4a10*/  FFMA.FTZ R5, R5, UR11, -R146.reuse ;  /* 0x0000000b05057c23 */ /* 0x100fe20008010892 */
[----:B------:R-:W-:Y:S01]  /*4a20*/  LOP3.LUT R150, R161, R137, RZ, 0x3c, !PT ;  /* 0x00000089a1967212 */ /* 0x000fe200078e3cff */
[----:B------:R-:W-:Y:S01]  /*4a30*/  FFMA.FTZ R4, R4, UR11, -R146 ;  /* 0x0000000b04047c23 */ /* 0x000fe20008010892 */
[----:B------:R-:W-:Y:S01]  /*4a40*/  FSEL R145, R145, RZ, P0 ;  /* 0x000000ff91917208 */ /* 0x000fe20000000000 */
[----:B------:R-:W-:Y:S01]  /*4a50*/  MUFU.EX2 R209, R5 ;  /* 0x0000000500d17308 */ /* 0x000fe20000000800 */
[----:B------:R-:W-:Y:S02]  /*4a60*/  FSETP.NEU.FTZ.AND P0, PT, R234, -INF , PT ;  /* 0xff800000ea00780b */ /* 0x000fe40003f1d000 */
[----:B------:R-:W-:Y:S01]  /*4a70*/  @P2 ISETP.GE.AND P2, PT, R151, UR7, PT ;  /* 0x0000000797002c0c */ /* 0x000fe2000bf46270 */
[----:B------:R-:W-:Y:S01]  /*4a80*/  IMAD.WIDE.U32 R150, R150, -0x326172a9, RZ ;  /* 0xcd9e8d5796967825 */ /* 0x000fe200078e00ff */
[----:B------:R-:W-:Y:S02]  /*4a90*/  @P3 ISETP.GE.AND P3, PT, R152, UR7, PT ;  /* 0x0000000798003c0c */ /* 0x000fe4000bf66270 */
[----:B------:R-:W-:Y:S01]  /*4aa0*/  @P1 ISETP.GE.AND P1, PT, R153, UR7, PT ;  /* 0x0000000799001c0c */ /* 0x000fe2000bf26270 */
[--C-:B------:R-:W-:Y:S01]  /*4ab0*/  FFMA.FTZ R6, R6, UR11, -R145.reuse ;  /* 0x0000000b06067c23 */ /* 0x100fe20008010891 */
[----:B------:R-:W-:Y:S01]  /*4ac0*/  FSEL R144, R144, RZ, P0 ;  /* 0x000000ff90907208 */ /* 0x000fe20000000000 */
[----:B------:R-:W-:Y:S01]  /*4ad0*/  IMAD.WIDE.U32 R152, R156, -0x2daee0ad, RZ ;  /* 0xd2511f539c987825 */ /* 0x000fe200078e00ff */
[----:B------:R-:W-:Y:S01]  /*4ae0*/  PLOP3.LUT P0, PT, PT, PT, UP0, 0x80, 0x0 ;  /* 0x000000000000781c */ /* 0x000fe20003f0f008 */
[----:B------:R-:W-:Y:S01]  /*4af0*/  MUFU.EX2 R214, R6 ;  /* 0x0000000600d67308 */ /* 0x000fe20000000800 */
[----:B------:R-:W-:Y:S01]  /*4b00*/  @P4 ISETP.GE.AND P4, PT, R155, UR7, PT ;  /* 0x000000079b004c0c */ /* 0x000fe2000bf86270 */
[--C-:B------:R-:W-:Y:S01]  /*4b10*/  FFMA.FTZ R8, R8, UR11, -R144.reuse ;  /* 0x0000000b08087c23 */ /* 0x100fe20008010890 */
[----:B------:R-:W-:Y:S01]  /*4b20*/  LOP3.LUT R156, R0, R151, RZ, 0x3c, !PT ;  /* 0x00000097009c7212 */ /* 0x000fe200078e3cff */
[----:B------:R-:W-:Y:S01]  /*4b30*/  FFMA.FTZ R7, R7, UR11, -R145 ;  /* 0x0000000b07077c23 */ /* 0x000fe20008010891 */
[----:B------:R-:W-:Y:S01]  /*4b40*/  I2FP.F32.S32 R191, R154 ;  /* 0x0000009a00bf7245 */ /* 0x000fe20000201400 */
[----:B------:R-:W-:Y:S01]  /*4b50*/  FFMA.FTZ R9, R9, UR11, -R144 ;  /* 0x0000000b09097c23 */ /* 0x000fe20008010890 */
[----:B------:R-:W-:Y:S01]  /*4b60*/  LOP3.LUT R155, R153, UR38, R136, 0x96, !PT ;  /* 0x00000026999b7c12 */ /* 0x000fe2000f8e9688 */
[----:B------:R-:W-:Y:S01]  /*4b70*/  IMAD.WIDE.U32 R136, R157, -0x2daee0ad, RZ ;  /* 0xd2511f539d887825 */ /* 0x000fe200078e00ff */
[----:B------:R-:W-:Y:S01]  /*4b80*/  I2FP.F32.S32 R168, R168 ;  /* 0x000000a800a87245 */ /* 0x000fe20000201400 */
[----:B------:R3:W-:Y:S02]  /*4b90*/  MUFU.EX2 R216, R8 ;  /* 0x0000000800d87308 */ /* 0x0007e40000000800 */
[----:B------:R-:W-:Y:S01]  /*4ba0*/  FFMA.FTZ R12, R191, -UR5, R12 ;  /* 0x80000005bf0c7c23 */ /* 0x000fe2000801000c */
[----:B------:R-:W-:Y:S01]  /*4bb0*/  IMAD.WIDE.U32 R156, R156, -0x2daee0ad, RZ ;  /* 0xd2511f539c9c7825 */ /* 0x000fe200078e00ff */
[----:B------:R-:W-:Y:S02]  /*4bc0*/  LOP3.LUT R137, R161, R137, RZ, 0x3c, !PT ;  /* 0x00000089a1897212 */ /* 0x000fe400078e3cff */
[----:B------:R-:W-:Y:S01]  /*4bd0*/  LOP3.LUT R166, R159, UR38, R136, 0x96, !PT ;  /* 0x000000269fa67c12 */ /* 0x000fe2000f8e9688 */
[----:B------:R-:W-:Y:S01]  /*4be0*/  IMAD.WIDE.U32 R154, R155, -0x326172a9, RZ ;  /* 0xcd9e8d579b9a7825 */ /* 0x000fe200078e00ff */
[----:B------:R-:W-:Y:S02]  /*4bf0*/  LOP3.LUT R162, R157, UR40, R152, 0x96, !PT ;  /* 0x000000289da27c12 */ /* 0x000fe4000f8e9698 */
[----:B------:R-:W-:Y:S01]  /*4c00*/  MUFU.EX2 R210, R4 ;  /* 0x0000000400d27308 */ /* 0x000fe20000000800 */
[----:B------:R-:W-:Y:S01]  /*4c10*/  @P0 FSEL R12, R12, -INF , !P2 ;  /* 0xff8000000c0c0808 */ /* 0x000fe20005000000 */
[----:B------:R-:W-:Y:S01]  /*4c20*/  IMAD.WIDE.U32 R136, R137, -0x326172a9, RZ ;  /* 0xcd9e8d5789887825 */ /* 0x000fe200078e00ff */
[----:B------:R-:W-:Y:S02]  /*4c30*/  LOP3.LUT R152, R155, UR39, R150, 0x96, !PT ;  /* 0x000000279b987c12 */ /* 0x000fe4000f8e9696 */
[----:B------:R-:W-:Y:S01]  /*4c40*/  PLOP3.LUT P0, PT, PT, PT, UP0, 0x80, 0x0 ;  /* 0x000000000000781c */ /* 0x000fe20003f0f008 */
[----:B------:R-:W-:Y:S01]  /*4c50*/  IMAD.WIDE.U32 R166, R166, -0x326172a9, RZ ;  /* 0xcd9e8d57a6a67825 */ /* 0x000fe200078e00ff */
[----:B------:R-:W-:Y:S03]  /*4c60*/  LOP3.LUT R150, R0, R137, RZ, 0x3c, !PT ;  /* 0x0000008900967212 */ /* 0x000fe600078e3cff */
[----:B------:R1:W2:Y:S01]  /*4c70*/  MUFU.EX2 R212, R7 ;  /* 0x0000000700d47308 */ /* 0x0002a20000000800 */
[----:B------:R-:W-:Y:S01]  /*4c80*/  I2FP.F32.S32 R0, R169 ;  /* 0x000000a900007245 */ /* 0x000fe20000201400 */
[----:B------:R-:W-:Y:S01]  /*4c90*/  IMAD.WIDE.U32 R162, R162, -0x326172a9, RZ ;  /* 0xcd9e8d57a2a27825 */ /* 0x000fe200078e00ff */
[----:B------:R-:W-:Y:S02]  /*4ca0*/  LOP3.LUT R157, R167, UR39, R136, 0x96, !PT ;  /* 0x00000027a79d7c12 */ /* 0x000fe4000f8e9688 */
[----:B---3--:R-:W-:Y:S01]  /*4cb0*/  I2FP.F32.S32 R8, R170 ;  /* 0x000000aa00087245 */ /* 0x008fe20000201400 */
[----:B------:R-:W-:Y:S01]  /*4cc0*/  IMAD.WIDE.U32 R152, R152, -0x2daee0ad, RZ ;  /* 0xd2511f5398987825 */ /* 0x000fe200078e00ff */
[----:B------:R-:W-:Y:S01]  /*4cd0*/  LOP3.LUT R161, R163, UR41, R154, 0x96, !PT ;  /* 0x00000029a3a17c12 */ /* 0x000fe2000f8e969a */
[----:B------:R-:W3:Y:S01]  /*4ce0*/  LDSM.16.M88.4 R136, [R173+0x4400] ;  /* 0x00440000ad88783b */ /* 0x000ee20000000200 */
[----:B------:R-:W-:Y:S01]  /*4cf0*/  I2FP.F32.S32 R6, R171 ;  /* 0x000000ab00067245 */ /* 0x000fe20000201400 */
[----:B------:R-:W-:Y:S01]  /*4d00*/  FFMA.FTZ R13, R168, -UR5, R13 ;  /* 0x80000005a80d7c23 */ /* 0x000fe2000801000d */
[----:B------:R-:W-:Y:S01]  /*4d10*/  LOP3.LUT R154, R153, UR42, R156, 0x96, !PT ;  /* 0x0000002a999a7c12 */ /* 0x000fe2000f8e969c */
[----:B------:R-:W-:Y:S01]  /*4d20*/  IMAD.WIDE.U32 R156, R157, -0x2daee0ad, RZ ;  /* 0xd2511f539d9c7825 */ /* 0x000fe200078e00ff */
[----:B------:R-:W-:Y:S01]  /*4d30*/  @P0 FSEL R14, R14, -INF , !P2 ;  /* 0xff8000000e0e0808 */ /* 0x000fe20005000000 */
[----:B------:R-:W4:Y:S01]  /*4d40*/  MUFU.EX2 R215, R9 ;  /* 0x0000000900d77308 */ /* 0x000f220000000800 */
[----:B------:R-:W-:Y:S01]  /*4d50*/  PLOP3.LUT P0, PT, PT, PT, UP0, 0x80, 0x0 ;  /* 0x000000000000781c */ /* 0x000fe20003f0f008 */
[----:B------:R-:W-:Y:S01]  /*4d60*/  IMAD.WIDE.U32 R150, R150, -0x2daee0ad, RZ ;  /* 0xd2511f5396967825 */ /* 0x000fe200078e00ff */
[----:B-1----:R-:W-:Y:S03]  /*4d70*/  I2FP.F32.S32 R7, R187 ;  /* 0x000000bb00077245 */ /* 0x002fe60000201400 */
[----:B------:R-:W-:Y:S01]  /*4d80*/  FFMA.FTZ R12, R12, UR11, -R144 ;  /* 0x0000000b0c0c7c23 */ /* 0x000fe20008010890 */
[----:B------:R-:W-:Y:S01]  /*4d90*/  IMAD.WIDE.U32 R160, R161, -0x2daee0ad, RZ ;  /* 0xd2511f53a1a07825 */ /* 0x000fe200078e00ff */
[----:B------:R-:W-:Y:S02]  /*4da0*/  LOP3.LUT R165, R157, UR42, R150, 0x96, !PT ;  /* 0x0000002a9da57c12 */ /* 0x000fe4000f8e9696 */
[----:B------:R-:W-:Y:S01]  /*4db0*/  I2FP.F32.S32 R157, R164 ;  /* 0x000000a4009d7245 */ /* 0x000fe20000201400 */
[----:B------:R-:W-:Y:S01]  /*4dc0*/  FFMA.FTZ R17, R0, -UR5, R17 ;  /* 0x8000000500117c23 */ /* 0x000fe20008010011 */
[----:B------:R-:W-:Y:S01]  /*4dd0*/  LOP3.LUT R150, R161, UR44, R152, 0x96, !PT ;  /* 0x0000002ca1967c12 */ /* 0x000fe2000f8e9698 */
[----:B------:R-:W-:Y:S01]  /*4de0*/  FMUL.FTZ R5, R235, 1.4426950216293334961 ;  /* 0x3fb8aa3beb057820 */ /* 0x000fe20000410000 */
[----:B------:R-:W-:Y:S01]  /*4df0*/  LOP3.LUT R148, R151, UR40, R158, 0x96, !PT ;  /* 0x0000002897947c12 */ /* 0x000fe2000f8e969e */
[----:B------:R-:W-:Y:S01]  /*4e00*/  FFMA.FTZ R16, R157, -UR5, R16 ;  /* 0x800000059d107c23 */ /* 0x000fe20008010010 */
[----:B------:R-:W-:Y:S01]  /*4e10*/  IMAD.WIDE.U32 R164, R165, -0x326172a9, RZ ;  /* 0xcd9e8d57a5a47825 */ /* 0x000fe200078e00ff */
[----:B------:R-:W-:Y:S03]  /*4e20*/  MUFU.EX2 R208, R12 ;  /* 0x0000000c00d07308 */ /* 0x000fe60000000800 */
[----:B------:R-:W-:Y:S01]  /*4e30*/  @P0 FSEL R16, R16, -INF , !P2 ;  /* 0xff80000010100808 */ /* 0x000fe20005000000 */
[----:B------:R-:W-:Y:S01]  /*4e40*/  IMAD.WIDE.U32 R154, R154, -0x326172a9, RZ ;  /* 0xcd9e8d579a9a7825 */ /* 0x000fe200078e00ff */
[----:B------:R-:W-:Y:S03]  /*4e50*/  PLOP3.LUT P0, PT, PT, PT, UP0, 0x80, 0x0 ;  /* 0x000000000000781c */ /* 0x000fe60003f0f008 */
[----:B------:R-:W-:Y:S01]  /*4e60*/  FFMA.FTZ R16, R16, UR11, -R146 ;  /* 0x0000000b10107c23 */ /* 0x000fe20008010892 */
[----:B------:R-:W-:Y:S03]  /*4e70*/  IMAD.WIDE.U32 R150, R150, -0x326172a9, RZ ;  /* 0xcd9e8d5796967825 */ /* 0x000fe600078e00ff */
[----:B------:R-:W-:Y:S01]  /*4e80*/  MUFU.EX2 R196, R16 ;  /* 0x0000001000c47308 */ /* 0x000fe20000000800 */
[----:B------:R-:W-:Y:S01]  /*4e90*/  IMAD.WIDE.U32 R148, R148, -0x326172a9, RZ ;  /* 0xcd9e8d5794947825 */ /* 0x000fe200078e00ff */
[----:B------:R-:W-:Y:S02]  /*4ea0*/  LOP3.LUT R154, R151, UR45, R154, 0x96, !PT ;  /* 0x0000002d979a7c12 */ /* 0x000fe4000f8e969a */
[----:B------:R-:W-:Y:S02]  /*4eb0*/  LOP3.LUT R161, R150, 0xffff, RZ, 0xc0, !PT ;  /* 0x0000ffff96a17812 */ /* 0x000fe400078ec0ff */
[----:B------:R-:W-:Y:S01]  /*4ec0*/  @P0 FSEL R18, R18, -INF , !P2 ;  /* 0xff80000012120808 */ /* 0x000fe20005000000 */
[-C--:B---3--:R-:W-:Y:S01]  /*4ed0*/  HMMA.16816.F32.BF16 R20, R132, R136.reuse, R20 ;  /* 0x000000888414723c */ /* 0x088fe20000041814 */
[----:B------:R-:W-:Y:S02]  /*4ee0*/  PLOP3.LUT P0, PT, PT, PT, UP0, 0x80, 0x0 ;  /* 0x000000000000781c */ /* 0x000fe40003f0f008 */
[----:B------:R-:W-:Y:S01]  /*4ef0*/  PLOP3.LUT P2, PT, PT, PT, UP0, 0x80, 0x0 ;  /* 0x000000000000781c */ /* 0x000fe20003f4f008 */
[----:B------:R-:W-:Y:S01]  /*4f00*/  FFMA.FTZ R18, R18, UR11, -R145 ;  /* 0x0000000b12127c23 */ /* 0x000fe20008010891 */
[----:B------:R-:W-:Y:S01]  /*4f10*/  LOP3.LUT R158, R149, UR41, R166, 0x96, !PT ;  /* 0x00000029959e7c12 */ /* 0x000fe2000f8e96a6 */
[C---:B------:R-:W-:Y:S02]  /*4f20*/  HMMA.16816.F32.BF16 R24, R140.reuse, R136, R24 ;  /* 0x000000888c18723c */ /* 0x040fe40000041818 */
[----:B------:R-:W-:Y:S03]  /*4f30*/  MUFU.EX2 R202, R18 ;  /* 0x0000001200ca7308 */ /* 0x000fe60000000800 */
[----:B------:R-:W-:Y:S01]  /*4f40*/  LOP3.LUT R149, R155, UR43, R162, 0x96, !PT ;  /* 0x0000002b9b957c12 */ /* 0x000fe2000f8e96a2 */
[-C--:B------:R-:W-:Y:S05]  /*4f50*/  HMMA.16816.F32.BF16 R28, R140, R138.reuse, R28 ;  /* 0x0000008a8c1c723c */ /* 0x080fea000004181c */
[----:B------:R-:W-:Y:S01]  /*4f60*/  @P0 FSEL R15, R15, -INF , !P3 ;  /* 0xff8000000f0f0808 */ /* 0x000fe20005800000 */
[----:B------:R-:W-:Y:S01]  /*4f70*/  HMMA.16816.F32.BF16 R32, R132, R138, R32 ;  /* 0x0000008a8420723c */ /* 0x000fe20000041820 */
[----:B------:R-:W-:Y:S04]  /*4f80*/  PLOP3.LUT P0, PT, PT, PT, UP0, 0x80, 0x0 ;  /* 0x000000000000781c */ /* 0x000fe80003f0f008 */
[----:B------:R-:W-:Y:S01]  /*4f90*/  @P2 FSEL R13, R13, -INF , !P3 ;  /* 0xff8000000d0d2808 */ /* 0x000fe20005800000 */
[----:B------:R-:W-:Y:S01]  /*4fa0*/  FFMA.FTZ R22, R157, -UR5, R22 ;  /* 0x800000059d167c23 */ /* 0x000fe20008010016 */
[----:B------:R-:W-:Y:S01]  /*4fb0*/  PLOP3.LUT P2, PT, PT, PT, UP0, 0x80, 0x0 ;  /* 0x000000000000781c */ /* 0x000fe20003f4f008 */
[----:B------:R-:W-:Y:S03]  /*4fc0*/  FFMA.FTZ R20, R8, -UR5, R20 ;  /* 0x8000000508147c23 */ /* 0x000fe60008010014 */
[----:B------:R-:W-:Y:S01]  /*4fd0*/  LOP3.LUT R152, R165, UR43, R148, 0x96, !PT ;  /* 0x0000002ba5987c12 */ /* 0x000fe2000f8e9694 */
[----:B------:R-:W-:Y:S01]  /*4fe0*/  FFMA.FTZ R27, R168, -UR5, R27 ;  /* 0x80000005a81b7c23 */ /* 0x000fe2000801001b */
[----:B------:R-:W-:Y:S01]  /*4ff0*/  LOP3.LUT R155, R150, 0xff, RZ, 0xc0, !PT ;  /* 0x000000ff969b7812 */ /* 0x000fe200078ec0ff */
[----:B------:R-:W-:Y:S01]  /*5000*/  IMAD.WIDE.U32 R158, R158, -0x2daee0ad, RZ ;  /* 0xd2511f539e9e7825 */ /* 0x000fe200078e00ff */
[----:B------:R-:W-:Y:S02]  /*5010*/  @P0 FSEL R19, R19, -INF , !P3 ;  /* 0xff80000013130808 */ /* 0x000fe40005800000 */
[----:B------:R-:W-:Y:S01]  /*5020*/  PLOP3.LUT P0, PT, PT, PT, UP0, 0x80, 0x0 ;  /* 0x000000000000781c */ /* 0x000fe20003f0f008 */
[----:B------:R-:W-:Y:S01]  /*5030*/  FFMA.FTZ R29, R197, -UR5, R29 ;  /* 0x80000005c51d7c23 */ /* 0x000fe2000801001d */
[----:B------:R-:W-:Y:S01]  /*5040*/  LOP3.LUT R156, R159, UR44, R156, 0x96, !PT ;  /* 0x0000002c9f9c7c12 */ /* 0x000fe2000f8e969c */
[----:B------:R-:W-:Y:S01]  /*5050*/  FFMA.FTZ R19, R19, UR11, -R145 ;  /* 0x0000000b13137c23 */ /* 0x000fe20008010891 */
[----:B------:R-:W-:Y:S01]  /*5060*/  @P2 FSEL R17, R17, -INF , !P3 ;  /* 0xff80000011112808 */ /* 0x000fe20005800000 */
[----:B------:R-:W-:Y:S01]  /*5070*/  IMAD.WIDE.U32 R148, R149, -0x2daee0ad, RZ ;  /* 0xd2511f5395947825 */ /* 0x000fe200078e00ff */
[----:B------:R-:W-:Y:S01]  /*5080*/  FSETP.NEU.FTZ.AND P2, PT, R235, -INF , PT ;  /* 0xff800000eb00780b */ /* 0x000fe20003f5d000 */
[----:B------:R-:W-:Y:S01]  /*5090*/  MUFU.EX2 R201, R19 ;  /* 0x0000001300c97308 */ /* 0x000fe20000000800 */
[----:B------:R-:W-:Y:S01]  /*50a0*/  PLOP3.LUT P3, PT, PT, PT, UP0, 0x80, 0x0 ;  /* 0x000000000000781c */ /* 0x000fe20003f6f008 */
[----:B------:R-:W-:Y:S01]  /*50b0*/  FFMA.FTZ R17, R17, UR11, -R146 ;  /* 0x0000000b11117c23 */ /* 0x000fe20008010892 */
[----:B------:R-:W-:Y:S01]  /*50c0*/  SHF.R.U32.HI R159, RZ, 0x18, R150 ;  /* 0x00000018ff9f7819 */ /* 0x000fe20000011696 */
[----:B------:R-:W-:Y:S01]  /*50d0*/  FFMA.FTZ R34, R8, -UR5, R34 ;  /* 0x8000000508227c23 */ /* 0x000fe20008010022 */
[----:B------:R-:W-:Y:S01]  /*50e0*/  SHF.R.U32.HI R162, RZ, 0x10, R150 ;  /* 0x00000010ffa27819 */ /* 0x000fe20000011696 */
[----:B------:R-:W-:Y:S01]  /*50f0*/  IMAD.WIDE.U32 R152, R152, -0x2daee0ad, RZ ;  /* 0xd2511f5398987825 */ /* 0x000fe200078e00ff */
[----:B------:R-:W-:Y:S03]  /*5100*/  @P0 FSEL R20, R20, -INF , !P1 ;  /* 0xff80000014140808 */ /* 0x000fe60004800000 */
[----:B------:R-:W-:Y:S01]  /*5110*/  MUFU.EX2 R193, R17 ;  /* 0x0000001100c17308 */ /* 0x000fe20000000800 */
[----:B------:R-:W-:Y:S01]  /*5120*/  PLOP3.LUT P0, PT, PT, PT, UP0, 0x80, 0x0 ;  /* 0x000000000000781c */ /* 0x000fe20003f0f008 */
[----:B------:R-:W-:Y:S01]  /*5130*/  FFMA.FTZ R23, R0, -UR5, R23 ;  /* 0x8000000500177c23 */ /* 0x000fe20008010017 */
[----:B------:R-:W-:Y:S01]  /*5140*/  FSEL R0, R5, RZ, P2 ;  /* 0x000000ff05007208 */ /* 0x000fe20001000000 */
[----:B------:R-:W-:Y:S01]  /*5150*/  FFMA.FTZ R35, R7, -UR5, R35 ;  /* 0x8000000507237c23 */ /* 0x000fe20008010023 */
[----:B------:R-:W-:Y:S01]  /*5160*/  PLOP3.LUT P2, PT, PT, PT, UP0, 0x80, 0x0 ;  /* 0x000000000000781c */ /* 0x000fe20003f4f008 */
[----:B------:R-:W-:Y:S01]  /*5170*/  FFMA.FTZ R26, R191, -UR5, R26 ;  /* 0x80000005bf1a7c23 */ /* 0x000fe2000801001a */
[----:B------:R-:W-:Y:S01]  /*5180*/  I2FP.F32.S32 R5, R188 ;  /* 0x000000bc00057245 */ /* 0x000fe20000201400 */
[--C-:B------:R-:W-:Y:S01]  /*5190*/  FFMA.FTZ R11, R11, UR11, -R0.reuse ;  /* 0x0000000b0b0b7c23 */ /* 0x100fe20008010800 */
[----:B------:R-:W-:Y:S01]  /*51a0*/  @P3 FSEL R22, R22, -INF , !P1 ;  /* 0xff80000016163808 */ /* 0x000fe20004800000 */
[----:B------:R-:W-:Y:S01]  /*51b0*/  FFMA.FTZ R14, R14, UR11, -R0 ;  /* 0x0000000b0e0e7c23 */ /* 0x000fe20008010800 */
[----:B------:R-:W-:Y:S01]  /*51c0*/  PLOP3.LUT P3, PT, PT, PT, UP0, 0x80, 0x0 ;  /* 0x000000000000781c */ /* 0x000fe20003f6f008 */
[----:B------:R-:W-:Y:S01]  /*51d0*/  FFMA.FTZ R25, R5, -UR5, R25 ;  /* 0x8000000505197c23 */ /* 0x000fe20008010019 */
[----:B------:R-:W-:Y:S01]  /*51e0*/  LOP3.LUT R150, R149, UR46, R160, 0x96, !PT ;  /* 0x0000002e95967c12 */ /* 0x000fe2000f8e96a0 */
[----:B------:R-:W-:Y:S01]  /*51f0*/  FFMA.FTZ R31, R5, -UR5, R31 ;  /* 0x80000005051f7c23 */ /* 0x000fe2000801001f */
[----:B------:R-:W-:Y:S01]  /*5200*/  @P0 FSEL R26, R26, -INF , !P1 ;  /* 0xff8000001a1a0808 */ /* 0x000fe20004800000 */
[----:B------:R-:W-:Y:S01]  /*5210*/  FFMA.FTZ R24, R6, -UR5, R24 ;  /* 0x8000000506187c23 */ /* 0x000fe20008010018 */
[----:B------:R-:W-:Y:S01]  /*5220*/  PLOP3.LUT P0, PT, PT, PT, UP0, 0x80, 0x0 ;  /* 0x000000000000781c */ /* 0x000fe20003f0f008 */
[----:B------:R-:W-:Y:S01]  /*5230*/  FFMA.FTZ R15, R15, UR11, -R0 ;  /* 0x0000000b0f0f7c23 */ /* 0x000fe20008010800 */
[----:B------:R-:W-:Y:S01]  /*5240*/  SHF.R.U32.HI R5, RZ, 0x10, R154 ;  /* 0x00000010ff057819 */ /* 0x000fe2000001169a */
[----:B------:R-:W-:Y:S01]  /*5250*/  FFMA.FTZ R20, R20, UR11, -R146 ;  /* 0x0000000b14147c23 */ /* 0x000fe20008010892 */
[----:B------:R-:W-:Y:S01]  /*5260*/  @P2 FSEL R24, R24, -INF , !P1 ;  /* 0xff80000018182808 */ /* 0x000fe20004800000 */
[----:B------:R-:W-:Y:S01]  /*5270*/  FFMA.FTZ R22, R22, UR11, -R145 ;  /* 0x0000000b16167c23 */ /* 0x000fe20008010891 */
[----:B------:R-:W-:Y:S01]  /*5280*/  PLOP3.LUT P1, PT, PT, PT, UP0, 0x80, 0x0 ;  /* 0x000000000000781c */ /* 0x000fe20003f2f008 */
[----:B------:R-:W-:Y:S01]  /*5290*/  MUFU.EX2 R192, R20 ;  /* 0x0000001400c07308 */ /* 0x000fe20000000800 */
[----:B------:R-:W-:Y:S01]  /*52a0*/  PLOP3.LUT P2, PT, PT, PT, UP0, 0x80, 0x0 ;  /* 0x000000000000781c */ /* 0x000fe20003f4f008 */
[----:B------:R-:W-:Y:S01]  /*52b0*/  FFMA.FTZ R10, R10, UR11, -R0 ;  /* 0x0000000b0a0a7c23 */ /* 0x000fe20008010800 */
[----:B------:R-:W-:Y:S01]  /*52c0*/  LOP3.LUT R147, R153, UR46, R158, 0x96, !PT ;  /* 0x0000002e99937c12 */ /* 0x000fe2000f8e969e */
[----:B------:R-:W-:Y:S01]  /*52d0*/  FFMA.FTZ R26, R26, UR11, -R0 ;  /* 0x0000000b1a1a7c23 */ /* 0x000fe20008010800 */
[----:B------:R-:W-:Y:S01]  /*52e0*/  LOP3.LUT R158, R148, 0xff, RZ, 0xc0, !PT ;  /* 0x000000ff949e7812 */ /* 0x000fe200078ec0ff */
[----:B------:R-:W-:Y:S01]  /*52f0*/  FFMA.FTZ R13, R13, UR11, -R144 ;  /* 0x0000000b0d0d7c23 */ /* 0x000fe20008010890 */
[----:B------:R-:W-:Y:S01]  /*5300*/  @P0 FSEL R25, R25, -INF , !P4 ;  /* 0xff80000019190808 */ /* 0x000fe20006000000 */
[----:B------:R-:W-:Y:S01]  /*5310*/  FFMA.FTZ R30, R6, -UR5, R30 ;  /* 0x80000005061e7c23 */ /* 0x000fe2000801001e */
[----:B------:R-:W-:Y:S01]  /*5320*/  PLOP3.LUT P0, PT, PT, PT, UP0, 0x80, 0x0 ;  /* 0x000000000000781c */ /* 0x000fe20003f0f008 */
[----:B------:R-:W-:Y:S01]  /*5330*/  FFMA.FTZ R21, R7, -UR5, R21 ;  /* 0x8000000507157c23 */ /* 0x000fe20008010015 */
[----:B------:R-:W-:Y:S01]  /*5340*/  I2FP.F32.S32 R6, R189 ;  /* 0x000000bd00067245 */ /* 0x000fe20000201400 */
[----:B------:R-:W-:Y:S01]  /*5350*/  FFMA.FTZ R28, R195, -UR5, R28 ;  /* 0x80000005c31c7c23 */ /* 0x000fe2000801001c */
[----:B------:R-:W-:Y:S01]  /*5360*/  @P1 FSEL R27, R27, -INF , !P4 ;  /* 0xff8000001b1b1808 */ /* 0x000fe20006000000 */
[----:B------:R-:W1:Y:S01]  /*5370*/  MUFU.EX2 R217, R11 ;  /* 0x0000000b00d97308 */ /* 0x000e620000000800 */
[----:B------:R-:W-:Y:S01]  /*5380*/  PLOP3.LUT P1, PT, PT, PT, UP0, 0x80, 0x0 ;  /* 0x000000000000781c */ /* 0x000fe20003f2f008 */
[----:B------:R-:W-:Y:S01]  /*5390*/  FFMA.FTZ R32, R6, -UR5, R32 ;  /* 0x8000000506207c23 */ /* 0x000fe20008010020 */
[----:B------:R-:W-:Y:S01]  /*53a0*/  @P3 FSEL R21, R21, -INF , !P4 ;  /* 0xff80000015153808 */ /* 0x000fe20006000000 */
[----:B------:R-:W-:Y:S01]  /*53b0*/  FFMA.FTZ R25, R25, UR11, -R144 ;  /* 0x0000000b19197c23 */ /* 0x000fe20008010890 */
[----:B------:R-:W-:Y:S01]  /*53c0*/  @P2 FSEL R23, R23, -INF , !P4 ;  /* 0xff80000017172808 */ /* 0x000fe20006000000 */
[----:B------:R-:W-:Y:S01]  /*53d0*/  FFMA.FTZ R27, R27, UR11, -R0 ;  /* 0x0000000b1b1b7c23 */ /* 0x000fe20008010800 */
[----:B------:R-:W-:Y:S03]  /*53e0*/  PLOP3.LUT P4, PT, PT, PT, UP0, 0x80, 0x0 ;  /* 0x000000000000781c */ /* 0x000fe60003f8f008 */
[----:B------:R-:W-:Y:S01]  /*53f0*/  MUFU.EX2 R213, R14 ;  /* 0x0000000e00d57308 */ /* 0x000fe20000000800 */
[----:B------:R-:W-:Y:S01]  /*5400*/  @P0 FSEL R30, R30, -INF , !P5 ;  /* 0xff8000001e1e0808 */ /* 0x000fe20006800000 */
[----:B------:R-:W-:Y:S01]  /*5410*/  FFMA.FTZ R21, R21, UR11, -R146 ;  /* 0x0000000b15157c23 */ /* 0x000fe20008010892 */
[----:B------:R-:W-:Y:S01]  /*5420*/  PLOP3.LUT P0, PT, PT, PT, UP0, 0x80, 0x0 ;  /* 0x000000000000781c */ /* 0x000fe20003f0f008 */
[--C-:B------:R-:W-:Y:S01]  /*5430*/  FFMA.FTZ R23, R23, UR11, -R145.reuse ;  /* 0x0000000b17177c23 */ /* 0x100fe20008010891 */
[----:B------:R-:W-:Y:S01]  /*5440*/  SHF.R.U32.HI R6, RZ, 0x18, R154 ;  /* 0x00000018ff067819 */ /* 0x000fe2000001169a */
[----:B------:R-:W-:Y:S01]  /*5450*/  FFMA.FTZ R30, R30, UR11, -R0 ;  /* 0x0000000b1e1e7c23 */ /* 0x000fe20008010800 */
[----:B------:R-:W-:Y:S03]  /*5460*/  @P1 FSEL R32, R32, -INF , !P5 ;  /* 0xff80000020201808 */ /* 0x000fe60006800000 */
[----:B------:R-:W-:Y:S01]  /*5470*/  MUFU.EX2 R211, R15 ;  /* 0x0000000f00d37308 */ /* 0x000fe20000000800 */
[----:B------:R-:W-:Y:S01]  /*5480*/  PLOP3.LUT P1, PT, PT, PT, UP0, 0x80, 0x0 ;  /* 0x000000000000781c */ /* 0x000fe20003f2f008 */
[----:B------:R-:W-:Y:S01]  /*5490*/  FFMA.FTZ R24, R24, UR11, -R144 ;  /* 0x0000000b18187c23 */ /* 0x000fe20008010890 */
[----:B------:R-:W-:Y:S01]  /*54a0*/  SHF.R.U32.HI R160, RZ, 0x18, R148 ;  /* 0x00000018ffa07819 */ /* 0x000fe20000011694 */
[----:B------:R-:W-:Y:S01]  /*54b0*/  FFMA.FTZ R32, R32, UR11, -R146 ;  /* 0x0000000b20207c23 */ /* 0x000fe20008010892 */
[----:B------:R-:W-:Y:S02]  /*54c0*/  @P4 FSEL R34, R34, -INF , !P5 ;  /* 0xff80000022224808 */ /* 0x000fe40006800000 */
[----:B------:R-:W-:Y:S03]  /*54d0*/  ISETP.LE.U32.AND P4, PT, R6, UR12, PT ;  /* 0x0000000c06007c0c */ /* 0x000fe6000bf83070 */
[----:B------:R-:W-:Y:S01]  /*54e0*/  MUFU.EX2 R191, R21 ;  /* 0x0000001500bf7308 */ /* 0x000fe20000000800 */
[----:B------:R-:W-:Y:S01]  /*54f0*/  @P0 FSEL R29, R29, -INF , !P6 ;  /* 0xff8000001d1d0808 */ /* 0x000fe20007000000 */
[----:B------:R-:W-:Y:S01]  /*5500*/  FFMA.FTZ R34, R34, UR11, -R145 ;  /* 0x0000000b22227c23 */ /* 0x000fe20008010891 */
[----:B------:R-:W-:Y:S02]  /*5510*/  PLOP3.LUT P0, PT, PT, PT, UP0, 0x80, 0x0 ;  /* 0x000000000000781c */ /* 0x000fe40003f0f008 */
[----:B------:R-:W-:Y:S02]  /*5520*/  I2FP.F32.S32 R6, R190 ;  /* 0x000000be00067245 */ /* 0x000fe40000201400 */
[----:B------:R-:W-:Y:S03]  /*5530*/  @P1 FSEL R31, R31, -INF , !P6 ;  /* 0xff8000001f1f1808 */ /* 0x000fe60007000000 */
[----:B------:R-:W-:Y:S01]  /*5540*/  MUFU.EX2 R198, R22 ;  /* 0x0000001600c67308 */ /* 0x000fe20000000800 */
[----:B------:R-:W-:Y:S01]  /*5550*/  PLOP3.LUT P1, PT, PT, PT, UP0, 0x80, 0x0 ;  /* 0x000000000000781c */ /* 0x000fe20003f2f008 */
[----:B------:R-:W-:Y:S01]  /*5560*/  FFMA.FTZ R33, R6, -UR5, R33 ;  /* 0x8000000506217c23 */ /* 0x000fe20008010021 */
[----:B------:R-:W-:Y:S01]  /*5570*/  LOP3.LUT R6, R154, 0xffff, RZ, 0xc0, !PT ;  /* 0x0000ffff9a067812 */ /* 0x000fe200078ec0ff */
[----:B--2---:R-:W-:Y:S01]  /*5580*/  @!P4 FADD.FTZ R212, -R212, -RZ ;  /* 0x800000ffd4d4c221 */ /* 0x004fe20000010100 */
[----:B------:R-:W-:Y:S01]  /*5590*/  LOP3.LUT R166, R148, 0xffff, RZ, 0xc0, !PT ;  /* 0x0000ffff94a67812 */ /* 0x000fe200078ec0ff */
[----:B------:R-:W-:Y:S01]  /*55a0*/  FFMA.FTZ R0, R31, UR11, -R0 ;  /* 0x0000000b1f007c23 */ /* 0x000fe20008010800 */
[----:B------:R-:W-:Y:S01]  /*55b0*/  SHF.R.U32.HI R167, RZ, 0x10, R148 ;  /* 0x00000010ffa77819 */ /* 0x000fe20000011694 */
[----:B------:R-:W-:Y:S01]  /*55c0*/  IMAD.WIDE.U32 R148, R156, -0x326172a9, RZ ;  /* 0xcd9e8d579c947825 */ /* 0x000fe200078e00ff */
[----:B------:R-:W-:Y:S01]  /*55d0*/  PLOP3.LUT P2, PT, PT, PT, UP0, 0x80, 0x0 ;  /* 0x000000000000781c */ /* 0x000fe20003f4f008 */
[----:B------:R-:W2:Y:S01]  /*55e0*/  MUFU.EX2 R218, R10 ;  /* 0x0000000a00da7308 */ /* 0x000ea20000000800 */
[----:B------:R-:W-:Y:S02]  /*55f0*/  LOP3.LUT R5, R5, 0xff, RZ, 0xc0, !PT ;  /* 0x000000ff05057812 */ /* 0x000fe400078ec0ff */
[----:B------:R-:W-:Y:S02]  /*5600*/  SHF.R.U32.HI R6, RZ, 0x8, R6 ;  /* 0x00000008ff067819 */ /* 0x000fe40000011606 */
[----:B------:R-:W-:Y:S02]  /*5610*/  @P0 FSEL R33, R33, -INF , !P6 ;  /* 0xff80000021210808 */ /* 0x000fe40007000000 */
[----:B------:R-:W-:Y:S03]  /*5620*/  ISETP.LE.U32.AND P0, PT, R5, UR12, PT ;  /* 0x0000000c05007c0c */ /* 0x000fe6000bf03070 */
[----:B------:R-:W-:Y:S01]  /*5630*/  MUFU.EX2 R203, R25 ;  /* 0x0000001900cb7308 */ /* 0x000fe20000000800 */
[----:B------:R-:W-:Y:S01]  /*5640*/  LOP3.LUT R4, R149, UR45, R164, 0x96, !PT ;  /* 0x0000002d95047c12 */ /* 0x000fe2000f8e96a4 */
[----:B------:R-:W-:Y:S01]  /*5650*/  FFMA.FTZ R146, R33, UR11, -R146 ;  /* 0x0000000b21927c23 */ /* 0x000fe20008010892 */
[----:B------:R-:W-:Y:S02]  /*5660*/  LOP3.LUT R5, R6, 0xffff, RZ, 0xc0, !PT ;  /* 0x0000ffff06057812 */ /* 0x000fe400078ec0ff */
[----:B------:R-:W-:Y:S02]  /*5670*/  @P1 FSEL R35, R35, -INF , !P6 ;  /* 0xff80000023231808 */ /* 0x000fe40007000000 */
[----:B------:R-:W-:Y:S03]  /*5680*/  ISETP.LE.U32.AND P6, PT, R5, UR12, PT ;  /* 0x0000000c05007c0c */ /* 0x000fe6000bfc3070 */
[----:B------:R-:W-:Y:S01]  /*5690*/  MUFU.EX2 R206, R26 ;  /* 0x0000001a00ce7308 */ /* 0x000fe20000000800 */
[----:B------:R-:W-:Y:S01]  /*56a0*/  LOP3.LUT R6, R4, 0xff, RZ, 0xc0, !PT ;  /* 0x000000ff04067812 */ /* 0x000fe200078ec0ff */
[----:B------:R-:W-:Y:S01]  /*56b0*/  FFMA.FTZ R145, R35, UR11, -R145 ;  /* 0x0000000b23917c23 */ /* 0x000fe20008010891 */
[----:B------:R-:W-:Y:S01]  /*56c0*/  LOP3.LUT R8, R154, 0xff, RZ, 0xc0, !PT ;  /* 0x000000ff9a087812 */ /* 0x000fe200078ec0ff */
[----:B------:R-:W-:Y:S01]  /*56d0*/  @!P0 FADD.FTZ R214, -R214, -RZ ;  /* 0x800000ffd6d68221 */ /* 0x000fe20000010100 */
[----:B------:R-:W-:Y:S02]  /*56e0*/  LOP3.LUT R5, R4, 0xffff, RZ, 0xc0, !PT ;  /* 0x0000ffff04057812 */ /* 0x000fe400078ec0ff */
[----:B------:R-:W-:Y:S03]  /*56f0*/  @P2 FSEL R28, R28, -INF , !P5 ;  /* 0xff8000001c1c2808 */ /* 0x000fe60006800000 */
[----:B------:R-:W-:Y:S01]  /*5700*/  MUFU.EX2 R188, R32 ;  /* 0x0000002000bc7308 */ /* 0x000fe20000000800 */
[----:B------:R-:W-:Y:S02]  /*5710*/  ISETP.LE.U32.AND P1, PT, R6, UR12, PT ;  /* 0x0000000c06007c0c */ /* 0x000fe4000bf23070 */
[----:B------:R-:W-:Y:S01]  /*5720*/  SHF.R.U32.HI R7, RZ, 0x10, R4 ;  /* 0x00000010ff077819 */ /* 0x000fe20000011604 */
[----:B------:R-:W-:Y:S01]  /*5730*/  @!P6 FADD.FTZ R209, -R209, -RZ ;  /* 0x800000ffd1d1e221 */ /* 0x000fe20000010100 */
[----:B------:R-:W-:Y:S01]  /*5740*/  ISETP.LE.U32.AND P5, PT, R8, UR12, PT ;  /* 0x0000000c08007c0c */ /* 0x000fe2000bfa3070 */
[----:B------:R-:W-:Y:S01]  /*5750*/  FFMA.FTZ R28, R28, UR11, -R144 ;  /* 0x0000000b1c1c7c23 */ /* 0x000fe20008010890 */
[----:B------:R-:W-:Y:S03]  /*5760*/  SHF.R.U32.HI R6, RZ, 0x18, R4 ;  /* 0x00000018ff067819 */ /* 0x000fe60000011604 */
[----:B------:R-:W-:Y:S01]  /*5770*/  MUFU.EX2 R187, R146 ;  /* 0x0000009200bb7308 */ /* 0x000fe20000000800 */
[----:B------:R-:W-:Y:S01]  /*5780*/  SHF.R.U32.HI R4, RZ, 0x8, R5 ;  /* 0x00000008ff047819 */ /* 0x000fe20000011605 */
[----:B------:R-:W-:Y:S01]  /*5790*/  FFMA.FTZ R144, R29, UR11, -R144 ;  /* 0x0000000b1d907c23 */ /* 0x000fe20008010890 */
[----:B------:R-:W-:Y:S02]  /*57a0*/  LOP3.LUT R156, R152, 0xff, RZ, 0xc0, !PT ;  /* 0x000000ff989c7812 */ /* 0x000fe400078ec0ff */
[----:B------:R-:W-:Y:S01]  /*57b0*/  LOP3.LUT R5, R4, 0xffff, RZ, 0xc0, !PT ;  /* 0x0000ffff04057812 */ /* 0x000fe200078ec0ff */
[----:B------:R-:W-:Y:S01]  /*57c0*/  @!P1 FADD.FTZ R216, -R216, -RZ ;  /* 0x800000ffd8d89221 */ /* 0x000fe20000010100 */
[--C-:B------:R-:W-:Y:S03]  /*57d0*/  SHF.R.U32.HI R163, RZ, 0x18, R152.reuse ;  /* 0x00000018ffa37819 */ /* 0x100fe60000011698 */
[----:B------:R-:W3:Y:S01]  /*57e0*/  MUFU.EX2 R207, R13 ;  /* 0x0000000d00cf7308 */ /* 0x000ee20000000800 */
[----:B------:R-:W-:Y:S01]  /*57f0*/  ISETP.LE.U32.AND P6, PT, R5, UR12, PT ;  /* 0x0000000c05007c0c */ /* 0x000fe2000bfc3070 */
[----:B------:R-:W-:Y:S01]  /*5800*/  @!P5 FADD.FTZ R210, -R210, -RZ ;  /* 0x800000ffd2d2d221 */ /* 0x000fe20000010100 */
[----:B------:R-:W-:Y:S02]  /*5810*/  SHF.R.U32.HI R165, RZ, 0x10, R152 ;  /* 0x00000010ffa57819 */ /* 0x000fe40000011698 */
[----:B------:R-:W-:Y:S02]  /*5820*/  LOP3.LUT R153, R152, 0xffff, RZ, 0xc0, !PT ;  /* 0x0000ffff98997812 */ /* 0x000fe400078ec0ff */
[----:B------:R-:W-:Y:S03]  /*5830*/  ISETP.LE.U32.AND P5, PT, R6, UR12, PT ;  /* 0x0000000c06007c0c */ /* 0x000fe6000bfa3070 */
[----:B------:R-:W3:Y:S01]  /*5840*/  MUFU.EX2 R195, R23 ;  /* 0x0000001700c37308 */ /* 0x000ee20000000800 */
[--C-:B------:R-:W-:Y:S02]  /*5850*/  SHF.R.U32.HI R152, RZ, 0x10, R148.reuse ;  /* 0x00000010ff987819 */ /* 0x100fe40000011694 */
[----:B------:R-:W-:Y:S02]  /*5860*/  LOP3.LUT R4, R7, 0xff, RZ, 0xc0, !PT ;  /* 0x000000ff07047812 */ /* 0x000fe400078ec0ff */
[----:B------:R-:W-:Y:S01]  /*5870*/  LOP3.LUT R149, R148, 0xffff, RZ, 0xc0, !PT ;  /* 0x0000ffff94957812 */ /* 0x000fe200078ec0ff */
[----:B----4-:R-:W-:Y:S01]  /*5880*/  @!P6 FADD.FTZ R215, -R215, -RZ ;  /* 0x800000ffd7d7e221 */ /* 0x010fe20000010100 */
[----:B------:R-:W-:Y:S03]  /*5890*/  LOP3.LUT R5, R152, 0xff, RZ, 0xc0, !PT ;  /* 0x000000ff98057812 */ /* 0x000fe600078ec0ff */
[----:B------:R-:W-:Y:S01]  /*58a0*/  MUFU.EX2 R194, R0 ;  /* 0x0000000000c27308 */ /* 0x000fe20000000800 */
[----:B------:R-:W-:Y:S02]  /*58b0*/  ISETP.LE.U32.AND P0, PT, R4, UR12, PT ;  /* 0x0000000c04007c0c */ /* 0x000fe4000bf03070 */
[----:B------:R-:W-:Y:S01]  /*58c0*/  SHF.R.U32.HI R4, RZ, 0x8, R149 ;  /* 0x00000008ff047819 */ /* 0x000fe20000011695 */
[----:B-1----:R-:W-:Y:S01]  /*58d0*/  @!P5 FADD.FTZ R217, -R217, -RZ ;  /* 0x800000ffd9d9d221 */ /* 0x002fe20000010100 */
[----:B------:R-:W-:Y:S02]  /*58e0*/  LOP3.LUT R151, R148, 0xff, RZ, 0xc0, !PT ;  /* 0x000000ff94977812 */ /* 0x000fe400078ec0ff */
[----:B------:R-:W-:Y:S03]  /*58f0*/  ISETP.LE.U32.AND P6, PT, R5, UR12, PT ;  /* 0x0000000c05007c0c */ /* 0x000fe6000bfc3070 */
[----:B------:R-:W1:Y:S01]  /*5900*/  MUFU.EX2 R204, R24 ;  /* 0x0000001800cc7308 */ /* 0x000e620000000800 */
[----:B------:R-:W-:Y:S02]  /*5910*/  SHF.R.U32.HI R148, RZ, 0x18, R148 ;  /* 0x00000018ff947819 */ /* 0x000fe40000011694 */
[----:B------:R-:W-:Y:S02]  /*5920*/  LOP3.LUT R4, R4, 0xffff, RZ, 0xc0, !PT ;  /* 0x0000ffff04047812 */ /* 0x000fe400078ec0ff */
[----:B------:R-:W-:Y:S01]  /*5930*/  ISETP.LE.U32.AND P5, PT, R148, UR12, PT ;  /* 0x0000000c94007c0c */ /* 0x000fe2000bfa3070 */
[----:B--2---:R-:W-:Y:S01]  /*5940*/  @!P0 FADD.FTZ R218, -R218, -RZ ;  /* 0x800000ffdada8221 */ /* 0x004fe20000010100 */
[----:B------:R-:W-:Y:S03]  /*5950*/  ISETP.LE.U32.AND P1, PT, R4, UR12, PT ;  /* 0x0000000c04007c0c */ /* 0x000fe6000bf23070 */
[----:B------:R-:W2:Y:S01]  /*5960*/  MUFU.EX2 R190, R34 ;  /* 0x0000002200be7308 */ /* 0x000ea20000000800 */
[----:B------:R-:W-:Y:S02]  /*5970*/  SHF.R.U32.HI R4, RZ, 0x8, R161 ;  /* 0x00000008ff047819 */ /* 0x000fe400000116a1 */
[----:B------:R-:W-:Y:S01]  /*5980*/  ISETP.LE.U32.AND P3, PT, R155, UR12, PT ;  /* 0x0000000c9b007c0c */ /* 0x000fe2000bf63070 */
[----:B------:R-:W-:Y:S01]  /*5990*/  @!P6 FADD.FTZ R213, -R213, -RZ ;  /* 0x800000ffd5d5e221 */ /* 0x000fe20000010100 */
[----:B------:R-:W-:Y:S02]  /*59a0*/  LOP3.LUT R4, R4, 0xffff, RZ, 0xc0, !PT ;  /* 0x0000ffff04047812 */ /* 0x000fe400078ec0ff */
[----:B------:R-:W-:Y:S03]  /*59b0*/  ISETP.LE.U32.AND P2, PT, R159, UR12, PT ;  /* 0x0000000c9f007c0c */ /* 0x000fe6000bf43070 */
[----:B------:R-:W-:Y:S01]  /*59c0*/  MUFU.EX2 R189, R145 ;  /* 0x0000009100bd7308 */ /* 0x000fe20000000800 */
[----:B------:R-:W-:Y:S01]  /*59d0*/  ISETP.LE.U32.AND P6, PT, R4, UR12, PT ;  /* 0x0000000c04007c0c */ /* 0x000fe2000bfc3070 */
[----:B------:R-:W-:Y:S01]  /*59e0*/  @!P5 FADD.FTZ R211, -R211, -RZ ;  /* 0x800000ffd3d3d221 */ /* 0x000fe20000010100 */
[----:B------:R-:W-:Y:S01]  /*59f0*/  LOP3.LUT R4, R162, 0xff, RZ, 0xc0, !PT ;  /* 0x000000ffa2047812 */ /* 0x000fe200078ec0ff */
[----:B---3--:R-:W-:Y:S01]  /*5a00*/  @!P1 FADD.FTZ R207, -R207, -RZ ;  /* 0x800000ffcfcf9221 */ /* 0x008fe20000010100 */
[----:B------:R-:W-:Y:S02]  /*5a10*/  LOP3.LUT R5, R150, 0xff, RZ, 0xc0, !PT ;  /* 0x000000ff96057812 */ /* 0x000fe400078ec0ff */
[----:B------:R-:W-:Y:S01]  /*5a20*/  ISETP.LE.U32.AND P5, PT, R4, UR12, PT ;  /* 0x0000000c04007c0c */ /* 0x000fe2000bfa3070 */
[----:B------:R-:W-:Y:S01]  /*5a30*/  @!P3 FADD.FTZ R196, -R196, -RZ ;  /* 0x800000ffc4c4b221 */ /* 0x000fe20000010100 */
[----:B------:R-:W-:Y:S01]  /*5a40*/  LOP3.LUT R4, R150, 0xffff, RZ, 0xc0, !PT ;  /* 0x0000ffff96047812 */ /* 0x000fe200078ec0ff */
[----:B------:R-:W-:Y:S01]  /*5a50*/  MUFU.EX2 R205, R27 ;  /* 0x0000001b00cd7308 */ /* 0x000fe20000000800 */
[----:B------:R-:W-:Y:S01]  /*5a60*/  ISETP.LE.U32.AND P3, PT, R5, UR12, PT ;  /* 0x0000000c05007c0c */ /* 0x000fe2000bf63070 */
[----:B------:R-:W-:Y:S01]  /*5a70*/  @!P2 FADD.FTZ R201, -R201, -RZ ;  /* 0x800000ffc9c9a221 */ /* 0x000fe20000010100 */
[--C-:B------:R-:W-:Y:S01]  /*5a80*/  SHF.R.U32.HI R5, RZ, 0x18, R150.reuse ;  /* 0x00000018ff057819 */ /* 0x100fe20000011696 */
[----:B------:R-:W-:Y:S01]  /*5a90*/  @!P6 FADD.FTZ R193, -R193, -RZ ;  /* 0x800000ffc1c1e221 */ /* 0x000fe20000010100 */
[----:B------:R-:W-:Y:S02]  /*5aa0*/  SHF.R.U32.HI R150, RZ, 0x10, R150 ;  /* 0x00000010ff967819 */ /* 0x000fe40000011696 */
[----:B------:R-:W-:Y:S03]  /*5ab0*/  SHF.R.U32.HI R4, RZ, 0x8, R4 ;  /* 0x00000008ff047819 */ /* 0x000fe60000011604 */
[----:B------:R-:W-:Y:S01]  /*5ac0*/  MUFU.EX2 R199, R28 ;  /* 0x0000001c00c77308 */ /* 0x000fe20000000800 */
[----:B------:R-:W-:Y:S01]  /*5ad0*/  ISETP.LE.U32.AND P6, PT, R5, UR12, PT ;  /* 0x0000000c05007c0c */ /* 0x000fe2000bfc3070 */
[----:B------:R-:W-:Y:S01]  /*5ae0*/  @!P5 FADD.FTZ R202, -R202, -RZ ;  /* 0x800000ffcacad221 */ /* 0x000fe20000010100 */
[----:B------:R-:W-:Y:S02]  /*5af0*/  LOP3.LUT R5, R150, 0xff, RZ, 0xc0, !PT ;  /* 0x000000ff96057812 */ /* 0x000fe400078ec0ff */
[----:B------:R-:W-:Y:S01]  /*5b00*/  LOP3.LUT R4, R4, 0xffff, RZ, 0xc0, !PT ;  /* 0x0000ffff04047812 */ /* 0x000fe200078ec0ff */
[----:B------:R-:W-:Y:S01]  /*5b10*/  @!P3 FADD.FTZ R192, -R192, -RZ ;  /* 0x800000ffc0c0b221 */ /* 0x000fe20000010100 */
[----:B------:R-:W-:Y:S03]  /*5b20*/  ISETP.LE.U32.AND P2, PT, R5, UR12, PT ;  /* 0x0000000c05007c0c */ /* 0x000fe6000bf43070 */
[----:B------:R-:W-:Y:S01]  /*5b30*/  MUFU.EX2 R197, R144 ;  /* 0x0000009000c57308 */ /* 0x000fe20000000800 */
[----:B------:R-:W-:Y:S02]  /*5b40*/  ISETP.LE.U32.AND P5, PT, R4, UR12, PT ;  /* 0x0000000c04007c0c */ /* 0x000fe4000bfa3070 */
[C---:B------:R-:W-:Y:S02]  /*5b50*/  LOP3.LUT R4, R147.reuse, 0xffff, RZ, 0xc0, !PT ;  /* 0x0000ffff93047812 */ /* 0x040fe400078ec0ff */
[----:B------:R-:W-:Y:S01]  /*5b60*/  LOP3.LUT R5, R147, 0xff, RZ, 0xc0, !PT ;  /* 0x000000ff93057812 */ /* 0x000fe200078ec0ff */
[----:B------:R-:W-:Y:S01]  /*5b70*/  @!P6 FADD.FTZ R195, -R195, -RZ ;  /* 0x800000ffc3c3e221 */ /* 0x000fe20000010100 */
[----:B------:R-:W-:Y:S03]  /*5b80*/  SHF.R.U32.HI R6, RZ, 0x10, R147 ;  /* 0x00000010ff067819 */ /* 0x000fe60000011693 */
[----:B------:R-:W3:Y:S01]  /*5b90*/  MUFU.EX2 R200, R30 ;  /* 0x0000001e00c87308 */ /* 0x000ee20000000800 */
[----:B------:R-:W-:Y:S02]  /*5ba0*/  SHF.R.U32.HI R4, RZ, 0x8, R4 ;  /* 0x00000008ff047819 */ /* 0x000fe40000011604 */
[----:B------:R-:W-:Y:S01]  /*5bb0*/  ISETP.LE.U32.AND P3, PT, R5, UR12, PT ;  /* 0x0000000c05007c0c */ /* 0x000fe2000bf63070 */
[----:B------:R-:W-:Y:S01]  /*5bc0*/  @!P2 FADD.FTZ R198, -R198, -RZ ;  /* 0x800000ffc6c6a221 */ /* 0x000fe20000010100 */
[----:B------:R-:W-:Y:S01]  /*5bd0*/  LOP3.LUT R4, R4, 0xffff, RZ, 0xc0, !PT ;  /* 0x0000ffff04047812 */ /* 0x000fe200078ec0ff */
[----:B------:R-:W-:Y:S01]  /*5be0*/  @!P5 FADD.FTZ R191, -R191, -RZ ;  /* 0x800000ffbfbfd221 */ /* 0x000fe20000010100 */
[----:B------:R-:W-:Y:S02]  /*5bf0*/  LOP3.LUT R5, R6, 0xff, RZ, 0xc0, !PT ;  /* 0x000000ff06057812 */ /* 0x000fe400078ec0ff */
[----:B------:R-:W-:Y:S02]  /*5c00*/  ISETP.LE.U32.AND P5, PT, R4, UR12, PT ;  /* 0x0000000c04007c0c */ /* 0x000fe4000bfa3070 */
[----:B------:R-:W-:Y:S02]  /*5c10*/  ISETP.LE.U32.AND P2, PT, R5, UR12, PT ;  /* 0x0000000c05007c0c */ /* 0x000fe4000bf43070 */
[----:B------:R-:W-:Y:S02]  /*5c20*/  ISETP.LE.U32.AND P0, PT, R158, UR12, PT ;  /* 0x0000000c9e007c0c */ /* 0x000fe4000bf03070 */
[----:B------:R-:W-:Y:S01]  /*5c30*/  SHF.R.U32.HI R4, RZ, 0x8, R166 ;  /* 0x00000008ff047819 */ /* 0x000fe200000116a6 */
[----:B-1----:R-:W-:Y:S01]  /*5c40*/  @!P3 FADD.FTZ R204, -R204, -RZ ;  /* 0x800000ffccccb221 */ /* 0x002fe20000010100 */
[----:B------:R-:W-:Y:S02]  /*5c50*/  LOP3.LUT R5, R167, 0xff, RZ, 0xc0, !PT ;  /* 0x000000ffa7057812 */ /* 0x000fe400078ec0ff */
[----:B------:R-:W-:Y:S02]  /*5c60*/  LOP3.LUT R4, R4, 0xffff, RZ, 0xc0, !PT ;  /* 0x0000ffff04047812 */ /* 0x000fe400078ec0ff */
[----:B------:R-:W-:Y:S01]  /*5c70*/  F2FP.RELU.BF16.F32.PACK_AB R7, R215, R216 ;  /* 0x000000d8d707723e */ /* 0x000fe200000018ff */
[----:B------:R-:W-:Y:S01]  /*5c80*/  @!P5 FADD.FTZ R203, -R203, -RZ ;  /* 0x800000ffcbcbd221 */ /* 0x000fe20000010100 */
[----:B------:R-:W-:Y:S01]  /*5c90*/  ISETP.LE.U32.AND P5, PT, R4, UR12, PT ;  /* 0x0000000c04007c0c */ /* 0x000fe2000bfa3070 */
[----:B------:R-:W-:Y:S01]  /*5ca0*/  @!P2 FADD.FTZ R206, -R206, -RZ ;  /* 0x800000ffcecea221 */ /* 0x000fe20000010100 */
[----:B------:R-:W-:Y:S01]  /*5cb0*/  ISETP.LE.U32.AND P2, PT, R5, UR12, PT ;  /* 0x0000000c05007c0c */ /* 0x000fe2000bf43070 */
[----:B------:R-:W-:Y:S01]  /*5cc0*/  @!P0 FADD.FTZ R188, -R188, -RZ ;  /* 0x800000ffbcbc8221 */ /* 0x000fe20000010100 */
[----:B------:R-:W-:Y:S02]  /*5cd0*/  LOP3.LUT R5, R165, 0xff, RZ, 0xc0, !PT ;  /* 0x000000ffa5057812 */ /* 0x000fe400078ec0ff */
[----:B------:R-:W-:Y:S02]  /*5ce0*/  SHF.R.U32.HI R4, RZ, 0x8, R153 ;  /* 0x00000008ff047819 */ /* 0x000fe40000011699 */
[----:B------:R-:W-:Y:S02]  /*5cf0*/  ISETP.LE.U32.AND P0, PT, R5, UR12, PT ;  /* 0x0000000c05007c0c */ /* 0x000fe4000bf03070 */
[----:B------:R-:W-:Y:S02]  /*5d00*/  LOP3.LUT R6, R4, 0xffff, RZ, 0xc0, !PT ;  /* 0x0000ffff04067812 */ /* 0x000fe400078ec0ff */
[----:B------:R-:W-:Y:S01]  /*5d10*/  F2FP.RELU.BF16.F32.PACK_AB R5, R209, R210 ;  /* 0x000000d2d105723e */ /* 0x000fe200000018ff */
[----:B------:R-:W-:Y:S01]  /*5d20*/  @!P5 FADD.FTZ R187, -R187, -RZ ;  /* 0x800000ffbbbbd221 */ /* 0x000fe20000010100 */
[----:B------:R-:W-:Y:S01]  /*5d30*/  F2FP.RELU.BF16.F32.PACK_AB R4, R212, R214 ;  /* 0x000000d6d404723e */ /* 0x000fe200000018ff */
[----:B--2---:R-:W-:Y:S01]  /*5d40*/  @!P2 FADD.FTZ R190, -R190, -RZ ;  /* 0x800000ffbebea221 */ /* 0x004fe20000010100 */
[----:B------:R-:W-:Y:S01]  /*5d50*/  ISETP.LE.U32.AND P5, PT, R6, UR12, PT ;  /* 0x0000000c06007c0c */ /* 0x000fe2000bfa3070 */
[----:B------:R1:W-:Y:S01]  /*5d60*/  STS [R224+0x19000], R5 ;  /* 0x01900005e0007388 */ /* 0x0003e20000000800 */
[----:B------:R-:W-:Y:S02]  /*5d70*/  F2FP.RELU.BF16.F32.PACK_AB R6, R217, R218 ;  /* 0x000000dad906723e */ /* 0x000fe400000018ff */
[----:B------:R-:W-:Y:S01]  /*5d80*/  ISETP.LE.U32.AND P4, PT, R151, UR12, PT ;  /* 0x0000000c97007c0c */ /* 0x000fe2000bf83070 */
[----:B------:R2:W-:Y:S01]  /*5d90*/  STS [R224+0x19400], R4 ;  /* 0x01940004e0007388 */ /* 0x0005e20000000800 */
[----:B------:R-:W-:Y:S01]  /*5da0*/  F2FP.RELU.BF16.F32.PACK_AB R0, R187, R188 ;  /* 0x000000bcbb00723e */ /* 0x000fe200000018ff */
[----:B---3--:R-:W-:Y:S01]  /*5db0*/  @!P0 FADD.FTZ R200, -R200, -RZ ;  /* 0x800000ffc8c88221 */ /* 0x008fe20000010100 */
[----:B------:R-:W-:Y:S02]  /*5dc0*/  SHF.R.U32.HI R147, RZ, 0x18, R147 ;  /* 0x00000018ff937819 */ /* 0x000fe40000011693 */
[----:B------:R-:W-:Y:S02]  /*5dd0*/  ISETP.LE.U32.AND P1, PT, R156, UR12, PT ;  /* 0x0000000c9c007c0c */ /* 0x000fe4000bf23070 */
[----:B------:R-:W-:Y:S01]  /*5de0*/  ISETP.LE.U32.AND P3, PT, R147, UR12, PT ;  /* 0x0000000c93007c0c */ /* 0x000fe2000bf63070 */
[----:B------:R-:W-:Y:S01]  /*5df0*/  @!P5 FADD.FTZ R197, -R197, -RZ ;  /* 0x800000ffc5c5d221 */ /* 0x000fe20000010100 */
[----:B------:R-:W-:Y:S02]  /*5e00*/  ISETP.LE.U32.AND P6, PT, R163, UR12, PT ;  /* 0x0000000ca3007c0c */ /* 0x000fe4000bfc3070 */
[----:B------:R-:W-:Y:S01]  /*5e10*/  FSETP.GE.FTZ.AND P0, PT, R210, RZ, PT ;  /* 0x000000ffd200720b */ /* 0x000fe20003f16000 */
[----:B------:R-:W-:Y:S01]  /*5e20*/  @!P4 FADD.FTZ R208, -R208, -RZ ;  /* 0x800000ffd0d0c221 */ /* 0x000fe20000010100 */
[----:B------:R-:W-:Y:S02]  /*5e30*/  ISETP.LE.U32.AND P4, PT, R160, UR12, PT ;  /* 0x0000000ca0007c0c */ /* 0x000fe4000bf83070 */
[----:B------:R-:W-:Y:S02]  /*5e40*/  FSETP.GE.FTZ.AND P5, PT, R209, RZ, PT ;  /* 0x000000ffd100720b */ /* 0x000fe40003fb6000 */
[----:B------:R-:W-:Y:S01]  /*5e50*/  FSETP.GE.FTZ.AND P2, PT, R192, RZ, PT ;  /* 0x000000ffc000720b */ /* 0x000fe20003f56000 */
[----:B------:R-:W-:Y:S01]  /*5e60*/  @!P1 FADD.FTZ R199, -R199, -RZ ;  /* 0x800000ffc7c79221 */ /* 0x000fe20000010100 */
[----:B------:R-:W-:Y:S01]  /*5e70*/  FSETP.GE.FTZ.AND P1, PT, R191, RZ, PT ;  /* 0x000000ffbf00720b */ /* 0x000fe20003f36000 */
[----:B------:R-:W-:Y:S01]  /*5e80*/  @!P3 FADD.FTZ R205, -R205, -RZ ;  /* 0x800000ffcdcdb221 */ /* 0x000fe20000010100 */
[C---:B-1----:R-:W-:Y:S01]  /*5e90*/  F2FP.RELU.BF16.F32.PACK_AB R5, R193.reuse, R196 ;  /* 0x000000c4c105723e */ /* 0x042fe200000018ff */
[----:B------:R-:W-:Y:S01]  /*5ea0*/  @!P6 FADD.FTZ R194, -R194, -RZ ;  /* 0x800000ffc2c2e221 */ /* 0x000fe20000010100 */
[----:B------:R-:W-:Y:S02]  /*5eb0*/  FSETP.GE.FTZ.AND P3, PT, R193, RZ, PT ;  /* 0x000000ffc100720b */ /* 0x000fe40003f76000 */
[----:B--2---:R-:W-:Y:S01]  /*5ec0*/  F2FP.RELU.BF16.F32.PACK_AB R4, R201, R202 ;  /* 0x000000cac904723e */ /* 0x004fe200000018ff */
[----:B------:R1:W-:Y:S01]  /*5ed0*/  STS [R223+0x19000], R5 ;  /* 0x01900005df007388 */ /* 0x0003e20000000800 */
[----:B------:R-:W-:Y:S01]  /*5ee0*/  @!P4 FADD.FTZ R189, -R189, -RZ ;  /* 0x800000ffbdbdc221 */ /* 0x000fe20000010100 */
[----:B------:R-:W-:Y:S02]  /*5ef0*/  FSETP.GE.FTZ.AND P4, PT, R196, RZ, PT ;  /* 0x000000ffc400720b */ /* 0x000fe40003f96000 */
[----:B------:R2:W-:Y:S04]  /*5f00*/  STS [R223+0x19400], R4 ;  /* 0x01940004df007388 */ /* 0x0005e80000000800 */
[----:B------:R3:W-:Y:S04]  /*5f10*/  STS [R224+0x1a000], R7 ;  /* 0x01a00007e0007388 */ /* 0x0007e80000000800 */
[----:B------:R4:W-:Y:S01]  /*5f20*/  STS [R224+0x1a400], R6 ;  /* 0x01a40006e0007388 */ /* 0x0009e20000000800 */
[----:B-1----:R-:W-:Y:S02]  /*5f30*/  F2FP.RELU.BF16.F32.PACK_AB R5, R191, R192 ;  /* 0x000000c0bf05723e */ /* 0x002fe400000018ff */
[----:B--2---:R-:W-:Y:S02]  /*5f40*/  F2FP.RELU.BF16.F32.PACK_AB R4, R195, R198 ;  /* 0x000000c6c304723e */ /* 0x004fe400000018ff */
        /* <DEDUP_REMOVED lines=37> */
[-C--:B------:R-:W-:Y:S03]  /*61a0*/  HMMA.16816.F32.BF16 R28, R28, R134.reuse, RZ ;  /* 0x000000861c1c723c */ /* 0x080fe600000418ff */
[----:B------:R-:W-:Y:S03]  /*61b0*/  LDSM.16.M88.4 R164, [R173+0x8000] ;  /* 0x00800000ada4783b */ /* 0x000fe60000000200 */
[----:B------:R-:W-:Y:S05]  /*61c0*/  HMMA.16816.F32.BF16 R32, R32, R134, RZ ;  /* 0x000000862020723c */ /* 0x000fea00000418ff */
[----:B------:R-:W1:Y:S01]  /*61d0*/  LDSM.16.M88.4 R132, [R172+UR4+0x11400] ;  /* 0x01140004ac84783b */ /* 0x000e620008000200 */
[-C--:B----4-:R-:W-:Y:S06]  /*61e0*/  HMMA.16816.F32.BF16 R4, R136, R140.reuse, R4 ;  /* 0x0000008c8804723c */ /* 0x090fec0000041804 */
[C---:B--2---:R-:W-:Y:S01]  /*61f0*/  HMMA.16816.F32.BF16 R8, R144.reuse, R140, R8 ;  /* 0x0000008c9008723c */ /* 0x044fe20000041808 */
[----:B------:R-:W-:Y:S05]  /*6200*/  LDSM.16.M88.4 R168, [R0+0x1800] ;  /* 0x0018000000a8783b */ /* 0x000fea0000000200 */
[-C--:B------:R-:W-:Y:S06]  /*6210*/  HMMA.16816.F32.BF16 R12, R144, R142.reuse, R12 ;  /* 0x0000008e900c723c */ /* 0x080fec000004180c */
[C---:B------:R-:W-:Y:S01]  /*6220*/  HMMA.16816.F32.BF16 R16, R136.reuse, R142, R16 ;  /* 0x0000008e8810723c */ /* 0x040fe20000041810 */
[----:B------:R-:W2:Y:S05]  /*6230*/  LDSM.16.M88.4 R140, [R0+0x1000] ;  /* 0x00100000008c783b */ /* 0x000eaa0000000200 */
[-C--:B---3--:R-:W-:Y:S06]  /*6240*/  HMMA.16816.F32.BF16 R20, R136, R148.reuse, R20 ;  /* 0x000000948814723c */ /* 0x088fec0000041814 */
[C---:B------:R-:W-:Y:S06]  /*6250*/  HMMA.16816.F32.BF16 R24, R144.reuse, R148, R24 ;  /* 0x000000949018723c */ /* 0x040fec0000041818 */
[-C--:B------:R-:W-:Y:S01]  /*6260*/  HMMA.16816.F32.BF16 R28, R144, R150.reuse, R28 ;  /* 0x00000096901c723c */ /* 0x080fe2000004181c */
[----:B------:R-:W-:Y:S05]  /*6270*/  LDSM.16.M88.4 R144, [R175+UR4+0x8000] ;  /* 0x00800004af90783b */ /* 0x000fea0008000200 */
[----:B------:R-:W-:Y:S03]  /*6280*/  HMMA.16816.F32.BF16 R32, R136, R150, R32 ;  /* 0x000000968820723c */ /* 0x000fe60000041820 */
[----:B------:R-:W3:Y:S03]  /*6290*/  LDSM.16.M88.4 R136, [R173+0x8400] ;  /* 0x00840000ad88783b */ /* 0x000ee60000000200 */
[-C--:B------:R-:W-:Y:S05]  /*62a0*/  HMMA.16816.F32.BF16 R4, R152, R156.reuse, R4 ;  /* 0x0000009c9804723c */ /* 0x080fea0000041804 */
[----:B------:R-:W4:Y:S01]  /*62b0*/  LDSM.16.M88.4 R148, [R172+UR4+0x13000] ;  /* 0x01300004ac94783b */ /* 0x000f220008000200 */
        /* <DEDUP_REMOVED lines=9> */
[----:B------:R-:W1:Y:S03]  /*6350*/  LDSM.16.M88.4 R132, [R175+UR4+0x8800] ;  /* 0x00880004af84783b */ /* 0x000e660008000200 */
[-C--:B--2---:R-:W-:Y:S05]  /*6360*/  HMMA.16816.F32.BF16 R4, R140, R164.reuse, R4 ;  /* 0x000000a48c04723c */ /* 0x084fea0000041804 */
[----:B------:R-:W2:Y:S01]  /*6370*/  LDSM.16.M88.4 R152, [R172+UR4+0x13400] ;  /* 0x01340004ac98783b */ /* 0x000ea20008000200 */
[C---:B------:R-:W-:Y:S06]  /*6380*/  HMMA.16816.F32.BF16 R8, R168.reuse, R164, R8 ;  /* 0x000000a4a808723c */ /* 0x040fec0000041808 */
[-C--:B------:R-:W-:Y:S06]  /*6390*/  HMMA.16816.F32.BF16 R12, R168, R166.reuse, R12 ;  /* 0x000000a6a80c723c */ /* 0x080fec000004180c */
[C---:B------:R-:W-:Y:S06]  /*63a0*/  HMMA.16816.F32.BF16 R16, R140.reuse, R166, R16 ;  /* 0x000000a68c10723c */ /* 0x040fec0000041810 */
[-C--:B---3--:R-:W-:Y:S06]  /*63b0*/  HMMA.16816.F32.BF16 R20, R140, R136.reuse, R20 ;  /* 0x000000888c14723c */ /* 0x088fec0000041814 */
[C---:B------:R-:W-:Y:S06]  /*63c0*/  HMMA.16816.F32.BF16 R24, R168.reuse, R136, R24 ;  /* 0x00000088a818723c */ /* 0x040fec0000041818 */
[-C--:B------:R-:W-:Y:S06]  /*63d0*/  HMMA.16816.F32.BF16 R28, R168, R138.reuse, R28 ;  /* 0x0000008aa81c723c */ /* 0x080fec000004181c */
[----:B------:R-:W-:Y:S01]  /*63e0*/  HMMA.16816.F32.BF16 R32, R140, R138, R32 ;  /* 0x0000008a8c20723c */ /* 0x000fe20000041820 */
[----:B------:R-:W3:Y:S05]  /*63f0*/  LDSM.16.M88.4 R136, [R0+0x2800] ;  /* 0x002800000088783b */ /* 0x000eea0000000200 */
[-C--:B----4-:R-:W-:Y:S03]  /*6400*/  HMMA.16816.F32.BF16 R4, R144, R148.reuse, R4 ;  /* 0x000000949004723c */ /* 0x090fe60000041804 */
[----:B------:R-:W4:Y:S03]  /*6410*/  LDSM.16.M88.4 R140, [R173+0xa400] ;  /* 0x00a40000ad8c783b */ /* 0x000f260000000200 */
[C---:B-1----:R-:W-:Y:S06]  /*6420*/  HMMA.16816.F32.BF16 R8, R132.reuse, R148, R8 ;  /* 0x000000948408723c */ /* 0x042fec0000041808 */
[-C--:B------:R-:W-:Y:S06]  /*6430*/  HMMA.16816.F32.BF16 R12, R132, R150.reuse, R12 ;  /* 0x00000096840c723c */ /* 0x080fec000004180c */
[C---:B------:R-:W-:Y:S06]  /*6440*/  HMMA.16816.F32.BF16 R16, R144.reuse, R150, R16 ;  /* 0x000000969010723c */ /* 0x040fec0000041810 */
[-C--:B--2---:R-:W-:Y:S06]  /*6450*/  HMMA.16816.F32.BF16 R20, R144, R152.reuse, R20 ;  /* 0x000000989014723c */ /* 0x084fec0000041814 */
[C---:B------:R-:W-:Y:S06]  /*6460*/  HMMA.16816.F32.BF16 R24, R132.reuse, R152, R24 ;  /* 0x000000988418723c */ /* 0x040fec0000041818 */
[-C--:B------:R-:W-:Y:S06]  /*6470*/  HMMA.16816.F32.BF16 R28, R132, R154.reuse, R28 ;  /* 0x0000009a841c723c */ /* 0x080fec000004181c */
[----:B------:R-:W-:Y:S06]  /*6480*/  HMMA.16816.F32.BF16 R32, R144, R154, R32 ;  /* 0x0000009a9020723c */ /* 0x000fec0000041820 */
[-C--:B------:R-:W-:Y:S06]  /*6490*/  HMMA.16816.F32.BF16 R4, R156, R160.reuse, R4 ;  /* 0x000000a09c04723c */ /* 0x080fec0000041804 */
[C---:B---3--:R-:W-:Y:S06]  /*64a0*/  HMMA.16816.F32.BF16 R8, R136.reuse, R160, R8 ;  /* 0x000000a08808723c */ /* 0x048fec0000041808 */
[-C--:B------:R-:W-:Y:S06]  /*64b0*/  HMMA.16816.F32.BF16 R12, R136, R162.reuse, R12 ;  /* 0x000000a2880c723c */ /* 0x080fec000004180c */
[C---:B------:R-:W-:Y:S06]  /*64c0*/  HMMA.16816.F32.BF16 R16, R156.reuse, R162, R16 ;  /* 0x000000a29c10723c */ /* 0x040fec0000041810 */
[-C--:B----4-:R-:W-:Y:S05]  /*64d0*/  HMMA.16816.F32.BF16 R20, R156, R140.reuse, R20 ;  /* 0x0000008c9c14723c */ /* 0x090fea0000041814 */
        /* <DEDUP_REMOVED lines=10> */
[----:B------:R-:W-:Y:S03]  /*6580*/  FADD.FTZ R5, -R186, R17 ;  /* 0x00000011ba057221 */ /* 0x000fe60000010100 */
[-C--:B------:R-:W-:Y:S01]  /*6590*/  FSEL R0, R0, R186.reuse, P1 ;  /* 0x000000ba00007208 */ /* 0x080fe20000800000 */
[----:B------:R-:W-:Y:S01]  /*65a0*/  FADD.FTZ R4, -R186, R20 ;  /* 0x00000014ba047221 */ /* 0x000fe20000010100 */
[----:B------:R-:W-:Y:S01]  /*65b0*/  FSETP.GE.FTZ.AND P1, PT, R188, RZ, PT ;  /* 0x000000ffbc00720b */ /* 0x000fe20003f36000 */
[----:B------:R-:W-:Y:S01]  /*65c0*/  FADD.FTZ R6, -R185, R6 ;  /* 0x00000006b9067221 */ /* 0x000fe20000010100 */
[----:B------:R-:W-:Y:S01]  /*65d0*/  FSEL R17, R132, R186, P5 ;  /* 0x000000ba84117208 */ /* 0x000fe20002800000 */
[----:B------:R-:W-:Y:S01]  /*65e0*/  FMUL.FTZ R0, R191, R0 ;  /* 0x00000000bf007220 */ /* 0x000fe20000410000 */
[-C--:B------:R-:W-:Y:S01]  /*65f0*/  FSEL R16, R16, R186.reuse, P4 ;  /* 0x000000ba10107208 */ /* 0x080fe20002000000 */
[----:B------:R-:W-:Y:S01]  /*6600*/  FADD.FTZ R7, -R185, R7 ;  /* 0x00000007b9077221 */ /* 0x000fe20000010100 */
[-C--:B------:R-:W-:Y:S01]  /*6610*/  FSEL R5, R5, R186.reuse, P3 ;  /* 0x000000ba05057208 */ /* 0x080fe20001800000 */
[----:B------:R-:W-:Y:S01]  /*6620*/  FMUL.FTZ R20, R209, R17 ;  /* 0x00000011d1147220 */ /* 0x000fe20000410000 */
[----:B------:R-:W-:Y:S01]  /*6630*/  FSEL R4, R4, R186, P2 ;  /* 0x000000ba04047208 */ /* 0x000fe20001000000 */
[----:B------:R-:W-:Y:S01]  /*6640*/  FMUL.FTZ R17, R196, R16 ;  /* 0x00000010c4117220 */ /* 0x000fe20000410000 */
[----:B------:R-:W-:Y:S01]  /*6650*/  FSETP.GE.FTZ.AND P2, PT, R214, RZ, PT ;  /* 0x000000ffd600720b */ /* 0x000fe20003f56000 */
[----:B------:R-:W-:Y:S01]  /*6660*/  FADD.FTZ R32, -R186, R32 ;  /* 0x00000020ba207221 */ /* 0x000fe20000010100 */
[----:B------:R-:W-:Y:S01]  /*6670*/  FMUL.FTZ R5, R193, R5 ;  /* 0x00000005c1057220 */ /* 0x000fe20000410000 */
[----:B------:R-:W-:Y:S01]  /*6680*/  FMUL.FTZ R16, R192, R4 ;  /* 0x00000004c0107220 */ /* 0x000fe20000410000 */
[----:B------:R-:W-:Y:S02]  /*6690*/  F2FP.BF16.F32.PACK_AB R4, R20, R133 ;  /* 0x000000851404723e */ /* 0x000fe400000010ff */
[----:B------:R-:W-:Y:S01]  /*66a0*/  FSEL R32, R32, R186, P1 ;  /* 0x000000ba20207208 */ /* 0x000fe20000800000 */
[----:B------:R-:W-:Y:S01]  /*66b0*/  @P0 FADD.FTZ R186, -R186, R33 ;  /* 0x00000021baba0221 */ /* 0x000fe20000010100 */
[----:B------:R-:W-:Y:S02]  /*66c0*/  PLOP3.LUT P0, PT, PT, PT, UP1, 0x80, 0x0 ;  /* 0x000000000000781c */ /* 0x000fe40003f0f018 */
        /* <DEDUP_REMOVED lines=56> */
.L_x_1043:
[----:B------:R1:W-:Y:S01]  /*6a50*/  STS [R224+0x15000], R4 ;  /* 0x01500004e0007388 */ /* 0x0003e20000000800 */
[----:B------:R-:W-:Y:S01]  /*6a60*/  FSETP.GE.FTZ.AND P4, PT, R201, RZ, PT ;  /* 0x000000ffc900720b */ /* 0x000fe20003f96000 */
[----:B------:R-:W-:Y:S01]  /*6a70*/  FMUL.FTZ R21, R214, R21 ;  /* 0x00000015d6157220 */ /* 0x000fe20000410000 */
[----:B------:R-:W-:Y:S01]  /*6a80*/  FMUL.FTZ R20, R212, R20 ;  /* 0x00000014d4147220 */ /* 0x000fe20000410000 */
[C---:B------:R-:W-:Y:S01]  /*6a90*/  FADD.FTZ R0, -R185.reuse, R18 ;  /* 0x00000012b9007221 */ /* 0x040fe20000010100 */
[----:B------:R-:W-:Y:S01]  /*6aa0*/  FSETP.GE.FTZ.AND P1, PT, R202, RZ, PT ;  /* 0x000000ffca00720b */ /* 0x000fe20003f36000 */
        /* <DEDUP_REMOVED lines=14> */
[----:B--2---:R-:W-:Y:S01]  /*6b90*/  FMUL.FTZ R6, R198, R0 ;  /* 0x00000000c6067220 */ /* 0x004fe20000410000 */
[----:B------:R-:W-:Y:S01]  /*6ba0*/  FSETP.GE.FTZ.AND P3, PT, R216, RZ, PT ;  /* 0x000000ffd800720b */ /* 0x000fe20003f76000 */
[----:B------:R-:W-:Y:S01]  /*6bb0*/  FMUL.FTZ R16, R195, R23 ;  /* 0x00000017c3107220 */ /* 0x000fe20000410000 */
[-C--:B------:R-:W-:Y:S01]  /*6bc0*/  FSEL R34, R34, R185.reuse, P2 ;  /* 0x000000b922227208 */ /* 0x080fe20001000000 */
[----:B------:R-:W-:Y:S01]  /*6bd0*/  FADD.FTZ R25, -R184, R25 ;  /* 0x00000019b8197221 */ /* 0x000fe20000010100 */
[----:B-1----:R-:W-:Y:S01]  /*6be0*/  FADD.FTZ R4, -R185, R19 ;  /* 0x00000013b9047221 */ /* 0x002fe20000010100 */
[----:B------:R-:W-:Y:S01]  /*6bf0*/  FSETP.GE.FTZ.AND P2, PT, R215, RZ, PT ;  /* 0x000000ffd700720b */ /* 0x000fe20003f56000 */
[----:B------:R-:W-:Y:S01]  /*6c00*/  FADD.FTZ R10, -R183, R10 ;  /* 0x0000000ab70a7221 */ /* 0x000fe20000010100 */
[----:B------:R-:W-:Y:S01]  /*6c10*/  F2FP.BF16.F32.PACK_AB R16, R16, R6 ;  /* 0x000000061010723e */ /* 0x000fe200000010ff */
[----:B------:R-:W-:Y:S01]  /*6c20*/  FADD.FTZ R6, -R184, R9 ;  /* 0x00000009b8067221 */ /* 0x000fe20000010100 */
[----:B------:R-:W-:Y:S01]  /*6c30*/  FSEL R4, R4, R185, P4 ;  /* 0x000000b904047208 */ /* 0x000fe20002000000 */
[----:B------:R-:W-:Y:S01]  /*6c40*/  @P1 FADD.FTZ R185, -R185, R35 ;  /* 0x00000023b9b91221 */ /* 0x000fe20000010100 */
[----:B------:R-:W-:Y:S01]  /*6c50*/  FSETP.GE.FTZ.AND P1, PT, R208, RZ, PT ;  /* 0x000000ffd000720b */ /* 0x000fe20003f36000 */
[----:B------:R-:W-:Y:S01]  /*6c60*/  FADD.FTZ R11, -R183, R11 ;  /* 0x0000000bb70b7221 */ /* 0x000fe20000010100 */
[----:B------:R-:W-:Y:S01]  /*6c70*/  FSEL R6, R6, R184, P2 ;  /* 0x000000b806067208 */ /* 0x000fe20001000000 */
[----:B------:R-:W-:Y:S01]  /*6c80*/  FMUL.FTZ R7, R201, R4 ;  /* 0x00000004c9077220 */ /* 0x000fe20000410000 */
[----:B------:R-:W-:Y:S01]  /*6c90*/  F2FP.BF16.F32.PACK_AB R4, R20, R21 ;  /* 0x000000151404723e */ /* 0x000fe200000010ff */
[----:B------:R-:W-:Y:S01]  /*6ca0*/  FADD.FTZ R15, -R183, R15 ;  /* 0x0000000fb70f7221 */ /* 0x000fe20000010100 */
[----:B------:R-:W-:Y:S01]  /*6cb0*/  FSETP.GE.FTZ.AND P2, PT, R207, RZ, PT ;  /* 0x000000ffcf00720b */ /* 0x000fe20003f56000 */
[----:B------:R-:W-:Y:S01]  /*6cc0*/  FADD.FTZ R26, -R183, R26 ;  /* 0x0000001ab71a7221 */ /* 0x000fe20000010100 */
[----:B------:R-:W-:Y:S01]  /*6cd0*/  F2FP.BF16.F32.PACK_AB R0, R7, R18 ;  /* 0x000000120700723e */ /* 0x000fe200000010ff */
[----:B------:R1:W-:Y:S01]  /*6ce0*/  STS [R224+0x15400], R4 ;  /* 0x01540004e0007388 */ /* 0x0003e20000000800 */
[----:B------:R-:W-:Y:S01]  /*6cf0*/  FADD.FTZ R7, -R184, R8 ;  /* 0x00000008b8077221 */ /* 0x000fe20000010100 */
[----:B------:R-:W-:Y:S01]  /*6d00*/  FSEL R13, R13, R184, P2 ;  /* 0x000000b80d0d7208 */ /* 0x000fe20001000000 */
[----:B------:R-:W-:Y:S02]  /*6d10*/  FMUL.FTZ R34, R190, R34 ;  /* 0x00000022be227220 */ /* 0x000fe40000410000 */
[----:B------:R2:W-:Y:S01]  /*6d20*/  STS [R223+0x15400], R0 ;  /* 0x01540000df007388 */ /* 0x0005e20000000800 */
[----:B------:R-:W-:Y:S01]  /*6d30*/  FSETP.GE.FTZ.AND P2, PT, R199, RZ, PT ;  /* 0x000000ffc700720b */ /* 0x000fe20003f56000 */
[----:B------:R-:W-:Y:S01]  /*6d40*/  FMUL.FTZ R185, R189, R185 ;  /* 0x000000b9bdb97220 */ /* 0x000fe20000410000 */
[-C--:B------:R-:W-:Y:S02]  /*6d50*/  FSEL R7, R7, R184.reuse, P3 ;  /* 0x000000b807077208 */ /* 0x080fe40001800000 */
[----:B------:R3:W-:Y:S01]  /*6d60*/  STS [R223+0x15000], R5 ;  /* 0x01500005df007388 */ /* 0x0007e20000000800 */
[----:B------:R-:W-:Y:S01]  /*6d70*/  FSETP.GE.FTZ.AND P3, PT, R203, RZ, PT ;  /* 0x000000ffcb00720b */ /* 0x000fe20003f76000 */
[----:B------:R-:W-:Y:S01]  /*6d80*/  FMUL.FTZ R8, R207, R13 ;  /* 0x0000000dcf087220 */ /* 0x000fe20000410000 */
[----:B------:R-:W-:Y:S01]  /*6d90*/  FSETP.GE.FTZ.AND P4, PT, R204, RZ, PT ;  /* 0x000000ffcc00720b */ /* 0x000fe20003f96000 */
[----:B------:R-:W-:Y:S01]  /*6da0*/  FMUL.FTZ R7, R216, R7 ;  /* 0x00000007d8077220 */ /* 0x000fe20000410000 */
[-C--:B------:R-:W-:Y:S01]  /*6db0*/  FSEL R28, R28, R184.reuse, P2 ;  /* 0x000000b81c1c7208 */ /* 0x080fe20001000000 */
[----:B------:R-:W-:Y:S01]  /*6dc0*/  IMAD.MOV.U32 R164, RZ, RZ, R230 ;  /* 0x000000ffffa47224 */ /* 0x000fe200078e00e6 */
[-C--:B------:R-:W-:Y:S01]  /*6dd0*/  FSEL R25, R25, R184.reuse, P3 ;  /* 0x000000b819197208 */ /* 0x080fe20001800000 */
[----:B------:R-:W-:Y:S01]  /*6de0*/  IMAD.MOV.U32 R165, RZ, RZ, R229 ;  /* 0x000000ffffa57224 */ /* 0x000fe200078e00e5 */
[----:B------:R-:W-:Y:S01]  /*6df0*/  FSEL R24, R24, R184, P4 ;  /* 0x000000b818187208 */ /* 0x000fe20002000000 */
[----:B------:R-:W-:Y:S01]  /*6e00*/  FMUL.FTZ R28, R199, R28 ;  /* 0x0000001cc71c7220 */ /* 0x000fe20000410000 */
[----:B------:R-:W-:Y:S02]  /*6e10*/  FSETP.GE.FTZ.AND P2, PT, R218, RZ, PT ;  /* 0x000000ffda00720b */ /* 0x000fe40003f56000 */
[----:B------:R-:W-:Y:S01]  /*6e20*/  FSETP.GE.FTZ.AND P5, PT, R211, RZ, PT ;  /* 0x000000ffd300720b */ /* 0x000fe20003fb6000 */
[----:B------:R-:W-:Y:S01]  /*6e30*/  FMUL.FTZ R24, R204, R24 ;  /* 0x00000018cc187220 */ /* 0x000fe20000410000 */
[----:B------:R-:W-:Y:S01]  /*6e40*/  FSEL R10, R10, R183, P2 ;  /* 0x000000b70a0a7208 */ /* 0x000fe20001000000 */
[----:B-1----:R-:W-:Y:S01]  /*6e50*/  FADD.FTZ R4, -R184, R12 ;  /* 0x0000000cb8047221 */ /* 0x002fe20000010100 */
[----:B------:R-:W-:Y:S02]  /*6e60*/  FSETP.GE.FTZ.AND P2, PT, R213, RZ, PT ;  /* 0x000000ffd500720b */ /* 0x000fe40003f56000 */
[----:B------:R-:W-:Y:S01]  /*6e70*/  FSETP.GE.FTZ.AND P3, PT, R205, RZ, PT ;  /* 0x000000ffcd00720b */ /* 0x000fe20003f76000 */
[----:B--2---:R-:W-:Y:S01]  /*6e80*/  FMUL.FTZ R0, R215, R6 ;  /* 0x00000006d7007220 */ /* 0x004fe20000410000 */
[----:B------:R-:W-:Y:S01]  /*6e90*/  FSEL R4, R4, R184, P1 ;  /* 0x000000b804047208 */ /* 0x000fe20000800000 */
[----:B------:R-:W-:Y:S01]  /*6ea0*/  FADD.FTZ R6, -R183, R14 ;  /* 0x0000000eb7067221 */ /* 0x000fe20000010100 */
[----:B------:R-:W-:Y:S01]  /*6eb0*/  FSETP.GE.FTZ.AND P1, PT, R197, RZ, PT ;  /* 0x000000ffc500720b */ /* 0x000fe20003f36000 */
[----:B---3--:R-:W-:Y:S01]  /*6ec0*/  FADD.FTZ R5, -R183, R27 ;  /* 0x0000001bb7057221 */ /* 0x008fe20000010100 */
[----:B------:R-:W-:Y:S01]  /*6ed0*/  F2FP.BF16.F32.PACK_AB R0, R0, R7 ;  /* 0x000000070000723e */ /* 0x000fe200000010ff */
[----:B------:R-:W-:Y:S01]  /*6ee0*/  FMUL.FTZ R4, R208, R4 ;  /* 0x00000004d0047220 */ /* 0x000fe20000410000 */
[----:B------:R-:W-:Y:S01]  /*6ef0*/  FMUL.FTZ R19, R218, R10 ;  /* 0x0000000ada137220 */ /* 0x000fe20000410000 */
[----:B------:R-:W-:Y:S01]  /*6f00*/  FSEL R6, R6, R183, P2 ;  /* 0x000000b706067208 */ /* 0x000fe20001000000 */
[----:B------:R-:W-:Y:S01]  /*6f10*/  FMUL.FTZ R7, R203, R25 ;  /* 0x00000019cb077220 */ /* 0x000fe20000410000 */
[----:B------:R1:W-:Y:S01]  /*6f20*/  STS [R224+0x16000], R0 ;  /* 0x01600000e0007388 */ /* 0x0003e20000000800 */
[----:B------:R-:W-:Y:S01]  /*6f30*/  F2FP.BF16.F32.PACK_AB R8, R8, R4 ;  /* 0x000000040808723e */ /* 0x000fe200000010ff */
[----:B------:R-:W-:Y:S01]  /*6f40*/  FADD.FTZ R4, -R183, R30 ;  /* 0x0000001eb7047221 */ /* 0x000fe20000010100 */
[-C--:B------:R-:W-:Y:S01]  /*6f50*/  FSEL R10, R15, R183.reuse, P5 ;  /* 0x000000b70f0a7208 */ /* 0x080fe20002800000 */
[----:B------:R-:W-:Y:S01]  /*6f60*/  FMUL.FTZ R15, R213, R6 ;  /* 0x00000006d50f7220 */ /* 0x000fe20000410000 */
[-C--:B------:R-:W-:Y:S01]  /*6f70*/  FSEL R5, R5, R183.reuse, P3 ;  /* 0x000000b705057208 */ /* 0x080fe20001800000 */
[----:B------:R-:W-:Y:S01]  /*6f80*/  @P1 FADD.FTZ R184, -R184, R29 ;  /* 0x0000001db8b81221 */ /* 0x000fe20000010100 */
[----:B------:R-:W-:Y:S01]  /*6f90*/  FSETP.GE.FTZ.AND P1, PT, R217, RZ, PT ;  /* 0x000000ffd900720b */ /* 0x000fe20003f36000 */
[----:B------:R-:W-:Y:S01]  /*6fa0*/  FMUL.FTZ R14, R211, R10 ;  /* 0x0000000ad30e7220 */ /* 0x000fe20000410000 */
[----:B------:R-:W-:Y:S01]  /*6fb0*/  FSETP.GE.FTZ.AND P2, PT, R200, RZ, PT ;  /* 0x000000ffc800720b */ /* 0x000fe20003f56000 */
[----:B------:R-:W-:Y:S01]  /*6fc0*/  FMUL.FTZ R9, R197, R184 ;  /* 0x000000b8c5097220 */ /* 0x000fe20000410000 */
[-C--:B------:R-:W-:Y:S02]  /*6fd0*/  FSEL R11, R11, R183.reuse, P1 ;  /* 0x000000b70b0b7208 */ /* 0x080fe40000800000 */
[----:B------:R-:W-:Y:S02]  /*6fe0*/  FSETP.GE.FTZ.AND P1, PT, R194, RZ, PT ;  /* 0x000000ffc200720b */ /* 0x000fe40003f36000 */
[----:B------:R-:W-:Y:S01]  /*6ff0*/  FSEL R4, R4, R183, P2 ;  /* 0x000000b704047208 */ /* 0x000fe20001000000 */
[----:B------:R-:W-:Y:S01]  /*7000*/  FMUL.FTZ R18, R217, R11 ;  /* 0x0000000bd9127220 */ /* 0x000fe20000410000 */
[----:B------:R-:W-:Y:S01]  /*7010*/  FMUL.FTZ R11, R205, R5 ;  /* 0x00000005cd0b7220 */ /* 0x000fe20000410000 */
[----:B------:R-:W-:Y:S02]  /*7020*/  FSETP.GE.FTZ.AND P4, PT, R206, RZ, PT ;  /* 0x000000ffce00720b */ /* 0x000fe40003f96000 */
[----:B------:R-:W-:Y:S01]  /*7030*/  FMUL.FTZ R10, R200, R4 ;  /* 0x00000004c80a7220 */ /* 0x000fe20000410000 */
[----:B------:R-:W-:Y:S02]  /*7040*/  F2FP.BF16.F32.PACK_AB R5, R18, R19 ;  /* 0x000000131205723e */ /* 0x000fe400000010ff */
[----:B------:R-:W-:Y:S02]  /*7050*/  F2FP.BF16.F32.PACK_AB R4, R14, R15 ;  /* 0x0000000f0e04723e */ /* 0x000fe400000010ff */
[----:B------:R-:W-:Y:S01]  /*7060*/  FSEL R6, R26, R183, P4 ;  /* 0x000000b71a067208 */ /* 0x000fe20002000000 */
[----:B------:R-:W-:Y:S01]  /*7070*/  STS [R224+0x16400], R5 ;  /* 0x01640005e0007388 */ /* 0x000fe20000000800 */
[----:B------:R-:W-:Y:S01]  /*7080*/  @P1 FADD.FTZ R183, -R183, R31 ;  /* 0x0000001fb7b71221 */ /* 0x000fe20000010100 */
[----:B------:R-:W-:Y:S03]  /*7090*/  F2FP.BF16.F32.PACK_AB R17, R186, R32 ;  /* 0x00000020ba11723e */ /* 0x000fe600000010ff */
[----:B------:R-:W-:Y:S01]  /*70a0*/  STS [R223+0x16000], R8 ;  /* 0x01600008df007388 */ /* 0x000fe20000000800 */
[----:B------:R-:W-:Y:S01]  /*70b0*/  FMUL.FTZ R13, R206, R6 ;  /* 0x00000006ce0d7220 */ /* 0x000fe20000410000 */
[----:B------:R-:W-:Y:S01]  /*70c0*/  F2FP.BF16.F32.PACK_AB R12, R185, R34 ;  /* 0x00000022b90c723e */ /* 0x000fe200000010ff */
[----:B------:R-:W-:Y:S02]  /*70d0*/  FMUL.FTZ R6, R194, R183 ;  /* 0x000000b7c2067220 */ /* 0x000fe40000410000 */
[----:B------:R-:W-:Y:S01]  /*70e0*/  STS [R223+0x16400], R4 ;  /* 0x01640004df007388 */ /* 0x000fe20000000800 */
[----:B------:R-:W-:Y:S02]  /*70f0*/  F2FP.BF16.F32.PACK_AB R7, R7, R24 ;  /* 0x000000180707723e */ /* 0x000fe400000010ff */
[----:B-1----:R-:W-:Y:S02]  /*7100*/  F2FP.BF16.F32.PACK_AB R0, R11, R13 ;  /* 0x0000000d0b00723e */ /* 0x002fe400000010ff */
        /* <DEDUP_REMOVED lines=16> */
[----:B------:R-:W3:Y:S05]  /*7210*/  LDSM.16.MT88.4 R16, [R0+0x7000] ;  /* 0x007000000010783b */ /* 0x000eea0000004200 */
[----:B------:R-:W4:Y:S05]  /*7220*/  LDSM.16.MT88.4 R20, [R0+0x8000] ;  /* 0x008000000014783b */ /* 0x000f2a0000004200 */
[----:B------:R-:W-:Y:S05]  /*7230*/  LDSM.16.MT88.4 R24, [R2+0x19800] ;  /* 0x019800000218783b */ /* 0x000fea0000004200 */
[----:B------:R-:W4:Y:S05]  /*7240*/  LDSM.16.MT88.4 R28, [R0+0x6400] ;  /* 0x00640000001c783b */ /* 0x000f2a0000004200 */
[----:B------:R-:W4:Y:S05]  /*7250*/  LDSM.16.MT88.4 R32, [R2+0x1b800] ;  /* 0x01b800000220783b */ /* 0x000f2a0000004200 */
[----:B------:R-:W4:Y:S01]  /*7260*/  LDSM.16.MT88.4 R132, [R0+0x7400] ;  /* 0x007400000084783b */ /* 0x000f220000004200 */
[-C--:B-1----:R-:W-:Y:S04]  /*7270*/  HMMA.16816.F32.BF16 R36, R4, R8.reuse, R36 ;  /* 0x000000080424723c */ /* 0x082fe80000041824 */
[----:B------:R-:W1:Y:S02]  /*7280*/  LDSM.16.MT88.4 R136, [R0+0x8400] ;  /* 0x008400000088783b */ /* 0x000e640000004200 */
        /* <DEDUP_REMOVED lines=93> */
.L_x_1044:
[----:B------:R-:W-:Y:S01]  /*7860*/  LDSM.16.M88.4 R24, [R176] ;  /* 0x00000000b018783b */ /* 0x000fe20000000200 */
[----:B--2---:R-:W-:Y:S01]  /*7870*/  @P0 VIADD R4, R238, 0xffffffc0 ;  /* 0xffffffc0ee040836 */ /* 0x004fe20000000000 */
[C---:B------:R-:W-:Y:S01]  /*7880*/  LEA R230, P1, R243.reuse, R164, 0x2 ;  /* 0x000000a4f3e67211 */ /* 0x040fe200078210ff */
[----:B------:R-:W-:Y:S01]  /*7890*/  @UP1 UIADD3 UR17, UP0, UR14, -0x100, URZ ;  /* 0xffffff000e111890 */ /* 0x000fe2000ff1e03f */
[----:B------:R-:W1:Y:S01]  /*78a0*/  LDSM.16.MT88.4 R8, [R0+0x9000] ;  /* 0x009000000008783b */ /* 0x000e620000004200 */
[----:B------:R-:W-:Y:S01]  /*78b0*/  @P0 IMAD.WIDE R162, R4, R252, UR14 ;  /* 0x0000000e04a20e25 */ /* 0x000fe2000f8e02fc */
[----:B------:R-:W-:Y:S01]  /*78c0*/  LEA.HI.X.SX32 R229, R243, R165, 0x2, P1 ;  /* 0x000000a5f3e57211 */ /* 0x000fe200008f16ff */
[----:B------:R-:W-:Y:S01]  /*78d0*/  @UP1 UIADD3.X UR10, UR15, -0x1, URZ, UP0, !UPT ;  /* 0xffffffff0f0a1890 */ /* 0x000fe200087fe43f */
[----:B------:R-:W2:Y:S02]  /*78e0*/  LDSM.16.MT88.4 R16, [R0+0xb000] ;  /* 0x00b000000010783b */ /* 0x000ea40000004200 */
[----:B------:R-:W-:Y:S02]  /*78f0*/  @UP1 UMOV UR14, UR17 ;  /* 0x00000011000e1c82 */ /* 0x000fe40008000000 */
[----:B------:R-:W3:Y:S02]  /*7900*/  LDSM.16.MT88.4 R28, [R0+0xd000] ;  /* 0x00d00000001c783b */ /* 0x000ee40000004200 */
[----:B------:R-:W-:Y:S01]  /*7910*/  @UP1 UMOV UR15, UR10 ;  /* 0x0000000a000f1c82 */ /* 0x000fe20008000000 */
[----:B------:R-:W-:Y:S01]  /*7920*/  ULOP3.LUT UR10, UR6, 0x1, URZ, 0xc0, !UPT ;  /* 0x00000001060a7892 */ /* 0x000fe2000f8ec03f */
[----:B------:R-:W-:Y:S03]  /*7930*/  LDSM.16.M88.4 R32, [R177] ;  /* 0x00000000b120783b */ /* 0x000fe60000000200 */
        /* <DEDUP_REMOVED lines=93> */
[----:B------:R-:W-:Y:S01]  /*7f10*/  IMAD.U32 R33, RZ, RZ, UR36 ;  /* 0x00000024ff217e24 */ /* 0x000fe2000f8e00ff */
[-C--:B------:R-:W-:Y:S01]  /*7f20*/  LEA.HI.X.SX32 R133, R0, R29.reuse, 0x2, P0 ;  /* 0x0000001d00857211 */ /* 0x080fe200000f16ff */
[----:B------:R-:W-:Y:S01]  /*7f30*/  IMAD.U32 R34, RZ, RZ, UR36 ;  /* 0x00000024ff227e24 */ /* 0x000fe2000f8e00ff */
[-C--:B------:R-:W-:Y:S03]  /*7f40*/  LEA R32, P1, R32, R28.reuse, 0x2 ;  /* 0x0000001c20207211 */ /* 0x080fe600078210ff */
[----:B------:R3:W-:Y:S01]  /*7f50*/  REDG.E.ADD.F32.FTZ.RN.STRONG.GPU desc[UR8][R132.64], R6 ;  /* 0x00000006840079a6 */ /* 0x0007e2000c10f388 */
[-C--:B------:R-:W-:Y:S01]  /*7f60*/  LEA R34, P2, R34, R28.reuse, 0x2 ;  /* 0x0000001c22227211 */ /* 0x080fe200078410ff */
[----:B------:R-:W-:Y:S02]  /*7f70*/  IMAD.U32 R0, RZ, RZ, UR34 ;  /* 0x00000022ff007e24 */ /* 0x000fe4000f8e00ff */
[----:B------:R-:W-:Y:S01]  /*7f80*/  LDSM.16.MT88.4 R132, [R2+0x17800] ;  /* 0x017800000284783b */ /* 0x000fe20000004200 */
[-C--:B------:R-:W-:Y:S01]  /*7f90*/  LEA.HI.X.SX32 R35, R33, R29.reuse, 0x2, P2 ;  /* 0x0000001d21237211 */ /* 0x080fe200010f16ff */
[----:B-1----:R-:W-:Y:S04]  /*7fa0*/  IMAD.U32 R4, RZ, RZ, UR34 ;  /* 0x00000022ff047e24 */ /* 0x002fe8000f8e00ff */
[----:B------:R1:W-:Y:S01]  /*7fb0*/  REDG.E.ADD.F32.FTZ.RN.STRONG.GPU desc[UR8][R34.64], R7 ;  /* 0x00000007220079a6 */ /* 0x0003e2000c10f388 */
[----:B--2---:R-:W-:Y:S01]  /*7fc0*/  IMAD.U32 R5, RZ, RZ, UR35 ;  /* 0x00000023ff057e24 */ /* 0x004fe2000f8e00ff */
[-C--:B------:R-:W-:Y:S04]  /*7fd0*/  LEA R4, P0, R4, R28.reuse, 0x2 ;  /* 0x0000001c04047211 */ /* 0x080fe800078010ff */
[-C--:B------:R-:W-:Y:S02]  /*7fe0*/  LEA.HI.X.SX32 R33, R5, R29.reuse, 0x2, P1 ;  /* 0x0000001d05217211 */ /* 0x080fe400008f16ff */
[-C--:B------:R-:W-:Y:S01]  /*7ff0*/  LEA.HI.X.SX32 R5, R0, R29.reuse, 0x2, P0 ;  /* 0x0000001d00057211 */ /* 0x080fe200000f16ff */
[----:B------:R-:W-:Y:S02]  /*8000*/  IMAD.U32 R0, RZ, RZ, UR33 ;  /* 0x00000021ff007e24 */ /* 0x000fe4000f8e00ff */
[----:B------:R2:W-:Y:S04]  /*8010*/  REDG.E.ADD.F32.FTZ.RN.STRONG.GPU desc[UR8][R32.64], R8 ;  /* 0x00000008200079a6 */ /* 0x0005e8000c10f388 */
[----:B------:R4:W-:Y:S01]  /*8020*/  REDG.E.ADD.F32.FTZ.RN.STRONG.GPU desc[UR8][R4.64], R9 ;  /* 0x00000009040079a6 */ /* 0x0009e2000c10f388 */
[----:B---3--:R-:W-:Y:S02]  /*8030*/  IMAD.U32 R6, RZ, RZ, UR29 ;  /* 0x0000001dff067e24 */ /* 0x008fe4000f8e00ff */
[----:B-1----:R-:W-:Y:S01]  /*8040*/  IMAD.U32 R7, RZ, RZ, UR28 ;  /* 0x0000001cff077e24 */ /* 0x002fe2000f8e00ff */
[----:B--2---:R-:W-:Y:S01]  /*8050*/  MOV R8, UR32 ;  /* 0x0000002000087c02 */ /* 0x004fe20008000f00 */
        /* <DEDUP_REMOVED lines=25> */
[----:B------:R-:W-:Y:S01]  /*81f0*/  IMAD.U32 R0, RZ, RZ, UR31 ;  /* 0x0000001fff007e24 */ /* 0x000fe2000f8e00ff */
[----:B----4-:R-:W-:Y:S01]  /*8200*/  MOV R13, UR24 ;  /* 0x00000018000d7c02 */ /* 0x010fe20008000f00 */
[----:B------:R-:W-:Y:S01]  /*8210*/  LDSM.16.MT88.4 R32, [R2+0x15800] ;  /* 0x015800000220783b */ /* 0x000fe20000004200 */
[-C--:B------:R-:W-:Y:S03]  /*8220*/  LEA R12, P4, R12, R28.reuse, 0x2 ;  /* 0x0000001c0c0c7211 */ /* 0x080fe600078810ff */
[----:B------:R3:W-:Y:S01]  /*8230*/  REDG.E.ADD.F32.FTZ.RN.STRONG.GPU desc[UR8][R10.64], R16 ;  /* 0x000000100a0079a6 */ /* 0x0007e2000c10f388 */
[----:B-1----:R-:W-:Y:S02]  /*8240*/  IMAD.U32 R6, RZ, RZ, UR25 ;  /* 0x00000019ff067e24 */ /* 0x002fe4000f8e00ff */
[----:B------:R-:W-:Y:S02]  /*8250*/  IMAD.U32 R7, RZ, RZ, UR26 ;  /* 0x0000001aff077e24 */ /* 0x000fe4000f8e00ff */
[----:B--2---:R-:W-:Y:S01]  /*8260*/  IMAD.U32 R5, RZ, RZ, UR25 ;  /* 0x00000019ff057e24 */ /* 0x004fe2000f8e00ff */
[-C--:B------:R-:W-:Y:S01]  /*8270*/  LEA R6, P1, R6, R28.reuse, 0x2 ;  /* 0x0000001c06067211 */ /* 0x080fe200078210ff */
[----:B------:R-:W-:Y:S01]  /*8280*/  IMAD.U32 R14, RZ, RZ, UR24 ;  /* 0x00000018ff0e7e24 */ /* 0x000fe2000f8e00ff */
[-C--:B------:R-:W-:Y:S02]  /*8290*/  LEA.HI.X.SX32 R9, R7, R29.reuse, 0x2, P2 ;  /* 0x0000001d07097211 */ /* 0x080fe400010f16ff */
[----:B------:R-:W-:Y:S02]  /*82a0*/  MOV R4, UR31 ;  /* 0x0000001f00047c02 */ /* 0x000fe40008000f00 */
[-C--:B------:R-:W-:Y:S01]  /*82b0*/  LEA.HI.X.SX32 R7, R5, R29.reuse, 0x2, P1 ;  /* 0x0000001d05077211 */ /* 0x080fe200008f16ff */
[----:B------:R1:W-:Y:S01]  /*82c0*/  REDG.E.ADD.F32.FTZ.RN.STRONG.GPU desc[UR8][R8.64], R17 ;  /* 0x00000011080079a6 */ /* 0x0003e2000c10f388 */
[-C--:B------:R-:W-:Y:S01]  /*82d0*/  LEA R4, P0, R4, R28.reuse, 0x2 ;  /* 0x0000001c04047211 */ /* 0x080fe200078010ff */
[----:B---3--:R-:W-:Y:S01]  /*82e0*/  IMAD.U32 R10, RZ, RZ, UR22 ;  /* 0x00000016ff0a7e24 */ /* 0x008fe2000f8e00ff */
[-C--:B------:R-:W-:Y:S01]  /*82f0*/  LEA R14, P5, R14, R28.reuse, 0x2 ;  /* 0x0000001c0e0e7211 */ /* 0x080fe200078a10ff */
[----:B------:R2:W-:Y:S01]  /*8300*/  REDG.E.ADD.F32.FTZ.RN.STRONG.GPU desc[UR8][R6.64], R18 ;  /* 0x00000012060079a6 */ /* 0x0005e2000c10f388 */
[-C--:B------:R-:W-:Y:S01]  /*8310*/  LEA.HI.X.SX32 R5, R0, R29.reuse, 0x2, P0 ;  /* 0x0000001d00057211 */ /* 0x080fe200000f16ff */
[----:B------:R-:W-:Y:S01]  /*8320*/  IMAD.U32 R11, RZ, RZ, UR23 ;  /* 0x00000017ff0b7e24 */ /* 0x000fe2000f8e00ff */
[-C--:B------:R-:W-:Y:S01]  /*8330*/  LEA.HI.X.SX32 R15, R13, R29.reuse, 0x2, P5 ;  /* 0x0000001d0d0f7211 */ /* 0x080fe200028f16ff */
[----:B------:R-:W-:Y:S01]  /*8340*/  IMAD.U32 R0, RZ, RZ, UR30 ;  /* 0x0000001eff007e24 */ /* 0x000fe2000f8e00ff */
[-C--:B------:R-:W-:Y:S01]  /*8350*/  LEA R10, P3, R10, R28.reuse, 0x2 ;  /* 0x0000001c0a0a7211 */ /* 0x080fe200078610ff */
[----:B------:R3:W-:Y:S01]  /*8360*/  REDG.E.ADD.F32.FTZ.RN.STRONG.GPU desc[UR8][R4.64], R19 ;  /* 0x00000013040079a6 */ /* 0x0007e2000c10f388 */
[-C--:B------:R-:W-:Y:S03]  /*8370*/  LEA.HI.X.SX32 R13, R11, R29.reuse, 0x2, P4 ;  /* 0x0000001d0b0d7211 */ /* 0x080fe600020f16ff */
[----:B------:R-:W-:Y:S04]  /*8380*/  REDG.E.ADD.F32.FTZ.RN.STRONG.GPU desc[UR8][R28.64+0x100], R20 ;  /* 0x000100141c0079a6 */ /* 0x000fe8000c10f388 */
[----:B------:R-:W-:Y:S04]  /*8390*/  REDG.E.ADD.F32.FTZ.RN.STRONG.GPU desc[UR8][R30.64+0x100], R21 ;  /* 0x000100151e0079a6 */ /* 0x000fe8000c10f388 */
[----:B------:R-:W-:Y:S04]  /*83a0*/  REDG.E.ADD.F32.FTZ.RN.STRONG.GPU desc[UR8][R14.64], R22 ;  /* 0x000000160e0079a6 */ /* 0x000fe8000c10f388 */
[----:B------:R-:W-:Y:S01]  /*83b0*/  REDG.E.ADD.F32.FTZ.RN.STRONG.GPU desc[UR8][R12.64], R23 ;  /* 0x000000170c0079a6 */ /* 0x000fe2000c10f388 */
[----:B-1----:R-:W-:Y:S02]  /*83c0*/  IMAD.U32 R8, RZ, RZ, UR21 ;  /* 0x00000015ff087e24 */ /* 0x002fe4000f8e00ff */
[----:B------:R-:W-:Y:S01]  /*83d0*/  IMAD.U32 R9, RZ, RZ, UR22 ;  /* 0x00000016ff097e24 */ /* 0x000fe2000f8e00ff */
[----:B------:R-:W-:Y:S01]  /*83e0*/  LDSM.16.MT88.4 R12, [R2+0x17000] ;  /* 0x01700000020c783b */ /* 0x000fe20000004200 */
[----:B--2---:R-:W-:Y:S01]  /*83f0*/  IMAD.U32 R6, RZ, RZ, UR20 ;  /* 0x00000014ff067e24 */ /* 0x004fe2000f8e00ff */
[-C--:B------:R-:W-:Y:S01]  /*8400*/  LEA R8, P2, R8, R28.reuse, 0x2 ;  /* 0x0000001c08087211 */ /* 0x080fe200078410ff */
[----:B------:R-:W-:Y:S01]  /*8410*/  IMAD.U32 R7, RZ, RZ, UR21 ;  /* 0x00000015ff077e24 */ /* 0x000fe2000f8e00ff */
[-C--:B------:R-:W-:Y:S01]  /*8420*/  LEA.HI.X.SX32 R11, R9, R29.reuse, 0x2, P3 ;  /* 0x0000001d090b7211 */ /* 0x080fe200018f16ff */
[----:B------:R-:W-:Y:S01]  /*8430*/  LDSM.16.MT88.4 R16, [R3+0x1000] ;  /* 0x001000000310783b */ /* 0x000fe20000004200 */
[-C--:B------:R-:W-:Y:S01]  /*8440*/  LEA R6, P1, R6, R28.reuse, 0x2 ;  /* 0x0000001c06067211 */ /* 0x080fe200078210ff */
[----:B---3--:R-:W-:Y:S01]  /*8450*/  IMAD.U32 R4, RZ, RZ, UR30 ;  /* 0x0000001eff047e24 */ /* 0x008fe2000f8e00ff */
[-C--:B------:R-:W-:Y:S01]  /*8460*/  LEA.HI.X.SX32 R9, R7, R29.reuse, 0x2, P2 ;  /* 0x0000001d07097211 */ /* 0x080fe200010f16ff */
[----:B------:R-:W-:Y:S01]  /*8470*/  IMAD.U32 R5, RZ, RZ, UR20 ;  /* 0x00000014ff057e24 */ /* 0x000fe2000f8e00ff */
[----:B------:R-:W-:Y:S02]  /*8480*/  REDG.E.ADD.F32.FTZ.RN.STRONG.GPU desc[UR8][R10.64], R24 ;  /* 0x000000180a0079a6 */ /* 0x000fe4000c10f388 */
        /* <DEDUP_REMOVED lines=182> */
[----:B------:R-:W-:Y:S01]  /*8ff0*/  F2FP.BF16.F32.PACK_AB R124, R125, R124 ;  /* 0x0000007c7d7c723e */ /* 0x000fe200000010ff */
[----:B------:R-:W-:Y:S01]  /*9000*/  FMUL.FTZ R64, R64, UR6 ;  /* 0x0000000640407c20 */ /* 0x000fe20008410000 */
        /* <DEDUP_REMOVED lines=55> */
[----:B------:R-:W-:Y:S01]  /*9380*/  @UP0 UIADD3 UR5, UR52, UR53, URZ ;  /* 0x0000003534050290 */ /* 0x000fe2000fffe03f */
        /* <DEDUP_REMOVED lines=22> */
[----:B------:R-:W-:Y:S01]  /*94f0*/  PLOP3.LUT P0, PT, PT, PT, UP0, 0x80, 0x0 ;  /* 0x000000000000781c */ /* 0x000fe20003f0f008 */
        /* <DEDUP_REMOVED lines=35> */
.L_x_1046:
        /* <DEDUP_REMOVED lines=19> */
.L_x_1047:
[----:B------:R-:W-:Y:S01]  /*9860*/  BAR.SYNC.DEFER_BLOCKING 0x0 ;  /* 0x0000000000007b1d */ /* 0x000fe20000010000 */
[----:B------:R-:W-:Y:S01]  /*9870*/  USHF.R.S32.HI UR6, URZ, 0x1f, UR5 ;  /* 0x0000001f3f067899 */ /* 0x000fe20008011405 */
[----:B-12---:R-:W-:Y:S01]  /*9880*/  SHF.R.S32.HI R3, RZ, 0x1f, R9 ;  /* 0x0000001fff037819 */ /* 0x006fe20000011409 */
        /* <DEDUP_REMOVED lines=50> */
.L_x_1049:
[----:B------:R-:W-:Y:S05]  /*9bb0*/  BSYNC B0 ;  /* 0x0000000000007941 */ /* 0x000fea0003800000 */
.L_x_1048:
        /* <DEDUP_REMOVED lines=20> */
.L_x_1051:
[----:B------:R-:W-:Y:S05]  /*9d00*/  BSYNC B0 ;  /* 0x0000000000007941 */ /* 0x000fea0003800000 */
.L_x_1050:
        /* <DEDUP_REMOVED lines=32> */
[----:B--2---:R2:W-:Y:S04]  /*9f10*/  @!P2 STG.E.128 desc[UR8][R4.64], R16 ;  /* 0x000000100400a986 */ /* 0x0045e8000c101d08 */
[----:B------:R2:W-:Y:S04]  /*9f20*/  @!P1 STG.E.128 desc[UR8][R4.64+0x40], R12 ;  /* 0x0000400c04009986 */ /* 0x0005e8000c101d08 */
[----:B-1----:R2:W-:Y:S02]  /*9f30*/  @!P0 STG.E.128 desc[UR8][R4.64+0x80], R160 ;  /* 0x000080a004008986 */ /* 0x0025e4000c101d08 */
.L_x_1053:
[----:B------:R-:W-:Y:S05]  /*9f40*/  BSYNC B0 ;  /* 0x0000000000007941 */ /* 0x000fea0003800000 */
.L_x_1052:
        /* <DEDUP_REMOVED lines=20> */
.L_x_1029:
        /* <DEDUP_REMOVED lines=24> */
.L_x_1055:
[----:B------:R-:W-:Y:S01]  /*a210*/  @UP0 UIADD3 UR5, UR52, UR53, URZ ;  /* 0x0000003534050290 */ /* 0x000fe2000fffe03f */
[----:B-1----:R-:W-:Y:S01]  /*a220*/  SHF.R.S32.HI R0, RZ, 0x1f, R3 ;  /* 0x0000001fff007819 */ /* 0x002fe20000011403 */
        /* <DEDUP_REMOVED lines=18> */
[----:B------:R-:W-:-:S03]  /*a350*/  UIADD3 UR16, UR15, UR5, URZ ;  /* 0x000000050f107290 */ /* 0x000fc6000fffe03f */
[----:B------:R-:W-:-:S09]  /*a360*/  UMOV UR5, UR14 ;  /* 0x0000000e00057c82 */ /* 0x000fd20008000000 */
.L_x_1056:
        /* <DEDUP_REMOVED lines=9> */
[----:B------:R-:W-:Y:S02]  /*a400*/  ULDC.64 UR14, c[0x0][0x468] ;  /* 0x00011a00000e7ab9 */ /* 0x000fe40000000a00 */
[----:B------:R-:W-:Y:S01]  /*a410*/  IMAD.U32 R3, RZ, RZ, UR6 ;  /* 0x00000006ff037e24 */ /* 0x000fe2000f8e00ff */
[----:B------:R-:W-:Y:S01]  /*a420*/  IADD3 R6, P0, R4, UR20, RZ ;  /* 0x0000001404067c10 */ /* 0x000fe2000ff1e0ff */
[----:B------:R-:W-:Y:S01]  /*a430*/  UIMAD UR6, UR17, UR14, URZ ;  /* 0x0000000e110672a4 */ /* 0x000fe2000f8e023f */
[C---:B------:R-:W-:Y:S01]  /*a440*/  ISETP.GE.AND P4, PT, R0.reuse, UR7, PT ;  /* 0x0000000700007c0c */ /* 0x040fe2000bf86270 */
[----:B------:R-:W-:Y:S01]  /*a450*/  VIADD R4, R0, 0x40 ;  /* 0x0000004000047836 */ /* 0x000fe20000000000 */
[----:B------:R-:W-:Y:S01]  /*a460*/  IADD3.X R7, R5, UR21, R3, P0, !PT ;  /* 0x0000001505077c10 */ /* 0x000fe200087fe403 */
[----:B------:R-:W-:Y:S01]  /*a470*/  UIMAD UR15, UR56, UR15, UR6 ;  /* 0x0000000f380f72a4 */ /* 0x000fe2000f8e0206 */
[----:B------:R-:W-:Y:S01]  /*a480*/  MOV R3, UR14 ;  /* 0x0000000e00037c02 */ /* 0x000fe20008000f00 */
[----:B------:R-:W-:Y:S01]  /*a490*/  VIADD R12, R232, 0x40 ;  /* 0x00000040e80c7836 */ /* 0x000fe20000000000 */
[----:B------:R-:W-:Y:S01]  /*a4a0*/  ISETP.GE.AND P3, PT, R4, UR7, PT ;  /* 0x0000000704007c0c */ /* 0x000fe2000bf66270 */
[----:B------:R-:W-:Y:S01]  /*a4b0*/  VIADD R11, R232, 0x20 ;  /* 0x00000020e80b7836 */ /* 0x000fe20000000000 */
[----:B------:R-:W-:Y:S01]  /*a4c0*/  SHF.R.S32.HI R13, RZ, 0x1f, R0 ;  /* 0x0000001fff0d7819 */ /* 0x000fe20000011400 */
        /* <DEDUP_REMOVED lines=19> */
.L_x_1058:
[----:B------:R-:W-:Y:S05]  /*a600*/  BSYNC B0 ;  /* 0x0000000000007941 */ /* 0x000fea0003800000 */
.L_x_1057:
        /* <DEDUP_REMOVED lines=19> */
.L_x_1060:
[----:B------:R-:W-:Y:S05]  /*a740*/  BSYNC B0 ;  /* 0x0000000000007941 */ /* 0x000fea0003800000 */
.L_x_1059:
[----:B------:R-:W-:Y:S01]  /*a750*/  UIMAD UR6, UR19, UR12, URZ ;  /* 0x0000000c130672a4 */ /* 0x000fe2000f8e023f */
[----:B-12---:R-:W-:Y:S01]  /*a760*/  IMAD.U32 R4, RZ, RZ, UR12 ;  /* 0x0000000cff047e24 */ /* 0x006fe2000f8e00ff */
[----:B------:R-:W-:Y:S01]  /*a770*/  USHF.R.S32.HI UR10, URZ, 0x1f, UR56 ;  /* 0x0000001f3f0a7899 */ /* 0x000fe20008011438 */
[----:B------:R-:W-:Y:S01]  /*a780*/  BSSY B0, `(.L_x_1061) ;  /* 0x000001d000007945 */ /* 0x000fe20003800000 */
[----:B------:R-:W-:Y:S01]  /*a790*/  UIMAD UR6, UR18, UR13, UR6 ;  /* 0x0000000d120672a4 */ /* 0x000fe2000f8e0206 */
[----:B------:R-:W-:-:S05]  /*a7a0*/  IMAD.WIDE.U32 R4, R4, UR18, R232 ;  /* 0x0000001204047c25 */ /* 0x000fca000f8e00e8 */
[----:B------:R-:W-:Y:S01]  /*a7b0*/  IMAD.U32 R3, RZ, RZ, UR6 ;  /* 0x00000006ff037e24 */ /* 0x000fe2000f8e00ff */
[----:B------:R-:W-:Y:S01]  /*a7c0*/  IADD3 R6, P0, R4, UR5, RZ ;  /* 0x0000000504067c10 */ /* 0x000fe2000ff1e0ff */
[----:B------:R-:W-:Y:S02]  /*a7d0*/  ULDC.64 UR6, c[0x0][0x470] ;  /* 0x00011c0000067ab9 */ /* 0x000fe40000000a00 */
[----:B------:R-:W-:Y:S01]  /*a7e0*/  UIMAD UR5, UR10, UR6, URZ ;  /* 0x000000060a0572a4 */ /* 0x000fe2000f8e023f */
[----:B------:R-:W-:Y:S02]  /*a7f0*/  IADD3.X R7, R5, UR16, R3, P0, !PT ;  /* 0x0000001005077c10 */ /* 0x000fe400087fe403 */
[----:B------:R-:W-:Y:S01]  /*a800*/  MOV R3, UR6 ;  /* 0x0000000600037c02 */ /* 0x000fe20008000f00 */
[----:B------:R-:W-:-:S04]  /*a810*/  UIMAD UR7, UR56, UR7, UR5 ;  /* 0x00000007380772a4 */ /* 0x000fc8000f8e0205 */
        /* <DEDUP_REMOVED lines=19> */
.L_x_1062:
[----:B------:R-:W-:Y:S05]  /*a950*/  BSYNC B0 ;  /* 0x0000000000007941 */ /* 0x000fea0003800000 */
.L_x_1061:
        /* <DEDUP_REMOVED lines=18> */
.L_x_1054:
[----:B------:R-:W-:Y:S05]  /*aa80*/  BSYNC B1 ;  /* 0x0000000000017941 */ /* 0x000fea0003800000 */
.L_x_1024:
[----:B------:R-:W-:Y:S01]  /*aa90*/  R2UR UR6, R251 ;  /* 0x00000000fb0672ca */ /* 0x000fe200000e0000 */
[----:B------:R-:W-:Y:S02]  /*aaa0*/  ULDC UR5, c[0x0][0xc] ;  /* 0x0000030000057ab9 */ /* 0x000fe40000000800 */
[----:B------:R-:W-:-:S10]  /*aab0*/  UIADD3 UR51, UR5, UR51, URZ ;  /* 0x0000003305337290 */ /* 0x000fd4000fffe03f */
[----:B------:R-:W-:-:S06]  /*aac0*/  UISETP.GE.AND UP0, UPT, UR51, UR6, UPT ;  /* 0x000000063300728c */ /* 0x000fcc000bf06270 */
[----:B------:R-:W-:-:S13]  /*aad0*/  PLOP3.LUT P0, PT, PT, PT, UP0, 0x80, 0x0 ;  /* 0x000000000000781c */ /* 0x000fda0003f0f008 */
[----:B------:R-:W-:Y:S05]  /*aae0*/  @P0 BRA `(.L_x_1063) ;  /* 0x0000000000040947 */ /* 0x000fea0003800000 */
[----:B------:R-:W-:Y:S05]  /*aaf0*/  BRA `(.L_x_1064) ;  /* 0xffffff6000307947 */ /* 0x000fea000383ffff */
.L_x_1063:
[----:B------:R-:W-:Y:S05]  /*ab00*/  EXIT ;  /* 0x000000000000794d */ /* 0x000fea0003800000 */
.L_x_1065:
        /* <DEDUP_REMOVED lines=15> */
.L_x_1311:


//--------------------- .text._ZN5flash44flash_bwd_dq_dk_dv_loop_seqk_parallel_kernelI23Flash_bwd_kernel_traitsILi96ELi64ELi128ELi8ELi2ELi4ELi4ELb0ELb0EN7cutlass10bfloat16_tE19Flash_kernel_traitsILi96ELi64ELi128ELi8ES3_EELb0ELb0ELb0ELb1ELb0ELb0ELb1EEEvNS_16Flash_bwd_paramsE --------------------------
	.section	.text._ZN5flash44flash_bwd_dq_dk_dv_loop_seqk_parallel_kernelI23Flash_bwd_kernel_traitsILi96ELi64ELi128ELi8ELi2ELi4ELi4ELb0ELb0EN7cutlass10bfloat16_tE19Flash_kernel_traitsILi96ELi64ELi128ELi8ES3_EELb0ELb0ELb0ELb1ELb0ELb0ELb1EEEvNS_16Flash_bwd_paramsE,"ax",@progbits
	.align	128
        .global         _ZN5flash44flash_bwd_dq_dk_dv_loop_seqk_parallel_kernelI23Flash_bwd_kernel_traitsILi96ELi64ELi128ELi8ELi2ELi4ELi4ELb0ELb0EN7cutlass10bfloat16_tE19Flash_kernel_traitsILi96ELi64ELi128ELi8ES3_EELb0ELb0ELb0ELb1ELb0ELb0ELb1EEEvNS_16Flash_bwd_paramsE
        .type           _ZN5flash44flash_bwd_dq_dk_dv_loop_seqk_parallel_kernelI23Flash_bwd_kernel_traitsILi96ELi64ELi128ELi8ELi2ELi4ELi4ELb0ELb0EN7cutlass10bfloat16_tE19Flash_kernel_traitsILi96ELi64ELi128ELi8ES3_EELb0ELb0ELb0ELb1ELb0ELb0ELb1EEEvNS_16Flash_bwd_paramsE,@function
        .size           _ZN5flash44flash_bwd_dq_dk_dv_loop_seqk_parallel_kernelI23Flash_bwd_kernel_traitsILi96ELi64ELi128ELi8ELi2ELi4ELi4ELb0ELb0EN7cutlass10bfloat16_tE19Flash_kernel_traitsILi96ELi64ELi128ELi8ES3_EELb0ELb0ELb0ELb1ELb0ELb0ELb1EEEvNS_16Flash_bwd_paramsE,(.L_x_1312 - _ZN5flash44flash_bwd_dq_dk_dv_loop_seqk_parallel_kernelI23Flash_bwd_kernel_traitsILi96ELi64ELi128ELi8ELi2ELi4ELi4ELb0ELb0EN7cutlass10bfloat16_tE19Flash_kernel_traitsILi96ELi64ELi128ELi8ES3_EELb0ELb0ELb0ELb1ELb0ELb0ELb1EEEvNS_16Flash_bwd_paramsE)
        .other          _ZN5flash44flash_bwd_dq_dk_dv_loop_seqk_parallel_kernelI23Flash_bwd_kernel_traitsILi96ELi64ELi128ELi8ELi2ELi4ELi4ELb0ELb0EN7cutlass10bfloat16_tE19Flash_kernel_traitsILi96ELi64ELi128ELi8ES3_EELb0ELb0ELb0ELb1ELb0ELb0ELb1EEEvNS_16Flash_bwd_paramsE,@"STO_CUDA_ENTRY STV_DEFAULT"
_ZN5flash44flash_bwd_dq_dk_dv_loop_seqk_parallel_kernelI23Flash_bwd_kernel_traitsILi96ELi64ELi128ELi8ELi2ELi4ELi4ELb0ELb0EN7cutlass10bfloat16_tE19Flash_kernel_traitsILi96ELi64ELi128ELi8ES3_EELb0ELb0ELb0ELb1ELb0ELb0ELb1EEEvNS_16Flash_bwd_paramsE:
.text._ZN5flash44flash_bwd_dq_dk_dv_loop_seqk_parallel_kernelI23Flash_bwd_kernel_traitsILi96ELi64ELi128ELi8ELi2ELi4ELi4ELb0ELb0EN7cutlass10bfloat16_tE19Flash_kernel_traitsILi96ELi64ELi128ELi8ES3_EELb0ELb0ELb0ELb1ELb0ELb0ELb1EEEvNS_16Flash_bwd_paramsE:
        /* <DEDUP_REMOVED lines=19> */
[----:B------:R-:W-:Y:S01]  /*0130*/  UMOV UR59, 0xffffd000 ;  /* 0xffffd000003b7882 */ /* 0x000fe20000000000 */
        /* <DEDUP_REMOVED lines=9> */
[CC--:B------:R-:W-:Y:S01]  /*01d0*/  LEA.HI R9, R20.reuse, R21.reuse, RZ, 0x5 ;  /* 0x0000001514097211 */ /* 0x0c0fe200078f28ff */
[----:B-----5:R-:W-:Y:S01]  /*01e0*/  USHF.L.U32 UR5, UR45, 0x7, URZ ;  /* 0x000000072d057899 */ /* 0x020fe2000800063f */
[----:B-1----:R-:W-:Y:S02]  /*01f0*/  SHF.R.S32.HI R0, RZ, 0x3, R16 ;  /* 0x00000003ff007819 */ /* 0x002fe40000011410 */
[----:B------:R-:W-:Y:S02]  /*0200*/  LOP3.LUT R3, R13, 0xfffffffc, RZ, 0xc0, !PT ;  /* 0xfffffffc0d037812 */ /* 0x000fe400078ec0ff */
[----:B------:R-:W-:Y:S01]  /*0210*/  LEA.HI R5, R20, R21, RZ, 0x4 ;  /* 0x0000001514057211 */ /* 0x000fe200078f20ff */
[----:B------:R-:W-:Y:S01]  /*0220*/  IMAD.SHL.U32 R0, R0, 0x40, RZ ;  /* 0x0000004000007824 */ /* 0x000fe200078e00ff */
[----:B------:R-:W-:Y:S01]  /*0230*/  LOP3.LUT R2, R9, 0xffffffe0, RZ, 0xc0, !PT ;  /* 0xffffffe009027812 */ /* 0x000fe200078ec0ff */
[----:B------:R-:W-:Y:S01]  /*0240*/  IMAD.IADD R18, R21, 0x1, -R3 ;  /* 0x0000000115127824 */ /* 0x000fe200078e0a03 */
[----:B------:R-:W-:-:S02]  /*0250*/  SHF.R.S32.HI R7, RZ, 0x4, R5 ;  /* 0x00000004ff077819 */ /* 0x000fc40000011405 */
[----:B------:R-:W-:Y:S01]  /*0260*/  LOP3.LUT R0, R0, 0xc0, RZ, 0xc0, !PT ;  /* 0x000000c000007812 */ /* 0x000fe200078ec0ff */
[----:B------:R-:W-:Y:S01]  /*0270*/  IMAD.IADD R2, R21, 0x1, -R2 ;  /* 0x0000000115027824 */ /* 0x000fe200078e0a02 */
[----:B------:R-:W-:Y:S01]  /*0280*/  LEA.HI R3, R5, R7, RZ, 0x1 ;  /* 0x0000000705037211 */ /* 0x000fe200078f08ff */
[----:B------:R-:W-:Y:S01]  /*0290*/  IMAD.SHL.U32 R232, R18, 0x8, RZ ;  /* 0x0000000812e87824 */ /* 0x000fe200078e00ff */
[----:B------:R-:W-:Y:S02]  /*02a0*/  SHF.R.U32.HI R4, RZ, 0x3, R0 ;  /* 0x00000003ff047819 */ /* 0x000fe40000011600 */
[----:B------:R-:W-:Y:S02]  /*02b0*/  SHF.R.S32.HI R6, RZ, 0x1f, R2 ;  /* 0x0000001fff067819 */ /* 0x000fe40000011402 */
[----:B------:R-:W-:Y:S02]  /*02c0*/  LOP3.LUT R0, R0, 0x18, R232, 0xf8, !PT ;  /* 0x0000001800007812 */ /* 0x000fe400078ef8e8 */
[----:B------:R-:W-:-:S02]  /*02d0*/  LOP3.LUT R3, R3, 0xfffffffe, RZ, 0xc0, !PT ;  /* 0xfffffffe03037812 */ /* 0x000fc400078ec0ff */
[----:B------:R-:W-:Y:S02]  /*02e0*/  LEA.HI R23, R6, R2, RZ, 0x2 ;  /* 0x0000000206177211 */ /* 0x000fe400078f10ff */
[----:B------:R-:W-:Y:S01]  /*02f0*/  SHF.R.S32.HI R243, RZ, 0x2, R13 ;  /* 0x00000002fff37819 */ /* 0x000fe2000001140d */
[----:B------:R-:W-:Y:S01]  /*0300*/  IMAD.IADD R17, R7, 0x1, -R3 ;  /* 0x0000000107117824 */ /* 0x000fe200078e0a03 */
[----:B------:R-:W-:Y:S02]  /*0310*/  LOP3.LUT R250, R0, R4, RZ, 0x3c, !PT ;  /* 0x0000000400fa7212 */ /* 0x000fe400078e3cff */
[--C-:B------:R-:W-:Y:S02]  /*0320*/  SHF.R.S32.HI R2, RZ, 0x5, R9.reuse ;  /* 0x00000005ff027819 */ /* 0x100fe40000011409 */
[----:B------:R-:W-:Y:S02]  /*0330*/  SHF.R.S32.HI R0, RZ, 0x1f, R9 ;  /* 0x0000001fff007819 */ /* 0x000fe40000011409 */
[----:B------:R-:W-:-:S02]  /*0340*/  LOP3.LUT R4, R5, 0xfffffff0, RZ, 0xc0, !PT ;  /* 0xfffffff005047812 */ /* 0x000fc400078ec0ff */
[----:B------:R-:W-:Y:S02]  /*0350*/  LEA.HI R7, R13, R243, RZ, 0x1 ;  /* 0x000000f30d077211 */ /* 0x000fe400078f08ff */
[-C--:B------:R-:W-:Y:S02]  /*0360*/  LEA.HI R5, R9, R2.reuse, RZ, 0x1 ;  /* 0x0000000209057211 */ /* 0x080fe400078f08ff */
[----:B------:R-:W-:Y:S02]  /*0370*/  LOP3.LUT R8, R16, 0xfffffff8, RZ, 0xc0, !PT ;  /* 0xfffffff810087812 */ /* 0x000fe400078ec0ff */
[----:B------:R-:W-:Y:S01]  /*0380*/  LEA.HI R3, R0, R2, RZ, 0x2 ;  /* 0x0000000200037211 */ /* 0x000fe200078f10ff */
[----:B------:R-:W-:Y:S01]  /*0390*/  IMAD.IADD R0, R21, 0x1, -R4 ;  /* 0x0000000115007824 */ /* 0x000fe200078e0a04 */
[----:B------:R-:W-:Y:S02]  /*03a0*/  LOP3.LUT R7, R7, 0x7fffffe, RZ, 0xc0, !PT ;  /* 0x07fffffe07077812 */ /* 0x000fe400078ec0ff */
[----:B------:R-:W-:-:S02]  /*03b0*/  LOP3.LUT R6, R5, 0xfffffffe, RZ, 0xc0, !PT ;  /* 0xfffffffe05067812 */ /* 0x000fc400078ec0ff */
[----:B------:R-:W-:Y:S01]  /*03c0*/  LOP3.LUT R4, R3, 0xfffffffc, RZ, 0xc0, !PT ;  /* 0xfffffffc03047812 */ /* 0x000fe200078ec0ff */
[----:B------:R-:W-:Y:S01]  /*03d0*/  IMAD.IADD R3, R21, 0x1, -R8 ;  /* 0x0000000115037824 */ /* 0x000fe200078e0a08 */
[----:B------:R-:W-:Y:S01]  /*03e0*/  LEA.HI R12, R20, R21, RZ, 0x6 ;  /* 0x00000015140c7211 */ /* 0x000fe200078f30ff */
[----:B------:R-:W-:Y:S02]  /*03f0*/  IMAD.IADD R5, R243, 0x1, -R7 ;  /* 0x00000001f3057824 */ /* 0x000fe400078e0a07 */
[C---:B------:R-:W-:Y:S01]  /*0400*/  IMAD.IADD R182, R2.reuse, 0x1, -R6 ;  /* 0x0000000102b67824 */ /* 0x040fe200078e0a06 */
[----:B------:R-:W-:Y:S01]  /*0410*/  SHF.R.S32.HI R6, RZ, 0x1f, R0 ;  /* 0x0000001fff067819 */ /* 0x000fe20000011400 */
[C---:B------:R-:W-:Y:S01]  /*0420*/  IMAD.IADD R11, R2.reuse, 0x1, -R4 ;  /* 0x00000001020b7824 */ /* 0x040fe200078e0a04 */
[----:B------:R-:W-:Y:S01]  /*0430*/  LEA.HI R4, R3, R3, RZ, 0x1 ;  /* 0x0000000303047211 */ /* 0x000fe200078f08ff */
[----:B------:R-:W-:Y:S01]  /*0440*/  IMAD R10, R2, 0x8, R5 ;  /* 0x00000008020a7824 */ /* 0x000fe200078e0205 */
[----:B------:R-:W-:-:S02]  /*0450*/  SHF.R.S32.HI R5, RZ, 0x1f, R13 ;  /* 0x0000001fff057819 */ /* 0x000fc4000001140d */
[-C--:B------:R-:W-:Y:S01]  /*0460*/  LEA.HI R13, R6, R0.reuse, RZ, 0x3 ;  /* 0x00000000060d7211 */ /* 0x080fe200078f18ff */
[----:B------:R-:W-:Y:S01]  /*0470*/  IMAD.U32 R250, R10, 0x20, R250 ;  /* 0x000000200afa7824 */ /* 0x000fe200078e00fa */
[----:B------:R-:W-:Y:S02]  /*0480*/  SHF.R.S32.HI R12, RZ, 0x6, R12 ;  /* 0x00000006ff0c7819 */ /* 0x000fe4000001140c */
[----:B------:R-:W-:Y:S02]  /*0490*/  LOP3.LUT R6, R4, 0x3fffffe, RZ, 0xc0, !PT ;  /* 0x03fffffe04067812 */ /* 0x000fe400078ec0ff */
[----:B------:R-:W-:Y:S02]  /*04a0*/  LEA.HI R2, R0, R0, RZ, 0x1 ;  /* 0x0000000000027211 */ /* 0x000fe400078f08ff */
[----:B------:R-:W-:Y:S01]  /*04b0*/  LEA.HI R8, R5, R243, RZ, 0x3 ;  /* 0x000000f305087211 */ /* 0x000fe200078f18ff */
[----:B------:R-:W-:Y:S01]  /*04c0*/  IMAD.IADD R6, R3, 0x1, -R6 ;  /* 0x0000000103067824 */ /* 0x000fe200078e0a06 */
[----:B------:R-:W-:Y:S01]  /*04d0*/  LOP3.LUT R7, R13, 0xfffffff8, RZ, 0xc0, !PT ;  /* 0xfffffff80d077812 */ /* 0x000fe200078ec0ff */
[----:B------:R-:W-:Y:S01]  /*04e0*/  IMAD R5, R12, 0x4, R17 ;  /* 0x000000040c057824 */ /* 0x000fe200078e0211 */
[----:B------:R-:W-:-:S03]  /*04f0*/  LOP3.LUT R9, R2, 0x7fffffe, RZ, 0xc0, !PT ;  /* 0x07fffffe02097812 */ /* 0x000fc600078ec0ff */
[----:B------:R-:W-:Y:S01]  /*0500*/  IMAD R22, R5, 0x8, R6 ;  /* 0x0000000805167824 */ /* 0x000fe200078e0206 */
[----:B------:R-:W-:Y:S01]  /*0510*/  LOP3.LUT R5, R8, 0xfffffff8, RZ, 0xc0, !PT ;  /* 0xfffffff808057812 */ /* 0x000fe200078ec0ff */
[C---:B------:R-:W-:Y:S01]  /*0520*/  IMAD.IADD R15, R0.reuse, 0x1, -R7 ;  /* 0x00000001000f7824 */ /* 0x040fe200078e0a07 */
[--C-:B------:R-:W-:Y:S01]  /*0530*/  SHF.R.S32.HI R7, RZ, 0x1, R2.reuse ;  /* 0x00000001ff077819 */ /* 0x100fe20000011402 */
[----:B------:R-:W-:Y:S01]  /*0540*/  IMAD.SHL.U32 R6, R3, 0x40, RZ ;  /* 0x0000004003067824 */ /* 0x000fe200078e00ff */
[----:B------:R-:W-:Y:S01]  /*0550*/  SHF.R.S32.HI R3, RZ, 0x1f, R2 ;  /* 0x0000001fff037819 */ /* 0x000fe20000011402 */
[----:B------:R-:W-:Y:S01]  /*0560*/  IMAD.IADD R19, R0, 0x1, -R9 ;  /* 0x0000000100137824 */ /* 0x000fe200078e0a09 */
[----:B------:R-:W-:Y:S01]  /*0570*/  SHF.R.S32.HI R0, RZ, 0x1, R4 ;  /* 0x00000001ff007819 */ /* 0x000fe20000011404 */
[----:B------:R-:W-:Y:S01]  /*0580*/  IMAD.IADD R2, R243, 0x1, -R5 ;  /* 0x00000001f3027824 */ /* 0x000fe200078e0a05 */
[----:B------:R-:W-:Y:S01]  /*0590*/  LEA.HI R4, R3, R7, RZ, 0x2 ;  /* 0x0000000703047211 */ /* 0x000fe200078f10ff */
[----:B------:R-:W-:Y:S01]  /*05a0*/  IMAD.SHL.U32 R3, R11, 0x10, RZ ;  /* 0x000000100b037824 */ /* 0x000fe200078e00ff */
[C---:B------:R-:W-:Y:S01]  /*05b0*/  LOP3.LUT P4, RZ, R0.reuse, 0x2, RZ, 0xc0, !PT ;  /* 0x0000000200ff7812 */ /* 0x040fe2000788c0ff */
[----:B------:R-:W-:Y:S01]  /*05c0*/  IMAD.SHL.U32 R0, R0, 0x40, RZ ;  /* 0x0000004000007824 */ /* 0x000fe200078e00ff */
[----:B------:R-:W-:-:S02]  /*05d0*/  LOP3.LUT R5, R4, 0xfffffffc, RZ, 0xc0, !PT ;  /* 0xfffffffc04057812 */ /* 0x000fc400078ec0ff */
[----:B------:R-:W-:Y:S02]  /*05e0*/  LEA.HI R9, R2, R2, RZ, 0x1 ;  /* 0x0000000202097211 */ /* 0x000fe400078f08ff */
[----:B------:R-:W-:Y:S01]  /*05f0*/  LOP3.LUT R0, R0, 0xc0, RZ, 0xc0, !PT ;  /* 0x000000c000007812 */ /* 0x000fe200078ec0ff */
[----:B------:R-:W-:Y:S01]  /*0600*/  IMAD.IADD R14, R7, 0x1, -R5 ;  /* 0x00000001070e7824 */ /* 0x000fe200078e0a05 */
[----:B------:R-:W-:Y:S02]  /*0610*/  LOP3.LUT R8, R6, 0x1c0, RZ, 0xc0, !PT ;  /* 0x000001c006087812 */ /* 0x000fe400078ec0ff */
[----:B------:R-:W-:Y:S02]  /*0620*/  LOP3.LUT R5, R9, 0x3fffffe, RZ, 0xc0, !PT ;  /* 0x03fffffe09057812 */ /* 0x000fe400078ec0ff */
[----:B------:R-:W-:Y:S02]  /*0630*/  LOP3.LUT R4, R0, 0x8, R16, 0xf8, !PT ;  /* 0x0000000800047812 */ /* 0x000fe400078ef810 */
[----:B------:R-:W-:Y:S01]  /*0640*/  SHF.R.U32.HI R0, RZ, 0x3, R0 ;  /* 0x00000003ff007819 */ /* 0x000fe20000011600 */
[----:B------:R-:W-:Y:S01]  /*0650*/  IMAD.IADD R10, R2, 0x1, -R5 ;  /* 0x00000001020a7824 */ /* 0x000fe200078e0a05 */
[----:B------:R-:W-:-:S02]  /*0660*/  LOP3.LUT R3, R8, 0x30, R3, 0xf8, !PT ;  /* 0x0000003008037812 */ /* 0x000fc400078ef803 */
[C---:B------:R-:W-:Y:S02]  /*0670*/  LOP3.LUT R6, R2.reuse, 0x1, RZ, 0xc0, !PT ;  /* 0x0000000102067812 */ /* 0x040fe400078ec0ff */
[C---:B------:R-:W-:Y:S01]  /*0680*/  LOP3.LUT P2, RZ, R2.reuse, 0x2, RZ, 0xc0, !PT ;  /* 0x0000000202ff7812 */ /* 0x040fe2000784c0ff */
[----:B------:R-:W-:Y:S01]  /*0690*/  IMAD.SHL.U32 R2, R2, 0x40, RZ ;  /* 0x0000004002027824 */ /* 0x000fe200078e00ff */
[----:B------:R-:W-:Y:S01]  /*06a0*/  LOP3.LUT R172, R4, R0, RZ, 0x3c, !PT ;  /* 0x0000000004ac7212 */ /* 0x000fe200078e3cff */
[----:B------:R-:W-:Y:S01]  /*06b0*/  IMAD.SHL.U32 R4, R12, 0x20, RZ ;  /* 0x000000200c047824 */ /* 0x000fe200078e00ff */
[----:B------:R-:W-:Y:S02]  /*06c0*/  LEA.HI R0, R20, R21, RZ, 0x7 ;  /* 0x0000001514007211 */ /* 0x000fe400078f38ff */
[----:B------:R-:W-:Y:S01]  /*06d0*/  LOP3.LUT R16, R3, 0x8, R16, 0xf8, !PT ;  /* 0x0000000803107812 */ /* 0x000fe200078ef810 */
[----:B------:R-:W-:Y:S01]  /*06e0*/  IMAD.U32 R172, R22, 0x20, R172 ;  /* 0x0000002016ac7824 */ /* 0x000fe200078e00ac */
[----:B------:R-:W-:-:S02]  /*06f0*/  SHF.R.S32.HI R5, RZ, 0x2, R23 ;  /* 0x00000002ff057819 */ /* 0x000fc40000011417 */
[----:B------:R-:W-:Y:S02]  /*0700*/  SHF.R.S32.HI R3, RZ, 0x3, R13 ;  /* 0x00000003ff037819 */ /* 0x000fe4000001140d */
[----:B------:R-:W-:Y:S01]  /*0710*/  ISETP.NE.U32.AND P3, PT, R6, 0x1, PT ;  /* 0x000000010600780c */ /* 0x000fe20003f65070 */
[----:B------:R-:W-:Y:S01]  /*0720*/  IMAD R24, R182, 0x10, R5 ;  /* 0x00000010b6187824 */ /* 0x000fe200078e0205 */
[----:B------:R-:W-:Y:S01]  /*0730*/  SHF.R.S32.HI R6, RZ, 0x7, R0 ;  /* 0x00000007ff067819 */ /* 0x000fe20000011400 */
[----:B------:R-:W-:Y:S01]  /*0740*/  IMAD.SHL.U32 R0, R18, 0x2, RZ ;  /* 0x0000000212007824 */ /* 0x000fe200078e00ff */
[----:B------:R-:W-:Y:S01]  /*0750*/  LOP3.LUT R2, R2, 0x1c0, RZ, 0xc0, !PT ;  /* 0x000001c002027812 */ /* 0x000fe200078ec0ff */
[----:B------:R-:W-:Y:S01]  /*0760*/  IMAD R19, R3, 0x8, R19 ;  /* 0x0000000803137824 */ /* 0x000fe200078e0213 */
[----:B------:R-:W-:Y:S01]  /*0770*/  LOP3.LUT R251, R4, 0x6, R251, 0xf8, !PT ;  /* 0x0000000604fb7812 */ /* 0x000fe200078ef8fb */
[C---:B------:R-:W-:Y:S01]  /*0780*/  IMAD R12, R11.reuse, 0x2, R3 ;  /* 0x000000020b0c7824 */ /* 0x040fe200078e0203 */
[----:B------:R-:W-:Y:S01]  /*0790*/  SHF.R.U32.HI R7, RZ, 0x3, R8 ;  /* 0x00000003ff077819 */ /* 0x000fe20000011608 */
[----:B------:R-:W-:Y:S01]  /*07a0*/  IMAD R8, R11, 0x200, R0 ;  /* 0x000002000b087824 */ /* 0x000fe200078e0200 */
[----:B------:R-:W-:Y:S01]  /*07b0*/  LOP3.LUT R4, R2, 0x20, R4, 0xf8, !PT ;  /* 0x0000002002047812 */ /* 0x000fe200078ef804 */
[----:B------:R1:W-:Y:S01]  /*07c0*/  STL [R1], R24 ;  /* 0x0000001801007387 */ /* 0x0003e20000100800 */
[----:B------:R-:W-:Y:S01]  /*07d0*/  SHF.R.U32.HI R3, RZ, 0x3, R2 ;  /* 0x00000003ff037819 */ /* 0x000fe20000011602 */
[----:B------:R-:W-:Y:S01]  /*07e0*/  IMAD R2, R6, 0x1000, R0 ;  /* 0x0000100006027824 */ /* 0x000fe200078e0200 */
[----:B------:R-:W-:Y:S01]  /*07f0*/  LOP3.LUT R5, R16, R7, RZ, 0x3c, !PT ;  /* 0x0000000710057212 */ /* 0x000fe200078e3cff */
[----:B------:R-:W-:Y:S01]  /*0800*/  VIADD R0, R24, 0xffffffc0 ;  /* 0xffffffc018007836 */ /* 0x000fe20000000000 */
[----:B------:R-:W-:Y:S01]  /*0810*/  LOP3.LUT R4, R4, R3, RZ, 0x3c, !PT ;  /* 0x0000000304047212 */ /* 0x000fe200078e3cff */
[----:B------:R-:W-:Y:S01]  /*0820*/  IMAD R3, R182, 0x400, R2 ;  /* 0x00000400b6037824 */ /* 0x000fe200078e0202 */
[C---:B------:R-:W-:Y:S01]  /*0830*/  LOP3.LUT P5, RZ, R15.reuse, 0x2, RZ, 0xc0, !PT ;  /* 0x000000020fff7812 */ /* 0x040fe200078ac0ff */
[----:B------:R-:W-:Y:S01]  /*0840*/  IMAD R10, R10, 0x20, R8 ;  /* 0x000000200a0a7824 */ /* 0x000fe200078e0208 */
[----:B------:R-:W-:Y:S01]  /*0850*/  SHF.R.S32.HI R2, RZ, 0x1f, R0 ;  /* 0x0000001fff027819 */ /* 0x000fe20000011400 */
[----:B------:R-:W-:Y:S01]  /*0860*/  IMAD.IADD R196, R4, 0x1, R3 ;  /* 0x0000000104c47824 */ /* 0x000fe200078e0203 */
[C---:B------:R-:W-:Y:S01]  /*0870*/  LOP3.LUT P6, RZ, R15.reuse, 0x4, RZ, 0xc0, !PT ;  /* 0x000000040fff7812 */ /* 0x040fe200078cc0ff */
[----:B------:R-:W-:Y:S01]  /*0880*/  IMAD.SHL.U32 R4, R15, 0x40, RZ ;  /* 0x000000400f047824 */ /* 0x000fe200078e00ff */
[----:B------:R-:W-:Y:S01]  /*0890*/  SHF.L.U64.HI R252, R0, 0x2, R2 ;  /* 0x0000000200fc7819 */ /* 0x000fe20000010202 */
[----:B------:R-:W-:Y:S01]  /*08a0*/  IMAD.SHL.U32 R0, R6, 0x8, RZ ;  /* 0x0000000806007824 */ /* 0x000fe200078e00ff */
[----:B------:R-:W-:Y:S01]  /*08b0*/  LEA R196, R196, UR4, 0x1 ;  /* 0x00000004c4c47c11 */ /* 0x000fe2000f8e08ff */
[----:B------:R-:W-:Y:S01]  /*08c0*/  IMAD.SHL.U32 R2, R14, 0x40, RZ ;  /* 0x000000400e027824 */ /* 0x000fe200078e00ff */
[----:B------:R-:W-:Y:S01]  /*08d0*/  LOP3.LUT R4, R4, 0x1c0, RZ, 0xc0, !PT ;  /* 0x000001c004047812 */ /* 0x000fe200078ec0ff */
[C---:B------:R-:W-:Y:S01]  /*08e0*/  IMAD.SHL.U32 R6, R17.reuse, 0x8, RZ ;  /* 0x0000000811067824 */ /* 0x040fe200078e00ff */
[----:B------:R-:W-:Y:S01]  /*08f0*/  LOP3.LUT R7, R0, 0x8, RZ, 0xc0, !PT ;  /* 0x0000000800077812 */ /* 0x000fe200078ec0ff */
[C---:B------:R-:W-:Y:S01]  /*0900*/  IMAD R3, R17.reuse, 0x200, R5 ;  /* 0x0000020011037824 */ /* 0x040fe200078e0205 */
[----:B------:R-:W-:Y:S01]  /*0910*/  SHF.R.S32.HI R0, RZ, 0x1, R9 ;  /* 0x00000001ff007819 */ /* 0x000fe20000011409 */
[----:B------:R-:W-:Y:S01]  /*0920*/  IMAD.SHL.U32 R9, R17, 0x10, RZ ;  /* 0x0000001011097824 */ /* 0x000fe200078e00ff */
[----:B------:R-:W-:Y:S01]  /*0930*/  LOP3.LUT R2, R2, 0xc0, RZ, 0xc0, !PT ;  /* 0x000000c002027812 */ /* 0x000fe200078ec0ff */
[----:B------:R-:W-:Y:S01]  /*0940*/  VIADD R194, R196, 0x20 ;  /* 0x00000020c4c27836 */ /* 0x000fe20000000000 */
[C---:B------:R-:W-:Y:S01]  /*0950*/  LOP3.LUT P1, RZ, R0.reuse, 0x2, RZ, 0xc0, !PT ;  /* 0x0000000200ff7812 */ /* 0x040fe2000782c0ff */
[----:B------:R-:W-:Y:S01]  /*0960*/  IMAD.SHL.U32 R0, R0, 0x40, RZ ;  /* 0x0000004000007824 */ /* 0x000fe200078e00ff */
[----:B------:R-:W-:Y:S01]  /*0970*/  LOP3.LUT R6, R6, 0x8, RZ, 0xc0, !PT ;  /* 0x0000000806067812 */ /* 0x000fe200078ec0ff */
[----:B------:R-:W-:Y:S01]  /*0980*/  @P2 VIADD R194, R196, 0xffffffe0 ;  /* 0xffffffe0c4c22836 */ /* 0x000fe20000000000 */
[----:B------:R-:W-:-:S02]  /*0990*/  SHF.R.U32.HI R176, RZ, 0x3, R4 ;  /* 0x00000003ffb07819 */ /* 0x000fc40000011604 */
[----:B------:R-:W-:Y:S02]  /*09a0*/  LOP3.LUT R0, R0, 0xc0, RZ, 0xc0, !PT ;  /* 0x000000c000007812 */ /* 0x000fe400078ec0ff */
        /* <DEDUP_REMOVED lines=12> */
[----:B------:R-:W-:Y:S01]  /*0a70*/  IMAD.U32 R176, R12, 0x200, R176 ;  /* 0x000002000cb07824 */ /* 0x000fe200078e00b0 */
[----:B------:R-:W-:Y:S01]  /*0a80*/  SEL R177, R180, 0xffffffe0, !P5 ;  /* 0xffffffe0b4b17807 */ /* 0x000fe20006800000 */
[----:B------:R-:W-:Y:S01]  /*0a90*/  IMAD R182, R182, 0x200, R0 ;  /* 0x00000200b6b67824 */ /* 0x000fe200078e0200 */
[----:B------:R-:W-:Y:S01]  /*0aa0*/  SEL R193, R193, 0x10, !P3 ;  /* 0x00000010c1c17807 */ /* 0x000fe20005800000 */
[----:B------:R-:W-:Y:S01]  /*0ab0*/  IMAD.IADD R181, R0, 0x1, R2 ;  /* 0x0000000100b57824 */ /* 0x000fe200078e0202 */
[----:B------:R-:W-:Y:S01]  /*0ac0*/  SEL R178, R178, 0x40, P6 ;  /* 0x00000040b2b27807 */ /* 0x000fe20003000000 */
[----:B------:R-:W-:Y:S01]  /*0ad0*/  IMAD.U32 R0, RZ, RZ, UR6 ;  /* 0x00000006ff007e24 */ /* 0x000fe2000f8e00ff */
[----:B------:R-:W-:Y:S01]  /*0ae0*/  UIADD3 UR6, UR4, 0x9000, URZ ;  /* 0x0000900004067890 */ /* 0x000fe2000fffe03f */
[----:B------:R-:W-:Y:S01]  /*0af0*/  IMAD.U32 R2, RZ, RZ, UR5 ;  /* 0x00000005ff027e24 */ /* 0x000fe2000f8e00ff */
[----:B------:R-:W-:Y:S01]  /*0b00*/  SEL R173, R180, 0xffffffe0, !P4 ;  /* 0xffffffe0b4ad7807 */ /* 0x000fe20006000000 */
[----:B------:R-:W-:Y:S01]  /*0b10*/  IMAD.U32 R0, RZ, RZ, UR5 ;  /* 0x00000005ff007e24 */ /* 0x000fe2000f8e00ff */
[----:B------:R-:W-:Y:S01]  /*0b20*/  UIADD3 UR5, UR4, 0x15000, URZ ;  /* 0x0001500004057890 */ /* 0x000fe2000fffe03f */
[----:B------:R-:W-:Y:S01]  /*0b30*/  IMAD.IADD R8, R8, 0x1, R10 ;  /* 0x0000000108087824 */ /* 0x000fe200078e020a */
[----:B------:R-:W-:Y:S01]  /*0b40*/  LEA R172, R172, UR4, 0x1 ;  /* 0x00000004acac7c11 */ /* 0x000fe2000f8e08ff */
[----:B------:R-:W-:Y:S01]  /*0b50*/  IMAD.IADD R195, R196, 0x1, R193 ;  /* 0x00000001c4c37824 */ /* 0x000fe200078e02c1 */
[----:B------:R-:W-:Y:S01]  /*0b60*/  LOP3.LUT P0, RZ, R14, 0x2, RZ, 0xc0, !PT ;  /* 0x000000020eff7812 */ /* 0x000fe2000780c0ff */
[----:B------:R-:W-:Y:S01]  /*0b70*/  IMAD.IADD R182, R182, 0x1, R6 ;  /* 0x00000001b6b67824 */ /* 0x000fe200078e0206 */
[----:B------:R-:W-:Y:S01]  /*0b80*/  LEA R176, R176, UR5, 0x1 ;  /* 0x00000005b0b07c11 */ /* 0x000fe2000f8e08ff */
[----:B------:R-:W-:Y:S01]  /*0b90*/  IMAD.IADD R173, R173, 0x1, R172 ;  /* 0x00000001adad7824 */ /* 0x000fe200078e02ac */
[----:B------:R-:W-:Y:S01]  /*0ba0*/  LEA R244, R8, UR6, 0x1 ;  /* 0x0000000608f47c11 */ /* 0x000fe2000f8e08ff */
[----:B------:R-:W-:Y:S01]  /*0bb0*/  IMAD.IADD R193, R193, 0x1, R194 ;  /* 0x00000001c1c17824 */ /* 0x000fe200078e02c2 */
[----:B------:R-:W-:Y:S01]  /*0bc0*/  SEL R180, R180, 0xffffffe0, !P0 ;  /* 0xffffffe0b4b47807 */ /* 0x000fe20004000000 */
[----:B------:R-:W-:Y:S01]  /*0bd0*/  IMAD.IADD R177, R176, 0x1, R177 ;  /* 0x00000001b0b17824 */ /* 0x000fe200078e02b1 */
[----:B------:R-:W-:Y:S01]  /*0be0*/  LEA R2, R3, UR4, 0x1 ;  /* 0x0000000403027c11 */ /* 0x000fe2000f8e08ff */
[----:B------:R-:W-:-:S02]  /*0bf0*/  VIADD R245, R244, 0x20 ;  /* 0x00000020f4f57836 */ /* 0x000fc40000000000 */
[--C-:B------:R-:W-:Y:S02]  /*0c00*/  IMAD.IADD R179, R176, 0x1, R178.reuse ;  /* 0x00000001b0b37824 */ /* 0x100fe400078e02b2 */
[----:B------:R-:W-:Y:S02]  /*0c10*/  IMAD.IADD R178, R177, 0x1, R178 ;  /* 0x00000001b1b27824 */ /* 0x000fe400078e02b2 */
[----:B-1----:R-:W-:-:S07]  /*0c20*/  @P1 VIADD R245, R244, 0xffffffe0 ;  /* 0xffffffe0f4f51836 */ /* 0x002fce0000000000 */
.L_x_1107:
        /* <DEDUP_REMOVED lines=67> */
.L_x_1066:
        /* <DEDUP_REMOVED lines=20> */
[----:B------:R-:W-:Y:S01]  /*11a0*/  USEL UR31, UR6, URZ, UP2 ;  /* 0x0000003f061f7287 */ /* 0x000fe20009000000 */
[----:B------:R-:W-:Y:S01]  /*11b0*/  ULDC.U8 UR25, c[0x0][0x480] ;  /* 0x0001200000197ab9 */ /* 0x000fe20000000000 */
[----:B------:R-:W-:Y:S01]  /*11c0*/  ULDC.U8 UR24, c[0x0][0x3d8] ;  /* 0x0000f60000187ab9 */ /* 0x000fe20000000000 */
[----:B------:R-:W-:Y:S01]  /*11d0*/  UIMAD.WIDE.U32 UR16, UR14, UR34, URZ ;  /* 0x000000220e1072a5 */ /* 0x000fe2000f8e003f */
[----:B-1----:R-:W-:Y:S01]  /*11e0*/  IABS R6, R7 ;  /* 0x0000000700067213 */ /* 0x002fe20000000000 */
[----:B------:R-:W-:Y:S01]  /*11f0*/  @UP0 UIADD3 UR6, UR38, UR39, URZ ;  /* 0x0000002726060290 */ /* 0x000fe2000fffe03f */
[----:B------:R-:W-:Y:S01]  /*1200*/  ISETP.NE.AND P3, PT, R7, RZ, PT ;  /* 0x000000ff0700720c */ /* 0x000fe20003f65270 */
[----:B------:R-:W-:Y:S01]  /*1210*/  UISETP.NE.AND UP4, UPT, UR25, URZ, UPT ;  /* 0x0000003f1900728c */ /* 0x000fe2000bf85270 */
[----:B------:R-:W1:Y:S01]  /*1220*/  I2F.RP R4, R6 ;  /* 0x0000000600047306 */ /* 0x000e620000209400 */
[----:B------:R-:W-:-:S02]  /*1230*/  UISETP.NE.AND UP3, UPT, UR24, URZ, UPT ;  /* 0x0000003f1800728c */ /* 0x000fc4000bf65270 */
[----:B------:R-:W-:Y:S02]  /*1240*/  USEL UR54, UR20, UR16, !UP1 ;  /* 0x0000001014367287 */ /* 0x000fe4000c800000 */
[----:B--2---:R-:W-:Y:S01]  /*1250*/  UIMAD.WIDE.U32 UR28, UR5, UR12, URZ ;  /* 0x0000000c051c72a5 */ /* 0x004fe2000f8e003f */
[----:B------:R-:W-:Y:S01]  /*1260*/  @UP0 ULDC.64 UR24, c[0x0][0x248] ;  /* 0x0000920000180ab9 */ /* 0x000fe20000000a00 */
[----:B------:R-:W-:Y:S02]  /*1270*/  UIADD3 UR46, UR21, UR23, URZ ;  /* 0x00000017152e7290 */ /* 0x000fe4000fffe03f */
[----:B------:R-:W-:Y:S02]  /*1280*/  UIMAD UR49, UR5, UR13, UR29 ;  /* 0x0000000d053172a4 */ /* 0x000fe4000f8e021d */
[----:B------:R-:W-:Y:S02]  /*1290*/  @!UP1 UIMAD UR5, UR57, UR8, URZ ;  /* 0x00000008390592a4 */ /* 0x000fe4000f8e023f */
[----:B------:R-:W-:Y:S01]  /*12a0*/  USHF.R.S32.HI UR29, URZ, 0x1f, UR58 ;  /* 0x0000001f3f1d7899 */ /* 0x000fe2000801143a */
[----:B-1----:R-:W1:Y:S01]  /*12b0*/  MUFU.RCP R4, R4 ;  /* 0x0000000400047308 */ /* 0x002e620000001000 */
[----:B------:R-:W-:-:S02]  /*12c0*/  @!UP1 UIMAD UR30, UR45, UR9, UR5 ;  /* 0x000000092d1e92a4 */ /* 0x000fc4000f8e0205 */
[----:B------:R-:W-:Y:S01]  /*12d0*/  UIADD3 UR5, UR40, 0x3f, URZ ;  /* 0x0000003f28057890 */ /* 0x000fe2000fffe03f */
[----:B------:R-:W-:Y:S01]  /*12e0*/  @UP1 ULDC.64 UR12, c[0x0][0x420] ;  /* 0x00010800000c1ab9 */ /* 0x000fe20000000a00 */
[----:B------:R-:W-:Y:S02]  /*12f0*/  ULDC UR61, c[0x0][0x2dc] ;  /* 0x0000b700003d7ab9 */ /* 0x000fe40000000800 */
[----:B------:R-:W-:Y:S02]  /*1300*/  USHF.R.S32.HI UR19, URZ, 0x1f, UR5 ;  /* 0x0000001f3f137899 */ /* 0x000fe40008011405 */
[----:B------:R-:W-:Y:S02]  /*1310*/  @UP1 UIMAD.WIDE.U32 UR36, UR14, UR12, URZ ;  /* 0x0000000c0e2412a5 */ /* 0x000fe4000f8e003f */
[----:B------:R-:W-:Y:S02]  /*1320*/  ULEA.HI UR44, UR19, UR5, URZ, 0x6 ;  /* 0x00000005132c7291 */ /* 0x000fe4000f8f303f */
[----:B------:R-:W-:Y:S01]  /*1330*/  UIMAD UR5, UR29, UR45, URZ ;  /* 0x0000002d1d0572a4 */ /* 0x000fe2000f8e023f */
[----:B------:R-:W-:Y:S01]  /*1340*/  ULDC UR60, c[0x0][0x270] ;  /* 0x00009c00003c7ab9 */ /* 0x000fe20000000800 */
[----:B------:R-:W-:Y:S01]  /*1350*/  @UP0 UIMAD.WIDE.U32 UR20, UR6, UR24, URZ ;  /* 0x00000018061402a5 */ /* 0x000fe2000f8e003f */
[----:B-1----:R-:W-:Y:S01]  /*1360*/  VIADD R4, R4, 0xffffffe ;  /* 0x0ffffffe04047836 */ /* 0x002fe20000000000 */
[----:B------:R-:W-:-:S02]  /*1370*/  @UP1 UIMAD UR48, UR14, UR13, UR37 ;  /* 0x0000000d0e3012a4 */ /* 0x000fc4000f8e0225 */
[----:B------:R-:W-:Y:S01]  /*1380*/  @!UP1 UIMAD.WIDE.U32 UR32, UR45, UR8, URZ ;  /* 0x000000082d2092a5 */ /* 0x000fe2000f8e003f */
[----:B------:R-:W1:Y:S01]  /*1390*/  F2I.FTZ.U32.TRUNC.NTZ R5, R4 ;  /* 0x0000000400057305 */ /* 0x000e62000021f000 */
[----:B------:R-:W-:Y:S02]  /*13a0*/  @UP0 UIMAD UR6, UR6, UR25, URZ ;  /* 0x00000019060602a4 */ /* 0x000fe4000f8e023f */
[----:B------:R-:W-:Y:S02]  /*13b0*/  UIMAD.WIDE UR8, UR61, UR60, URZ ;  /* 0x0000003c3d0872a5 */ /* 0x000fe4000f8e023f */
[----:B------:R-:W-:Y:S02]  /*13c0*/  UIMAD.WIDE.U32 UR12, UR45, UR58, URZ ;  /* 0x0000003a2d0c72a5 */ /* 0x000fe4000f8e003f */
[----:B------:R-:W-:Y:S02]  /*13d0*/  UIMAD UR5, UR57, UR58, UR5 ;  /* 0x0000003a390572a4 */ /* 0x000fe4000f8e0205 */
[----:B------:R-:W-:-:S02]  /*13e0*/  UIMAD UR22, UR14, UR35, URZ ;  /* 0x000000230e1672a4 */ /* 0x000fc4000f8e023f */
[----:B------:R-:W-:Y:S02]  /*13f0*/  @UP0 UIADD3 UR29, UR21, UR6, URZ ;  /* 0x00000006151d0290 */ /* 0x000fe4000fffe03f */
[----:B------:R-:W-:Y:S01]  /*1400*/  USHF.L.U64.HI UR15, UR45, 0x7, UR57 ;  /* 0x000000072d0f7899 */ /* 0x000fe20008010239 */
        /* <DEDUP_REMOVED lines=8> */
[----:B------:R-:W-:-:S02]  /*1490*/  USEL UR42, UR15, URZ, UP2 ;  /* 0x0000003f0f2a7287 */ /* 0x000fc40009000000 */
[----:B------:R-:W-:Y:S02]  /*14a0*/  UIMAD.WIDE.U32 UR16, UR8, UR12, URZ ;  /* 0x0000000c081072a5 */ /* 0x000fe4000f8e003f */
[----:B------:R-:W-:Y:S01]  /*14b0*/  UIMAD UR5, UR8, UR5, UR6 ;  /* 0x00000005080572a4 */ /* 0x000fe2000f8e0206 */
[----:B------:R-:W-:Y:S01]  /*14c0*/  IMAD.HI.U32 R0, R0, R3, RZ ;  /* 0x0000000300007227 */ /* 0x000fe200078e00ff */
[----:B------:R-:W-:Y:S02]  /*14d0*/  UIMAD.WIDE.U32 UR12, UR8, UR14, URZ ;  /* 0x0000000e080c72a5 */ /* 0x000fe4000f8e003f */
[----:B------:R-:W-:Y:S02]  /*14e0*/  @UP3 UIMAD UR15, UR45, UR43, URZ ;  /* 0x0000002b2d0f32a4 */ /* 0x000fe4000f8e023f */
[----:B------:R-:W-:Y:S01]  /*14f0*/  IADD3 R4, -R0, RZ, RZ ;  /* 0x000000ff00047210 */ /* 0x000fe20007ffe1ff */
[----:B------:R-:W-:Y:S02]  /*1500*/  ULOP3.LUT UR6, UR44, 0xffffffc0, URZ, 0xc0, !UPT ;  /* 0xffffffc02c067892 */ /* 0x000fe4000f8ec03f */
[----:B------:R-:W-:-:S02]  /*1510*/  UIADD3 UR47, UR17, UR5, URZ ;  /* 0x00000005112f7290 */ /* 0x000fc4000fffe03f */
[C---:B------:R-:W-:Y:S01]  /*1520*/  IMAD R3, R6.reuse, R4, R3 ;  /* 0x0000000406037224 */ /* 0x040fe200078e0203 */
[----:B------:R-:W-:Y:S02]  /*1530*/  USEL UR55, UR16, UR12, !UP1 ;  /* 0x0000000c10377287 */ /* 0x000fe4000c800000 */
[----:B------:R-:W-:Y:S02]  /*1540*/  @UP3 USEL UR5, UR15, UR14, !UP1 ;  /* 0x0000000e0f053287 */ /* 0x000fe4000c800000 */
[----:B------:R-:W-:Y:S01]  /*1550*/  ISETP.GT.U32.AND P1, PT, R6, R3, PT ;  /* 0x000000030600720c */ /* 0x000fe20003f24070 */
[----:B------:R-:W-:Y:S01]  /*1560*/  UIADD3 UR16, UR6, -0x40, URZ ;  /* 0xffffffc006107890 */ /* 0x000fe2000fffe03f */
[----:B------:R-:W-:Y:S01]  /*1570*/  @UP3 ULDC UR19, c[0x0][0x2e4] ;  /* 0x0000b90000133ab9 */ /* 0x000fe20000000800 */
[----:B------:R-:W-:Y:S02]  /*1580*/  @!UP3 UIMAD UR12, UR45, UR60, UR56 ;  /* 0x0000003c2d0cb2a4 */ /* 0x000fe4000f8e0238 */
[----:B------:R-:W-:-:S02]  /*1590*/  @UP3 UIMAD UR23, UR56, UR19, UR5 ;  /* 0x00000013381732a4 */ /* 0x000fc4000f8e0205 */
[----:B------:R-:W-:Y:S02]  /*15a0*/  USHF.R.S32.HI UR19, URZ, 0x1f, UR16 ;  /* 0x0000001f3f137899 */ /* 0x000fe40008011410 */
[----:B------:R-:W-:Y:S02]  /*15b0*/  UIADD3 UR5, UP2, UR16, UR31, URZ ;  /* 0x0000001f10057290 */ /* 0x000fe4000ff5e03f */
[----:B------:R-:W-:Y:S02]  /*15c0*/  @!UP3 UIMAD UR23, UR12, UR43, URZ ;  /* 0x0000002b0c17b2a4 */ /* 0x000fe4000f8e023f */
        /* <DEDUP_REMOVED lines=9> */
[----:B------:R-:W-:Y:S01]  /*1660*/  @UP0 UMOV UR22, UR20 ;  /* 0x0000001400160c82 */ /* 0x000fe20008000000 */
[----:B------:R-:W-:Y:S01]  /*1670*/  @UP0 ULDC.64 UR20, c[0x0][0x250] ;  /* 0x0000940000140ab9 */ /* 0x000fe20000000a00 */
[----:B------:R-:W-:Y:S01]  /*1680*/  UIMAD.WIDE.U32 UR42, UR8, UR5, URZ ;  /* 0x00000005082a72a5 */ /* 0x000fe2000f8e003f */
[----:B------:R-:W-:Y:S01]  /*1690*/  ISETP.GE.AND P2, PT, R3, RZ, PT ;  /* 0x000000ff0300720c */ /* 0x000fe20003f46270 */
[----:B------:R-:W-:-:S02]  /*16a0*/  UIMAD UR5, UR8, UR12, UR9 ;  /* 0x0000000c080572a4 */ /* 0x000fc4000f8e0209 */
[----:B------:R-:W-:Y:S02]  /*16b0*/  @UP0 UIMAD.WIDE.U32 UR8, UR26, UR20, URZ ;  /* 0x000000141a0802a5 */ /* 0x000fe4000f8e003f */
[----:B------:R-:W-:Y:S02]  /*16c0*/  @UP1 UIADD3 UR47, UR13, UR6, URZ ;  /* 0x000000060d2f1290 */ /* 0x000fe4000fffe03f */
[----:B------:R-:W-:Y:S01]  /*16d0*/  @P0 IADD3 R0, R0, 0x1, RZ ;  /* 0x0000000100000810 */ /* 0x000fe20007ffe0ff */
[----:B------:R-:W-:Y:S01]  /*16e0*/  UIMAD UR50, UR56, UR61, URZ ;  /* 0x0000003d383272a4 */ /* 0x000fe2000f8e023f */
[----:B------:R-:W-:Y:S01]  /*16f0*/  PLOP3.LUT P0, PT, PT, PT, UP3, 0x80, 0x0 ;  /* 0x000000000000781c */ /* 0x000fe20003f0f038 */
[----:B------:R-:W-:Y:S02]  /*1700*/  @UP0 UIMAD UR6, UR26, UR21, URZ ;  /* 0x000000151a0602a4 */ /* 0x000fe4000f8e023f */
[----:B------:R-:W-:Y:S01]  /*1710*/  IMAD.MOV.U32 R13, RZ, RZ, R0 ;  /* 0x000000ffff0d7224 */ /* 0x000fe200078e0000 */
[----:B------:R-:W-:-:S02]  /*1720*/  USEL UR51, UR28, URZ, UP4 ;  /* 0x0000003f1c337287 */ /* 0x000fc4000a000000 */
[----:B------:R-:W-:Y:S02]  /*1730*/  USEL UR52, UR49, URZ, UP4 ;  /* 0x0000003f31347287 */ /* 0x000fe4000a000000 */
[----:B------:R-:W-:Y:S01]  /*1740*/  USHF.R.S32.HI UR41, URZ, 0x1f, UR27 ;  /* 0x0000001f3f297899 */ /* 0x000fe2000801141b */
[----:B------:R-:W-:Y:S01]  /*1750*/  @!P2 IADD3 R13, -R13, RZ, RZ ;  /* 0x000000ff0d0da210 */ /* 0x000fe20007ffe1ff */
[----:B------:R-:W-:Y:S01]  /*1760*/  @!UP1 UIADD3 UR48, UR33, UR30, URZ ;  /* 0x0000001e21309290 */ /* 0x000fe2000fffe03f */
[----:B------:R-:W-:Y:S01]  /*1770*/  @!P3 LOP3.LUT R13, RZ, R7, RZ, 0x33, !PT ;  /* 0x00000007ff0db212 */ /* 0x000fe200078e33ff */
[----:B------:R-:W-:Y:S02]  /*1780*/  USHF.R.S32.HI UR53, URZ, 0x1f, UR50 ;  /* 0x0000001f3f357899 */ /* 0x000fe40008011432 */
        /* <DEDUP_REMOVED lines=16> */
.L_x_1068:
        /* <DEDUP_REMOVED lines=13> */
.L_x_1069:
        /* <DEDUP_REMOVED lines=11> */
.L_x_1070:
[----:B------:R-:W-:-:S04]  /*1a10*/  UIMAD UR5, UR45, UR60, UR56 ;  /* 0x0000003c2d0572a4 */ /* 0x000fc8000f8e0238 */
[----:B------:R-:W-:-:S12]  /*1a20*/  UIMAD UR5, UR5, UR58, URZ ;  /* 0x0000003a050572a4 */ /* 0x000fd8000f8e023f */
.L_x_1071:
[----:B------:R-:W1:Y:S01]  /*1a30*/  S2R R9, SR_TID.X ;  /* 0x0000000000097919 */ /* 0x000e620000002100 */
[----:B------:R-:W-:Y:S01]  /*1a40*/  SHF.R.S32.HI R21, RZ, 0x1f, R243 ;  /* 0x0000001fff157819 */ /* 0x000fe200000114f3 */
[----:B------:R-:W-:Y:S01]  /*1a50*/  ULDC.64 UR8, c[0x0][0x420] ;  /* 0x0001080000087ab9 */ /* 0x000fe20000000a00 */
[----:B------:R-:W-:Y:S01]  /*1a60*/  IADD3 R0, P0, R243, UR16, RZ ;  /* 0x00000010f3007c10 */ /* 0x000fe2000ff1e0ff */
[----:B------:R-:W-:Y:S01]  /*1a70*/  UIADD3 UR17, UR16, UR5, URZ ;  /* 0x0000000510117290 */ /* 0x000fe2000fffe03f */
[--C-:B------:R-:W-:Y:S01]  /*1a80*/  SHF.R.S32.HI R233, RZ, 0x1f, R232.reuse ;  /* 0x0000001fffe97819 */ /* 0x100fe200000114e8 */
[----:B------:R-:W-:Y:S01]  /*1a90*/  UIMAD UR5, UR19, UR8, URZ ;  /* 0x00000008130572a4 */ /* 0x000fe2000f8e023f */
[----:B------:R-:W-:Y:S01]  /*1aa0*/  IADD3.X R3, R21, UR19, RZ, P0, !PT ;  /* 0x0000001315037c10 */ /* 0x000fe200087fe4ff */
[----:B------:R-:W-:Y:S01]  /*1ab0*/  USHF.R.S32.HI UR30, URZ, 0x1f, UR56 ;  /* 0x0000001f3f1e7899 */ /* 0x000fe20008011438 */
[----:B------:R-:W-:Y:S01]  /*1ac0*/  IADD3 R4, P0, R232, UR6, RZ ;  /* 0x00000006e8047c10 */ /* 0x000fe2000ff1e0ff */
[----:B------:R-:W-:Y:S01]  /*1ad0*/  IMAD.WIDE.U32 R6, R0, UR34, R232 ;  /* 0x0000002200067c25 */ /* 0x000fe2000f8e00e8 */
[----:B------:R-:W-:Y:S01]  /*1ae0*/  UIMAD UR5, UR16, UR9, UR5 ;  /* 0x00000009100572a4 */ /* 0x000fe2000f8e0205 */
[----:B------:R-:W-:Y:S01]  /*1af0*/  BSSY B1, `(.L_x_1067) ;  /* 0x000085f000017945 */ /* 0x000fe20003800000 */
[----:B------:R-:W-:Y:S01]  /*1b00*/  IADD3.X R5, R233, UR48, RZ, P0, !PT ;  /* 0x00000030e9057c10 */ /* 0x000fe200087fe4ff */
[----:B------:R-:W-:Y:S01]  /*1b10*/  IMAD R3, R3, UR34, RZ ;  /* 0x0000002203037c24 */ /* 0x000fe2000f8e02ff */
[----:B------:R-:W-:Y:S01]  /*1b20*/  UIMAD UR32, UR61, UR60, URZ ;  /* 0x0000003c3d2072a4 */ /* 0x000fe2000f8e023f */
[----:B------:R-:W-:Y:S01]  /*1b30*/  IADD3 R6, P0, R6, UR54, RZ ;  /* 0x0000003606067c10 */ /* 0x000fe2000ff1e0ff */
[----:B------:R-:W-:Y:S01]  /*1b40*/  ULDC.64 UR14, c[0x0][0x258] ;  /* 0x00009600000e7ab9 */ /* 0x000fe20000000a00 */
[----:B------:R-:W-:Y:S01]  /*1b50*/  IMAD R8, R0, UR35, R3 ;  /* 0x0000002300087c24 */ /* 0x000fe2000f8e0203 */
[----:B------:R-:W-:Y:S01]  /*1b60*/  ULDC.64 UR12, c[0x0][0x428] ;  /* 0x00010a00000c7ab9 */ /* 0x000fe20000000a00 */
[----:B------:R-:W-:Y:S01]  /*1b70*/  IMAD.U32 R0, RZ, RZ, UR8 ;  /* 0x00000008ff007e24 */ /* 0x000fe2000f8e00ff */
[----:B------:R-:W-:-:S02]  /*1b80*/  UIMAD UR6, UR30, UR14, URZ ;  /* 0x0000000e1e0672a4 */ /* 0x000fc4000f8e023f */
[----:B------:R-:W-:Y:S01]  /*1b90*/  USHF.L.U32 UR19, UR32, 0x6, URZ ;  /* 0x0000000620137899 */ /* 0x000fe2000800063f */
[----:B------:R-:W-:Y:S01]  /*1ba0*/  IMAD.WIDE.U32 R4, R0, UR16, R4 ;  /* 0x0000001000047c25 */ /* 0x000fe2000f8e0004 */
[----:B------:R-:W-:Y:S01]  /*1bb0*/  IADD3.X R7, R7, UR46, R8, P0, !PT ;  /* 0x0000002e07077c10 */ /* 0x000fe200087fe408 */
[----:B------:R-:W-:Y:S02]  /*1bc0*/  UIMAD UR33, UR56, UR15, UR6 ;  /* 0x0000000f382172a4 */ /* 0x000fe4000f8e0206 */
[----:B------:R-:W-:Y:S01]  /*1bd0*/  VIADD R5, R5, UR5 ;  /* 0x0000000505057c36 */ /* 0x000fe20008000000 */
[----:B------:R-:W-:Y:S02]  /*1be0*/  UIMAD UR5, UR30, UR12, URZ ;  /* 0x0000000c1e0572a4 */ /* 0x000fe4000f8e023f */
[----:B------:R-:W-:Y:S01]  /*1bf0*/  UIADD3 UR6, UP1, UP0, UR42, UR19, UR50 ;  /* 0x000000132a067290 */ /* 0x000fe2000f83e032 */
[----:B-1----:R-:W-:Y:S01]  /*1c00*/  SHF.R.S32.HI R3, RZ, 0x1f, R9 ;  /* 0x0000001fff037819 */ /* 0x002fe20000011409 */
[----:B------:R-:W-:-:S02]  /*1c10*/  UIMAD UR13, UR56, UR13, UR5 ;  /* 0x0000000d380d72a4 */ /* 0x000fc4000f8e0205 */
[----:B------:R-:W-:Y:S01]  /*1c20*/  USHF.R.S32.HI UR5, URZ, 0x1f, UR19 ;  /* 0x0000001f3f057899 */ /* 0x000fe20008011413 */
[----:B------:R-:W-:Y:S01]  /*1c30*/  LEA.HI R3, R3, R9, RZ, 0x5 ;  /* 0x0000000903037211 */ /* 0x000fe200078f28ff */
[----:B------:R-:W-:Y:S02]  /*1c40*/  UISETP.GE.AND UP2, UPT, UR40, 0x1, UPT ;  /* 0x000000012800788c */ /* 0x000fe4000bf46270 */
[----:B------:R-:W-:Y:S01]  /*1c50*/  UIADD3.X UR5, UR49, UR5, UR53, UP1, UP0 ;  /* 0x0000000531057290 */ /* 0x000fe20008fe0435 */
[----:B------:R-:W-:Y:S01]  /*1c60*/  LOP3.LUT R0, R3, 0xffffffe0, RZ, 0xc0, !PT ;  /* 0xffffffe003007812 */ /* 0x000fe200078ec0ff */
[----:B------:R-:W-:Y:S01]  /*1c70*/  UIADD3 UR6, UP1, UP0, UR51, UR6, UR55 ;  /* 0x0000000633067290 */ /* 0x000fe2000f83e037 */
[----:B------:R-:W-:Y:S01]  /*1c80*/  SHF.R.S32.HI R3, RZ, 0x5, R3 ;  /* 0x00000005ff037819 */ /* 0x000fe20000011403 */
[----:B------:R-:W-:Y:S01]  /*1c90*/  ULDC.64 UR34, c[0x0][0x210] ;  /* 0x0000840000227ab9 */ /* 0x000fe20000000a00 */
[----:B------:R-:W-:Y:S01]  /*1ca0*/  PLOP3.LUT P0, PT, PT, PT, UP2, 0x80, 0x0 ;  /* 0x000000000000781c */ /* 0x000fe20003f0f028 */
[----:B------:R-:W-:Y:S01]  /*1cb0*/  IMAD.IADD R8, R9, 0x1, -R0 ;  /* 0x0000000109087824 */ /* 0x000fe200078e0a00 */
[----:B------:R-:W-:Y:S01]  /*1cc0*/  UIADD3.X UR5, UR52, UR5, UR47, UP1, UP0 ;  /* 0x0000000534057290 */ /* 0x000fe20008fe042f */
[----:B------:R-:W-:Y:S01]  /*1cd0*/  IMAD.U32 R0, RZ, RZ, UR12 ;  /* 0x0000000cff007e24 */ /* 0x000fe2000f8e00ff */
[----:B------:R-:W-:Y:S01]  /*1ce0*/  ULDC.64 UR30, c[0x0][0x3e0] ;  /* 0x0000f800001e7ab9 */ /* 0x000fe20000000a00 */
[----:B------:R-:W-:Y:S01]  /*1cf0*/  IMAD.U32 R9, RZ, RZ, UR14 ;  /* 0x0000000eff097e24 */ /* 0x000fe2000f8e00ff */
[----:B------:R-:W-:Y:S01]  /*1d00*/  ULDC.64 UR14, c[0x0][0x400] ;  /* 0x00010000000e7ab9 */ /* 0x000fe20000000a00 */
[----:B------:R-:W-:Y:S01]  /*1d10*/  IMAD.WIDE.U32 R4, R0, UR56, R4 ;  /* 0x0000003800047c25 */ /* 0x000fe2000f8e0004 */
[----:B------:R-:W-:Y:S01]  /*1d20*/  ULDC.64 UR60, c[0x0][0x478] ;  /* 0x00011e00003c7ab9 */ /* 0x000fe20000000a00 */
[----:B------:R-:W-:-:S02]  /*1d30*/  UIADD3 UR23, UR16, UR23, URZ ;  /* 0x0000001710177290 */ /* 0x000fc4000fffe03f */
[----:B------:R-:W-:Y:S01]  /*1d40*/  IMAD R3, R3, UR32, R8 ;  /* 0x0000002003037c24 */ /* 0x000fe2000f8e0208 */
[----:B------:R-:W-:Y:S01]  /*1d50*/  UIMAD.WIDE UR16, UR17, 0x4, UR60 ;  /* 0x00000004111078a5 */ /* 0x000fe2000f8e023c */
[----:B------:R-:W-:Y:S01]  /*1d60*/  IMAD R0, R21, UR8, RZ ;  /* 0x0000000815007c24 */ /* 0x000fe2000f8e02ff */
[----:B------:R-:W-:Y:S01]  /*1d70*/  ULEA.HI.SX32 UR36, UR44, 0xffffffff, 0x1a ;  /* 0xffffffff2c247891 */ /* 0x000fe2000f8fd23f */
[----:B------:R-:W-:Y:S01]  /*1d80*/  VIADD R5, R5, UR13 ;  /* 0x0000000d05057c36 */ /* 0x000fe20008000000 */
[----:B------:R-:W-:Y:S01]  /*1d90*/  ULDC.64 UR60, c[0x0][0x2b0] ;  /* 0x0000ac00003c7ab9 */ /* 0x000fe20000000a00 */
[----:B------:R-:W-:Y:S01]  /*1da0*/  IMAD.WIDE.U32 R6, R9, UR56, R6 ;  /* 0x0000003809067c25 */ /* 0x000fe2000f8e0006 */
[----:B------:R-:W-:-:S03]  /*1db0*/  UIMAD.WIDE UR12, UR23, 0x4, UR60 ;  /* 0x00000004170c78a5 */ /* 0x000fc6000f8e023c */
[----:B------:R-:W-:Y:S01]  /*1dc0*/  IMAD R8, R243, UR9, R0 ;  /* 0x00000009f3087c24 */ /* 0x000fe2000f8e0200 */
[----:B------:R-:W-:Y:S01]  /*1dd0*/  IADD3 R0, P2, R3, UR6, RZ ;  /* 0x0000000603007c10 */ /* 0x000fe2000ff5e0ff */
[----:B------:R-:W-:Y:S01]  /*1de0*/  IMAD.WIDE.U32 R4, R243, UR8, R4 ;  /* 0x00000008f3047c25 */ /* 0x000fe2000f8e0004 */
[----:B------:R-:W-:Y:S02]  /*1df0*/  LEA R10, P4, R6, UR34, 0x1 ;  /* 0x00000022060a7c11 */ /* 0x000fe4000f8808ff */
[----:B------:R-:W-:Y:S01]  /*1e00*/  LEA R12, P1, R0, UR14, 0x2 ;  /* 0x0000000e000c7c11 */ /* 0x000fe2000f8210ff */
[----:B------:R-:W-:Y:S01]  /*1e10*/  VIADD R9, R7, UR33 ;  /* 0x0000002107097c36 */ /* 0x000fe20008000000 */
[----:B------:R-:W-:Y:S01]  /*1e20*/  LEA.HI.X.SX32 R7, R3, UR5, 0x1, P2 ;  /* 0x0000000503077c11 */ /* 0x000fe200090f0eff */
[----:B------:R-:W-:Y:S01]  /*1e30*/  IMAD.IADD R3, R5, 0x1, R8 ;  /* 0x0000000105037824 */ /* 0x000fe200078e0208 */
[----:B------:R-:W-:Y:S02]  /*1e40*/  LEA R11, P3, R4, UR30, 0x1 ;  /* 0x0000001e040b7c11 */ /* 0x000fe4000f8608ff */
[----:B------:R-:W-:-:S02]  /*1e50*/  LEA.HI.X R6, R6, UR35, R9, 0x1, P4 ;  /* 0x0000002306067c11 */ /* 0x000fc4000a0f0c09 */
[----:B------:R-:W-:Y:S02]  /*1e60*/  LEA.HI.X R8, R0, UR15, R7, 0x2, P1 ;  /* 0x0000000f00087c11 */ /* 0x000fe400088f1407 */
[----:B------:R-:W-:Y:S01]  /*1e70*/  LEA.HI.X R4, R4, UR31, R3, 0x1, P3 ;  /* 0x0000001f04047c11 */ /* 0x000fe200098f0c03 */
[----:B------:R-:W-:Y:S06]  /*1e80*/  @!P0 BRA `(.L_x_1072) ;  /* 0x0000007800288947 */ /* 0x000fec0003800000 */
        /* <DEDUP_REMOVED lines=17> */
[----:B------:R-:W-:Y:S01]  /*1fa0*/  IMAD.MOV.U32 R199, RZ, RZ, R4 ;  /* 0x000000ffffc77224 */ /* 0x000fe200078e0004 */
[----:B------:R-:W-:Y:S01]  /*1fb0*/  UISETP.NE.AND UP0, UPT, UR6, 0x1, UPT ;  /* 0x000000010600788c */ /* 0x000fe2000bf05270 */
[C---:B------:R-:W-:Y:S01]  /*1fc0*/  VIADD R14, R232.reuse, 0x20 ;  /* 0x00000020e80e7836 */ /* 0x040fe20000000000 */
[----:B------:R-:W-:-:S04]  /*1fd0*/  IADD3 R15, R232, 0x40, RZ ;  /* 0x00000040e80f7810 */ /* 0x000fc80007ffe0ff */
        /* <DEDUP_REMOVED lines=36> */
.L_x_1074:
[----:B------:R-:W-:Y:S05]  /*2220*/  BSYNC B0 ;  /* 0x0000000000007941 */ /* 0x000fea0003800000 */
.L_x_1073:
        /* <DEDUP_REMOVED lines=17> */
.L_x_1076:
        /* <DEDUP_REMOVED lines=35> */
.L_x_1077:
[----:B------:R-:W-:Y:S05]  /*2570*/  BSYNC B0 ;  /* 0x0000000000007941 */ /* 0x000fea0003800000 */
.L_x_1075:
[----:B------:R-:W5:Y:S01]  /*2580*/  LDL R22, [R1] ;  /* 0x0000000001167983 */ /* 0x000f620000100800 */
[----:B------:R-:W-:Y:S01]  /*2590*/  UIMAD UR6, UR41, UR24, URZ ;  /* 0x00000018290672a4 */ /* 0x000fe2000f8e023f */
[----:B--23--:R-:W-:Y:S01]  /*25a0*/  IMAD.U32 R4, RZ, RZ, UR24 ;  /* 0x00000018ff047e24 */ /* 0x00cfe2000f8e00ff */
[----:B------:R-:W-:Y:S02]  /*25b0*/  BSSY B0, `(.L_x_1078) ;  /* 0x0000042000007945 */ /* 0x000fe40003800000 */
[----:B------:R-:W-:Y:S01]  /*25c0*/  UIMAD UR9, UR27, UR25, UR6 ;  /* 0x000000191b0972a4 */ /* 0x000fe2000f8e0206 */
[----:B------:R-:W-:Y:S01]  /*25d0*/  IMAD.WIDE.U32 R4, R4, UR27, R232 ;  /* 0x0000001b04047c25 */ /* 0x000fe2000f8e00e8 */
[----:B------:R-:W-:-:S04]  /*25e0*/  UIMAD UR6, UR18, -0x80, UR7 ;  /* 0xffffff80120678a4 */ /* 0x000fc8000f8e0207 */
[----:B------:R-:W-:Y:S01]  /*25f0*/  IMAD.U32 R3, RZ, RZ, UR9 ;  /* 0x00000009ff037e24 */ /* 0x000fe2000f8e00ff */
[----:B------:R-:W-:Y:S01]  /*2600*/  IADD3 R6, P1, R4, UR22, RZ ;  /* 0x0000001604067c10 */ /* 0x000fe2000ff3e0ff */
[----:B------:R-:W-:Y:S01]  /*2610*/  ULDC.64 UR22, c[0x0][0x260] ;  /* 0x0000980000167ab9 */ /* 0x000fe20000000a00 */
[----:B------:R-:W-:Y:S02]  /*2620*/  ISETP.GE.AND P5, PT, R243, UR6, PT ;  /* 0x00000006f3007c0c */ /* 0x000fe4000bfa6270 */
[----:B------:R-:W-:Y:S01]  /*2630*/  IADD3.X R7, R5, UR29, R3, P1, !PT ;  /* 0x0000001d05077c10 */ /* 0x000fe20008ffe403 */
[----:B------:R-:W-:-:S04]  /*2640*/  IMAD R3, R17, UR22, RZ ;  /* 0x0000001611037c24 */ /* 0x000fc8000f8e02ff */
[C---:B------:R-:W-:Y:S02]  /*2650*/  IMAD R3, R13.reuse, UR23, R3 ;  /* 0x000000170d037c24 */ /* 0x040fe4000f8e0203 */
[----:B------:R-:W-:-:S04]  /*2660*/  IMAD.WIDE.U32 R6, R13, UR22, R6 ;  /* 0x000000160d067c25 */ /* 0x000fc8000f8e0006 */
[----:B------:R2:W-:Y:S01]  /*2670*/  @P5 STS [R0+0x9000], RZ ;  /* 0x009000ff00005388 */ /* 0x0005e20000000800 */
[----:B------:R-:W-:-:S03]  /*2680*/  IMAD.IADD R12, R7, 0x1, R3 ;  /* 0x00000001070c7824 */ /* 0x000fc600078e0203 */
[----:B------:R2:W-:Y:S04]  /*2690*/  @P5 STS [R0+0x9004], RZ ;  /* 0x009004ff00005388 */ /* 0x0005e80000000800 */
[----:B------:R2:W-:Y:S04]  /*26a0*/  @P5 STS.64 [R0+0x9008], RZ ;  /* 0x009008ff00005388 */ /* 0x0005e80000000a00 */
[----:B------:R2:W-:Y:S04]  /*26b0*/  @P5 STS.128 [R0+0xb000], RZ ;  /* 0x00b000ff00005388 */ /* 0x0005e80000000c00 */
[----:B------:R2:W-:Y:S01]  /*26c0*/  @P5 STS.128 [R0+0xd000], RZ ;  /* 0x00d000ff00005388 */ /* 0x0005e20000000c00 */
[----:B-----5:R-:W-:-:S02]  /*26d0*/  VIADD R4, R22, 0x20 ;  /* 0x0000002016047836 */ /* 0x020fc40000000000 */
[C---:B------:R-:W-:Y:S02]  /*26e0*/  VIADD R8, R22.reuse, 0x8 ;  /* 0x0000000816087836 */ /* 0x040fe40000000000 */
[----:B------:R-:W-:Y:S01]  /*26f0*/  VIADD R16, R22, 0x28 ;  /* 0x0000002816107836 */ /* 0x000fe20000000000 */
[----:B------:R-:W-:Y:S02]  /*2700*/  ISETP.GE.AND P1, PT, R4, UR5, PT ;  /* 0x0000000504007c0c */ /* 0x000fe4000bf26270 */
[----:B------:R-:W-:Y:S02]  /*2710*/  ISETP.GE.AND P2, PT, R8, UR5, PT ;  /* 0x0000000508007c0c */ /* 0x000fe4000bf46270 */
[----:B------:R-:W-:Y:S02]  /*2720*/  P2R R19, PR, RZ, 0x2 ;  /* 0x00000002ff137803 */ /* 0x000fe40000000000 */
[----:B------:R-:W-:Y:S02]  /*2730*/  ISETP.GE.AND P1, PT, R22, UR5, PT ;  /* 0x0000000516007c0c */ /* 0x000fe4000bf26270 */
[----:B------:R-:W-:-:S02]  /*2740*/  P2R R20, PR, RZ, 0x4 ;  /* 0x00000004ff147803 */ /* 0x000fc40000000000 */
[----:B------:R-:W-:Y:S02]  /*2750*/  ISETP.GE.AND P6, PT, R16, UR5, PT ;  /* 0x0000000510007c0c */ /* 0x000fe4000bfc6270 */
[----:B------:R-:W-:Y:S01]  /*2760*/  P2R R18, PR, RZ, 0x2 ;  /* 0x00000002ff127803 */ /* 0x000fe20000000000 */
[----:B--2---:R-:W-:Y:S10]  /*2770*/  @P5 BRA `(.L_x_1079) ;  /* 0x0000000000945947 */ /* 0x004ff40003800000 */
        /* <DEDUP_REMOVED lines=9> */
[----:B------:R-:W2:Y:S01]  /*2810*/  @!P3 LDC.64 R10, c[0x0][0x218] ;  /* 0x00008600ff0abb82 */ /* 0x000ea20000000a00 */
[----:B------:R3:W-:Y:S04]  /*2820*/  @P3 STS [R0+0x9000], RZ ;  /* 0x009000ff00003388 */ /* 0x0007e80000000800 */
[----:B------:R3:W-:Y:S03]  /*2830*/  @P3 STS [R0+0x9004], RZ ;  /* 0x009004ff00003388 */ /* 0x0007e60000000800 */
[----:B------:R-:W5:Y:S01]  /*2840*/  @!P2 LDC.64 R8, c[0x0][0x218] ;  /* 0x00008600ff08ab82 */ /* 0x000f620000000a00 */
[----:B------:R3:W-:Y:S01]  /*2850*/  @P3 STS.64 [R0+0x9008], RZ ;  /* 0x009008ff00003388 */ /* 0x0007e20000000a00 */
        /* <DEDUP_REMOVED lines=23> */
.L_x_1079:
[----:B------:R-:W-:Y:S05]  /*29d0*/  BSYNC B0 ;  /* 0x0000000000007941 */ /* 0x000fea0003800000 */
.L_x_1078:
        /* <DEDUP_REMOVED lines=15> */
[----:B--23--:R-:W2:Y:S01]  /*2ad0*/  @!P3 LDC.64 R8, c[0x0][0x218] ;  /* 0x00008600ff08bb82 */ /* 0x00cea20000000a00 */
[C---:B------:R-:W-:Y:S01]  /*2ae0*/  IMAD.WIDE.U32 R4, R3.reuse, UR24, R4 ;  /* 0x0000001803047c25 */ /* 0x040fe2000f8e0004 */
[----:B------:R3:W-:Y:S03]  /*2af0*/  @P3 STS.128 [R0+0xa000], RZ ;  /* 0x00a000ff00003388 */ /* 0x0007e60000000c00 */
[----:B------:R-:W-:-:S03]  /*2b00*/  IMAD R3, R3, UR25, R7 ;  /* 0x0000001903037c24 */ /* 0x000fc6000f8e0207 */
[----:B------:R-:W5:Y:S01]  /*2b10*/  @!P2 LDC.64 R6, c[0x0][0x218] ;  /* 0x00008600ff06ab82 */ /* 0x000f620000000a00 */
[----:B------:R-:W-:Y:S01]  /*2b20*/  IMAD.IADD R3, R5, 0x1, R3 ;  /* 0x0000000105037824 */ /* 0x000fe200078e0203 */
        /* <DEDUP_REMOVED lines=23> */
.L_x_1081:
[----:B------:R-:W-:Y:S05]  /*2ca0*/  BSYNC B0 ;  /* 0x0000000000007941 */ /* 0x000fea0003800000 */
.L_x_1080:
        /* <DEDUP_REMOVED lines=10> */
[----:B--23--:R-:W-:Y:S01]  /*2d50*/  IADD3 R6, P1, R4, UR26, RZ ;  /* 0x0000001a04067c10 */ /* 0x00cfe2000ff3e0ff */
        /* <DEDUP_REMOVED lines=45> */
.L_x_1083:
[----:B------:R-:W-:Y:S05]  /*3030*/  BSYNC B0 ;  /* 0x0000000000007941 */ /* 0x000fea0003800000 */
.L_x_1082:
        /* <DEDUP_REMOVED lines=12> */
[----:B--23--:R-:W2:Y:S01]  /*3100*/  @!P1 LDC.64 R8, c[0x0][0x220] ;  /* 0x00008800ff089b82 */ /* 0x00cea20000000a00 */
[----:B------:R-:W-:Y:S01]  /*3110*/  IMAD R3, R3, UR21, R4 ;  /* 0x0000001503037c24 */ /* 0x000fe2000f8e0204 */
[----:B------:R3:W-:Y:S03]  /*3120*/  @P1 STS.128 [R0+0x10000], RZ ;  /* 0x010000ff00001388 */ /* 0x0007e60000000c00 */
[----:B------:R-:W-:Y:S01]  /*3130*/  IMAD.IADD R3, R7, 0x1, R3 ;  /* 0x0000000107037824 */ /* 0x000fe200078e0203 */
[----:B--2---:R-:W-:-:S04]  /*3140*/  @!P1 LEA R4, P2, R6, R8, 0x1 ;  /* 0x0000000806049211 */ /* 0x004fc800078408ff */
[----:B------:R-:W-:Y:S02]  /*3150*/  @!P1 LEA.HI.X R5, R6, R9, R3, 0x1, P2 ;  /* 0x0000000906059211 */ /* 0x000fe400010f0c03 */
[----:B------:R-:W-:-:S03]  /*3160*/  ISETP.GE.AND P2, PT, R14, UR5, PT ;  /* 0x000000050e007c0c */ /* 0x000fc6000bf46270 */
[----:B------:R-:W-:Y:S01]  /*3170*/  @!PT LDS RZ, [RZ] ;  /* 0x00000000fffff984 */ /* 0x000fe20000000800 */
[----:B------:R-:W-:Y:S01]  /*3180*/  @!PT LDS RZ, [RZ] ;  /* 0x00000000fffff984 */ /* 0x000fe20000000800 */
[----:B------:R-:W-:Y:S01]  /*3190*/  @!PT LDS RZ, [RZ] ;  /* 0x00000000fffff984 */ /* 0x000fe20000000800 */
[----:B------:R2:W-:Y:S10]  /*31a0*/  @!P1 LDGSTS.E.BYPASS.LTC128B.128 [R0+0x10000], desc[UR10][R4.64] ;  /* 0x1000000004009fae */ /* 0x0005f4000b901d4a */
[----:B------:R-:W2:Y:S01]  /*31b0*/  @!P2 LDC.64 R8, c[0x0][0x220] ;  /* 0x00008800ff08ab82 */ /* 0x000ea20000000a00 */
[----:B------:R3:W-:Y:S01]  /*31c0*/  @P2 STS.128 [R0+0x12000], RZ ;  /* 0x012000ff00002388 */ /* 0x0007e20000000c00 */
[----:B--2---:R-:W-:-:S04]  /*31d0*/  @!P2 LEA R4, P1, R6, R8, 0x1 ;  /* 0x000000080604a211 */ /* 0x004fc800078208ff */
        /* <DEDUP_REMOVED lines=15> */
.L_x_1085:
[----:B------:R-:W-:Y:S05]  /*32d0*/  BSYNC B0 ;  /* 0x0000000000007941 */ /* 0x000fea0003800000 */
.L_x_1084:
[----:B------:R-:W-:Y:S01]  /*32e0*/  ULDC.64 UR22, c[0x0][0x3c8] ;  /* 0x0000f20000167ab9 */ /* 0x000fe20000000a00 */
[----:B------:R-:W-:Y:S01]  /*32f0*/  USHF.R.S32.HI UR6, URZ, 0x1f, UR56 ;  /* 0x0000001f3f067899 */ /* 0x000fe20008011438 */
[----:B------:R-:W-:Y:S01]  /*3300*/  ISETP.NE.AND P5, PT, R18, RZ, PT ;  /* 0x000000ff1200720c */ /* 0x000fe20003fa5270 */
[----:B------:R-:W-:Y:S01]  /*3310*/  UISETP.NE.U32.AND UP1, UPT, UR22, URZ, UPT ;  /* 0x0000003f1600728c */ /* 0x000fe2000bf25070 */
[----:B--23--:R-:W-:Y:S01]  /*3320*/  SHF.R.S32.HI R9, RZ, 0x1f, R22 ;  /* 0x0000001fff097819 */ /* 0x00cfe20000011416 */
[----:B------:R-:W0:Y:S01]  /*3330*/  LDGDEPBAR ;  /* 0x00000000000079af */ /* 0x000e220000000000 */
[----:B------:R-:W-:Y:S01]  /*3340*/  SHF.R.S32.HI R3, RZ, 0x1f, R16 ;  /* 0x0000001fff037819 */ /* 0x000fe20000011410 */
[----:B------:R-:W-:Y:S01]  /*3350*/  UISETP.NE.AND.EX UP1, UPT, UR23, URZ, UPT, UP1 ;  /* 0x0000003f1700728c */ /* 0x000fe2000bf25310 */
[----:B------:R-:W-:Y:S01]  /*3360*/  IMAD.MOV.U32 R237, RZ, RZ, 0x7f800000 ;  /* 0x7f800000ffed7424 */ /* 0x000fe200078e00ff */
[----:B------:R-:W-:Y:S01]  /*3370*/  ISETP.NE.AND P4, PT, R20, RZ, PT ;  /* 0x000000ff1400720c */ /* 0x000fe20003f85270 */
[----:B------:R-:W-:Y:S01]  /*3380*/  IMAD R242, RZ, RZ, -UR19 ;  /* 0x80000013fff27e24 */ /* 0x000fe2000f8e02ff */
[----:B------:R-:W-:Y:S01]  /*3390*/  ISETP.NE.AND P3, PT, R19, RZ, PT ;  /* 0x000000ff1300720c */ /* 0x000fe20003f65270 */
[----:B------:R-:W-:Y:S01]  /*33a0*/  USHF.L.U32 UR17, UR32, 0x3, URZ ;  /* 0x0000000320117899 */ /* 0x000fe2000800063f */
[----:B------:R-:W-:Y:S01]  /*33b0*/  PLOP3.LUT P1, PT, PT, PT, UP1, 0x80, 0x0 ;  /* 0x000000000000781c */ /* 0x000fe20003f2f018 */
[----:B------:R-:W-:-:S02]  /*33c0*/  IMAD.MOV.U32 R238, RZ, RZ, 0x7f800000 ;  /* 0x7f800000ffee7424 */ /* 0x000fc400078e00ff */
[----:B------:R-:W-:Y:S02]  /*33d0*/  IMAD.MOV.U32 R239, RZ, RZ, 0x7f800000 ;  /* 0x7f800000ffef7424 */ /* 0x000fe400078e00ff */
[----:B------:R-:W-:Y:S01]  /*33e0*/  IMAD.MOV.U32 R236, RZ, RZ, 0x7f800000 ;  /* 0x7f800000ffec7424 */ /* 0x000fe200078e00ff */
[----:B------:R-:W-:Y:S01]  /*33f0*/  @UP1 ULDC.64 UR24, c[0x0][0x3d0] ;  /* 0x0000f40000181ab9 */ /* 0x000fe20000000a00 */
[----:B------:R-:W-:Y:S01]  /*3400*/  @UP1 UMOV UR20, UR56 ;  /* 0x0000003800141c82 */ /* 0x000fe20008000000 */
[----:B------:R-:W-:Y:S01]  /*3410*/  @UP1 UIMAD UR5, UR57, UR24, URZ ;  /* 0x00000018390512a4 */ /* 0x000fe2000f8e023f */
[----:B------:R-:W-:Y:S01]  /*3420*/  @UP1 UMOV UR21, UR6 ;  /* 0x0000000600151c82 */ /* 0x000fe20008000000 */
[----:B------:R-:W-:Y:S01]  /*3430*/  IMAD.MOV.U32 R229, RZ, RZ, R183 ;  /* 0x000000ffffe57224 */ /* 0x000fe200078e00b7 */
[----:B------:R-:W-:Y:S02]  /*3440*/  @UP1 UIMAD.WIDE.U32 UR20, UR45, UR24, UR20 ;  /* 0x000000182d1412a5 */ /* 0x000fe4000f8e0014 */
[----:B------:R-:W-:-:S02]  /*3450*/  @UP1 UIMAD UR5, UR45, UR25, UR5 ;  /* 0x000000192d0512a4 */ /* 0x000fc4000f8e0205 */
[----:B------:R-:W-:Y:S02]  /*3460*/  @UP1 ULEA UR22, UP0, UR20, UR22, 0x2 ;  /* 0x0000001614161291 */ /* 0x000fe4000f80103f */
[----:B------:R-:W-:Y:S01]  /*3470*/  @UP1 UIADD3 UR5, UR21, UR5, URZ ;  /* 0x0000000515051290 */ /* 0x000fe2000fffe03f */
[----:B------:R-:W-:Y:S01]  /*3480*/  IMAD.SHL.U32 R249, R22, 0x4, RZ ;  /* 0x0000000416f97824 */ /* 0x000fe200078e00ff */
[----:B------:R-:W-:Y:S01]  /*3490*/  CS2R R126, SRZ ;  /* 0x00000000007e7805 */ /* 0x000fe2000001ff00 */
[----:B------:R-:W-:Y:S01]  /*34a0*/  IMAD.SHL.U32 R175, R182, 0x2, RZ ;  /* 0x00000002b6af7824 */ /* 0x000fe200078e00ff */
[----:B------:R-:W-:Y:S01]  /*34b0*/  @UP1 ULEA.HI.X UR23, UR20, UR23, UR5, 0x2, UP0 ;  /* 0x0000001714171291 */ /* 0x000fe200080f1405 */
[----:B------:R-:W-:Y:S01]  /*34c0*/  IMAD.U32 R4, RZ, RZ, UR22 ;  /* 0x00000016ff047e24 */ /* 0x000fe2000f8e00ff */
[----:B-1----:R-:W-:Y:S01]  /*34d0*/  SHF.L.U64.HI R0, R22, 0x2, R9 ;  /* 0x0000000216007819 */ /* 0x002fe20000010209 */
[----:B------:R-:W-:Y:S01]  /*34e0*/  @UP1 ULDC UR5, c[0x0][0x2e8] ;  /* 0x0000ba0000051ab9 */ /* 0x000fe20000000800 */
[C---:B------:R-:W-:Y:S01]  /*34f0*/  VIADD R240, R232.reuse, 0x20 ;  /* 0x00000020e8f07836 */ /* 0x040fe20000000000 */
[----:B------:R-:W-:Y:S01]  /*3500*/  CS2R R124, SRZ ;  /* 0x00000000007c7805 */ /* 0x000fe2000001ff00 */
[----:B------:R-:W-:Y:S01]  /*3510*/  IMAD.U32 R5, RZ, RZ, UR23 ;  /* 0x00000017ff057e24 */ /* 0x000fe2000f8e00ff */
[----:B------:R-:W-:Y:S01]  /*3520*/  CS2R R130, SRZ ;  /* 0x0000000000827805 */ /* 0x000fe2000001ff00 */
[----:B------:R-:W-:Y:S01]  /*3530*/  VIADD R241, R232, 0x40 ;  /* 0x00000040e8f17836 */ /* 0x000fe20000000000 */
[----:B------:R-:W-:-:S02]  /*3540*/  CS2R R128, SRZ ;  /* 0x0000000000807805 */ /* 0x000fc4000001ff00 */
[----:B------:R-:W-:Y:S01]  /*3550*/  CS2R R122, SRZ ;  /* 0x00000000007a7805 */ /* 0x000fe2000001ff00 */
[----:B------:R1:W2:Y:S01]  /*3560*/  @P1 LDG.E R8, desc[UR10][R4.64] ;  /* 0x0000000a04081981 */ /* 0x0002a2000c1e1900 */
        /* <DEDUP_REMOVED lines=24> */
[----:B-1----:R-:W-:Y:S01]  /*36f0*/  IMAD.SHL.U32 R4, R22, 0x4, RZ ;  /* 0x0000000416047824 */ /* 0x002fe200078e00ff */
[----:B------:R-:W-:Y:S02]  /*3700*/  CS2R R72, SRZ ;  /* 0x0000000000487805 */ /* 0x000fe4000001ff00 */
[----:B------:R-:W-:Y:S02]  /*3710*/  CS2R R70, SRZ ;  /* 0x0000000000467805 */ /* 0x000fe4000001ff00 */
[----:B------:R-:W-:Y:S02]  /*3720*/  CS2R R68, SRZ ;  /* 0x0000000000447805 */ /* 0x000fe4000001ff00 */
[----:B------:R-:W-:Y:S02]  /*3730*/  CS2R R62, SRZ ;  /* 0x00000000003e7805 */ /* 0x000fe4000001ff00 */
[----:B------:R-:W-:-:S02]  /*3740*/  IADD3 R4, P2, R4, UR14, RZ ;  /* 0x0000000e04047c10 */ /* 0x000fc4000ff5e0ff */
[----:B------:R-:W-:Y:S02]  /*3750*/  CS2R R60, SRZ ;  /* 0x00000000003c7805 */ /* 0x000fe4000001ff00 */
[----:B------:R-:W-:Y:S02]  /*3760*/  CS2R R66, SRZ ;  /* 0x0000000000427805 */ /* 0x000fe4000001ff00 */
[----:B------:R-:W-:Y:S02]  /*3770*/  CS2R R64, SRZ ;  /* 0x0000000000407805 */ /* 0x000fe4000001ff00 */
[----:B------:R-:W-:Y:S02]  /*3780*/  IADD3.X R5, R0, UR13, RZ, P2, !PT ;  /* 0x0000000d00057c10 */ /* 0x000fe400097fe4ff */
[----:B------:R-:W-:Y:S02]  /*3790*/  CS2R R58, SRZ ;  /* 0x00000000003a7805 */ /* 0x000fe4000001ff00 */
[C---:B------:R-:W-:Y:S01]  /*37a0*/  @!P6 LEA R6, P2, R16.reuse, UR14, 0x2 ;  /* 0x0000000e1006ec11 */ /* 0x040fe2000f8410ff */
[----:B------:R-:W2:Y:S01]  /*37b0*/  @P1 MUFU.RCP R0, UR5 ;  /* 0x0000000500001d08 */ /* 0x000ea20008001000 */
[----:B------:R-:W-:Y:S01]  /*37c0*/  USHF.L.U32 UR19, UR32, 0x4, URZ ;  /* 0x0000000420137899 */ /* 0x000fe2000800063f */
[----:B------:R-:W5:Y:S01]  /*37d0*/  @!P5 LDG.E R238, desc[UR10][R4.64] ;  /* 0x0000000a04eed981 */ /* 0x000f62000c1e1900 */
[----:B------:R-:W-:-:S02]  /*37e0*/  @!P6 LEA.HI.X R7, R16, UR13, R3, 0x2, P2 ;  /* 0x0000000d1007ec11 */ /* 0x000fc400090f1403 */
[----:B------:R-:W-:Y:S02]  /*37f0*/  CS2R R56, SRZ ;  /* 0x0000000000387805 */ /* 0x000fe4000001ff00 */
[----:B------:R-:W-:Y:S01]  /*3800*/  CS2R R54, SRZ ;  /* 0x0000000000367805 */ /* 0x000fe2000001ff00 */
[----:B------:R-:W5:Y:S01]  /*3810*/  @!P4 LDG.E R239, desc[UR10][R4.64+0x20] ;  /* 0x0000200a04efc981 */ /* 0x000f62000c1e1900 */
[----:B------:R-:W-:Y:S02]  /*3820*/  CS2R R52, SRZ ;  /* 0x0000000000347805 */ /* 0x000fe4000001ff00 */
[----:B------:R-:W-:Y:S02]  /*3830*/  CS2R R46, SRZ ;  /* 0x00000000002e7805 */ /* 0x000fe4000001ff00 */
[----:B------:R-:W-:Y:S01]  /*3840*/  CS2R R44, SRZ ;  /* 0x00000000002c7805 */ /* 0x000fe2000001ff00 */
[----:B------:R-:W5:Y:S01]  /*3850*/  @!P6 LDG.E R237, desc[UR10][R6.64] ;  /* 0x0000000a06ede981 */ /* 0x000f62000c1e1900 */
[----:B------:R-:W-:-:S02]  /*3860*/  UIADD3 UR28, UR19, 0x20, URZ ;  /* 0x00000020131c7890 */ /* 0x000fc4000fffe03f */
[----:B------:R-:W-:Y:S01]  /*3870*/  UIADD3 UR29, UR19, 0x40, URZ ;  /* 0x00000040131d7890 */ /* 0x000fe2000fffe03f */
[----:B------:R1:W5:Y:S01]  /*3880*/  @!P3 LDG.E R236, desc[UR10][R4.64+0x80] ;  /* 0x0000800a04ecb981 */ /* 0x000362000c1e1900 */
[----:B------:R-:W-:Y:S02]  /*3890*/  UIADD3 UR27, UR17, UR28, URZ ;  /* 0x0000001c111b7290 */ /* 0x000fe4000fffe03f */
[----:B------:R-:W-:Y:S01]  /*38a0*/  UIADD3 UR23, UR17, UR29, URZ ;  /* 0x0000001d11177290 */ /* 0x000fe2000fffe03f */
[----:B------:R-:W-:Y:S01]  /*38b0*/  VIADD R3, R182, 0x1800 ;  /* 0x00001800b6037836 */ /* 0x000fe20000000000 */
[----:B------:R-:W-:Y:S02]  /*38c0*/  UIADD3 UR26, UR17, UR27, URZ ;  /* 0x0000001b111a7290 */ /* 0x000fe4000fffe03f */
[----:B------:R-:W-:Y:S02]  /*38d0*/  UIADD3 UR22, UR17, UR23, URZ ;  /* 0x0000001711167290 */ /* 0x000fe4000fffe03f */
[----:B------:R-:W-:Y:S01]  /*38e0*/  UIADD3 UR25, UR17, UR26, URZ ;  /* 0x0000001a11197290 */ /* 0x000fe2000fffe03f */
[----:B------:R-:W-:Y:S01]  /*38f0*/  SEL R174, R3, R182, !P0 ;  /* 0x000000b603ae7207 */ /* 0x000fe20004000000 */
        /* <DEDUP_REMOVED lines=8> */
[----:B------:R-:W-:Y:S01]  /*3980*/  CS2R R36, SRZ ;  /* 0x0000000000247805 */ /* 0x000fe2000001ff00 */
[----:B------:R-:W-:Y:S02]  /*3990*/  UIMAD UR36, UR32, 0x18, URZ ;  /* 0x00000018202478a4 */ /* 0x000fe4000f8e023f */
[----:B------:R-:W-:Y:S02]  /*39a0*/  USHF.L.U32 UR35, UR32, 0x5, URZ ;  /* 0x0000000520237899 */ /* 0x000fe4000800063f */
[----:B------:R-:W-:Y:S01]  /*39b0*/  UIMAD UR34, UR32, 0x28, URZ ;  /* 0x00000028202278a4 */ /* 0x000fe2000f8e023f */
[----:B-1----:R-:W-:Y:S01]  /*39c0*/  VIADD R4, R181, 0x1800 ;  /* 0x00001800b5047836 */ /* 0x002fe20000000000 */
[----:B------:R-:W-:Y:S01]  /*39d0*/  UIMAD UR33, UR32, 0x30, URZ ;  /* 0x00000030202178a4 */ /* 0x000fe2000f8e023f */
[----:B------:R-:W-:Y:S01]  /*39e0*/  VIADD R5, R22, 0xffffffc0 ;  /* 0xffffffc016057836 */ /* 0x000fe20000000000 */
[----:B------:R-:W-:Y:S01]  /*39f0*/  ULDC UR37, c[0x0][0x2d0] ;  /* 0x0000b40000257ab9 */ /* 0x000fe20000000800 */
[----:B------:R-:W-:Y:S01]  /*3a00*/  ULDC UR12, c[0x0][0x2ec] ;  /* 0x0000bb00000c7ab9 */ /* 0x000fe20000000800 */
[----:B------:R-:W-:Y:S01]  /*3a10*/  SEL R4, R4, R181, !P0 ;  /* 0x000000b504047207 */ /* 0x000fe20004000000 */
[----:B------:R-:W-:Y:S01]  /*3a20*/  IMAD.SHL.U32 R247, R5, 0x4, RZ ;  /* 0x0000000405f77824 */ /* 0x000fe200078e00ff */
[----:B------:R-:W-:Y:S01]  /*3a30*/  SHF.L.U64.HI R248, R22, 0x2, R9 ;  /* 0x0000000216f87819 */ /* 0x000fe20000010209 */
[----:B------:R-:W-:Y:S01]  /*3a40*/  UMOV UR5, URZ ;  /* 0x0000003f00057c82 */ /* 0x000fe20008000000 */
[----:B------:R-:W-:-:S02]  /*3a50*/  LEA R3, R4, UR4, 0x1 ;  /* 0x0000000404037c11 */ /* 0x000fc4000f8e08ff */
[----:B------:R-:W-:Y:S01]  /*3a60*/  LEA R174, R174, UR4, 0x1 ;  /* 0x00000004aeae7c11 */ /* 0x000fe2000f8e08ff */
[----:B------:R-:W-:Y:S02]  /*3a70*/  UIMAD UR32, UR32, 0x38, URZ ;  /* 0x00000038202078a4 */ /* 0x000fe4000f8e023f */
[----:B------:R-:W-:Y:S02]  /*3a80*/  UIADD3 UR31, UR17, UR24, URZ ;  /* 0x00000018111f7290 */ /* 0x000fe4000fffe03f */
[----:B------:R-:W-:Y:S01]  /*3a90*/  UIADD3 UR30, UR17, UR20, URZ ;  /* 0x00000014111e7290 */ /* 0x000fe2000fffe03f */
[----:B--2---:R-:W-:-:S05]  /*3aa0*/  @P1 FMUL.FTZ R0, R8, R0 ;  /* 0x0000000008001220 */ /* 0x004fca0000410000 */
[----:B------:R-:W-:Y:S01]  /*3ab0*/  @P1 R2UR UR6, R0 ;  /* 0x00000000000612ca */ /* 0x000fe200000e0000 */
[----:B------:R-:W-:-:S04]  /*3ac0*/  IMAD.U32 R0, RZ, RZ, UR18 ;  /* 0x00000012ff007e24 */ /* 0x000fc8000f8e00ff */
[----:B------:R-:W-:-:S05]  /*3ad0*/  IMAD R0, R0, 0x80, R251 ;  /* 0x0000008000007824 */ /* 0x000fca00078e02fb */
[----:B------:R-:W-:-:S03]  /*3ae0*/  IADD3 R0, R22, -UR40, -R0 ;  /* 0x8000002816007c10 */ /* 0x000fc6000fffe800 */
[----:B------:R-:W-:Y:S01]  /*3af0*/  @UP1 UMOV UR5, UR6 ;  /* 0x0000000600051c82 */ /* 0x000fe20008000000 */
[----:B------:R-:W-:Y:S01]  /*3b00*/  ULDC UR6, c[0x0][0x39c] ;  /* 0x0000e70000067ab9 */ /* 0x000fe20000000800 */
[----:B------:R-:W-:-:S07]  /*3b10*/  VIADD R246, R0, UR7 ;  /* 0x0000000700f67c36 */ /* 0x000fce0008000000 */
.L_x_1088:
[----:B------:R-:W0:Y:S01]  /*3b20*/  LDGDEPBAR ;  /* 0x00000000000079af */ /* 0x000e220000000000 */
[----:B------:R-:W-:Y:S01]  /*3b30*/  IADD3 R0, R180, R174, RZ ;  /* 0x000000aeb4007210 */ /* 0x000fe20007ffe0ff */
[----:B------:R-:W-:Y:S01]  /*3b40*/  USHF.L.U32 UR9, UR18, 0x7, URZ ;  /* 0x0000000712097899 */ /* 0x000fe2000800063f */
[----:B-----5:R-:W-:Y:S03]  /*3b50*/  FSETP.NEU.FTZ.AND P3, PT, R239, -INF , PT ;  /* 0xff800000ef00780b */ /* 0x020fe60003f7d000 */
[----:B------:R-:W-:Y:S04]  /*3b60*/  UIADD3 UR9, UR9, 0x80, URZ ;  /* 0x0000008009097890 */ /* 0x000fe8000fffe03f */
[----:B------:R-:W-:Y:S06]  /*3b70*/  UISETP.GE.AND UP0, UPT, UR9, UR7, UPT ;  /* 0x000000070900728c */ /* 0x000fec000bf06270 */
[----:B------:R-:W-:Y:S02]  /*3b80*/  PLOP3.LUT P0, PT, PT, PT, UP0, 0x80, 0x0 ;  /* 0x000000000000781c */ /* 0x000fe40003f0f008 */
[----:B------:R-:W-:Y:S02]  /*3b90*/  PLOP3.LUT P5, PT, PT, PT, UP0, 0x80, 0x0 ;  /* 0x000000000000781c */ /* 0x000fe40003faf008 */
        /* <DEDUP_REMOVED lines=87> */
[----:B------:R-:W2:Y:S01]  /*4110*/  MUFU.TANH R231, R6 ;  /* 0x0000000600e77308 */ /* 0x000ea20000002400 */
[----:B------:R-:W-:Y:S01]  /*4120*/  FMUL.FTZ R16, R16, UR6 ;  /* 0x0000000610107c20 */ /* 0x000fe20008410000 */
[----:B------:R-:W-:Y:S08]  /*4130*/  FMUL.FTZ R18, R18, UR6 ;  /* 0x0000000612127c20 */ /* 0x000ff00008410000 */
[----:B------:R3:W4:Y:S10]  /*4140*/  MUFU.TANH R230, R7 ;  /* 0x0000000700e67308 */ /* 0x0007340000002400 */
[----:B------:R1:W4:Y:S10]  /*4150*/  MUFU.TANH R192, R10 ;  /* 0x0000000a00c07308 */ /* 0x0003340000002400 */
[----:B------:R2:W4:Y:S01]  /*4160*/  MUFU.TANH R188, R8 ;  /* 0x0000000800bc7308 */ /* 0x0005220000002400 */
[----:B---3--:R-:W3:Y:S09]  /*4170*/  LDSM.16.M88.4 R4, [R173+0xd400] ;  /* 0x00d40000ad04783b */ /* 0x008ef20000000200 */
[----:B------:R-:W-:Y:S01]  /*4180*/  MUFU.TANH R217, R17 ;  /* 0x0000001100d97308 */ /* 0x000fe20000002400 */
[----:B-1----:R-:W-:Y:S05]  /*4190*/  IMAD.U32 R10, RZ, RZ, UR18 ;  /* 0x00000012ff0a7e24 */ /* 0x002fea000f8e00ff */
[----:B------:R-:W-:Y:S04]  /*41a0*/  LEA R10, R10, R251, 0x7 ;  /* 0x000000fb0a0a7211 */ /* 0x000fe800078e38ff */
[----:B------:R1:W4:Y:S01]  /*41b0*/  MUFU.TANH R187, R9 ;  /* 0x0000000900bb7308 */ /* 0x0003220000002400 */
[----:B--2---:R-:W-:Y:S01]  /*41c0*/  MOV R8, UR8 ;  /* 0x0000000800087c02 */ /* 0x004fe20008000f00 */
[----:B------:R-:W-:Y:S01]  /*41d0*/  @P0 VIADD R0, R10, 0x1 ;  /* 0x000000010a000836 */ /* 0x000fe20000000000 */
[----:B------:R-:W-:Y:S02]  /*41e0*/  FSETP.NEU.FTZ.AND P0, PT, R238, -INF , PT ;  /* 0xff800000ee00780b */ /* 0x000fe40003f1d000 */
[----:B------:R-:W-:Y:S05]  /*41f0*/  @P4 ISETP.GE.AND P4, PT, R10, UR7, PT ;  /* 0x000000070a004c0c */ /* 0x000fea000bf86270 */
[----:B------:R2:W-:Y:S01]  /*4200*/  MUFU.TANH R186, R12 ;  /* 0x0000000c00ba7308 */ /* 0x0005e20000002400 */
[----:B------:R-:W-:Y:S01]  /*4210*/  @P5 ISETP.GE.AND P5, PT, R0, UR7, PT ;  /* 0x0000000700005c0c */ /* 0x000fe2000bfa6270 */
[----:B------:R-:W-:Y:S04]  /*4220*/  IMAD R0, R8, 0x40, R246 ;  /* 0x0000004008007824 */ /* 0x000fe800078e02f6 */
[----:B------:R-:W-:Y:S04]  /*4230*/  VIADD R8, R0, 0x8 ;  /* 0x0000000800087836 */ /* 0x000fe80000000000 */
[----:B------:R-:W-:Y:S01]  /*4240*/  MUFU.TANH R191, R11 ;  /* 0x0000000b00bf7308 */ /* 0x000fe20000002400 */
[----:B-1----:R-:W-:Y:S01]  /*4250*/  FMUL.FTZ R9, R238, 1.4426950216293334961 ;  /* 0x3fb8aa3bee097820 */ /* 0x002fe20000410000 */
[----:B------:R-:W-:Y:S04]  /*4260*/  ISETP.GE.AND P2, PT, R8, RZ, PT ;  /* 0x000000ff0800720c */ /* 0x000fe80003f46270 */
[----:B------:R-:W-:Y:S04]  /*4270*/  FSEL R9, R9, RZ, P0 ;  /* 0x000000ff09097208 */ /* 0x000fe80000000000 */
[----:B------:R-:W-:Y:S01]  /*4280*/  MUFU.TANH R219, R16 ;  /* 0x0000001000db7308 */ /* 0x000fe20000002400 */
[-C--:B---3--:R-:W-:Y:S03]  /*4290*/  HMMA.16816.F32.BF16 R20, R156, R4.reuse, R20 ;  /* 0x000000049c14723c */ /* 0x088fe60000041814 */
[----:B--2---:R-:W-:Y:S03]  /*42a0*/  FMUL.FTZ R12, R239, 1.4426950216293334961 ;  /* 0x3fb8aa3bef0c7820 */ /* 0x004fe60000410000 */
[C---:B------:R-:W-:Y:S03]  /*42b0*/  HMMA.16816.F32.BF16 R24, R136.reuse, R4, R24 ;  /* 0x000000048818723c */ /* 0x040fe60000041818 */
[----:B------:R-:W-:Y:S02]  /*42c0*/  MUFU.TANH R189, R15 ;  /* 0x0000000f00bd7308 */ /* 0x000fe40000002400 */
[C---:B------:R-:W-:Y:S01]  /*42d0*/  @!P2 IADD3 R8, -R0.reuse, -0x8, RZ ;  /* 0xfffffff80008a810 */ /* 0x040fe20007ffe1ff */
[-C--:B------:R-:W-:Y:S01]  /*42e0*/  HMMA.16816.F32.BF16 R28, R136, R6.reuse, R28 ;  /* 0x00000006881c723c */ /* 0x080fe2000004181c */
[----:B------:R-:W-:Y:S06]  /*42f0*/  PLOP3.LUT P2, PT, PT, PT, UP0, 0x80, 0x0 ;  /* 0x000000000000781c */ /* 0x000fec0003f4f008 */
[----:B------:R-:W-:Y:S01]  /*4300*/  MUFU.TANH R185, R13 ;  /* 0x0000000d00b97308 */ /* 0x000fe20000002400 */
[----:B------:R-:W-:Y:S01]  /*4310*/  IADD3 R5, R0, 0x7, RZ ;  /* 0x0000000700057810 */ /* 0x000fe20007ffe0ff */
[----:B------:R-:W-:Y:S04]  /*4320*/  HMMA.16816.F32.BF16 R32, R156, R6, R32 ;  /* 0x000000069c20723c */ /* 0x000fe80000041820 */
[----:B------:R-:W-:Y:S04]  /*4330*/  ISETP.GE.AND P6, PT, R5, RZ, PT ;  /* 0x000000ff0500720c */ /* 0x000fe80003fc6270 */
[----:B------:R1:W-:Y:S03]  /*4340*/  MUFU.TANH R226, R18 ;  /* 0x0000001200e27308 */ /* 0x0003e60000002400 */
[----:B------:R-:W-:Y:S01]  /*4350*/  FMUL.FTZ R21, R21, UR6 ;  /* 0x0000000615157c20 */ /* 0x000fe20008410000 */
[----:B------:R-:W-:Y:S01]  /*4360*/  FMUL.FTZ R23, R23, UR6 ;  /* 0x0000000617177c20 */ /* 0x000fe20008410000 */
[----:B------:R-:W-:Y:S01]  /*4370*/  FMUL.FTZ R22, R22, UR6 ;  /* 0x0000000616167c20 */ /* 0x000fe20008410000 */
[----:B------:R-:W-:Y:S01]  /*4380*/  IABS R4, R0 ;  /* 0x0000000000047213 */ /* 0x000fe20000000000 */
[----:B------:R-:W-:Y:S03]  /*4390*/  FMUL.FTZ R24, R24, UR6 ;  /* 0x0000000618187c20 */ /* 0x000fe60008410000 */
[----:B------:R2:W-:Y:S01]  /*43a0*/  MUFU.TANH R211, R21 ;  /* 0x0000001500d37308 */ /* 0x0005e20000002400 */
[----:B------:R-:W-:Y:S01]  /*43b0*/  FMUL.FTZ R26, R26, UR6 ;  /* 0x000000061a1a7c20 */ /* 0x000fe20008410000 */
[----:B------:R-:W-:Y:S01]  /*43c0*/  I2FP.F32.S32 R17, R4 ;  /* 0x0000000400117245 */ /* 0x000fe20000201400 */
[----:B------:R-:W-:Y:S01]  /*43d0*/  FMUL.FTZ R25, R25, UR6 ;  /* 0x0000000619197c20 */ /* 0x000fe20008410000 */
[----:B------:R-:W-:Y:S01]  /*43e0*/  FMUL.FTZ R27, R27, UR6 ;  /* 0x000000061b1b7c20 */ /* 0x000fe20008410000 */
[----:B------:R-:W-:Y:S01]  /*43f0*/  FMUL.FTZ R28, R28, UR6 ;  /* 0x000000061c1c7c20 */ /* 0x000fe20008410000 */
[----:B------:R-:W-:Y:S01]  /*4400*/  FMUL.FTZ R30, R30, UR6 ;  /* 0x000000061e1e7c20 */ /* 0x000fe20008410000 */
[----:B------:R-:W-:Y:S03]  /*4410*/  FMUL.FTZ R29, R29, UR6 ;  /* 0x000000061d1d7c20 */ /* 0x000fe60008410000 */
[----:B------:R3:W-:Y:S01]  /*4420*/  MUFU.TANH R222, R22 ;  /* 0x0000001600de7308 */ /* 0x0007e20000002400 */
[----:B------:R-:W-:Y:S01]  /*4430*/  FFMA.FTZ R4, R17, -UR5, R213 ;  /* 0x8000000511047c23 */ /* 0x000fe200080100d5 */
[C---:B------:R-:W-:Y:S01]  /*4440*/  @!P6 IADD3 R5, -R0.reuse, -0x7, RZ ;  /* 0xfffffff90005e810 */ /* 0x040fe20007ffe1ff */
[----:B-1----:R-:W-:Y:S01]  /*4450*/  FMUL.FTZ R18, R237, 1.4426950216293334961 ;  /* 0x3fb8aa3bed127820 */ /* 0x002fe20000410000 */
[----:B------:R-:W-:Y:S01]  /*4460*/  IADD3 R11, R0, -0x1, RZ ;  /* 0xffffffff000b7810 */ /* 0x000fe20007ffe0ff */
[----:B------:R-:W-:Y:S01]  /*4470*/  FMUL.FTZ R32, R32, UR6 ;  /* 0x0000000620207c20 */ /* 0x000fe20008410000 */
[----:B------:R-:W-:Y:S01]  /*4480*/  @P1 FSEL R4, R4, -INF , !P4 ;  /* 0xff80000004041808 */ /* 0x000fe20006000000 */
[----:B------:R-:W-:Y:S03]  /*4490*/  FMUL.FTZ R34, R34, UR6 ;  /* 0x0000000622227c20 */ /* 0x000fe60008410000 */
[----:B------:R-:W1:Y:S01]  /*44a0*/  MUFU.TANH R190, R14 ;  /* 0x0000000e00be7308 */ /* 0x000e620000002400 */
[----:B--2---:R-:W-:Y:S01]  /*44b0*/  I2FP.F32.S32 R21, R8 ;  /* 0x0000000800157245 */ /* 0x004fe20000201400 */
[----:B------:R-:W-:Y:S01]  /*44c0*/  FMUL.FTZ R33, R33, UR6 ;  /* 0x0000000621217c20 */ /* 0x000fe20008410000 */
[----:B------:R-:W-:Y:S01]  /*44d0*/  FFMA.FTZ R4, R4, UR12, -R9 ;  /* 0x0000000c04047c23 */ /* 0x000fe20008010809 */
[----:B------:R-:W-:Y:S01]  /*44e0*/  FMUL.FTZ R35, R35, UR6 ;  /* 0x0000000623237c20 */ /* 0x000fe20008410000 */
[----:B------:R-:W-:Y:S01]  /*44f0*/  FMUL.FTZ R31, R31, UR6 ;  /* 0x000000061f1f7c20 */ /* 0x000fe20008410000 */
[----:B------:R-:W-:Y:S01]  /*4500*/  FSEL R8, R12, RZ, P3 ;  /* 0x000000ff0c087208 */ /* 0x000fe20001800000 */
[----:B------:R-:W-:Y:S03]  /*4510*/  FMUL.FTZ R20, R20, UR6 ;  /* 0x0000000614147c20 */ /* 0x000fe60008410000 */
[----:B------:R4:W-:Y:S01]  /*4520*/  MUFU.EX2 R145, R4 ;  /* 0x0000000400917308 */ /* 0x0009e20000000800 */
[----:B---3--:R-:W-:Y:S01]  /*4530*/  I2FP.F32.S32 R22, R5 ;  /* 0x0000000500167245 */ /* 0x008fe20000201400 */
[----:B------:R-:W-:Y:S01]  /*4540*/  FFMA.FTZ R5, R21, -UR5, R231 ;  /* 0x8000000515057c23 */ /* 0x000fe200080100e7 */
[----:B------:R-:W-:Y:S01]  /*4550*/  ISETP.GE.AND P0, PT, R11, RZ, PT ;  /* 0x000000ff0b00720c */ /* 0x000fe20003f06270 */
[----:B------:R-:W-:Y:S01]  /*4560*/  VIADD R12, R0, 0x28 ;  /* 0x00000028000c7836 */ /* 0x000fe20000000000 */
[----:B------:R-:W-:Y:S02]  /*4570*/  PLOP3.LUT P1, PT, PT, PT, UP0, 0x80, 0x0 ;  /* 0x000000000000781c */ /* 0x000fe40003f2f008 */
[----:B------:R-:W-:Y:S03]  /*4580*/  @P2 FSEL R5, R5, -INF , !P4 ;  /* 0xff80000005052808 */ /* 0x000fe60006000000 */
[----:B------:R-:W2:Y:S01]  /*4590*/  MUFU.TANH R223, R19 ;  /* 0x0000001300df7308 */ /* 0x000ea20000002400 */
[----:B------:R-:W-:Y:S02]  /*45a0*/  FSETP.NEU.FTZ.AND P3, PT, R236, -INF , PT ;  /* 0xff800000ec00780b */ /* 0x000fe40003f7d000 */
[----:B------:R-:W-:Y:S01]  /*45b0*/  ISETP.GE.AND P2, PT, R12, RZ, PT ;  /* 0x000000ff0c00720c */ /* 0x000fe20003f46270 */
[----:B------:R-:W-:Y:S01]  /*45c0*/  FFMA.FTZ R5, R5, UR12, -R8 ;  /* 0x0000000c05057c23 */ /* 0x000fe20008010808 */
[C---:B------:R-:W-:Y:S05]  /*45d0*/  IADD3 R13, R0.reuse, 0x1f, RZ ;  /* 0x0000001f000d7810 */ /* 0x040fea0007ffe0ff */
[----:B------:R3:W-:Y:S01]  /*45e0*/  MUFU.EX2 R234, R5 ;  /* 0x0000000500ea7308 */ /* 0x0007e20000000800 */
[----:B------:R-:W-:Y:S01]  /*45f0*/  @!P0 IADD3 R11, -R0, 0x1, RZ ;  /* 0x00000001000b8810 */ /* 0x000fe20007ffe1ff */
[----:B----4-:R-:W-:Y:S01]  /*4600*/  FFMA.FTZ R4, R22, -UR5, R230 ;  /* 0x8000000516047c23 */ /* 0x010fe200080100e6 */
[----:B------:R-:W-:Y:S02]  /*4610*/  PLOP3.LUT P0, PT, PT, PT, UP0, 0x80, 0x0 ;  /* 0x000000000000781c */ /* 0x000fe40003f0f008 */
[----:B------:R-:W-:Y:S02]  /*4620*/  I2FP.F32.S32 R16, R11 ;  /* 0x0000000b00107245 */ /* 0x000fe40000201400 */
[----:B------:R-:W-:Y:S03]  /*4630*/  @P1 FSEL R4, R4, -INF , !P5 ;  /* 0xff80000004041808 */ /* 0x000fe60006800000 */
[----:B------:R-:W4:Y:S01]  /*4640*/  MUFU.TANH R209, R20 ;  /* 0x0000001400d17308 */ /* 0x000f220000002400 */
[----:B------:R-:W-:Y:S01]  /*4650*/  @!P2 IADD3 R12, -R0, -0x28, RZ ;  /* 0xffffffd8000ca810 */ /* 0x000fe20007ffe1ff */
[----:B------:R-:W-:Y:S01]  /*4660*/  FFMA.FTZ R11, R16, -UR5, R220 ;  /* 0x80000005100b7c23 */ /* 0x000fe200080100dc */
[----:B------:R-:W-:Y:S02]  /*4670*/  PLOP3.LUT P2, PT, PT, PT, UP0, 0x80, 0x0 ;  /* 0x000000000000781c */ /* 0x000fe40003f4f008 */
[----:B------:R-:W-:Y:S05]  /*4680*/  I2FP.F32.S32 R12, R12 ;  /* 0x0000000c000c7245 */ /* 0x000fea0000201400 */
[----:B------:R-:W-:Y:S01]  /*4690*/  MUFU.TANH R166, R24 ;  /* 0x0000001800a67308 */ /* 0x000fe20000002400 */
[----:B---3--:R-:W-:Y:S01]  /*46a0*/  FFMA.FTZ R5, R4, UR12, -R8 ;  /* 0x0000000c04057c23 */ /* 0x008fe20008010808 */
[----:B------:R-:W-:Y:S01]  /*46b0*/  VIADD R4, R0, 0x20 ;  /* 0x0000002000047836 */ /* 0x000fe20000000000 */
[----:B------:R-:W-:Y:S01]  /*46c0*/  @P0 FSEL R11, R11, -INF , !P5 ;  /* 0xff8000000b0b0808 */ /* 0x000fe20006800000 */
[----:B------:R-:W-:Y:S01]  /*46d0*/  FFMA.FTZ R12, R12, -UR5, R192 ;  /* 0x800000050c0c7c23 */ /* 0x000fe200080100c0 */
[----:B------:R-:W-:Y:S02]  /*46e0*/  ISETP.GE.AND P0, PT, R13, RZ, PT ;  /* 0x000000ff0d00720c */ /* 0x000fe40003f06270 */
[----:B------:R-:W-:Y:S03]  /*46f0*/  ISETP.GE.AND P1, PT, R4, RZ, PT ;  /* 0x000000ff0400720c */ /* 0x000fe60003f26270 */
[----:B------:R3:W-:Y:S01]  /*4700*/  MUFU.EX2 R235, R5 ;  /* 0x0000000500eb7308 */ /* 0x0007e20000000800 */
[----:B------:R-:W-:Y:S01]  /*4710*/  FFMA.FTZ R11, R11, UR12, -R9 ;  /* 0x0000000c0b0b7c23 */ /* 0x000fe20008010809 */
[----:B------:R-:W-:Y:S02]  /*4720*/  @P2 FSEL R12, R12, -INF , !P4 ;  /* 0xff8000000c0c2808 */ /* 0x000fe40006000000 */
[----:B------:R-:W-:Y:S06]  /*4730*/  PLOP3.LUT P2, PT, PT, PT, UP0, 0x80, 0x0 ;  /* 0x000000000000781c */ /* 0x000fec0003f4f008 */
[----:B------:R1:W-:Y:S01]  /*4740*/  MUFU.EX2 R148, R11 ;  /* 0x0000000b00947308 */ /* 0x0003e20000000800 */
[C---:B------:R-:W-:Y:S02]  /*4750*/  @!P0 IADD3 R13, -R0.reuse, -0x1f, RZ ;  /* 0xffffffe1000d8810 */ /* 0x040fe40007ffe1ff */
[----:B------:R-:W-:Y:S02]  /*4760*/  @!P1 IADD3 R4, -R0, -0x20, RZ ;  /* 0xffffffe000049810 */ /* 0x000fe40007ffe1ff */
[----:B------:R-:W-:Y:S05]  /*4770*/  PLOP3.LUT P1, PT, PT, PT, UP0, 0x80, 0x0 ;  /* 0x000000000000781c */ /* 0x000fea0003f2f008 */
[----:B------:R-:W4:Y:S01]  /*4780*/  MUFU.TANH R221, R23 ;  /* 0x0000001700dd7308 */ /* 0x000f220000002400 */
[----:B------:R-:W-:Y:S01]  /*4790*/  I2FP.F32.S32 R15, R4 ;  /* 0x00000004000f7245 */ /* 0x000fe20000201400 */
[----:B---3--:R-:W-:Y:S01]  /*47a0*/  FMUL.FTZ R5, R236, 1.4426950216293334961 ;  /* 0x3fb8aa3bec057820 */ /* 0x008fe20000410000 */
[----:B------:R-:W-:Y:S02]  /*47b0*/  PLOP3.LUT P0, PT, PT, PT, UP0, 0x80, 0x0 ;  /* 0x000000000000781c */ /* 0x000fe40003f0f008 */
[----:B------:R-:W-:Y:S01]  /*47c0*/  I2FP.F32.S32 R14, R13 ;  /* 0x0000000d000e7245 */ /* 0x000fe20000201400 */
[----:B------:R-:W-:Y:S01]  /*47d0*/  FFMA.FTZ R4, R15, -UR5, R188 ;  /* 0x800000050f047c23 */ /* 0x000fe200080100bc */
[----:B------:R-:W-:Y:S03]  /*47e0*/  FSEL R5, R5, RZ, P3 ;  /* 0x000000ff05057208 */ /* 0x000fe60001800000 */
[----:B------:R-:W-:Y:S01]  /*47f0*/  MUFU.TANH R184, R26 ;  /* 0x0000001a00b87308 */ /* 0x000fe20000002400 */
[----:B-1----:R-:W-:Y:S01]  /*4800*/  IADD3 R11, R0, 0x27, RZ ;  /* 0x00000027000b7810 */ /* 0x002fe20007ffe0ff */
[----:B------:R-:W-:Y:S01]  /*4810*/  FFMA.FTZ R13, R14, -UR5, R187 ;  /* 0x800000050e0d7c23 */ /* 0x000fe200080100bb */
[----:B------:R-:W-:Y:S01]  /*4820*/  @P1 FSEL R4, R4, -INF , !P4 ;  /* 0xff80000004041808 */ /* 0x000fe20006000000 */
[----:B------:R-:W-:Y:S01]  /*4830*/  FFMA.FTZ R7, R15, -UR5, R190 ;  /* 0x800000050f077c23 */ /* 0x000fe200080100be */
[----:B------:R-:W-:Y:S01]  /*4840*/  ISETP.GE.AND P6, PT, R11, RZ, PT ;  /* 0x000000ff0b00720c */ /* 0x000fe20003fc6270 */
[----:B------:R-:W-:Y:S01]  /*4850*/  FFMA.FTZ R6, R14, -UR5, R189 ;  /* 0x800000050e067c23 */ /* 0x000fe200080100bd */
[----:B------:R-:W-:Y:S03]  /*4860*/  PLOP3.LUT P1, PT, PT, PT, UP0, 0x80, 0x0 ;  /* 0x000000000000781c */ /* 0x000fe60003f2f008 */
[----:B------:R-:W1:Y:S01]  /*4870*/  MUFU.TANH R165, R25 ;  /* 0x0000001900a57308 */ /* 0x000e620000002400 */
[--C-:B------:R-:W-:Y:S01]  /*4880*/  FFMA.FTZ R4, R4, UR12, -R5.reuse ;  /* 0x0000000c04047c23 */ /* 0x100fe20008010805 */
[----:B------:R-:W-:Y:S02]  /*4890*/  FSETP.NEU.FTZ.AND P3, PT, R237, -INF , PT ;  /* 0xff800000ed00780b */ /* 0x000fe40003f7d000 */
[----:B------:R-:W-:Y:S02]  /*48a0*/  @P0 FSEL R13, R13, -INF , !P5 ;  /* 0xff8000000d0d0808 */ /* 0x000fe40006800000 */
[----:B------:R-:W-:Y:S04]  /*48b0*/  PLOP3.LUT P0, PT, PT, PT, UP0, 0x80, 0x0 ;  /* 0x000000000000781c */ /* 0x000fe80003f0f008 */
[----:B------:R3:W-:Y:S01]  /*48c0*/  MUFU.EX2 R161, R4 ;  /* 0x0000000400a17308 */ /* 0x0007e20000000800 */
[----:B------:R-:W-:Y:S01]  /*48d0*/  FFMA.FTZ R13, R13, UR12, -R5 ;  /* 0x0000000c0d0d7c23 */ /* 0x000fe20008010805 */
[----:B------:R-:W-:Y:S02]  /*48e0*/  @!P6 IADD3 R11, -R0, -0x27, RZ ;  /* 0xffffffd9000be810 */ /* 0x000fe40007ffe1ff */
[----:B------:R-:W-:Y:S02]  /*48f0*/  PLOP3.LUT P6, PT, PT, PT, UP0, 0x80, 0x0 ;  /* 0x000000000000781c */ /* 0x000fe40003fcf008 */
[----:B------:R-:W-:Y:S04]  /*4900*/  I2FP.F32.S32 R11, R11 ;  /* 0x0000000b000b7245 */ /* 0x000fe80000201400 */
[----:B------:R2:W-:Y:S01]  /*4910*/  MUFU.EX2 R160, R13 ;  /* 0x0000000d00a07308 */ /* 0x0005e20000000800 */
[----:B------:R-:W-:Y:S01]  /*4920*/  PLOP3.LUT P4, PT, PT, PT, UP0, 0x80, 0x0 ;  /* 0x000000000000781c */ /* 0x000fe20003f8f008 */
[----:B------:R-:W-:Y:S05]  /*4930*/  FFMA.FTZ R11, R11, -UR5, R191 ;  /* 0x800000050b0b7c23 */ /* 0x000fea00080100bf */
[----:B------:R-:W-:Y:S03]  /*4940*/  @P1 FSEL R11, R11, -INF , !P5 ;  /* 0xff8000000b0b1808 */ /* 0x000fe60006800000 */
[----:B------:R-:W-:Y:S01]  /*4950*/  MUFU.TANH R164, R28 ;  /* 0x0000001c00a47308 */ /* 0x000fe20000002400 */
[----:B---3--:R-:W-:Y:S02]  /*4960*/  FSEL R4, R18, RZ, P3 ;  /* 0x000000ff12047208 */ /* 0x008fe40001800000 */
[----:B------:R-:W-:Y:S03]  /*4970*/  PLOP3.LUT P3, PT, PT, PT, UP0, 0x80, 0x0 ;  /* 0x000000000000781c */ /* 0x000fe60003f6f008 */
[--C-:B------:R-:W-:Y:S01]  /*4980*/  FFMA.FTZ R11, R11, UR12, -R4.reuse ;  /* 0x0000000c0b0b7c23 */ /* 0x100fe20008010804 */
[----:B------:R-:W-:Y:S01]  /*4990*/  FFMA.FTZ R12, R12, UR12, -R4 ;  /* 0x0000000c0c0c7c23 */ /* 0x000fe20008010804 */
[C---:B--2---:R-:W-:Y:S02]  /*49a0*/  @P0 IADD3 R13, R10.reuse, 0x8, RZ ;  /* 0x000000080a0d0810 */ /* 0x044fe40007ffe0ff */
[----:B------:R-:W2:Y:S01]  /*49b0*/  MUFU.TANH R171, R27 ;  /* 0x0000001b00ab7308 */ /* 0x000ea20000002400 */
[----:B------:R-:W-:Y:S02]  /*49c0*/  PLOP3.LUT P0, PT, PT, PT, UP0, 0x80, 0x0 ;  /* 0x000000000000781c */ /* 0x000fe40003f0f008 */
[----:B------:R-:W-:Y:S01]  /*49d0*/  @P6 ISETP.GE.AND P6, PT, R13, UR7, PT ;  /* 0x000000070d006c0c */ /* 0x000fe2000bfc6270 */
[----:B------:R-:W-:Y:S06]  /*49e0*/  @P4 VIADD R13, R10, 0x9 ;  /* 0x000000090a0d4836 */ /* 0x000fec0000000000 */
[----:B------:R3:W-:Y:S01]  /*49f0*/  MUFU.EX2 R167, R11 ;  /* 0x0000000b00a77308 */ /* 0x0007e20000000800 */
[----:B------:R-:W-:Y:S01]  /*4a00*/  @P3 ISETP.GE.AND P3, PT, R13, UR7, PT ;  /* 0x000000070d003c0c */ /* 0x000fe2000bf66270 */
[C---:B------:R-:W-:Y:S08]  /*4a10*/  VIADD R13, R0.reuse, 0xfffffff0 ;  /* 0xfffffff0000d7836 */ /* 0x040ff00000000000 */
[----:B------:R4:W-:Y:S10]  /*4a20*/  MUFU.EX2 R168, R12 ;  /* 0x0000000c00a87308 */ /* 0x0009f40000000800 */
[----:B------:R-:W-:Y:S01]  /*4a30*/  MUFU.TANH R170, R30 ;  /* 0x0000001e00aa7308 */ /* 0x000fe20000002400 */
[C---:B---3--:R-:W-:Y:S04]  /*4a40*/  IADD3 R11, R0.reuse, 0x17, RZ ;  /* 0x00000017000b7810 */ /* 0x048fe80007ffe0ff */
[----:B------:R-:W-:Y:S05]  /*4a50*/  ISETP.GE.AND P1, PT, R11, RZ, PT ;  /* 0x000000ff0b00720c */ /* 0x000fea0003f26270 */
[----:B------:R-:W-:Y:S01]  /*4a60*/  MUFU.TANH R197, R32 ;  /* 0x0000002000c57308 */ /* 0x000fe20000002400 */
[----:B----4-:R-:W-:Y:S05]  /*4a70*/  VIADD R12, R0, 0x18 ;  /* 0x00000018000c7836 */ /* 0x010fea0000000000 */
[----:B------:R-:W-:Y:S04]  /*4a80*/  ISETP.GE.AND P5, PT, R12, RZ, PT ;  /* 0x000000ff0c00720c */ /* 0x000fe80003fa6270 */
[----:B------:R-:W3:Y:S01]  /*4a90*/  MUFU.TANH R163, R29 ;  /* 0x0000001d00a37308 */ /* 0x000ee20000002400 */
[C---:B------:R-:W-:Y:S02]  /*4aa0*/  @!P1 IADD3 R11, -R0.reuse, -0x17, RZ ;  /* 0xffffffe9000b9810 */ /* 0x040fe40007ffe1ff */
[----:B------:R-:W-:Y:S02]  /*4ab0*/  PLOP3.LUT P1, PT, PT, PT, UP0, 0x80, 0x0 ;  /* 0x000000000000781c */ /* 0x000fe40003f2f008 */
[----:B------:R-:W-:Y:S05]  /*4ac0*/  I2FP.F32.S32 R18, R11 ;  /* 0x0000000b00127245 */ /* 0x000fea0000201400 */
[----:B------:R-:W-:Y:S01]  /*4ad0*/  MUFU.TANH R205, R34 ;  /* 0x0000002200cd7308 */ /* 0x000fe20000002400 */
[----:B------:R-:W-:Y:S02]  /*4ae0*/  @!P5 IADD3 R12, -R0, -0x18, RZ ;  /* 0xffffffe8000cd810 */ /* 0x000fe40007ffe1ff */
[----:B------:R-:W-:Y:S02]  /*4af0*/  PLOP3.LUT P5, PT, PT, PT, UP0, 0x80, 0x0 ;  /* 0x000000000000781c */ /* 0x000fe40003faf008 */
[----:B------:R-:W-:Y:S01]  /*4b00*/  I2FP.F32.S32 R19, R12 ;  /* 0x0000000c00137245 */ /* 0x000fe20000201400 */
[----:B------:R-:W-:Y:S01]  /*4b10*/  FFMA.FTZ R12, R18, -UR5, R185 ;  /* 0x80000005120c7c23 */ /* 0x000fe200080100b9 */
[----:B------:R-:W-:Y:S03]  /*4b20*/  @P1 FSEL R7, R7, -INF , !P6 ;  /* 0xff80000007071808 */ /* 0x000fe60007000000 */
[----:B------:R-:W4:Y:S01]  /*4b30*/  MUFU.TANH R198, R33 ;  /* 0x0000002100c67308 */ /* 0x000f220000002400 */
[----:B------:R-:W-:Y:S01]  /*4b40*/  FFMA.FTZ R11, R19, -UR5, R186 ;  /* 0x80000005130b7c23 */ /* 0x000fe200080100ba */
[----:B------:R-:W-:Y:S01]  /*4b50*/  @P0 FSEL R12, R12, -INF , !P3 ;  /* 0xff8000000c0c0808 */ /* 0x000fe20005800000 */
[--C-:B------:R-:W-:Y:S01]  /*4b60*/  FFMA.FTZ R7, R7, UR12, -R4.reuse ;  /* 0x0000000c07077c23 */ /* 0x100fe20008010804 */
[----:B------:R-:W-:Y:S02]  /*4b70*/  PLOP3.LUT P0, PT, PT, PT, UP0, 0x80, 0x0 ;  /* 0x000000000000781c */ /* 0x000fe40003f0f008 */
[----:B------:R-:W-:Y:S04]  /*4b80*/  @P2 FSEL R11, R11, -INF , !P6 ;  /* 0xff8000000b0b2808 */ /* 0x000fe80007000000 */
[----:B------:R1:W-:Y:S01]  /*4b90*/  MUFU.EX2 R162, R7 ;  /* 0x0000000700a27308 */ /* 0x0003e20000000800 */
[----:B------:R-:W-:Y:S01]  /*4ba0*/  PLOP3.LUT P2, PT, PT, PT, UP0, 0x80, 0x0 ;  /* 0x000000000000781c */ /* 0x000fe20003f4f008 */
[--C-:B------:R-:W-:Y:S01]  /*4bb0*/  FFMA.FTZ R12, R12, UR12, -R5.reuse ;  /* 0x0000000c0c0c7c23 */ /* 0x100fe20008010805 */
[----:B------:R-:W-:Y:S07]  /*4bc0*/  FFMA.FTZ R11, R11, UR12, -R5 ;  /* 0x0000000c0b0b7c23 */ /* 0x000fee0008010805 */
[----:B------:R-:W-:Y:S04]  /*4bd0*/  MUFU.EX2 R156, R11 ;  /* 0x0000000b009c7308 */ /* 0x000fe80000000800 */
[----:B------:R-:W-:Y:S02]  /*4be0*/  @P2 FSEL R6, R6, -INF , !P3 ;  /* 0xff80000006062808 */ /* 0x000fe40005800000 */
[----:B------:R-:W-:Y:S04]  /*4bf0*/  PLOP3.LUT P2, PT, PT, PT, UP0, 0x80, 0x0 ;  /* 0x000000000000781c */ /* 0x000fe80003f4f008 */
[----:B------:R2:W-:Y:S01]  /*4c00*/  MUFU.EX2 R155, R12 ;  /* 0x0000000c009b7308 */ /* 0x0005e20000000800 */
[----:B-1----:R-:W-:Y:S01]  /*4c10*/  FFMA.FTZ R7, R6, UR12, -R4 ;  /* 0x0000000c06077c23 */ /* 0x002fe20008010804 */
[----:B------:R-:W-:Y:S04]  /*4c20*/  IADD3 R6, R0, -0x8, RZ ;  /* 0xfffffff800067810 */ /* 0x000fe80007ffe0ff */
[----:B------:R-:W-:Y:S04]  /*4c30*/  ISETP.GE.AND P1, PT, R6, RZ, PT ;  /* 0x000000ff0600720c */ /* 0x000fe80003f26270 */
[----:B------:R1:W-:Y:S10]  /*4c40*/  MUFU.EX2 R159, R7 ;  /* 0x00000007009f7308 */ /* 0x0003f40000000800 */
[----:B------:R-:W4:Y:S01]  /*4c50*/  MUFU.TANH R204, R35 ;  /* 0x0000002300cc7308 */ /* 0x000f220000002400 */
[C---:B--2---:R-:W-:Y:S02]  /*4c60*/  IADD3 R12, R0.reuse, -0x11, RZ ;  /* 0xffffffef000c7810 */ /* 0x044fe40007ffe0ff */
[C---:B------:R-:W-:Y:S02]  /*4c70*/  @!P1 IADD3 R6, -R0.reuse, 0x8, RZ ;  /* 0x0000000800069810 */ /* 0x040fe40007ffe1ff */
[----:B------:R-:W-:Y:S02]  /*4c80*/  PLOP3.LUT P1, PT, PT, PT, UP0, 0x80, 0x0 ;  /* 0x000000000000781c */ /* 0x000fe40003f2f008 */
[----:B------:R-:W-:Y:S03]  /*4c90*/  I2FP.F32.S32 R15, R6 ;  /* 0x00000006000f7245 */ /* 0x000fe60000201400 */
[----:B------:R-:W-:Y:S01]  /*4ca0*/  MUFU.TANH R169, R31 ;  /* 0x0000001f00a97308 */ /* 0x000fe20000002400 */
[----:B-1----:R-:W-:Y:S01]  /*4cb0*/  IADD3 R7, R0, -0x9, RZ ;  /* 0xfffffff700077810 */ /* 0x002fe20007ffe0ff */
[----:B------:R-:W-:Y:S03]  /*4cc0*/  FFMA.FTZ R6, R15, -UR5, R219 ;  /* 0x800000050f067c23 */ /* 0x000fe600080100db */
[----:B------:R-:W-:Y:S02]  /*4cd0*/  ISETP.GE.AND P4, PT, R7, RZ, PT ;  /* 0x000000ff0700720c */ /* 0x000fe40003f86270 */
[----:B------:R-:W-:Y:S02]  /*4ce0*/  @P0 FSEL R6, R6, -INF , !P6 ;  /* 0xff80000006060808 */ /* 0x000fe40007000000 */
[----:B------:R-:W-:Y:S02]  /*4cf0*/  ISETP.GE.AND P0, PT, R13, RZ, PT ;  /* 0x000000ff0d00720c */ /* 0x000fe40003f06270 */
[----:B------:R-:W-:Y:S01]  /*4d00*/  @P1 IADD3 R20, R10, 0x10, RZ ;  /* 0x000000100a141810 */ /* 0x000fe20007ffe0ff */
[----:B------:R-:W-:Y:S01]  /*4d10*/  FFMA.FTZ R6, R6, UR12, -R9 ;  /* 0x0000000c06067c23 */ /* 0x000fe20008010809 */
[----:B------:R-:W-:Y:S02]  /*4d20*/  PLOP3.LUT P1, PT, PT, PT, UP0, 0x80, 0x0 ;  /* 0x000000000000781c */ /* 0x000fe40003f2f008 */
[----:B------:R-:W-:Y:S01]  /*4d30*/  @P5 ISETP.GE.AND P5, PT, R20, UR7, PT ;  /* 0x0000000714005c0c */ /* 0x000fe2000bfa6270 */
[----:B------:R1:W-:Y:S02]  /*4d40*/  MUFU.EX2 R218, R6 ;  /* 0x0000000600da7308 */ /* 0x0003e40000000800 */
        /* <DEDUP_REMOVED lines=10> */
[----:B-1----:R-:W-:Y:S01]  /*4df0*/  FFMA.FTZ R6, R16, -UR5, R223 ;  /* 0x8000000510067c23 */ /* 0x002fe200080100df */
        /* <DEDUP_REMOVED lines=10> */
[----:B------:R-:W-:Y:S01]  /*4ea0*/  FFMA.FTZ R6, R6, UR12, -R8 ;  /* 0x0000000c06067c23 */ /* 0x000fe20008010808 */
[----:B------:R-:W-:Y:S01]  /*4eb0*/  I2FP.F32.S32 R16, R12 ;  /* 0x0000000c00107245 */ /* 0x000fe20000201400 */
[----:B-1----:R-:W-:Y:S02]  /*4ec0*/  @P1 VIADD R11, R10, 0x11 ;  /* 0x000000110a0b1836 */ /* 0x002fe40000000000 */
[----:B------:R1:W4:Y:S01]  /*4ed0*/  MUFU.EX2 R227, R6 ;  /* 0x0000000600e37308 */ /* 0x0003220000000800 */
[----:B------:R-:W-:Y:S02]  /*4ee0*/  PLOP3.LUT P1, PT, PT, PT, UP0, 0x80, 0x0 ;  /* 0x000000000000781c */ /* 0x000fe40003f2f008 */
[----:B------:R-:W-:Y:S02]  /*4ef0*/  IADD3 R12, R0, 0x10, RZ ;  /* 0x00000010000c7810 */ /* 0x000fe40007ffe0ff */
[----:B------:R-:W-:Y:S01]  /*4f00*/  @P6 ISETP.GE.AND P6, PT, R11, UR7, PT ;  /* 0x000000070b006c0c */ /* 0x000fe2000bfc6270 */
[----:B--2---:R-:W-:Y:S01]  /*4f10*/  FFMA.FTZ R7, R17, -UR5, R209 ;  /* 0x8000000511077c23 */ /* 0x004fe200080100d1 */
[----:B------:R-:W-:Y:S02]  /*4f20*/  ISETP.GE.AND P4, PT, R12, RZ, PT ;  /* 0x000000ff0c00720c */ /* 0x000fe40003f86270 */
[----:B------:R-:W-:Y:S02]  /*4f30*/  IADD3 R11, R0, 0xf, RZ ;  /* 0x0000000f000b7810 */ /* 0x000fe40007ffe0ff */
[----:B------:R-:W-:Y:S02]  /*4f40*/  @P0 FSEL R7, R7, -INF , !P5 ;  /* 0xff80000007070808 */ /* 0x000fe40006800000 */
[----:B------:R-:W-:Y:S02]  /*4f50*/  PLOP3.LUT P0, PT, PT, PT, UP0, 0x80, 0x0 ;  /* 0x000000000000781c */ /* 0x000fe40003f0f008 */
[----:B------:R-:W-:Y:S01]  /*4f60*/  ISETP.GE.AND P3, PT, R11, RZ, PT ;  /* 0x000000ff0b00720c */ /* 0x000fe20003f66270 */
[----:B------:R-:W-:Y:S01]  /*4f70*/  FFMA.FTZ R7, R7, UR12, -R9 ;  /* 0x0000000c07077c23 */ /* 0x000fe20008010809 */
[----:B-1----:R-:W-:Y:S03]  /*4f80*/  FFMA.FTZ R6, R16, -UR5, R211 ;  /* 0x8000000510067c23 */ /* 0x002fe600080100d3 */
        /* <DEDUP_REMOVED lines=11> */
[----:B-1----:R-:W-:Y:S05]  /*5040*/  FFMA.FTZ R7, R15, -UR5, R222 ;  /* 0x800000050f077c23 */ /* 0x002fea00080100de */
[----:B------:R-:W-:Y:S02]  /*5050*/  @P0 FSEL R7, R7, -INF , !P5 ;  /* 0xff80000007070808 */ /* 0x000fe40006800000 */
[----:B------:R-:W-:Y:S03]  /*5060*/  PLOP3.LUT P0, PT, PT, PT, UP0, 0x80, 0x0 ;  /* 0x000000000000781c */ /* 0x000fe60003f0f008 */
[--C-:B------:R-:W-:Y:S01]  /*5070*/  FFMA.FTZ R7, R7, UR12, -R8.reuse ;  /* 0x0000000c07077c23 */ /* 0x100fe20008010808 */
[----:B--2---:R-:W-:Y:S01]  /*5080*/  FFMA.FTZ R6, R14, -UR5, R221 ;  /* 0x800000050e067c23 */ /* 0x004fe200080100dd */
        /* <DEDUP_REMOVED lines=9> */
[----:B------:R2:W4:Y:S01]  /*5120*/  MUFU.EX2 R224, R6 ;  /* 0x0000000600e07308 */ /* 0x0005220000000800 */
[----:B-1----:R-:W-:Y:S05]  /*5130*/  FFMA.FTZ R7, R13, -UR5, R166 ;  /* 0x800000050d077c23 */ /* 0x002fea00080100a6 */
[----:B------:R-:W-:Y:S02]  /*5140*/  @P1 FSEL R7, R7, -INF , !P5 ;  /* 0xff80000007071808 */ /* 0x000fe40006800000 */
[----:B------:R-:W-:Y:S03]  /*5150*/  PLOP3.LUT P1, PT, PT, PT, UP0, 0x80, 0x0 ;  /* 0x000000000000781c */ /* 0x000fe60003f2f008 */
[----:B------:R-:W-:Y:S01]  /*5160*/  FFMA.FTZ R7, R7, UR12, -R5 ;  /* 0x0000000c07077c23 */ /* 0x000fe20008010805 */
[----:B--2---:R-:W-:Y:S03]  /*5170*/  FFMA.FTZ R6, R14, -UR5, R165 ;  /* 0x800000050e067c23 */ /* 0x004fe600080100a5 */
        /* <DEDUP_REMOVED lines=11> */
[--C-:B------:R-:W-:Y:S01]  /*5230*/  FFMA.FTZ R7, R7, UR12, -R4.reuse ;  /* 0x0000000c07077c23 */ /* 0x100fe20008010804 */
        /* <DEDUP_REMOVED lines=14> */
[----:B------:R-:W-:Y:S01]  /*5320*/  FFMA.FTZ R7, R7, UR12, -R5 ;  /* 0x0000000c07077c23 */ /* 0x000fe20008010805 */
[----:B---3--:R-:W-:Y:S03]  /*5330*/  FFMA.FTZ R6, R22, -UR5, R163 ;  /* 0x8000000516067c23 */ /* 0x008fe600080100a3 */
        /* <DEDUP_REMOVED lines=17> */
[----:B----4-:R-:W-:Y:S01]  /*5450*/  FFMA.FTZ R5, R5, -UR5, R198 ;  /* 0x8000000505057c23 */ /* 0x010fe200080100c6 */
        /* <DEDUP_REMOVED lines=10> */
[----:B---3--:R-:W-:Y:S01]  /*5500*/  F2FP.BF16.F32.PACK_AB R6, R227, R228 ;  /* 0x000000e4e306723e */ /* 0x008fe200000010ff */
        /* <DEDUP_REMOVED lines=11> */
[----:B------:R-:W3:Y:S01]  /*55c0*/  LDG.E R144, desc[UR10][R146.64] ;  /* 0x0000000a92907981 */ /* 0x000ee2000c1e1900 */
[----:B----4-:R-:W-:Y:S01]  /*55d0*/  FFMA.FTZ R0, R14, -UR5, R169 ;  /* 0x800000050e007c23 */ /* 0x010fe200080100a9 */
[----:B--2---:R-:W-:Y:S04]  /*55e0*/  F2FP.BF16.F32.PACK_AB R7, R216, R218 ;  /* 0x000000dad807723e */ /* 0x004fe800000010ff */
[----:B------:R-:W-:Y:S01]  /*55f0*/  @P1 FSEL R0, R0, -INF , !P4 ;  /* 0xff80000000001808 */ /* 0x000fe20006000000 */
[----:B------:R2:W-:Y:S01]  /*5600*/  STS [R195+0x19000], R7 ;  /* 0x01900007c3007388 */ /* 0x0005e20000000800 */
[----:B---3--:R-:W-:Y:S03]  /*5610*/  F2FP.BF16.F32.PACK_AB R6, R159, R162 ;  /* 0x000000a29f06723e */ /* 0x008fe600000010ff */
        /* <DEDUP_REMOVED lines=88> */
[----:B------:R1:W-:Y:S08]  /*5ba0*/  LDSM.16.M88.4 R132, [R0+0x2000] ;  /* 0x002000000084783b */ /* 0x0003f00000000200 */
[----:B------:R-:W2:Y:S01]  /*5bb0*/  LDSM.16.M88.4 R136, [R173+0x13000] ;  /* 0x01300000ad88783b */ /* 0x000ea20000000200 */
[----:B-1----:R-:W-:Y:S04]  /*5bc0*/  FFMA.FTZ R0, -R213, R213, 1 ;  /* 0x3f800000d5007423 */ /* 0x002fe800000101d5 */
[----:B------:R-:W-:Y:S01]  /*5bd0*/  FMUL.FTZ R0, R0, UR6 ;  /* 0x0000000600007c20 */ /* 0x000fe20008410000 */
[-C--:B--2---:R-:W-:Y:S06]  /*5be0*/  HMMA.16816.F32.BF16 R4, R132, R136.reuse, R4 ;  /* 0x000000888404723c */ /* 0x084fec0000041804 */
[C---:B------:R-:W-:Y:S06]  /*5bf0*/  HMMA.16816.F32.BF16 R8, R140.reuse, R136, R8 ;  /* 0x000000888c08723c */ /* 0x040fec0000041808 */
[-C--:B------:R-:W-:Y:S06]  /*5c00*/  HMMA.16816.F32.BF16 R12, R140, R138.reuse, R12 ;  /* 0x0000008a8c0c723c */ /* 0x080fec000004180c */
[C---:B------:R-:W-:Y:S01]  /*5c10*/  HMMA.16816.F32.BF16 R16, R132.reuse, R138, R16 ;  /* 0x0000008a8410723c */ /* 0x040fe20000041810 */
[----:B------:R-:W1:Y:S05]  /*5c20*/  LDSM.16.M88.4 R136, [R173+0x13400] ;  /* 0x01340000ad88783b */ /* 0x000e6a0000000200 */
[C---:B------:R-:W-:Y:S01]  /*5c30*/  FADD.FTZ R5, -R144.reuse, R5 ;  /* 0x0000000590057221 */ /* 0x040fe20000010100 */
[----:B------:R-:W-:Y:S04]  /*5c40*/  FADD.FTZ R4, -R144, R4 ;  /* 0x0000000490047221 */ /* 0x000fe80000010100 */
[----:B------:R-:W-:Y:S01]  /*5c50*/  FMUL.FTZ R148, R148, R5 ;  /* 0x0000000594947220 */ /* 0x000fe20000410000 */
[----:B------:R-:W-:Y:S01]  /*5c60*/  FMUL.FTZ R145, R145, R4 ;  /* 0x0000000491917220 */ /* 0x000fe20000410000 */
[----:B------:R-:W2:Y:S03]  /*5c70*/  LDG.E R5, desc[UR10][R146.64+0x20] ;  /* 0x0000200a92057981 */ /* 0x000ea6000c1e1900 */
[----:B------:R-:W-:Y:S01]  /*5c80*/  FMUL.FTZ R145, R0, R145 ;  /* 0x0000009100917220 */ /* 0x000fe20000410000 */
[----:B------:R3:W5:Y:S04]  /*5c90*/  LDG.E R4, desc[UR10][R146.64+0x80] ;  /* 0x0000800a92047981 */ /* 0x000768000c1e1900 */
[----:B------:R3:W5:Y:S03]  /*5ca0*/  LDG.E R0, desc[UR10][R146.64+0xa0] ;  /* 0x0000a00a92007981 */ /* 0x000766000c1e1900 */
[----:B------:R-:W-:Y:S01]  /*5cb0*/  FADD.FTZ R17, -R144, R17 ;  /* 0x0000001190117221 */ /* 0x000fe20000010100 */
[-C--:B-1----:R-:W-:Y:S06]  /*5cc0*/  HMMA.16816.F32.BF16 R20, R132, R136.reuse, R20 ;  /* 0x000000888414723c */ /* 0x082fec0000041814 */
[C---:B------:R-:W-:Y:S06]  /*5cd0*/  HMMA.16816.F32.BF16 R24, R140.reuse, R136, R24 ;  /* 0x000000888c18723c */ /* 0x040fec0000041818 */
[-C--:B------:R-:W-:Y:S05]  /*5ce0*/  HMMA.16816.F32.BF16 R28, R140, R138.reuse, R28 ;  /* 0x0000008a8c1c723c */ /* 0x080fea000004181c */
[----:B------:R-:W-:Y:S01]  /*5cf0*/  FFMA.FTZ R136, -R220, R220, 1 ;  /* 0x3f800000dc887423 */ /* 0x000fe200000101dc */
[----:B------:R-:W-:Y:S05]  /*5d00*/  HMMA.16816.F32.BF16 R32, R132, R138, R32 ;  /* 0x0000008a8420723c */ /* 0x000fea0000041820 */
[----:B------:R-:W-:Y:S01]  /*5d10*/  FMUL.FTZ R136, R136, UR6 ;  /* 0x0000000688887c20 */ /* 0x000fe20008410000 */
[----:B------:R-:W-:Y:S01]  /*5d20*/  FADD.FTZ R20, -R144, R20 ;  /* 0x0000001490147221 */ /* 0x000fe20000010100 */
[----:B------:R-:W-:Y:S01]  /*5d30*/  FMUL.FTZ R134, R216, R17 ;  /* 0x00000011d8867220 */ /* 0x000fe20000410000 */
[----:B------:R-:W-:Y:S03]  /*5d40*/  FADD.FTZ R133, -R144, R16 ;  /* 0x0000001090857221 */ /* 0x000fe60000010100 */
[----:B------:R-:W-:Y:S01]  /*5d50*/  FMUL.FTZ R135, R210, R20 ;  /* 0x00000014d2877220 */ /* 0x000fe20000410000 */
[----:B------:R-:W-:Y:S01]  /*5d60*/  FFMA.FTZ R17, -R219, R219, 1 ;  /* 0x3f800000db117423 */ /* 0x000fe200000101db */
[----:B------:R-:W-:Y:S01]  /*5d70*/  FFMA.FTZ R20, -R217, R217, 1 ;  /* 0x3f800000d9147423 */ /* 0x000fe200000101d9 */
[----:B------:R-:W-:Y:S01]  /*5d80*/  FMUL.FTZ R132, R136, R148 ;  /* 0x0000009488847220 */ /* 0x000fe20000410000 */
[----:B------:R-:W-:Y:S01]  /*5d90*/  FADD.FTZ R136, -R144, R21 ;  /* 0x0000001590887221 */ /* 0x000fe20000010100 */
[----:B------:R-:W-:Y:S01]  /*5da0*/  FMUL.FTZ R133, R218, R133 ;  /* 0x00000085da857220 */ /* 0x000fe20000410000 */
[----:B------:R-:W-:Y:S01]  /*5db0*/  FMUL.FTZ R21, R17, UR6 ;  /* 0x0000000611157c20 */ /* 0x000fe20008410000 */
[----:B------:R-:W-:Y:S01]  /*5dc0*/  FMUL.FTZ R17, R20, UR6 ;  /* 0x0000000614117c20 */ /* 0x000fe20008410000 */
[----:B------:R-:W-:Y:S01]  /*5dd0*/  F2FP.BF16.F32.PACK_AB R16, R132, R145 ;  /* 0x000000918410723e */ /* 0x000fe200000010ff */
[----:B------:R-:W-:Y:S01]  /*5de0*/  FFMA.FTZ R132, -R209, R209, 1 ;  /* 0x3f800000d1847423 */ /* 0x000fe200000101d1 */
[----:B------:R-:W-:Y:S01]  /*5df0*/  FMUL.FTZ R21, R21, R133 ;  /* 0x0000008515157220 */ /* 0x000fe20000410000 */
[----:B------:R-:W-:Y:S01]  /*5e00*/  FMUL.FTZ R17, R17, R134 ;  /* 0x0000008611117220 */ /* 0x000fe20000410000 */
[----:B------:R-:W-:Y:S01]  /*5e10*/  FFMA.FTZ R133, -R211, R211, 1 ;  /* 0x3f800000d3857423 */ /* 0x000fe200000101d3 */
[----:B------:R-:W-:Y:S01]  /*5e20*/  FADD.FTZ R134, -R144, R32 ;  /* 0x0000002090867221 */ /* 0x000fe20000010100 */
[----:B------:R-:W-:Y:S01]  /*5e30*/  FFMA.FTZ R20, -R197, R197, 1 ;  /* 0x3f800000c5147423 */ /* 0x000fe200000101c5 */
        /* <DEDUP_REMOVED lines=8> */
[----:B------:R-:W-:Y:S01]  /*5ec0*/  FFMA.FTZ R133, -R230, R230, 1 ;  /* 0x3f800000e6857423 */ /* 0x000fe200000101e6 */
[----:B------:R-:W-:Y:S01]  /*5ed0*/  FMUL.FTZ R33, R32, R136 ;  /* 0x0000008820217220 */ /* 0x000fe20000410000 */
[----:B------:R-:W-:Y:S01]  /*5ee0*/  FFMA.FTZ R32, -R198, R198, 1 ;  /* 0x3f800000c6207423 */ /* 0x000fe200000101c6 */
[----:B------:R-:W-:Y:S01]  /*5ef0*/  FMUL.FTZ R136, R207, R144 ;  /* 0x00000090cf887220 */ /* 0x000fe20000410000 */
[----:B------:R-:W-:Y:S02]  /*5f00*/  FMUL.FTZ R133, R133, UR6 ;  /* 0x0000000685857c20 */ /* 0x000fe40008410000 */
[----:B------:R-:W-:Y:S01]  /*5f10*/  FMUL.FTZ R32, R32, UR6 ;  /* 0x0000000620207c20 */ /* 0x000fe20008410000 */
[----:B------:R-:W-:Y:S01]  /*5f20*/  F2FP.BF16.F32.PACK_AB R33, R33, R132 ;  /* 0x000000842121723e */ /* 0x000fe200000010ff */
[----:B------:R-:W-:Y:S02]  /*5f30*/  FFMA.FTZ R132, -R222, R222, 1 ;  /* 0x3f800000de847423 */ /* 0x000fe400000101de */
[----:B------:R-:W-:Y:S02]  /*5f40*/  FMUL.FTZ R32, R32, R136 ;  /* 0x0000008820207220 */ /* 0x000fe40000410000 */
[----:B------:R-:W-:Y:S03]  /*5f50*/  FMUL.FTZ R132, R132, UR6 ;  /* 0x0000000684847c20 */ /* 0x000fe60008410000 */
[----:B------:R-:W-:Y:S01]  /*5f60*/  F2FP.BF16.F32.PACK_AB R32, R32, R20 ;  /* 0x000000142020723e */ /* 0x000fe200000010ff */
[C---:B--2---:R-:W-:Y:S01]  /*5f70*/  FADD.FTZ R6, -R5.reuse, R6 ;  /* 0x0000000605067221 */ /* 0x044fe20000010100 */
        /* <DEDUP_REMOVED lines=37> */
[----:B---3--:R-:W-:Y:S06]  /*61d0*/  @!P0 BRA `(.L_x_1086) ;  /* 0x0000000000c08947 */ /* 0x008fec0003800000 */
        /* <DEDUP_REMOVED lines=48> */
.L_x_1086:
[----:B------:R1:W-:Y:S01]  /*64e0*/  STS [R196+0x15400], R6 ;  /* 0x01540006c4007388 */ /* 0x0003e20000000800 */
[C---:B-----5:R-:W-:Y:S01]  /*64f0*/  FADD.FTZ R12, -R4.reuse, R12 ;  /* 0x0000000c040c7221 */ /* 0x060fe20000010100 */
[C---:B------:R-:W-:Y:S01]  /*6500*/  FADD.FTZ R9, -R4.reuse, R9 ;  /* 0x0000000904097221 */ /* 0x040fe20000010100 */
[----:B------:R-:W-:Y:S01]  /*6510*/  FADD.FTZ R8, -R4, R8 ;  /* 0x0000000804087221 */ /* 0x000fe20000010100 */
[----:B------:R-:W-:Y:S01]  /*6520*/  STS [R196+0x15000], R16 ;  /* 0x01500010c4007388 */ /* 0x000fe20000000800 */
[----:B------:R-:W-:Y:S01]  /*6530*/  F2FP.BF16.F32.PACK_AB R5, R23, R34 ;  /* 0x000000221705723e */ /* 0x000fe200000010ff */
[----:B--2---:R-:W-:Y:S01]  /*6540*/  FMUL.FTZ R18, R160, R9 ;  /* 0x00000009a0127220 */ /* 0x004fe20000410000 */
        /* <DEDUP_REMOVED lines=10> */
[----:B------:R-:W-:Y:S01]  /*65f0*/  FADD.FTZ R10, -R0, R10 ;  /* 0x0000000a000a7221 */ /* 0x000fe20000010100 */
[----:B------:R-:W-:Y:S01]  /*6600*/  FMUL.FTZ R24, R152, R24 ;  /* 0x0000001898187220 */ /* 0x000fe20000410000 */
[----:B------:R-:W-:Y:S01]  /*6610*/  FMUL.FTZ R25, R151, R25 ;  /* 0x0000001997197220 */ /* 0x000fe20000410000 */
[----:B------:R-:W-:Y:S01]  /*6620*/  FMUL.FTZ R28, R150, R28 ;  /* 0x0000001c961c7220 */ /* 0x000fe20000410000 */
[C---:B------:R-:W-:Y:S01]  /*6630*/  FADD.FTZ R11, -R0.reuse, R11 ;  /* 0x0000000b000b7221 */ /* 0x040fe20000010100 */
[C---:B------:R-:W-:Y:S01]  /*6640*/  FADD.FTZ R14, -R0.reuse, R14 ;  /* 0x0000000e000e7221 */ /* 0x040fe20000010100 */
[C---:B------:R-:W-:Y:S01]  /*6650*/  FADD.FTZ R26, -R0.reuse, R26 ;  /* 0x0000001a001a7221 */ /* 0x040fe20000010100 */
[----:B------:R-:W-:Y:S01]  /*6660*/  FADD.FTZ R27, -R0, R27 ;  /* 0x0000001b001b7221 */ /* 0x000fe20000010100 */
[----:B-1----:R-:W-:Y:S01]  /*6670*/  FADD.FTZ R6, -R4, R13 ;  /* 0x0000000d04067221 */ /* 0x002fe20000010100 */
[----:B------:R-:W-:Y:S01]  /*6680*/  FMUL.FTZ R13, R156, R12 ;  /* 0x0000000c9c0d7220 */ /* 0x000fe20000410000 */
[----:B------:R-:W-:Y:S01]  /*6690*/  FFMA.FTZ R12, -R188, R188, 1 ;  /* 0x3f800000bc0c7423 */ /* 0x000fe200000101bc */
[----:B------:R-:W-:Y:S01]  /*66a0*/  FADD.FTZ R4, -R4, R29 ;  /* 0x0000001d04047221 */ /* 0x000fe20000010100 */
[----:B------:R-:W-:Y:S01]  /*66b0*/  FMUL.FTZ R6, R155, R6 ;  /* 0x000000069b067220 */ /* 0x000fe20000410000 */
[----:B------:R-:W-:Y:S01]  /*66c0*/  FADD.FTZ R30, -R0, R30 ;  /* 0x0000001e001e7221 */ /* 0x000fe20000010100 */
[----:B------:R-:W-:Y:S01]  /*66d0*/  FMUL.FTZ R12, R12, UR6 ;  /* 0x000000060c0c7c20 */ /* 0x000fe20008410000 */
[----:B------:R-:W-:Y:S01]  /*66e0*/  FMUL.FTZ R4, R149, R4 ;  /* 0x0000000495047220 */ /* 0x000fe20000410000 */
[----:B--2---:R-:W-:Y:S01]  /*66f0*/  FFMA.FTZ R7, -R185, R185, 1 ;  /* 0x3f800000b9077423 */ /* 0x004fe200000101b9 */
[----:B------:R-:W-:Y:S01]  /*6700*/  FMUL.FTZ R30, R154, R30 ;  /* 0x0000001e9a1e7220 */ /* 0x000fe20000410000 */
[----:B------:R-:W-:Y:S01]  /*6710*/  FMUL.FTZ R20, R12, R19 ;  /* 0x000000130c147220 */ /* 0x000fe20000410000 */
[----:B------:R-:W-:Y:S01]  /*6720*/  FMUL.FTZ R19, R9, R18 ;  /* 0x0000001209137220 */ /* 0x000fe20000410000 */
[----:B------:R-:W-:Y:S01]  /*6730*/  FMUL.FTZ R7, R7, UR6 ;  /* 0x0000000607077c20 */ /* 0x000fe20008410000 */
[----:B------:R-:W-:Y:S01]  /*6740*/  FMUL.FTZ R18, R8, R13 ;  /* 0x0000000d08127220 */ /* 0x000fe20000410000 */
[----:B------:R-:W-:Y:S01]  /*6750*/  FFMA.FTZ R9, -R166, R166, 1 ;  /* 0x3f800000a6097423 */ /* 0x000fe200000101a6 */
[----:B------:R-:W-:Y:S01]  /*6760*/  FFMA.FTZ R8, -R165, R165, 1 ;  /* 0x3f800000a5087423 */ /* 0x000fe200000101a5 */
[----:B------:R-:W-:Y:S01]  /*6770*/  FMUL.FTZ R12, R7, R6 ;  /* 0x00000006070c7220 */ /* 0x000fe20000410000 */
[----:B------:R-:W-:Y:S01]  /*6780*/  FFMA.FTZ R6, -R163, R163, 1 ;  /* 0x3f800000a3067423 */ /* 0x000fe200000101a3 */
[----:B------:R-:W-:Y:S01]  /*6790*/  FFMA.FTZ R7, -R164, R164, 1 ;  /* 0x3f800000a4077423 */ /* 0x000fe200000101a4 */
[----:B------:R-:W-:Y:S01]  /*67a0*/  FMUL.FTZ R13, R9, UR6 ;  /* 0x00000006090d7c20 */ /* 0x000fe20008410000 */
[----:B------:R-:W-:Y:S01]  /*67b0*/  FMUL.FTZ R9, R8, UR6 ;  /* 0x0000000608097c20 */ /* 0x000fe20008410000 */
[----:B------:R-:W-:Y:S01]  /*67c0*/  FMUL.FTZ R6, R6, UR6 ;  /* 0x0000000606067c20 */ /* 0x000fe20008410000 */
[----:B------:R-:W-:Y:S01]  /*67d0*/  FMUL.FTZ R8, R7, UR6 ;  /* 0x0000000607087c20 */ /* 0x000fe20008410000 */
[----:B---3--:R-:W-:Y:S01]  /*67e0*/  FADD.FTZ R5, -R0, R15 ;  /* 0x0000000f00057221 */ /* 0x008fe20000010100 */
        /* <DEDUP_REMOVED lines=22> */
[----:B------:R-:W-:Y:S01]  /*6950*/  FMUL.FTZ R6, R6, UR6 ;  /* 0x0000000606067c20 */ /* 0x000fe20008410000 */
[----:B------:R-:W-:Y:S01]  /*6960*/  FMUL.FTZ R13, R11, R13 ;  /* 0x0000000d0b0d7220 */ /* 0x000fe20000410000 */
        /* <DEDUP_REMOVED lines=16> */
[----:B------:R-:W-:Y:S01]  /*6a70*/  F2FP.BF16.F32.PACK_AB R17, R35, R132 ;  /* 0x000000842311723e */ /* 0x000fe200000010ff */
[----:B------:R-:W-:Y:S01]  /*6a80*/  STS [R195+0x16000], R8 ;  /* 0x01600008c3007388 */ /* 0x000fe20000000800 */
[----:B------:R-:W-:Y:S01]  /*6a90*/  FMUL.FTZ R26, R11, R26 ;  /* 0x0000001a0b1a7220 */ /* 0x000fe20000410000 */
[----:B------:R-:W-:Y:S01]  /*6aa0*/  FMUL.FTZ R27, R10, R27 ;  /* 0x0000001b0a1b7220 */ /* 0x000fe20000410000 */
        /* <DEDUP_REMOVED lines=8> */
[----:B------:R-:W-:Y:S02]  /*6b30*/  LEA R160, R250, UR4, 0x1 ;  /* 0x00000004faa07c11 */ /* 0x000fe4000f8e08ff */
[----:B------:R-:W-:Y:S01]  /*6b40*/  MOV R162, R206 ;  /* 0x000000ce00a27202 */ /* 0x000fe20000000f00 */
[----:B------:R-:W-:Y:S01]  /*6b50*/  STS [R193+0x15000], R32 ;  /* 0x01500020c1007388 */ /* 0x000fe20000000800 */
[----:B------:R-:W-:Y:S03]  /*6b60*/  MOV R163, R203 ;  /* 0x000000cb00a37202 */ /* 0x000fe60000000f00 */
        /* <DEDUP_REMOVED lines=111> */
.L_x_1087:
        /* <DEDUP_REMOVED lines=442> */
.L_x_1089:
        /* <DEDUP_REMOVED lines=19> */
.L_x_1090:
        /* <DEDUP_REMOVED lines=50> */
.L_x_1092:
[----:B------:R-:W-:Y:S05]  /*9250*/  BSYNC B0 ;  /* 0x0000000000007941 */ /* 0x000fea0003800000 */
.L_x_1091:
        /* <DEDUP_REMOVED lines=20> */
.L_x_1094:
[----:B------:R-:W-:Y:S05]  /*93a0*/  BSYNC B0 ;  /* 0x0000000000007941 */ /* 0x000fea0003800000 */
.L_x_1093:
        /* <DEDUP_REMOVED lines=35> */
.L_x_1096:
[----:B------:R-:W-:Y:S05]  /*95e0*/  BSYNC B0 ;  /* 0x0000000000007941 */ /* 0x000fea0003800000 */
.L_x_1095:
        /* <DEDUP_REMOVED lines=20> */
.L_x_1072:
        /* <DEDUP_REMOVED lines=23> */
.L_x_1098:
        /* <DEDUP_REMOVED lines=21> */
.L_x_1099:
        /* <DEDUP_REMOVED lines=39> */
.L_x_1101:
[----:B------:R-:W-:Y:S05]  /*9c60*/  BSYNC B0 ;  /* 0x0000000000007941 */ /* 0x000fea0003800000 */
.L_x_1100:
        /* <DEDUP_REMOVED lines=19> */
.L_x_1103:
[----:B------:R-:W-:Y:S05]  /*9da0*/  BSYNC B0 ;  /* 0x0000000000007941 */ /* 0x000fea0003800000 */
.L_x_1102:
        /* <DEDUP_REMOVED lines=32> */
.L_x_1105:
[----:B------:R-:W-:Y:S05]  /*9fb0*/  BSYNC B0 ;  /* 0x0000000000007941 */ /* 0x000fea0003800000 */
.L_x_1104:
        /* <DEDUP_REMOVED lines=18> */
.L_x_1097:
[----:B------:R-:W-:Y:S05]  /*a0e0*/  BSYNC B1 ;  /* 0x0000000000017941 */ /* 0x000fea0003800000 */
.L_x_1067:
        /* <DEDUP_REMOVED lines=8> */
.L_x_1106:
[----:B------:R-:W-:Y:S05]  /*a170*/  EXIT ;  /* 0x000000000000794d */ /* 0x000fea0003800000 */
.L_x_1108:
        /* <DEDUP_REMOVED lines=16> */
.L_x_1312:


//--------------------- .text._ZN5flash44flash_bwd_dq_dk_dv_loop_seqk_parallel_kernelI23Flash_bwd_kernel_traitsILi96ELi64ELi128ELi8ELi2ELi4ELi4ELb0ELb0EN7cutlass10bfloat16_tE19Flash_kernel_traitsILi96ELi64ELi128ELi8ES3_EELb1ELb0ELb1ELb0ELb0ELb1ELb0EEEvNS_16Flash_bwd_paramsE --------------------------
	.section	.text._ZN5flash44flash_bwd_dq_dk_dv_loop_seqk_parallel_kernelI23Flash_bwd_kernel_traitsILi96ELi64ELi128ELi8ELi2ELi4ELi4ELb0ELb0EN7cutlass10bfloat16_tE19Flash_kernel_traitsILi96ELi64ELi128ELi8ES3_EELb1ELb0ELb1ELb0ELb0ELb1ELb0EEEvNS_16Flash_bwd_paramsE,"ax",@progbits
	.align	128
        .global         _ZN5flash44flash_bwd_dq_dk_dv_loop_seqk_parallel_kernelI23Flash_bwd_kernel_traitsILi96ELi64ELi128ELi8ELi2ELi4ELi4ELb0ELb0EN7cutlass10bfloat16_tE19Flash_kernel_traitsILi96ELi64ELi128ELi8ES3_EELb1ELb0ELb1ELb0ELb0ELb1ELb0EEEvNS_16Flash_bwd_paramsE
        .type           _ZN5flash44flash_bwd_dq_dk_dv_loop_seqk_parallel_kernelI23Flash_bwd_kernel_traitsILi96ELi64ELi128ELi8ELi2ELi4ELi4ELb0ELb0EN7cutlass10bfloat16_tE19Flash_kernel_traitsILi96ELi64ELi128ELi8ES3_EELb1ELb0ELb1ELb0ELb0ELb1ELb0EEEvNS_16Flash_bwd_paramsE,@function
        .size           _ZN5flash44flash_bwd_dq_dk_dv_loop_seqk_parallel_kernelI23Flash_bwd_kernel_traitsILi96ELi64ELi128ELi8ELi2ELi4ELi4ELb0ELb0EN7cutlass10bfloat16_tE19Flash_kernel_traitsILi96ELi64ELi128ELi8ES3_EELb1ELb0ELb1ELb0ELb0ELb1ELb0EEEvNS_16Flash_bwd_paramsE,(.L_x_1313 - _ZN5flash44flash_bwd_dq_dk_dv_loop_seqk_parallel_kernelI23Flash_bwd_kernel_traitsILi96ELi64ELi128ELi8ELi2ELi4ELi4ELb0ELb0EN7cutlass10bfloat16_tE19Flash_kernel_traitsILi96ELi64ELi128ELi8ES3_EELb1ELb0ELb1ELb0ELb0ELb1ELb0EEEvNS_16Flash_bwd_paramsE)
        .other          _ZN5flash44flash_bwd_dq_dk_dv_loop_seqk_parallel_kernelI23Flash_bwd_kernel_traitsILi96ELi64ELi128ELi8ELi2ELi4ELi4ELb0ELb0EN7cutlass10bfloat16_tE19Flash_kernel_traitsILi96ELi64ELi128ELi8ES3_EELb1ELb0ELb1ELb0ELb0ELb1ELb0EEEvNS_16Flash_bwd_paramsE,@"STO_CUDA_ENTRY STV_DEFAULT"
_ZN5flash44flash_bwd_dq_dk_dv_loop_seqk_parallel_kernelI23Flash_bwd_kernel_traitsILi96ELi64ELi128ELi8ELi2ELi4ELi4ELb0ELb0EN7cutlass10bfloat16_tE19Flash_kernel_traitsILi96ELi64ELi128ELi8ES3_EELb1ELb0ELb1ELb0ELb0ELb1ELb0EEEvNS_16Flash_bwd_paramsE:
.text._ZN5flash44flash_bwd_dq_dk_dv_loop_seqk_parallel_kernelI23Flash_bwd_kernel_traitsILi96ELi64ELi128ELi8ELi2ELi4ELi4ELb0ELb0EN7cutlass10bfloat16_tE19Flash_kernel_traitsILi96ELi64ELi128ELi8ES3_EELb1ELb0ELb1ELb0ELb0ELb1ELb0EEEvNS_16Flash_bwd_paramsE:
        /* <DEDUP_REMOVED lines=27> */
[----:B------:R-:W-:Y:S02]  /*01b0*/  SHF.R.S32.HI R3, RZ, 0x4, R0 ;  /* 0x00000004ff037819 */ /* 0x000fe40000011400 */
[----:B------:R-:W-:Y:S02]  /*01c0*/  LOP3.LUT R7, R9, 0xffffffe0, RZ, 0xc0, !PT ;  /* 0xffffffe009077812 */ /* 0x000fe400078ec0ff */
[----:B------:R-:W-:-:S02]  /*01d0*/  LEA.HI R5, R2, R8, RZ, 0x2 ;  /* 0x0000000802057211 */ /* 0x000fc400078f10ff */
[----:B------:R-:W-:Y:S02]  /*01e0*/  LOP3.LUT R6, R19, 0xfffffff8, RZ, 0xc0, !PT ;  /* 0xfffffff813067812 */ /* 0x000fe400078ec0ff */
[CC--:B------:R-:W-:Y:S02]  /*01f0*/  LEA.HI R241, R2.reuse, R8.reuse, RZ, 0x6 ;  /* 0x0000000802f17211 */ /* 0x0c0fe400078f30ff */
[----:B------:R-:W-:Y:S01]  /*0200*/  LEA.HI R13, R2, R8, RZ, 0x7 ;  /* 0x00000008020d7211 */ /* 0x000fe200078f38ff */
[----:B------:R-:W-:Y:S01]  /*0210*/  IMAD.IADD R10, R8, 0x1, -R6 ;  /* 0x00000001080a7824 */ /* 0x000fe200078e0a06 */
[C---:B------:R-:W-:Y:S02]  /*0220*/  LOP3.LUT R4, R0.reuse, 0xfffffff0, RZ, 0xc0, !PT ;  /* 0xfffffff000047812 */ /* 0x040fe400078ec0ff */
[----:B------:R-:W-:Y:S01]  /*0230*/  LEA.HI R2, R0, R3, RZ, 0x1 ;  /* 0x0000000300027211 */ /* 0x000fe200078f08ff */
[C---:B------:R-:W-:Y:S01]  /*0240*/  IMAD.IADD R0, R8.reuse, 0x1, -R7 ;  /* 0x0000000108007824 */ /* 0x040fe200078e0a07 */
[----:B------:R-:W-:Y:S01]  /*0250*/  SHF.R.S32.HI R12, RZ, 0x3, R19 ;  /* 0x00000003ff0c7819 */ /* 0x000fe20000011413 */
[----:B------:R-:W-:Y:S01]  /*0260*/  IMAD.IADD R6, R8, 0x1, -R4 ;  /* 0x0000000108067824 */ /* 0x000fe200078e0a04 */
[----:B------:R-:W-:-:S02]  /*0270*/  LOP3.LUT R11, R5, 0xfffffffc, RZ, 0xc0, !PT ;  /* 0xfffffffc050b7812 */ /* 0x000fc400078ec0ff */
[----:B------:R-:W-:Y:S01]  /*0280*/  LOP3.LUT R2, R2, 0xfffffffe, RZ, 0xc0, !PT ;  /* 0xfffffffe02027812 */ /* 0x000fe200078ec0ff */
[----:B------:R-:W-:Y:S01]  /*0290*/  IMAD.SHL.U32 R4, R12, 0x40, RZ ;  /* 0x000000400c047824 */ /* 0x000fe200078e00ff */
[----:B------:R-:W-:Y:S01]  /*02a0*/  SHF.R.S32.HI R7, RZ, 0x1f, R0 ;  /* 0x0000001fff077819 */ /* 0x000fe20000011400 */
[----:B------:R-:W-:Y:S01]  /*02b0*/  IMAD.IADD R14, R8, 0x1, -R11 ;  /* 0x00000001080e7824 */ /* 0x000fe200078e0a0b */
[----:B------:R-:W-:Y:S01]  /*02c0*/  LEA.HI R12, R10, R10, RZ, 0x1 ;  /* 0x0000000a0a0c7211 */ /* 0x000fe200078f08ff */
[----:B------:R-:W-:Y:S01]  /*02d0*/  IMAD.IADD R15, R3, 0x1, -R2 ;  /* 0x00000001030f7824 */ /* 0x000fe200078e0a02 */
[----:B------:R-:W-:Y:S01]  /*02e0*/  LEA.HI R234, R7, R0, RZ, 0x2 ;  /* 0x0000000007ea7211 */ /* 0x000fe200078f10ff */
[----:B------:R-:W-:Y:S01]  /*02f0*/  IMAD.SHL.U32 R248, R14, 0x8, RZ ;  /* 0x000000080ef87824 */ /* 0x000fe200078e00ff */
[----:B------:R-:W-:Y:S02]  /*0300*/  LOP3.LUT R0, R4, 0xc0, RZ, 0xc0, !PT ;  /* 0x000000c004007812 */ /* 0x000fe400078ec0ff */
[----:B------:R-:W-:-:S02]  /*0310*/  LOP3.LUT R2, R12, 0x7fffffe, RZ, 0xc0, !PT ;  /* 0x07fffffe0c027812 */ /* 0x000fc400078ec0ff */
[----:B------:R-:W-:Y:S02]  /*0320*/  SHF.R.S32.HI R241, RZ, 0x6, R241 ;  /* 0x00000006fff17819 */ /* 0x000fe400000114f1 */
[----:B------:R-:W-:Y:S01]  /*0330*/  SHF.R.U32.HI R7, RZ, 0x3, R0 ;  /* 0x00000003ff077819 */ /* 0x000fe20000011600 */
[----:B------:R-:W-:Y:S01]  /*0340*/  IMAD.IADD R3, R10, 0x1, -R2 ;  /* 0x000000010a037824 */ /* 0x000fe200078e0a02 */
[----:B------:R-:W-:Y:S01]  /*0350*/  LOP3.LUT R4, R0, 0x18, R248, 0xf8, !PT ;  /* 0x0000001800047812 */ /* 0x000fe200078ef8f8 */
[C---:B------:R-:W-:Y:S01]  /*0360*/  IMAD R0, R241.reuse, 0x4, R15 ;  /* 0x00000004f1007824 */ /* 0x040fe200078e020f */
[--C-:B------:R-:W-:Y:S01]  /*0370*/  SHF.R.S32.HI R242, RZ, 0x2, R5.reuse ;  /* 0x00000002fff27819 */ /* 0x100fe20000011405 */
[----:B------:R-:W-:Y:S01]  /*0380*/  IMAD.SHL.U32 R17, R241, 0x20, RZ ;  /* 0x00000020f1117824 */ /* 0x000fe200078e00ff */
[----:B------:R-:W-:Y:S01]  /*0390*/  SHF.R.S32.HI R2, RZ, 0x1f, R5 ;  /* 0x0000001fff027819 */ /* 0x000fe20000011405 */
[----:B------:R-:W-:Y:S01]  /*03a0*/  IMAD R177, R0, 0x8, R3 ;  /* 0x0000000800b17824 */ /* 0x000fe200078e0203 */
[----:B------:R-:W-:-:S02]  /*03b0*/  LEA.HI R3, R5, R242, RZ, 0x1 ;  /* 0x000000f205037211 */ /* 0x000fc400078f08ff */
[----:B------:R-:W-:Y:S02]  /*03c0*/  LEA.HI R2, R2, R242, RZ, 0x3 ;  /* 0x000000f202027211 */ /* 0x000fe400078f18ff */
[----:B------:R-:W-:Y:S02]  /*03d0*/  LOP3.LUT R246, R4, R7, RZ, 0x3c, !PT ;  /* 0x0000000704f67212 */ /* 0x000fe400078e3cff */
[----:B------:R-:W-:Y:S02]  /*03e0*/  LEA.HI R0, R6, R6, RZ, 0x1 ;  /* 0x0000000606007211 */ /* 0x000fe400078f08ff */
[----:B------:R-:W-:Y:S02]  /*03f0*/  LOP3.LUT R4, R3, 0x7fffffe, RZ, 0xc0, !PT ;  /* 0x07fffffe03047812 */ /* 0x000fe400078ec0ff */
[----:B------:R-:W-:Y:S02]  /*0400*/  SHF.R.S32.HI R11, RZ, 0x1f, R6 ;  /* 0x0000001fff0b7819 */ /* 0x000fe40000011406 */
[----:B------:R-:W-:Y:S01]  /*0410*/  LOP3.LUT R2, R2, 0xfffffff8, RZ, 0xc0, !PT ;  /* 0xfffffff802027812 */ /* 0x000fe200078ec0ff */
[----:B------:R-:W-:Y:S01]  /*0420*/  IMAD.IADD R5, R242, 0x1, -R4 ;  /* 0x00000001f2057824 */ /* 0x000fe200078e0a04 */
[----:B------:R-:W-:-:S02]  /*0430*/  SHF.R.S32.HI R7, RZ, 0x1, R0 ;  /* 0x00000001ff077819 */ /* 0x000fc40000011400 */
[----:B------:R-:W-:Y:S01]  /*0440*/  SHF.R.S32.HI R3, RZ, 0x1f, R0 ;  /* 0x0000001fff037819 */ /* 0x000fe20000011400 */
[----:B------:R-:W-:Y:S01]  /*0450*/  IMAD.IADD R4, R242, 0x1, -R2 ;  /* 0x00000001f2047824 */ /* 0x000fe200078e0a02 */
[----:B------:R-:W-:Y:S02]  /*0460*/  LEA.HI R11, R11, R6, RZ, 0x3 ;  /* 0x000000060b0b7211 */ /* 0x000fe400078f18ff */
[----:B------:R-:W-:Y:S02]  /*0470*/  LOP3.LUT R8, R0, 0x7fffffe, RZ, 0xc0, !PT ;  /* 0x07fffffe00087812 */ /* 0x000fe400078ec0ff */
[----:B------:R-:W-:Y:S02]  /*0480*/  LEA.HI R2, R3, R7, RZ, 0x2 ;  /* 0x0000000703027211 */ /* 0x000fe400078f10ff */
[----:B------:R-:W-:Y:S01]  /*0490*/  LOP3.LUT R0, R11, 0xfffffff8, RZ, 0xc0, !PT ;  /* 0xfffffff80b007812 */ /* 0x000fe200078ec0ff */
[----:B------:R-:W-:Y:S01]  /*04a0*/  IMAD.IADD R20, R6, 0x1, -R8 ;  /* 0x0000000106147824 */ /* 0x000fe200078e0a08 */
[--C-:B------:R-:W-:Y:S01]  /*04b0*/  SHF.R.S32.HI R250, RZ, 0x5, R9.reuse ;  /* 0x00000005fffa7819 */ /* 0x100fe20000011409 */
[----:B------:R-:W-:Y:S01]  /*04c0*/  IMAD.SHL.U32 R8, R14, 0x2, RZ ;  /* 0x000000020e087824 */ /* 0x000fe200078e00ff */
[----:B------:R-:W-:Y:S01]  /*04d0*/  LOP3.LUT R2, R2, 0xfffffffc, RZ, 0xc0, !PT ;  /* 0xfffffffc02027812 */ /* 0x000fe200078ec0ff */
[----:B------:R-:W-:Y:S01]  /*04e0*/  IMAD.IADD R18, R6, 0x1, -R0 ;  /* 0x0000000106127824 */ /* 0x000fe200078e0a00 */
[----:B------:R-:W-:Y:S01]  /*04f0*/  SHF.R.S32.HI R0, RZ, 0x1f, R9 ;  /* 0x0000001fff007819 */ /* 0x000fe20000011409 */
[----:B------:R-:W-:Y:S01]  /*0500*/  IMAD R3, R250, 0x8, R5 ;  /* 0x00000008fa037824 */ /* 0x000fe200078e0205 */
[----:B------:R-:W-:Y:S01]  /*0510*/  LOP3.LUT R5, R4, 0x1, RZ, 0xc0, !PT ;  /* 0x0000000104057812 */ /* 0x000fe200078ec0ff */
[----:B------:R-:W-:Y:S01]  /*0520*/  IMAD.IADD R16, R7, 0x1, -R2 ;  /* 0x0000000107107824 */ /* 0x000fe200078e0a02 */
[-C--:B------:R-:W-:Y:S01]  /*0530*/  LEA.HI R2, R9, R250.reuse, RZ, 0x1 ;  /* 0x000000fa09027211 */ /* 0x080fe200078f08ff */
[----:B------:R-:W-:Y:S01]  /*0540*/  IMAD.U32 R246, R3, 0x20, R246 ;  /* 0x0000002003f67824 */ /* 0x000fe200078e00f6 */
[----:B------:R-:W-:-:S02]  /*0550*/  LEA.HI R0, R0, R250, RZ, 0x2 ;  /* 0x000000fa00007211 */ /* 0x000fc400078f10ff */
[----:B------:R-:W-:Y:S02]  /*0560*/  LOP3.LUT R3, R2, 0xfffffffe, RZ, 0xc0, !PT ;  /* 0xfffffffe02037812 */ /* 0x000fe400078ec0ff */
[----:B------:R-:W-:Y:S02]  /*0570*/  LOP3.LUT R0, R0, 0xfffffffc, RZ, 0xc0, !PT ;  /* 0xfffffffc00007812 */ /* 0x000fe400078ec0ff */
[----:B------:R-:W-:Y:S01]  /*0580*/  SHF.R.S32.HI R2, RZ, 0x1, R12 ;  /* 0x00000001ff027819 */ /* 0x000fe2000001140c */
[----:B------:R-:W-:Y:S01]  /*0590*/  IMAD.IADD R247, R250, 0x1, -R3 ;  /* 0x00000001faf77824 */ /* 0x000fe200078e0a03 */
[----:B------:R-:W-:Y:S01]  /*05a0*/  ISETP.NE.U32.AND P5, PT, R5, 0x1, PT ;  /* 0x000000010500780c */ /* 0x000fe20003fa5070 */
[----:B------:R-:W-:Y:S01]  /*05b0*/  IMAD.SHL.U32 R5, R10, 0x40, RZ ;  /* 0x000000400a057824 */ /* 0x000fe200078e00ff */
[----:B------:R-:W-:Y:S01]  /*05c0*/  LEA.HI R12, R4, R4, RZ, 0x1 ;  /* 0x00000004040c7211 */ /* 0x000fe200078f08ff */
[----:B------:R-:W-:Y:S01]  /*05d0*/  IMAD.IADD R0, R250, 0x1, -R0 ;  /* 0x00000001fa007824 */ /* 0x000fe200078e0a00 */
[----:B------:R-:W-:-:S02]  /*05e0*/  LOP3.LUT P6, RZ, R2, 0x2, RZ, 0xc0, !PT ;  /* 0x0000000202ff7812 */ /* 0x000fc400078cc0ff */
[----:B------:R-:W-:Y:S01]  /*05f0*/  LOP3.LUT R3, R12, 0x3fffffe, RZ, 0xc0, !PT ;  /* 0x03fffffe0c037812 */ /* 0x000fe200078ec0ff */
[----:B------:R-:W-:Y:S01]  /*0600*/  IMAD.SHL.U32 R6, R0, 0x10, RZ ;  /* 0x0000001000067824 */ /* 0x000fe200078e00ff */
[----:B------:R-:W-:Y:S01]  /*0610*/  LOP3.LUT R7, R5, 0x1c0, RZ, 0xc0, !PT ;  /* 0x000001c005077812 */ /* 0x000fe200078ec0ff */
[----:B------:R-:W-:Y:S01]  /*0620*/  IMAD.SHL.U32 R5, R2, 0x40, RZ ;  /* 0x0000004002057824 */ /* 0x000fe200078e00ff */
[----:B------:R-:W-:Y:S01]  /*0630*/  SHF.R.S32.HI R2, RZ, 0x3, R11 ;  /* 0x00000003ff027819 */ /* 0x000fe2000001140b */
[C---:B------:R-:W-:Y:S01]  /*0640*/  IMAD.IADD R11, R4.reuse, 0x1, -R3 ;  /* 0x00000001040b7824 */ /* 0x040fe200078e0a03 */
[C---:B------:R-:W-:Y:S01]  /*0650*/  LOP3.LUT P4, RZ, R4.reuse, 0x2, RZ, 0xc0, !PT ;  /* 0x0000000204ff7812 */ /* 0x040fe2000788c0ff */
[----:B------:R-:W-:Y:S01]  /*0660*/  IMAD.SHL.U32 R4, R4, 0x40, RZ ;  /* 0x0000004004047824 */ /* 0x000fe200078e00ff */
[----:B------:R-:W-:Y:S01]  /*0670*/  LOP3.LUT R3, R5, 0xc0, RZ, 0xc0, !PT ;  /* 0x000000c005037812 */ /* 0x000fe200078ec0ff */
[C---:B------:R-:W-:Y:S01]  /*0680*/  IMAD R14, R0.reuse, 0x2, R2 ;  /* 0x00000002000e7824 */ /* 0x040fe200078e0202 */
[----:B------:R-:W-:Y:S01]  /*0690*/  LOP3.LUT R5, R7, 0x30, R6, 0xf8, !PT ;  /* 0x0000003007057812 */ /* 0x000fe200078ef806 */
[----:B------:R-:W-:Y:S01]  /*06a0*/  IMAD R10, R0, 0x200, R8 ;  /* 0x00000200000a7824 */ /* 0x000fe200078e0208 */
[----:B------:R-:W-:Y:S01]  /*06b0*/  SHF.R.S32.HI R13, RZ, 0x7, R13 ;  /* 0x00000007ff0d7819 */ /* 0x000fe2000001140d */
[----:B------:R-:W-:Y:S01]  /*06c0*/  IMAD R20, R2, 0x8, R20 ;  /* 0x0000000802147824 */ /* 0x000fe200078e0214 */
[----:B------:R-:W-:Y:S01]  /*06d0*/  LOP3.LUT R0, R4, 0x1c0, RZ, 0xc0, !PT ;  /* 0x000001c004007812 */ /* 0x000fe200078ec0ff */
[----:B------:R-:W-:Y:S01]  /*06e0*/  IMAD R10, R11, 0x20, R10 ;  /* 0x000000200b0a7824 */ /* 0x000fe200078e020a */
[----:B------:R-:W-:-:S02]  /*06f0*/  LOP3.LUT R9, R5, 0x8, R19, 0xf8, !PT ;  /* 0x0000000805097812 */ /* 0x000fc400078ef813 */
[----:B------:R-:W-:Y:S02]  /*0700*/  LOP3.LUT R5, R3, 0x8, R19, 0xf8, !PT ;  /* 0x0000000803057812 */ /* 0x000fe400078ef813 */
        /* <DEDUP_REMOVED lines=8> */
[C---:B------:R-:W-:Y:S01]  /*0790*/  IMAD.SHL.U32 R3, R18.reuse, 0x40, RZ ;  /* 0x0000004012037824 */ /* 0x040fe200078e00ff */
[----:B------:R-:W-:Y:S01]  /*07a0*/  R2P PR, R18, 0x6 ;  /* 0x0000000612007804 */ /* 0x000fe20000000000 */
[----:B------:R-:W-:Y:S01]  /*07b0*/  IMAD.IADD R226, R2, 0x1, R0 ;  /* 0x0000000102e27824 */ /* 0x000fe200078e0200 */
[----:B------:R-:W-:Y:S01]  /*07c0*/  LOP3.LUT R5, R9, R6, RZ, 0x3c, !PT ;  /* 0x0000000609057212 */ /* 0x000fe200078e3cff */
        /* <DEDUP_REMOVED lines=14> */
[----:B------:R-:W-:Y:S01]  /*08b0*/  IMAD.SHL.U32 R177, R177, 0x2, RZ ;  /* 0x00000002b1b17824 */ /* 0x000fe200078e00ff */
[----:B------:R-:W-:Y:S01]  /*08c0*/  SHF.R.U32.HI R180, RZ, 0x3, R3 ;  /* 0x00000003ffb47819 */ /* 0x000fe20000011603 */
[----:B------:R-:W-:Y:S01]  /*08d0*/  VIADD R224, R226, 0x20 ;  /* 0x00000020e2e07836 */ /* 0x000fe20000000000 */
[----:B------:R-:W-:Y:S01]  /*08e0*/  LOP3.LUT R0, R0, 0xc0, RZ, 0xc0, !PT ;  /* 0x000000c000007812 */ /* 0x000fe200078ec0ff */
[----:B------:R-:W-:Y:S01]  /*08f0*/  @P4 VIADD R224, R226, 0xffffffe0 ;  /* 0xffffffe0e2e04836 */ /* 0x000fe20000000000 */
[----:B------:R-:W-:-:S02]  /*0900*/  SHF.R.U32.HI R6, RZ, 0x3, R2 ;  /* 0x00000003ff067819 */ /* 0x000fc40000011602 */
        /* <DEDUP_REMOVED lines=18> */
[----:B------:R-:W-:Y:S01]  /*0a30*/  SHF.R.S32.HI R234, RZ, 0x2, R234 ;  /* 0x00000002ffea7819 */ /* 0x000fe200000114ea */
[----:B------:R-:W-:Y:S01]  /*0a40*/  IMAD.IADD R186, R4, 0x1, R3 ;  /* 0x0000000104ba7824 */ /* 0x000fe200078e0203 */
[----:B------:R-:W-:Y:S01]  /*0a50*/  LOP3.LUT P0, RZ, R16, 0x2, RZ, 0xc0, !PT ;  /* 0x0000000210ff7812 */ /* 0x000fe2000780c0ff */
[----:B------:R-:W-:Y:S01]  /*0a60*/  IMAD.U32 R0, RZ, RZ, UR5 ;  /* 0x00000005ff007e24 */ /* 0x000fe2000f8e00ff */
[----:B------:R-:W-:Y:S01]  /*0a70*/  UIADD3 UR5, UR4, 0x9000, URZ ;  /* 0x0000900004057890 */ /* 0x000fe2000fffe03f */
[----:B------:R-:W-:Y:S01]  /*0a80*/  IMAD.U32 R0, RZ, RZ, UR6 ;  /* 0x00000006ff007e24 */ /* 0x000fe2000f8e00ff */
[----:B------:R-:W-:Y:S01]  /*0a90*/  UIADD3 UR6, UR4, 0x15000, URZ ;  /* 0x0001500004067890 */ /* 0x000fe2000fffe03f */
[----:B------:R-:W-:Y:S01]  /*0aa0*/  SEL R178, R184, 0xffffffe0, !P6 ;  /* 0xffffffe0b8b27807 */ /* 0x000fe20007000000 */
[----:B------:R-:W-:Y:S01]  /*0ab0*/  IMAD.IADD R225, R226, 0x1, R223 ;  /* 0x00000001e2e17824 */ /* 0x000fe200078e02df */
[----:B------:R-:W-:Y:S01]  /*0ac0*/  SEL R184, R184, 0xffffffe0, !P0 ;  /* 0xffffffe0b8b87807 */ /* 0x000fe20004000000 */
[----:B------:R-:W-:Y:S01]  /*0ad0*/  IMAD R234, R247, 0x10, R234 ;  /* 0x00000010f7ea7824 */ /* 0x000fe200078e02ea */
[----:B------:R-:W-:Y:S01]  /*0ae0*/  LEA R243, R8, UR5, 0x1 ;  /* 0x0000000508f37c11 */ /* 0x000fe2000f8e08ff */
[----:B------:R-:W-:Y:S01]  /*0af0*/  IMAD.IADD R223, R223, 0x1, R224 ;  /* 0x00000001dfdf7824 */ /* 0x000fe200078e02e0 */
[----:B------:R-:W-:-:S02]  /*0b00*/  LEA R180, R180, UR6, 0x1 ;  /* 0x00000006b4b47c11 */ /* 0x000fc4000f8e08ff */
[----:B------:R-:W-:Y:S01]  /*0b10*/  LEA R3, R5, UR4, 0x1 ;  /* 0x0000000405037c11 */ /* 0x000fe2000f8e08ff */
[----:B------:R-:W-:Y:S01]  /*0b20*/  VIADD R244, R243, 0x20 ;  /* 0x00000020f3f47836 */ /* 0x000fe20000000000 */
[----:B------:R-:W-:Y:S01]  /*0b30*/  IADD3 R178, R178, UR5, R177 ;  /* 0x00000005b2b27c10 */ /* 0x000fe2000fffe0b1 */
[C---:B------:R-:W-:Y:S02]  /*0b40*/  IMAD.IADD R181, R180.reuse, 0x1, R181 ;  /* 0x00000001b4b57824 */ /* 0x040fe400078e02b5 */
[--C-:B------:R-:W-:Y:S02]  /*0b50*/  IMAD.IADD R183, R180, 0x1, R182.reuse ;  /* 0x00000001b4b77824 */ /* 0x100fe400078e02b6 */
[----:B------:R-:W-:Y:S02]  /*0b60*/  IMAD.IADD R182, R181, 0x1, R182 ;  /* 0x00000001b5b67824 */ /* 0x000fe400078e02b6 */
[----:B------:R-:W-:-:S07]  /*0b70*/  @P3 VIADD R244, R243, 0xffffffe0 ;  /* 0xffffffe0f3f43836 */ /* 0x000fce0000000000 */
.L_x_1139:
        /* <DEDUP_REMOVED lines=67> */
.L_x_1109:
        /* <DEDUP_REMOVED lines=16> */
[----:B------:R-:W-:-:S02]  /*10b0*/  ULDC.64 UR28, c[0x0][0x240] ;  /* 0x00009000001c7ab9 */ /* 0x000fc40000000a00 */
[----:B------:R-:W-:Y:S01]  /*10c0*/  @!UP2 ULDC.64 UR6, c[0x0][0x418] ;  /* 0x000106000006aab9 */ /* 0x000fe20000000a00 */
[----:B------:R-:W-:Y:S01]  /*10d0*/  ULDC UR52, c[0x0][0x2d4] ;  /* 0x0000b50000347ab9 */ /* 0x000fe20000000800 */
        /* <DEDUP_REMOVED lines=9> */
[----:B------:R-:W-:Y:S01]  /*1170*/  UIMAD UR18, UR13, UR29, URZ ;  /* 0x0000001d0d1272a4 */ /* 0x000fe2000f8e023f */
[----:B------:R-:W1:Y:S01]  /*1180*/  I2F.RP R4, R6 ;  /* 0x0000000600047306 */ /* 0x000e620000209400 */
[----:B------:R-:W-:Y:S01]  /*1190*/  ULDC.U8 UR25, c[0x0][0x480] ;  /* 0x0001200000197ab9 */ /* 0x000fe20000000000 */
[----:B------:R-:W-:Y:S01]  /*11a0*/  ULDC.U8 UR33, c[0x0][0x3d8] ;  /* 0x0000f60000217ab9 */ /* 0x000fe20000000000 */
[----:B------:R-:W-:-:S02]  /*11b0*/  UISETP.NE.AND UP4, UPT, UR25, URZ, UPT ;  /* 0x0000003f1900728c */ /* 0x000fc4000bf85270 */
[----:B--2---:R-:W-:Y:S02]  /*11c0*/  UIMAD.WIDE.U32 UR26, UR14, UR8, URZ ;  /* 0x000000080e1a72a5 */ /* 0x004fe4000f8e003f */
[----:B------:R-:W-:Y:S02]  /*11d0*/  UISETP.NE.AND UP3, UPT, UR33, URZ, UPT ;  /* 0x0000003f2100728c */ /* 0x000fe4000bf65270 */
[----:B------:R-:W-:Y:S02]  /*11e0*/  UIMAD UR38, UR14, UR9, UR27 ;  /* 0x000000090e2672a4 */ /* 0x000fe4000f8e021b */
[----:B------:R-:W-:Y:S01]  /*11f0*/  USHF.L.U32 UR14, UR60, 0x7, URZ ;  /* 0x000000073c0e7899 */ /* 0x000fe2000800063f */
[----:B------:R-:W-:Y:S01]  /*1200*/  @UP2 ULDC.64 UR8, c[0x0][0x420] ;  /* 0x0001080000082ab9 */ /* 0x000fe20000000a00 */
[----:B------:R-:W-:Y:S01]  /*1210*/  USEL UR25, UR20, URZ, UP0 ;  /* 0x0000003f14197287 */ /* 0x000fe20008000000 */
[----:B-1----:R-:W1:Y:S01]  /*1220*/  MUFU.RCP R4, R4 ;  /* 0x0000000400047308 */ /* 0x002e620000001000 */
[----:B------:R-:W-:-:S02]  /*1230*/  @UP2 UIMAD.WIDE.U32 UR36, UR13, UR8, URZ ;  /* 0x000000080d2422a5 */ /* 0x000fc4000f8e003f */
[----:B------:R-:W-:Y:S02]  /*1240*/  @!UP2 UIMAD UR8, UR51, UR6, URZ ;  /* 0x000000063308a2a4 */ /* 0x000fe4000f8e023f */
[----:B------:R-:W-:Y:S02]  /*1250*/  UIADD3 UR6, UR12, 0x3f, URZ ;  /* 0x0000003f0c067890 */ /* 0x000fe4000fffe03f */
[----:B------:R-:W-:Y:S02]  /*1260*/  @!UP2 UIMAD UR21, UR60, UR7, UR8 ;  /* 0x000000073c15a2a4 */ /* 0x000fe4000f8e0208 */
[----:B------:R-:W-:Y:S02]  /*1270*/  UIADD3 UR7, UR12, 0x80, UR55 ;  /* 0x000000800c077890 */ /* 0x000fe4000fffe037 */
[----:B------:R-:W-:Y:S01]  /*1280*/  @UP2 UIMAD UR43, UR13, UR9, UR37 ;  /* 0x000000090d2b22a4 */ /* 0x000fe2000f8e0225 */
[----:B------:R-:W-:Y:S01]  /*1290*/  ULDC UR8, c[0x0][0x394] ;  /* 0x0000e50000087ab9 */ /* 0x000fe20000000800 */
[----:B------:R-:W-:-:S02]  /*12a0*/  USHF.R.S32.HI UR9, URZ, 0x1f, UR6 ;  /* 0x0000001f3f097899 */ /* 0x000fc40008011406 */
[----:B------:R-:W-:Y:S01]  /*12b0*/  UIADD3 UR7, UR7, UR8, -UR5 ;  /* 0x0000000807077290 */ /* 0x000fe2000fffe805 */
[----:B-1----:R-:W-:Y:S01]  /*12c0*/  VIADD R4, R4, 0xffffffe ;  /* 0x0ffffffe04047836 */ /* 0x002fe20000000000 */
[----:B------:R-:W-:Y:S02]  /*12d0*/  @UP1 UIADD3 UR8, UR57, UR58, URZ ;  /* 0x0000003a39081290 */ /* 0x000fe4000fffe03f */
[----:B------:R-:W-:Y:S01]  /*12e0*/  ULEA.HI UR27, UR9, UR6, URZ, 0x6 ;  /* 0x00000006091b7291 */ /* 0x000fe2000f8f303f */
[----:B------:R-:W1:Y:S01]  /*12f0*/  F2I.FTZ.U32.TRUNC.NTZ R5, R4 ;  /* 0x0000000400057305 */ /* 0x000e62000021f000 */
[----:B------:R-:W-:Y:S02]  /*1300*/  UIADD3 UR9, UR7, 0x3f, URZ ;  /* 0x0000003f07097890 */ /* 0x000fe4000fffe03f */
[----:B------:R-:W-:Y:S02]  /*1310*/  @UP1 UIMAD.WIDE.U32 UR6, UR8, UR22, URZ ;  /* 0x00000016080612a5 */ /* 0x000fe4000f8e003f */
[----:B------:R-:W-:-:S02]  /*1320*/  @UP1 UIMAD UR8, UR8, UR23, URZ ;  /* 0x00000017080812a4 */ /* 0x000fc4000f8e023f */
[----:B------:R-:W-:Y:S02]  /*1330*/  USEL UR30, UR14, URZ, UP0 ;  /* 0x0000003f0e1e7287 */ /* 0x000fe40008000000 */
[----:B------:R-:W-:Y:S02]  /*1340*/  @UP1 UIADD3 UR45, UR7, UR8, URZ ;  /* 0x00000008072d1290 */ /* 0x000fe4000fffe03f */
[----:B------:R-:W-:Y:S02]  /*1350*/  USHF.R.S32.HI UR8, URZ, 0x1f, UR9 ;  /* 0x0000001f3f087899 */ /* 0x000fe40008011409 */
[----:B------:R-:W-:Y:S01]  /*1360*/  UIMAD.WIDE.U32 UR14, UR13, UR28, URZ ;  /* 0x0000001c0d0e72a5 */ /* 0x000fe2000f8e003f */
[----:B-1----:R-:W-:Y:S01]  /*1370*/  IMAD.MOV R0, RZ, RZ, -R5 ;  /* 0x000000ffff007224 */ /* 0x002fe200078e0a05 */
[----:B------:R-:W-:Y:S01]  /*1380*/  @UP1 UMOV UR44, UR6 ;  /* 0x00000006002c1c82 */ /* 0x000fe20008000000 */
[----:B------:R-:W-:Y:S01]  /*1390*/  IMAD.MOV.U32 R4, RZ, RZ, RZ ;  /* 0x000000ffff047224 */ /* 0x000fe200078e00ff */
[----:B------:R-:W-:Y:S01]  /*13a0*/  ULEA.HI UR19, UR8, UR9, URZ, 0x6 ;  /* 0x0000000908137291 */ /* 0x000fe2000f8f303f */
[----:B------:R-:W-:Y:S01]  /*13b0*/  IMAD R0, R0, R6, RZ ;  /* 0x0000000600007224 */ /* 0x000fe200078e02ff */
[----:B------:R-:W-:-:S02]  /*13c0*/  USEL UR49, UR16, UR14, !UP2 ;  /* 0x0000000e10317287 */ /* 0x000fc4000d000000 */
[----:B------:R-:W-:Y:S01]  /*13d0*/  UIMAD.WIDE UR6, UR54, UR53, URZ ;  /* 0x00000035360672a5 */ /* 0x000fe2000f8e023f */
[----:B------:R-:W-:Y:S01]  /*13e0*/  IMAD.HI.U32 R0, R5, R0, R4 ;  /* 0x0000000005007227 */ /* 0x000fe200078e0004 */
[----:B------:R-:W-:Y:S02]  /*13f0*/  UIMAD.WIDE.U32 UR8, UR60, UR52, URZ ;  /* 0x000000343c0872a5 */ /* 0x000fe4000f8e003f */
[----:B------:R-:W-:Y:S02]  /*1400*/  UIMAD UR16, UR31, UR60, URZ ;  /* 0x0000003c1f1072a4 */ /* 0x000fe4000f8e023f */
[----:B------:R-:W-:Y:S01]  /*1410*/  @UP2 UIADD3 UR32, UR15, UR18, URZ ;  /* 0x000000120f202290 */ /* 0x000fe2000fffe03f */
[----:B------:R-:W-:Y:S01]  /*1420*/  IMAD.HI.U32 R0, R0, R2, RZ ;  /* 0x0000000200007227 */ /* 0x000fe200078e00ff */
[----:B------:R-:W-:Y:S02]  /*1430*/  UIMAD.WIDE.U32 UR14, UR6, UR8, URZ ;  /* 0x00000008060e72a5 */ /* 0x000fe4000f8e003f */
[----:B------:R-:W-:Y:S01]  /*1440*/  UIMAD UR20, UR7, UR8, URZ ;  /* 0x00000008071472a4 */ /* 0x000fe2000f8e023f */
[----:B------:R-:W-:Y:S01]  /*1450*/  IMAD.MOV R4, RZ, RZ, -R0 ;  /* 0x000000ffff047224 */ /* 0x000fe200078e0a00 */
[----:B------:R-:W-:Y:S01]  /*1460*/  UIMAD UR8, UR51, UR52, UR16 ;  /* 0x00000034330872a4 */ /* 0x000fe2000f8e0210 */
[----:B------:R-:W-:-:S02]  /*1470*/  ULDC UR40, c[0x0][0x2c4] ;  /* 0x0000b10000287ab9 */ /* 0x000fc40000000800 */
[C---:B------:R-:W-:Y:S01]  /*1480*/  IMAD R2, R6.reuse, R4, R2 ;  /* 0x0000000406027224 */ /* 0x040fe200078e0202 */
[----:B------:R-:W-:Y:S02]  /*1490*/  UIADD3 UR17, UR9, UR8, URZ ;  /* 0x0000000809117290 */ /* 0x000fe4000fffe03f */
[----:B------:R-:W-:Y:S02]  /*14a0*/  USHF.R.S32.HI UR9, URZ, 0x6, UR27 ;  /* 0x000000063f097899 */ /* 0x000fe4000801141b */
[----:B------:R-:W-:Y:S01]  /*14b0*/  ISETP.GT.U32.AND P1, PT, R6, R2, PT ;  /* 0x000000020600720c */ /* 0x000fe20003f24070 */
[----:B------:R-:W-:Y:S02]  /*14c0*/  USHF.R.S32.HI UR8, URZ, 0x6, UR19 ;  /* 0x000000063f087899 */ /* 0x000fe40008011413 */
[----:B------:R-:W-:Y:S02]  /*14d0*/  @UP3 UIMAD UR18, UR60, UR40, URZ ;  /* 0x000000283c1232a4 */ /* 0x000fe4000f8e023f */
[----:B------:R-:W-:-:S02]  /*14e0*/  UISETP.LT.AND UP0, UPT, UR9, UR8, UPT ;  /* 0x000000080900728c */ /* 0x000fc4000bf01270 */
[----:B------:R-:W-:Y:S02]  /*14f0*/  @UP3 USEL UR18, UR18, UR13, !UP2 ;  /* 0x0000000d12123287 */ /* 0x000fe4000d000000 */
[----:B------:R-:W-:Y:S01]  /*1500*/  USEL UR33, UR9, UR8, UP0 ;  /* 0x0000000809217287 */ /* 0x000fe20008000000 */
[----:B------:R-:W-:Y:S01]  /*1510*/  @UP3 ULDC UR16, c[0x0][0x2e4] ;  /* 0x0000b90000103ab9 */ /* 0x000fe20000000800 */
[----:B------:R-:W-:Y:S02]  /*1520*/  UIMAD UR17, UR6, UR17, UR20 ;  /* 0x00000011061172a4 */ /* 0x000fe4000f8e0214 */
[-C--:B------:R-:W-:Y:S01]  /*1530*/  @!P1 IADD3 R2, R2, -R6.reuse, RZ ;  /* 0x8000000602029210 */ /* 0x080fe20007ffe0ff */
[----:B------:R-:W-:Y:S01]  /*1540*/  @UP3 UIMAD UR27, UR61, UR16, UR18 ;  /* 0x000000103d1b32a4 */ /* 0x000fe2000f8e0212 */
[----:B------:R-:W-:Y:S01]  /*1550*/  @!P1 VIADD R0, R0, 0x1 ;  /* 0x0000000100009836 */ /* 0x000fe20000000000 */
[----:B------:R-:W-:Y:S01]  /*1560*/  UIMAD.WIDE.U32 UR8, UR6, UR13, URZ ;  /* 0x0000000d060872a5 */ /* 0x000fe2000f8e003f */
[----:B------:R-:W-:Y:S01]  /*1570*/  ISETP.GE.U32.AND P0, PT, R2, R6, PT ;  /* 0x000000060200720c */ /* 0x000fe20003f06070 */
[----:B------:R-:W-:Y:S01]  /*1580*/  ULEA UR18, UR33, 0xffffffc0, 0x6 ;  /* 0xffffffc021127891 */ /* 0x000fe2000f8e303f */
[----:B------:R-:W-:Y:S01]  /*1590*/  LOP3.LUT R2, R7, UR61, RZ, 0x3c, !PT ;  /* 0x0000003d07027c12 */ /* 0x000fe2000f8e3cff */
[----:B------:R-:W-:Y:S01]  /*15a0*/  USEL UR50, UR14, UR8, !UP2 ;  /* 0x000000080e327287 */ /* 0x000fe2000d000000 */
[----:B------:R-:W-:Y:S01]  /*15b0*/  PLOP3.LUT P1, PT, PT, PT, UP1, 0x80, 0x0 ;  /* 0x000000000000781c */ /* 0x000fe20003f2f018 */
[----:B------:R-:W-:Y:S01]  /*15c0*/  UIADD3 UR41, UR15, UR17, URZ ;  /* 0x000000110f297290 */ /* 0x000fe2000fffe03f */
[----:B------:R-:W-:Y:S01]  /*15d0*/  ISETP.GE.AND P2, PT, R2, RZ, PT ;  /* 0x000000ff0200720c */ /* 0x000fe20003f46270 */
[----:B------:R-:W-:-:S02]  /*15e0*/  USHF.R.S32.HI UR17, URZ, 0x1f, UR18 ;  /* 0x0000001f3f117899 */ /* 0x000fc40008011412 */
[----:B------:R-:W-:Y:S02]  /*15f0*/  UIADD3 UR8, UP0, UR18, UR30, URZ ;  /* 0x0000001e12087290 */ /* 0x000fe4000ff1e03f */
        /* <DEDUP_REMOVED lines=38> */
.L_x_1111:
        /* <DEDUP_REMOVED lines=13> */
.L_x_1112:
        /* <DEDUP_REMOVED lines=11> */
.L_x_1113:
[----:B------:R-:W-:-:S04]  /*19e0*/  UIMAD UR6, UR60, UR53, UR61 ;  /* 0x000000353c0672a4 */ /* 0x000fc8000f8e023d */
[----:B------:R-:W-:-:S12]  /*19f0*/  UIMAD UR6, UR6, UR52, URZ ;  /* 0x00000034060672a4 */ /* 0x000fd8000f8e023f */
.L_x_1114:
[----:B------:R-:W-:Y:S01]  /*1a00*/  SHF.R.S32.HI R17, RZ, 0x1f, R242 ;  /* 0x0000001fff117819 */ /* 0x000fe200000114f2 */
[----:B------:R-:W1:Y:S01]  /*1a10*/  S2R R21, SR_TID.X ;  /* 0x0000000000157919 */ /* 0x000e620000002100 */
[----:B------:R-:W-:Y:S01]  /*1a20*/  IADD3 R4, P0, R242, UR18, RZ ;  /* 0x00000012f2047c10 */ /* 0x000fe2000ff1e0ff */
[----:B------:R-:W-:Y:S01]  /*1a30*/  USHF.R.S32.HI UR15, URZ, 0x1f, UR61 ;  /* 0x0000001f3f0f7899 */ /* 0x000fe2000801143d */
[----:B------:R-:W-:Y:S01]  /*1a40*/  SHF.R.S32.HI R249, RZ, 0x1f, R248 ;  /* 0x0000001ffff97819 */ /* 0x000fe200000114f8 */
[----:B------:R-:W-:Y:S01]  /*1a50*/  UIADD3 UR16, UR18, UR6, URZ ;  /* 0x0000000612107290 */ /* 0x000fe2000fffe03f */
[----:B------:R-:W-:Y:S01]  /*1a60*/  IADD3.X R2, R17, UR17, RZ, P0, !PT ;  /* 0x0000001111027c10 */ /* 0x000fe200087fe4ff */
[----:B------:R-:W-:Y:S01]  /*1a70*/  ULDC.64 UR8, c[0x0][0x428] ;  /* 0x00010a0000087ab9 */ /* 0x000fe20000000a00 */
[----:B------:R-:W-:Y:S01]  /*1a80*/  ULDC.64 UR6, c[0x0][0x258] ;  /* 0x0000960000067ab9 */ /* 0x000fe20000000a00 */
[----:B------:R-:W-:Y:S01]  /*1a90*/  IMAD.U32 R8, RZ, RZ, UR8 ;  /* 0x00000008ff087e24 */ /* 0x000fe2000f8e00ff */
[----:B------:R-:W-:Y:S01]  /*1aa0*/  UIMAD UR13, UR15, UR6, URZ ;  /* 0x000000060f0d72a4 */ /* 0x000fe2000f8e023f */
[----:B------:R-:W-:Y:S01]  /*1ab0*/  IMAD R2, R2, UR28, RZ ;  /* 0x0000001c02027c24 */ /* 0x000fe2000f8e02ff */
[----:B------:R-:W-:Y:S01]  /*1ac0*/  UIMAD UR15, UR15, UR8, URZ ;  /* 0x000000080f0f72a4 */ /* 0x000fe2000f8e023f */
[----:B------:R-:W-:Y:S01]  /*1ad0*/  IMAD.U32 R9, RZ, RZ, UR6 ;  /* 0x00000006ff097e24 */ /* 0x000fe2000f8e00ff */
[----:B------:R-:W-:Y:S01]  /*1ae0*/  UIADD3 UR31, UR18, UR27, URZ ;  /* 0x0000001b121f7290 */ /* 0x000fe2000fffe03f */
[C---:B------:R-:W-:Y:S01]  /*1af0*/  IMAD R2, R4.reuse, UR29, R2 ;  /* 0x0000001d04027c24 */ /* 0x040fe2000f8e0202 */
[----:B------:R-:W-:Y:S01]  /*1b00*/  UIMAD UR15, UR61, UR9, UR15 ;  /* 0x000000093d0f72a4 */ /* 0x000fe2000f8e020f */
[----:B------:R-:W-:Y:S01]  /*1b10*/  IMAD.WIDE.U32 R4, R4, UR28, R248 ;  /* 0x0000001c04047c25 */ /* 0x000fe2000f8e00f8 */
[----:B------:R-:W-:Y:S01]  /*1b20*/  UIMAD UR27, UR61, UR7, UR13 ;  /* 0x000000073d1b72a4 */ /* 0x000fe2000f8e020d */
[----:B------:R-:W-:Y:S01]  /*1b30*/  BSSY B1, `(.L_x_1110) ;  /* 0x000079d000017945 */ /* 0x000fe20003800000 */
[----:B------:R-:W-:Y:S01]  /*1b40*/  ULDC.64 UR8, c[0x0][0x420] ;  /* 0x0001080000087ab9 */ /* 0x000fe20000000a00 */
[----:B------:R-:W-:Y:S01]  /*1b50*/  ULDC UR34, c[0x0][0x398] ;  /* 0x0000e60000227ab9 */ /* 0x000fe20000000800 */
[----:B------:R-:W-:Y:S01]  /*1b60*/  IADD3 R6, P0, R4, UR49, RZ ;  /* 0x0000003104067c10 */ /* 0x000fe2000ff1e0ff */
[----:B------:R-:W-:-:S02]  /*1b70*/  UIMAD UR7, UR17, UR8, URZ ;  /* 0x00000008110772a4 */ /* 0x000fc4000f8e023f */
[----:B------:R-:W-:Y:S01]  /*1b80*/  UIMAD UR35, UR54, UR53, URZ ;  /* 0x00000035362372a4 */ /* 0x000fe2000f8e023f */
[----:B------:R-:W-:Y:S01]  /*1b90*/  IADD3.X R7, R5, UR32, R2, P0, !PT ;  /* 0x0000002005077c10 */ /* 0x000fe200087fe402 */
[----:B------:R-:W-:Y:S01]  /*1ba0*/  IMAD.U32 R2, RZ, RZ, UR8 ;  /* 0x00000008ff027e24 */ /* 0x000fe2000f8e00ff */
[----:B------:R-:W-:Y:S01]  /*1bb0*/  IADD3 R4, P0, R248, UR14, RZ ;  /* 0x0000000ef8047c10 */ /* 0x000fe2000ff1e0ff */
[----:B------:R-:W-:Y:S02]  /*1bc0*/  UIADD3 UR14, -UR5, UR12, UR55 ;  /* 0x0000000c050e7290 */ /* 0x000fe4000fffe137 */
[----:B------:R-:W-:Y:S01]  /*1bd0*/  UIMAD UR13, UR18, UR9, UR7 ;  /* 0x00000009120d72a4 */ /* 0x000fe2000f8e0207 */
[----:B------:R-:W-:Y:S01]  /*1be0*/  IADD3.X R5, R249, UR43, RZ, P0, !PT ;  /* 0x0000002bf9057c10 */ /* 0x000fe200087fe4ff */
[----:B------:R-:W-:Y:S01]  /*1bf0*/  UIADD3 UR7, UR14, -UR34, URZ ;  /* 0x800000220e077290 */ /* 0x000fe2000fffe03f */
[----:B------:R-:W-:Y:S01]  /*1c00*/  IMAD.WIDE.U32 R6, R9, UR61, R6 ;  /* 0x0000003d09067c25 */ /* 0x000fe2000f8e0006 */
[----:B------:R-:W-:-:S02]  /*1c10*/  USHF.L.U32 UR26, UR35, 0x6, URZ ;  /* 0x00000006231a7899 */ /* 0x000fc4000800063f */
[----:B------:R-:W-:Y:S01]  /*1c20*/  USHF.R.S32.HI UR32, URZ, 0x1f, UR7 ;  /* 0x0000001f3f207899 */ /* 0x000fe20008011407 */
[----:B------:R-:W-:Y:S01]  /*1c30*/  IMAD.WIDE.U32 R4, R2, UR18, R4 ;  /* 0x0000001202047c25 */ /* 0x000fe2000f8e0004 */
[----:B-1----:R-:W-:Y:S01]  /*1c40*/  SHF.R.S32.HI R2, RZ, 0x1f, R21 ;  /* 0x0000001fff027819 */ /* 0x002fe20000011415 */
[----:B------:R-:W-:Y:S02]  /*1c50*/  UIADD3 UR14, UP2, UP0, UR30, UR26, UR42 ;  /* 0x0000001a1e0e7290 */ /* 0x000fe4000f85e02a */
[----:B------:R-:W-:Y:S01]  /*1c60*/  ULEA.HI UR32, UR32, UR7, URZ, 0x6 ;  /* 0x0000000720207291 */ /* 0x000fe2000f8f303f */
[----:B------:R-:W-:Y:S01]  /*1c70*/  LEA.HI R2, R2, R21, RZ, 0x5 ;  /* 0x0000001502027211 */ /* 0x000fe200078f28ff */
[----:B------:R-:W-:Y:S01]  /*1c80*/  VIADD R5, R5, UR13 ;  /* 0x0000000d05057c36 */ /* 0x000fe20008000000 */
[----:B------:R-:W-:Y:S01]  /*1c90*/  USHF.R.S32.HI UR13, URZ, 0x1f, UR26 ;  /* 0x0000001f3f0d7899 */ /* 0x000fe2000801141a */
[----:B------:R-:W-:Y:S01]  /*1ca0*/  IMAD R9, R17, UR8, RZ ;  /* 0x0000000811097c24 */ /* 0x000fe2000f8e02ff */
[----:B------:R-:W-:Y:S01]  /*1cb0*/  LOP3.LUT R2, R2, 0xffffffe0, RZ, 0xc0, !PT ;  /* 0xffffffe002027812 */ /* 0x000fe200078ec0ff */
[----:B------:R-:W-:Y:S01]  /*1cc0*/  USHF.R.S32.HI UR32, URZ, 0x6, UR32 ;  /* 0x000000063f207899 */ /* 0x000fe20008011420 */
[----:B------:R-:W-:Y:S01]  /*1cd0*/  IMAD.WIDE.U32 R4, R8, UR61, R4 ;  /* 0x0000003d08047c25 */ /* 0x000fe2000f8e0004 */
[----:B------:R-:W-:-:S02]  /*1ce0*/  UIADD3.X UR7, UR19, UR13, UR46, UP2, UP0 ;  /* 0x0000000d13077290 */ /* 0x000fc400097e042e */
[----:B------:R-:W-:Y:S01]  /*1cf0*/  UISETP.LT.AND UP0, UPT, URZ, UR32, UPT ;  /* 0x000000203f00728c */ /* 0x000fe2000bf01270 */
[----:B------:R-:W-:Y:S01]  /*1d00*/  IMAD.IADD R21, R21, 0x1, -R2 ;  /* 0x0000000115157824 */ /* 0x000fe200078e0a02 */
[----:B------:R-:W-:Y:S01]  /*1d10*/  UIADD3 UR13, UP3, UP2, UR48, UR14, UR50 ;  /* 0x0000000e300d7290 */ /* 0x000fe2000fa7e032 */
[----:B------:R-:W-:Y:S01]  /*1d20*/  VIADD R5, R5, UR15 ;  /* 0x0000000f05057c36 */ /* 0x000fe20008000000 */
[----:B------:R-:W-:Y:S01]  /*1d30*/  USEL UR32, URZ, UR32, !UP0 ;  /* 0x000000203f207287 */ /* 0x000fe2000c000000 */
[----:B------:R-:W-:Y:S01]  /*1d40*/  IMAD R8, R250, UR35, R21 ;  /* 0x00000023fa087c24 */ /* 0x000fe2000f8e0215 */
[----:B------:R-:W-:Y:S01]  /*1d50*/  UIADD3.X UR7, UR47, UR7, UR41, UP3, UP2 ;  /* 0x000000072f077290 */ /* 0x000fe20009fe4429 */
[C---:B------:R-:W-:Y:S01]  /*1d60*/  IMAD R9, R242.reuse, UR9, R9 ;  /* 0x00000009f2097c24 */ /* 0x040fe2000f8e0209 */
[----:B------:R-:W-:Y:S01]  /*1d70*/  UISETP.GT.AND UP0, UPT, UR33, UR32, UPT ;  /* 0x000000202100728c */ /* 0x000fe2000bf04270 */
[----:B------:R-:W-:Y:S01]  /*1d80*/  IMAD.WIDE.U32 R4, R242, UR8, R4 ;  /* 0x00000008f2047c25 */ /* 0x000fe2000f8e0004 */
[C---:B------:R-:W-:Y:S01]  /*1d90*/  IADD3 R2, P0, R8.reuse, UR13, RZ ;  /* 0x0000000d08027c10 */ /* 0x040fe2000ff1e0ff */
[----:B------:R-:W-:Y:S01]  /*1da0*/  ULDC.64 UR24, c[0x0][0x478] ;  /* 0x00011e0000187ab9 */ /* 0x000fe20000000a00 */
[----:B------:R-:W-:Y:S01]  /*1db0*/  ULDC.64 UR18, c[0x0][0x400] ;  /* 0x0001000000127ab9 */ /* 0x000fe20000000a00 */
[----:B------:R-:W-:Y:S01]  /*1dc0*/  UIMAD.WIDE UR16, UR16, 0x4, UR24 ;  /* 0x00000004101078a5 */ /* 0x000fe2000f8e0218 */
[----:B------:R-:W-:Y:S01]  /*1dd0*/  LEA.HI.X.SX32 R8, R8, UR7, 0x1, P0 ;  /* 0x0000000708087c11 */ /* 0x000fe200080f0eff */
[----:B------:R-:W-:Y:S01]  /*1de0*/  ULDC.64 UR28, c[0x0][0x210] ;  /* 0x00008400001c7ab9 */ /* 0x000fe20000000a00 */
[----:B------:R-:W-:Y:S01]  /*1df0*/  PLOP3.LUT P0, PT, PT, PT, UP0, 0x80, 0x0 ;  /* 0x000000000000781c */ /* 0x000fe20003f0f008 */
[----:B------:R-:W-:Y:S01]  /*1e00*/  ULDC.64 UR24, c[0x0][0x3e0] ;  /* 0x0000f80000187ab9 */ /* 0x000fe20000000a00 */
[----:B------:R-:W-:Y:S01]  /*1e10*/  VIADD R7, R7, UR27 ;  /* 0x0000001b07077c36 */ /* 0x000fe20008000000 */
[----:B------:R-:W-:Y:S01]  /*1e20*/  LEA R165, P2, R2, UR18, 0x2 ;  /* 0x0000001202a57c11 */ /* 0x000fe2000f8410ff */
[----:B------:R-:W-:Y:S01]  /*1e30*/  IMAD.IADD R5, R5, 0x1, R9 ;  /* 0x0000000105057824 */ /* 0x000fe200078e0209 */
[----:B------:R-:W-:Y:S01]  /*1e40*/  LEA R230, P4, R6, UR28, 0x1 ;  /* 0x0000001c06e67c11 */ /* 0x000fe2000f8808ff */
[----:B------:R-:W-:Y:S01]  /*1e50*/  ULDC.64 UR36, c[0x0][0x2b0] ;  /* 0x0000ac0000247ab9 */ /* 0x000fe20000000a00 */
[----:B------:R-:W-:Y:S01]  /*1e60*/  LEA R228, P3, R4, UR24, 0x1 ;  /* 0x0000001804e47c11 */ /* 0x000fe2000f8608ff */
[----:B------:R-:W-:Y:S01]  /*1e70*/  UIADD3 UR6, UR33, -0x1, URZ ;  /* 0xffffffff21067890 */ /* 0x000fe2000fffe03f */
[----:B------:R-:W-:Y:S01]  /*1e80*/  LEA.HI.X R164, R2, UR19, R8, 0x2, P2 ;  /* 0x0000001302a47c11 */ /* 0x000fe200090f1408 */
[----:B------:R-:W-:Y:S01]  /*1e90*/  UIMAD.WIDE UR14, UR31, 0x4, UR36 ;  /* 0x000000041f0e78a5 */ /* 0x000fe2000f8e0224 */
[----:B------:R-:W-:Y:S01]  /*1ea0*/  LEA.HI.X R231, R6, UR29, R7, 0x1, P4 ;  /* 0x0000001d06e77c11 */ /* 0x000fe2000a0f0c07 */
[----:B------:R-:W-:Y:S01]  /*1eb0*/  UMOV UR19, UR16 ;  /* 0x0000001000137c82 */ /* 0x000fe20008000000 */
[----:B------:R-:W-:Y:S01]  /*1ec0*/  LEA.HI.X R229, R4, UR25, R5, 0x1, P3 ;  /* 0x0000001904e57c11 */ /* 0x000fe200098f0c05 */
[----:B------:R-:W-:Y:S01]  /*1ed0*/  UMOV UR18, UR17 ;  /* 0x0000001100127c82 */ /* 0x000fe20008000000 */
[----:B------:R-:W-:Y:S07]  /*1ee0*/  @P0 BRA `(.L_x_1115) ;  /* 0x0000000800040947 */ /* 0x000fee0003800000 */
        /* <DEDUP_REMOVED lines=19> */
.L_x_1116:
        /* <DEDUP_REMOVED lines=17> */
.L_x_1117:
        /* <DEDUP_REMOVED lines=32> */
.L_x_1119:
[----:B------:R-:W-:Y:S05]  /*2330*/  BSYNC B0 ;  /* 0x0000000000007941 */ /* 0x000fea0003800000 */
.L_x_1118:
        /* <DEDUP_REMOVED lines=15> */
.L_x_1121:
[----:B------:R-:W-:Y:S05]  /*2430*/  BSYNC B0 ;  /* 0x0000000000007941 */ /* 0x000fea0003800000 */
.L_x_1120:
        /* <DEDUP_REMOVED lines=28> */
.L_x_1123:
[----:B------:R-:W-:Y:S05]  /*2600*/  BSYNC B0 ;  /* 0x0000000000007941 */ /* 0x000fea0003800000 */
.L_x_1122:
        /* <DEDUP_REMOVED lines=15> */
.L_x_1115:
[----:B------:R-:W-:Y:S01]  /*2700*/  UIMAD UR7, UR39, UR22, URZ ;  /* 0x00000016270772a4 */ /* 0x000fe2000f8e023f */
[----:B------:R-:W-:Y:S01]  /*2710*/  IMAD.U32 R6, RZ, RZ, UR22 ;  /* 0x00000016ff067e24 */ /* 0x000fe2000f8e00ff */
[----:B------:R-:W-:Y:S01]  /*2720*/  UIMAD UR8, UR39, UR20, URZ ;  /* 0x00000014270872a4 */ /* 0x000fe2000f8e023f */
[----:B------:R-:W-:Y:S01]  /*2730*/  VIADD R9, R242, 0x40 ;  /* 0x00000040f2097836 */ /* 0x000fe20000000000 */
[----:B------:R-:W-:Y:S01]  /*2740*/  UIMAD UR9, UR55, UR23, UR7 ;  /* 0x00000017370972a4 */ /* 0x000fe2000f8e0207 */
[--C-:B------:R-:W-:Y:S01]  /*2750*/  IMAD.WIDE.U32 R6, R6, UR55, R248.reuse ;  /* 0x0000003706067c25 */ /* 0x100fe2000f8e00f8 */
[----:B------:R-:W-:Y:S02]  /*2760*/  UIMAD UR7, UR56, -0x80, UR5 ;  /* 0xffffff80380778a4 */ /* 0x000fe4000f8e0205 */
[----:B------:R-:W-:Y:S01]  /*2770*/  UIMAD UR8, UR55, UR21, UR8 ;  /* 0x00000015370872a4 */ /* 0x000fe2000f8e0208 */
[----:B------:R-:W-:Y:S01]  /*2780*/  IMAD.U32 R4, RZ, RZ, UR20 ;  /* 0x00000014ff047e24 */ /* 0x000fe2000f8e00ff */
[----:B------:R-:W-:Y:S01]  /*2790*/  IADD3 R8, P0, R6, UR44, RZ ;  /* 0x0000002c06087c10 */ /* 0x000fe2000ff1e0ff */
[----:B------:R-:W-:Y:S01]  /*27a0*/  IMAD.U32 R2, RZ, RZ, UR9 ;  /* 0x00000009ff027e24 */ /* 0x000fe2000f8e00ff */
[----:B------:R-:W-:Y:S01]  /*27b0*/  ISETP.GE.AND P1, PT, R9, UR7, PT ;  /* 0x0000000709007c0c */ /* 0x000fe2000bf26270 */
[----:B------:R-:W-:Y:S01]  /*27c0*/  IMAD.WIDE.U32 R4, R4, UR55, R248 ;  /* 0x0000003704047c25 */ /* 0x000fe2000f8e00f8 */
[----:B------:R-:W-:Y:S01]  /*27d0*/  ISETP.GE.AND P2, PT, R242, UR7, PT ;  /* 0x00000007f2007c0c */ /* 0x000fe2000bf46270 */
[----:B------:R-:W-:Y:S01]  /*27e0*/  ULDC.64 UR16, c[0x0][0x260] ;  /* 0x0000980000107ab9 */ /* 0x000fe20000000a00 */
[----:B------:R-:W-:Y:S01]  /*27f0*/  IADD3.X R9, R7, UR45, R2, P0, !PT ;  /* 0x0000002d07097c10 */ /* 0x000fe200087fe402 */
[----:B------:R-:W-:Y:S01]  /*2800*/  IMAD.U32 R2, RZ, RZ, UR8 ;  /* 0x00000008ff027e24 */ /* 0x000fe2000f8e00ff */
[----:B------:R-:W-:Y:S01]  /*2810*/  IADD3 R6, P0, R4, UR38, RZ ;  /* 0x0000002604067c10 */ /* 0x000fe2000ff1e0ff */
[----:B------:R-:W-:Y:S01]  /*2820*/  ULDC.64 UR8, c[0x0][0x268] ;  /* 0x00009a0000087ab9 */ /* 0x000fe20000000a00 */
[C---:B------:R-:W-:Y:S01]  /*2830*/  IMAD R4, R10.reuse, UR16, RZ ;  /* 0x000000100a047c24 */ /* 0x040fe2000f8e02ff */
[----:B------:R-:W-:Y:S01]  /*2840*/  UIMAD UR7, UR6, -0x40, UR12 ;  /* 0xffffffc0060778a4 */ /* 0x000fe2000f8e020c */
[----:B------:R-:W-:Y:S01]  /*2850*/  IADD3.X R7, R5, UR40, R2, P0, !PT ;  /* 0x0000002805077c10 */ /* 0x000fe200087fe402 */
[----:B------:R-:W-:-:S02]  /*2860*/  IMAD R2, R10, UR8, RZ ;  /* 0x000000080a027c24 */ /* 0x000fc4000f8e02ff */
[----:B------:R-:W-:Y:S01]  /*2870*/  IMAD.MOV.U32 R237, RZ, RZ, 0x7f800000 ;  /* 0x7f800000ffed7424 */ /* 0x000fe200078e00ff */
[----:B------:R-:W-:Y:S01]  /*2880*/  @!P1 IADD3 R12, P0, R242, 0x40, RZ ;  /* 0x00000040f20c9810 */ /* 0x000fe20007f1e0ff */
[C---:B------:R-:W-:Y:S01]  /*2890*/  IMAD R10, R0.reuse, UR17, R4 ;  /* 0x00000011000a7c24 */ /* 0x040fe2000f8e0204 */
[----:B------:R-:W1:Y:S01]  /*28a0*/  @!P2 LDC.64 R18, c[0x0][0x218] ;  /* 0x00008600ff12ab82 */ /* 0x000e620000000a00 */
[----:B------:R-:W-:Y:S01]  /*28b0*/  IMAD.WIDE.U32 R4, R0, UR16, R8 ;  /* 0x0000001000047c25 */ /* 0x000fe2000f8e0008 */
[----:B------:R-:W-:-:S03]  /*28c0*/  ISETP.GE.AND P3, PT, R242, UR7, PT ;  /* 0x00000007f2007c0c */ /* 0x000fc6000bf66270 */
[----:B------:R-:W-:Y:S02]  /*28d0*/  IMAD.MOV.U32 R238, RZ, RZ, 0x7f800000 ;  /* 0x7f800000ffee7424 */ /* 0x000fe400078e00ff */
[----:B------:R-:W-:Y:S01]  /*28e0*/  IMAD.MOV.U32 R235, RZ, RZ, 0x7f800000 ;  /* 0x7f800000ffeb7424 */ /* 0x000fe200078e00ff */
[----:B------:R-:W2:Y:S01]  /*28f0*/  @!P1 LDC.64 R22, c[0x0][0x218] ;  /* 0x00008600ff169b82 */ /* 0x000ea20000000a00 */
[C---:B------:R-:W-:Y:S02]  /*2900*/  IMAD R2, R0.reuse, UR9, R2 ;  /* 0x0000000900027c24 */ /* 0x040fe4000f8e0202 */
[----:B------:R-:W-:Y:S02]  /*2910*/  IMAD.MOV.U32 R236, RZ, RZ, 0x7f800000 ;  /* 0x7f800000ffec7424 */ /* 0x000fe400078e00ff */
[----:B------:R-:W-:Y:S01]  /*2920*/  IMAD R239, RZ, RZ, -UR26 ;  /* 0x8000001affef7e24 */ /* 0x000fe2000f8e02ff */
[----:B------:R-:W-:Y:S01]  /*2930*/  UIADD3 UR51, UR55, UR12, URZ ;  /* 0x0000000c37337290 */ /* 0x000fe2000fffe03f */
[----:B------:R-:W-:Y:S01]  /*2940*/  IMAD.WIDE.U32 R6, R0, UR8, R6 ;  /* 0x0000000800067c25 */ /* 0x000fe2000f8e0006 */
[----:B------:R-:W-:Y:S01]  /*2950*/  ULEA.HI UR8, UR6, UR6, URZ, 0x1 ;  /* 0x0000000606087291 */ /* 0x000fe2000f8f083f */
[----:B------:R-:W-:-:S02]  /*2960*/  CS2R R126, SRZ ;  /* 0x00000000007e7805 */ /* 0x000fc4000001ff00 */
[----:B------:R-:W-:Y:S01]  /*2970*/  CS2R R124, SRZ ;  /* 0x00000000007c7805 */ /* 0x000fe2000001ff00 */
[--C-:B------:R-:W-:Y:S01]  /*2980*/  @!P1 IMAD.X R0, RZ, RZ, R17.reuse, P0 ;  /* 0x000000ffff009224 */ /* 0x100fe200000e0611 */
[----:B------:R-:W-:Y:S01]  /*2990*/  @!P1 IADD3 R14, P0, R242, 0x40, RZ ;  /* 0x00000040f20e9810 */ /* 0x000fe20007f1e0ff */
[----:B------:R-:W-:Y:S01]  /*29a0*/  IMAD.IADD R7, R7, 0x1, R2 ;  /* 0x0000000107077824 */ /* 0x000fe200078e0202 */
[----:B------:R-:W-:Y:S01]  /*29b0*/  ULOP3.LUT UR8, UR8, 0xfffffffe, URZ, 0xc0, !UPT ;  /* 0xfffffffe08087892 */ /* 0x000fe2000f8ec03f */
[----:B------:R-:W-:Y:S01]  /*29c0*/  @!P1 IMAD R2, R0, UR22, RZ ;  /* 0x0000001600029c24 */ /* 0x000fe2000f8e02ff */
[----:B------:R-:W-:Y:S01]  /*29d0*/  CS2R R130, SRZ ;  /* 0x0000000000827805 */ /* 0x000fe2000001ff00 */
[----:B------:R-:W-:Y:S01]  /*29e0*/  @!P1 IMAD.X R0, RZ, RZ, R17, P0 ;  /* 0x000000ffff009224 */ /* 0x000fe200000e0611 */
[----:B------:R-:W-:Y:S01]  /*29f0*/  PLOP3.LUT P0, PT, PT, PT, UP4, 0x80, 0x0 ;  /* 0x000000000000781c */ /* 0x000fe20003f0f048 */
[----:B------:R-:W-:Y:S01]  /*2a00*/  IMAD.IADD R5, R5, 0x1, R10 ;  /* 0x0000000105057824 */ /* 0x000fe200078e020a */
[----:B------:R-:W-:Y:S01]  /*2a10*/  UIADD3 UR8, UR6, -UR8, URZ ;  /* 0x8000000806087290 */ /* 0x000fe2000fffe03f */
[----:B------:R-:W-:Y:S01]  /*2a20*/  @!P2 IMAD R15, R17, UR22, RZ ;  /* 0x00000016110fac24 */ /* 0x000fe2000f8e02ff */
[----:B------:R-:W-:Y:S01]  /*2a30*/  CS2R R128, SRZ ;  /* 0x0000000000807805 */ /* 0x000fe2000001ff00 */
[----:B------:R-:W-:Y:S01]  /*2a40*/  @!P1 IMAD.MOV.U32 R8, RZ, RZ, R4 ;  /* 0x000000ffff089224 */ /* 0x000fe200078e0004 */
[----:B------:R-:W-:Y:S01]  /*2a50*/  UISETP.NE.AND UP0, UPT, UR8, 0x1, UPT ;  /* 0x000000010800788c */ /* 0x000fe2000bf05270 */
[----:B------:R-:W-:Y:S01]  /*2a60*/  @!P1 IMAD.MOV.U32 R9, RZ, RZ, R5 ;  /* 0x000000ffff099224 */ /* 0x000fe200078e0005 */
[----:B------:R-:W-:Y:S01]  /*2a70*/  CS2R R122, SRZ ;  /* 0x00000000007a7805 */ /* 0x000fe2000001ff00 */
[----:B------:R-:W-:Y:S01]  /*2a80*/  @!P1 IMAD R16, R12, UR23, R2 ;  /* 0x000000170c109c24 */ /* 0x000fe2000f8e0202 */
[----:B------:R-:W-:Y:S01]  /*2a90*/  CS2R R120, SRZ ;  /* 0x0000000000787805 */ /* 0x000fe2000001ff00 */
[----:B------:R-:W-:Y:S01]  /*2aa0*/  @!P1 IMAD R0, R0, UR20, RZ ;  /* 0x0000001400009c24 */ /* 0x000fe2000f8e02ff */
[----:B------:R-:W-:Y:S01]  /*2ab0*/  CS2R R118, SRZ ;  /* 0x0000000000767805 */ /* 0x000fe2000001ff00 */
[----:B------:R-:W-:Y:S01]  /*2ac0*/  @P0 BAR.SYNC.DEFER_BLOCKING 0x0 ;  /* 0x0000000000000b1d */ /* 0x000fe20000010000 */
[----:B------:R-:W-:Y:S01]  /*2ad0*/  @!P1 IMAD.MOV.U32 R10, RZ, RZ, R6 ;  /* 0x000000ffff0a9224 */ /* 0x000fe200078e0006 */
[----:B------:R-:W-:Y:S01]  /*2ae0*/  PLOP3.LUT P0, PT, PT, PT, UP0, 0x80, 0x0 ;  /* 0x000000000000781c */ /* 0x000fe20003f0f008 */
[----:B------:R-:W-:-:S02]  /*2af0*/  @!P1 IMAD.MOV.U32 R11, RZ, RZ, R7 ;  /* 0x000000ffff0b9224 */ /* 0x000fc400078e0007 */
[C---:B------:R-:W-:Y:S01]  /*2b00*/  @!P2 IMAD R2, R242.reuse, UR23, R15 ;  /* 0x00000017f202ac24 */ /* 0x040fe2000f8e020f */
[----:B------:R-:W-:Y:S01]  /*2b10*/  CS2R R116, SRZ ;  /* 0x0000000000747805 */ /* 0x000fe2000001ff00 */
[----:B------:R-:W-:Y:S01]  /*2b20*/  @!P2 IMAD.WIDE.U32 R4, R242, UR22, R4 ;  /* 0x00000016f204ac25 */ /* 0x000fe2000f8e0004 */
[----:B------:R-:W-:Y:S02]  /*2b30*/  CS2R R110, SRZ ;  /* 0x00000000006e7805 */ /* 0x000fe4000001ff00 */
[----:B------:R-:W-:Y:S02]  /*2b40*/  CS2R R108, SRZ ;  /* 0x00000000006c7805 */ /* 0x000fe4000001ff00 */
[----:B------:R-:W-:Y:S01]  /*2b50*/  CS2R R114, SRZ ;  /* 0x0000000000727805 */ /* 0x000fe2000001ff00 */
[C---:B------:R-:W-:Y:S01]  /*2b60*/  @!P1 IMAD R20, R14.reuse, UR21, R0 ;  /* 0x000000150e149c24 */ /* 0x040fe2000f8e0200 */
[----:B------:R-:W-:Y:S01]  /*2b70*/  CS2R R112, SRZ ;  /* 0x0000000000707805 */ /* 0x000fe2000001ff00 */
[----:B------:R-:W-:Y:S01]  /*2b80*/  @!P1 IMAD.WIDE.U32 R14, R14, UR20, R10 ;  /* 0x000000140e0e9c25 */ /* 0x000fe2000f8e000a */
[----:B-1----:R-:W-:-:S02]  /*2b90*/  @!P2 LEA R10, P5, R4, R18, 0x1 ;  /* 0x00000012040aa211 */ /* 0x002fc400078a08ff */
[----:B------:R-:W-:Y:S02]  /*2ba0*/  CS2R R106, SRZ ;  /* 0x00000000006a7805 */ /* 0x000fe4000001ff00 */
[----:B------:R-:W-:Y:S01]  /*2bb0*/  CS2R R104, SRZ ;  /* 0x0000000000687805 */ /* 0x000fe2000001ff00 */
[----:B------:R-:W-:Y:S01]  /*2bc0*/  @!P2 IMAD.IADD R0, R5, 0x1, R2 ;  /* 0x000000010500a824 */ /* 0x000fe200078e0202 */
[----:B------:R-:W-:Y:S01]  /*2bd0*/  CS2R R102, SRZ ;  /* 0x0000000000667805 */ /* 0x000fe2000001ff00 */
[----:B------:R-:W-:Y:S01]  /*2be0*/  @!P1 IMAD.WIDE.U32 R12, R12, UR22, R8 ;  /* 0x000000160c0c9c25 */ /* 0x000fe2000f8e0008 */
[----:B------:R-:W-:Y:S02]  /*2bf0*/  CS2R R100, SRZ ;  /* 0x0000000000647805 */ /* 0x000fe4000001ff00 */
[----:B------:R-:W-:Y:S02]  /*2c00*/  CS2R R94, SRZ ;  /* 0x00000000005e7805 */ /* 0x000fe4000001ff00 */
[----:B------:R-:W-:Y:S01]  /*2c10*/  @!P2 LEA.HI.X R11, R4, R19, R0, 0x1, P5 ;  /* 0x00000013040ba211 */ /* 0x000fe200028f0c00 */
[----:B------:R-:W-:Y:S01]  /*2c20*/  @!P2 IMAD R2, R17, UR20, RZ ;  /* 0x000000141102ac24 */ /* 0x000fe2000f8e02ff */
[----:B--2---:R-:W-:Y:S01]  /*2c30*/  @!P1 LEA R8, P4, R12, R22, 0x1 ;  /* 0x000000160c089211 */ /* 0x004fe200078808ff */
[----:B------:R-:W-:Y:S01]  /*2c40*/  @!P1 IMAD.IADD R5, R13, 0x1, R16 ;  /* 0x000000010d059824 */ /* 0x000fe200078e0210 */
[----:B------:R-:W-:Y:S01]  /*2c50*/  LEA R0, R246, UR4, 0x1 ;  /* 0x00000004f6007c11 */ /* 0x000fe2000f8e08ff */
[----:B------:R-:W-:Y:S01]  /*2c60*/  @!P2 IMAD R4, R242, UR21, R2 ;  /* 0x00000015f204ac24 */ /* 0x000fe2000f8e0202 */
[----:B------:R-:W1:Y:S01]  /*2c70*/  @!P1 LDC.64 R16, c[0x0][0x220] ;  /* 0x00008800ff109b82 */ /* 0x000e620000000a00 */
[----:B------:R-:W-:Y:S01]  /*2c80*/  VIADD R2, R246, 0x1800 ;  /* 0x00001800f6027836 */ /* 0x000fe20000000000 */
[----:B------:R-:W-:Y:S01]  /*2c90*/  @!P1 LEA.HI.X R9, R12, R23, R5, 0x1, P4 ;  /* 0x000000170c099211 */ /* 0x000fe200020f0c05 */
[----:B------:R-:W-:Y:S01]  /*2ca0*/  @!P2 IMAD.WIDE.U32 R12, R242, UR20, R6 ;  /* 0x00000014f20cac25 */ /* 0x000fe2000f8e0006 */
[----:B------:R-:W-:Y:S01]  /*2cb0*/  @P3 STS [R0+0x6000], RZ ;  /* 0x006000ff00003388 */ /* 0x000fe20000000800 */
[----:B------:R-:W-:-:S02]  /*2cc0*/  CS2R R92, SRZ ;  /* 0x00000000005c7805 */ /* 0x000fc4000001ff00 */
[----:B------:R-:W-:Y:S01]  /*2cd0*/  SEL R2, R2, R246, !P0 ;  /* 0x000000f602027207 */ /* 0x000fe20004000000 */
[----:B------:R-:W-:Y:S01]  /*2ce0*/  @!P1 IMAD.IADD R5, R15, 0x1, R20 ;  /* 0x000000010f059824 */ /* 0x000fe200078e0214 */
[----:B------:R-:W2:Y:S01]  /*2cf0*/  @!P2 LDC.64 R6, c[0x0][0x220] ;  /* 0x00008800ff06ab82 */ /* 0x000ea20000000a00 */
[----:B------:R-:W-:Y:S01]  /*2d00*/  @P3 STS [R0+0x6004], RZ ;  /* 0x006004ff00003388 */ /* 0x000fe20000000800 */
[----:B------:R-:W-:Y:S01]  /*2d10*/  LEA R227, R2, UR4, 0x1 ;  /* 0x0000000402e37c11 */ /* 0x000fe2000f8e08ff */
[----:B------:R-:W-:Y:S01]  /*2d20*/  @!P2 IMAD.IADD R2, R13, 0x1, R4 ;  /* 0x000000010d02a824 */ /* 0x000fe200078e0204 */
[----:B------:R-:W-:Y:S01]  /*2d30*/  CS2R R98, SRZ ;  /* 0x0000000000627805 */ /* 0x000fe2000001ff00 */
[----:B------:R-:W-:Y:S01]  /*2d40*/  @P3 STS.64 [R0+0x6008], RZ ;  /* 0x006008ff00003388 */ /* 0x000fe20000000a00 */
[----:B------:R-:W-:Y:S01]  /*2d50*/  IMAD.MOV.U32 R252, RZ, RZ, 0x4 ;  /* 0x00000004fffc7424 */ /* 0x000fe200078e00ff */
        /* <DEDUP_REMOVED lines=9> */
[----:B-1----:R-:W-:Y:S01]  /*2df0*/  @!P1 LEA R4, P4, R14, R16, 0x1 ;  /* 0x000000100e049211 */ /* 0x002fe200078808ff */
[----:B------:R-:W-:Y:S01]  /*2e00*/  @!PT LDS RZ, [RZ] ;  /* 0x00000000fffff984 */ /* 0x000fe20000000800 */
[----:B------:R-:W-:Y:S01]  /*2e10*/  @!PT LDS RZ, [RZ] ;  /* 0x00000000fffff984 */ /* 0x000fe20000000800 */
[----:B------:R-:W-:Y:S01]  /*2e20*/  @!PT LDS RZ, [RZ] ;  /* 0x00000000fffff984 */ /* 0x000fe20000000800 */
[----:B------:R-:W-:Y:S01]  /*2e30*/  @!P3 LDGSTS.E.BYPASS.LTC128B.128 [R0+0x6000], desc[UR10][R228.64] ;  /* 0x06000000e400bfae */ /* 0x000fe2000b901d4a */
[----:B------:R-:W-:-:S02]  /*2e40*/  CS2R R82, SRZ ;  /* 0x0000000000527805 */ /* 0x000fc4000001ff00 */
[----:B------:R-:W-:Y:S02]  /*2e50*/  CS2R R80, SRZ ;  /* 0x0000000000507805 */ /* 0x000fe4000001ff00 */
[----:B------:R-:W-:Y:S01]  /*2e60*/  @!P1 LEA.HI.X R5, R14, R17, R5, 0x1, P4 ;  /* 0x000000110e059211 */ /* 0x000fe200020f0c05 */
[----:B------:R-:W-:Y:S01]  /*2e70*/  @!P3 LDGSTS.E.BYPASS.LTC128B.128 [R0+0x7000], desc[UR10][R228.64+0x40] ;  /* 0x07000040e400bfae */ /* 0x000fe2000b901d4a */
[----:B------:R-:W-:Y:S02]  /*2e80*/  CS2R R74, SRZ ;  /* 0x00000000004a7805 */ /* 0x000fe4000001ff00 */
[----:B------:R-:W-:Y:S02]  /*2e90*/  CS2R R72, SRZ ;  /* 0x0000000000487805 */ /* 0x000fe4000001ff00 */
[----:B--2---:R-:W-:Y:S01]  /*2ea0*/  @!P2 LEA R6, P5, R12, R6, 0x1 ;  /* 0x000000060c06a211 */ /* 0x004fe200078a08ff */
[----:B------:R-:W-:Y:S01]  /*2eb0*/  @!P3 LDGSTS.E.BYPASS.LTC128B.128 [R0+0x8000], desc[UR10][R228.64+0x80] ;  /* 0x08000080e400bfae */ /* 0x000fe2000b901d4a */
[----:B------:R-:W-:-:S02]  /*2ec0*/  CS2R R70, SRZ ;  /* 0x0000000000467805 */ /* 0x000fc4000001ff00 */
[----:B------:R-:W-:Y:S02]  /*2ed0*/  CS2R R68, SRZ ;  /* 0x0000000000447805 */ /* 0x000fe4000001ff00 */
[----:B------:R-:W-:Y:S01]  /*2ee0*/  @!P2 LEA.HI.X R7, R12, R7, R2, 0x1, P5 ;  /* 0x000000070c07a211 */ /* 0x000fe200028f0c02 */
[----:B------:R-:W-:Y:S01]  /*2ef0*/  @P3 STS [R227], RZ ;  /* 0x000000ffe3003388 */ /* 0x000fe20000000800 */
        /* <DEDUP_REMOVED lines=20> */
[----:B------:R-:W-:Y:S01]  /*3040*/  CS2R R36, SRZ ;  /* 0x0000000000247805 */ /* 0x000fe2000001ff00 */
[----:B------:R-:W-:Y:S01]  /*3050*/  ULDC UR13, c[0x0][0x394] ;  /* 0x0000e500000d7ab9 */ /* 0x000fe20000000800 */
[----:B------:R-:W-:Y:S01]  /*3060*/  UIMAD UR49, UR35, 0x18, URZ ;  /* 0x00000018233178a4 */ /* 0x000fe2000f8e023f */
[----:B------:R-:W-:Y:S01]  /*3070*/  @P3 STS [R227+0x1008], RZ ;  /* 0x001008ffe3003388 */ /* 0x000fe20000000800 */
[----:B------:R-:W-:-:S02]  /*3080*/  USHF.L.U32 UR48, UR35, 0x5, URZ ;  /* 0x0000000523307899 */ /* 0x000fc4000800063f */
[----:B------:R-:W-:Y:S01]  /*3090*/  UIMAD UR47, UR35, 0x28, URZ ;  /* 0x00000028232f78a4 */ /* 0x000fe2000f8e023f */
[----:B------:R-:W-:Y:S01]  /*30a0*/  @P3 STS [R227+0x100c], RZ ;  /* 0x00100cffe3003388 */ /* 0x000fe20000000800 */
[----:B------:R-:W-:Y:S02]  /*30b0*/  UIMAD UR46, UR35, 0x30, URZ ;  /* 0x00000030232e78a4 */ /* 0x000fe4000f8e023f */
[----:B------:R-:W-:Y:S01]  /*30c0*/  UIADD3 UR54, UR55, 0x80, URZ ;  /* 0x0000008037367890 */ /* 0x000fe2000fffe03f */
[----:B------:R-:W-:Y:S01]  /*30d0*/  @P3 STS [R227+0x2000], RZ ;  /* 0x002000ffe3003388 */ /* 0x000fe20000000800 */
[----:B------:R-:W-:Y:S01]  /*30e0*/  ULDC UR59, c[0x0][0x398] ;  /* 0x0000e600003b7ab9 */ /* 0x000fe20000000800 */
[----:B------:R-:W-:Y:S02]  /*30f0*/  ULDC.U8 UR9, c[0x0][0x388] ;  /* 0x0000e20000097ab9 */ /* 0x000fe40000000000 */
        /* <DEDUP_REMOVED lines=29> */
[----:B-1----:R-:W1:Y:S03]  /*32d0*/  LDC.64 R10, c[0x0][0x3b8] ;  /* 0x0000ee00ff0a7b82 */ /* 0x002e660000000a00 */
        /* <DEDUP_REMOVED lines=19> */
[----:B------:R3:W-:Y:S04]  /*3410*/  @!P1 LDGSTS.E.BYPASS.LTC128B.128 [R0+0x14000], desc[UR10][R4.64+0x80] ;  /* 0x1400008004009fae */ /* 0x0007e8000b901d4a */
[----:B------:R-:W0:Y:S04]  /*3420*/  LDGDEPBAR ;  /* 0x00000000000079af */ /* 0x000e280000000000 */
[----:B-1----:R-:W4:Y:S01]  /*3430*/  LDG.E.64 R6, desc[UR10][R10.64+0x8] ;  /* 0x0000080a0a067981 */ /* 0x002f22000c1e1b00 */
[C---:B------:R-:W-:Y:S01]  /*3440*/  ISETP.GE.AND P4, PT, R234.reuse, UR7, PT ;  /* 0x00000007ea007c0c */ /* 0x040fe2000bf86270 */
[----:B---3--:R-:W-:-:S02]  /*3450*/  VIADD R4, R234, 0x8 ;  /* 0x00000008ea047836 */ /* 0x008fc40000000000 */
[----:B------:R-:W3:Y:S03]  /*3460*/  LDG.E.64 R10, desc[UR10][R10.64] ;  /* 0x0000000a0a0a7981 */ /* 0x000ee6000c1e1b00 */
[----:B------:R-:W-:Y:S01]  /*3470*/  ISETP.GE.AND P3, PT, R4, UR7, PT ;  /* 0x0000000704007c0c */ /* 0x000fe2000bf66270 */
[----:B------:R-:W-:Y:S02]  /*3480*/  IMAD.MOV.U32 R4, RZ, RZ, 0x4 ;  /* 0x00000004ff047424 */ /* 0x000fe400078e00ff */
[C---:B--2---:R-:W-:Y:S02]  /*3490*/  VIADD R0, R234.reuse, 0x28 ;  /* 0x00000028ea007836 */ /* 0x044fe40000000000 */
[----:B------:R-:W-:-:S03]  /*34a0*/  IMAD.WIDE R4, R234, R4, UR14 ;  /* 0x0000000eea047e25 */ /* 0x000fc6000f8e0204 */
[----:B------:R-:W-:Y:S01]  /*34b0*/  ISETP.GE.AND P1, PT, R0, UR7, PT ;  /* 0x0000000700007c0c */ /* 0x000fe2000bf26270 */
[----:B------:R-:W-:Y:S01]  /*34c0*/  VIADD R2, R234, 0x20 ;  /* 0x00000020ea027836 */ /* 0x000fe20000000000 */
[----:B------:R1:W5:Y:S01]  /*34d0*/  @!P4 LDG.E R237, desc[UR10][R4.64] ;  /* 0x0000000a04edc981 */ /* 0x000362000c1e1900 */
[----:B------:R-:W-:-:S03]  /*34e0*/  IMAD.MOV.U32 R8, RZ, RZ, 0x4 ;  /* 0x00000004ff087424 */ /* 0x000fc600078e00ff */
[----:B------:R1:W5:Y:S01]  /*34f0*/  @!P3 LDG.E R238, desc[UR10][R4.64+0x20] ;  /* 0x0000200a04eeb981 */ /* 0x000362000c1e1900 */
[----:B------:R-:W-:Y:S01]  /*3500*/  ISETP.GE.AND P2, PT, R2, UR7, PT ;  /* 0x0000000702007c0c */ /* 0x000fe2000bf46270 */
[----:B------:R-:W-:Y:S02]  /*3510*/  UIMAD UR7, UR60, UR53, UR61 ;  /* 0x000000353c0772a4 */ /* 0x000fe4000f8e023d */
[----:B------:R-:W-:Y:S02]  /*3520*/  USHF.L.U32 UR21, UR35, 0x4, URZ ;  /* 0x0000000423157899 */ /* 0x000fe4000800063f */
[----:B------:R-:W-:Y:S01]  /*3530*/  USHF.L.U32 UR7, UR7, 0x5, URZ ;  /* 0x0000000507077899 */ /* 0x000fe2000800063f */
[----:B------:R-:W-:Y:S01]  /*3540*/  @!P1 IMAD.WIDE R8, R0, R8, UR14 ;  /* 0x0000000e00089e25 */ /* 0x000fe2000f8e0208 */
[----:B------:R-:W-:Y:S02]  /*3550*/  USHF.L.U32 UR20, UR35, 0x3, URZ ;  /* 0x0000000323147899 */ /* 0x000fe4000800063f */
[----:B------:R-:W-:-:S02]  /*3560*/  UIADD3 UR31, UR21, 0x20, URZ ;  /* 0x00000020151f7890 */ /* 0x000fc4000fffe03f */
[----:B------:R-:W-:Y:S01]  /*3570*/  UIADD3 UR26, UR21, 0x40, URZ ;  /* 0x00000040151a7890 */ /* 0x000fe2000fffe03f */
[----:B------:R1:W5:Y:S01]  /*3580*/  @!P1 LDG.E R236, desc[UR10][R8.64] ;  /* 0x0000000a08ec9981 */ /* 0x000362000c1e1900 */
[----:B------:R-:W-:Y:S01]  /*3590*/  USHF.R.S32.HI UR8, URZ, 0x1f, UR7 ;  /* 0x0000001f3f087899 */ /* 0x000fe20008011407 */
[----:B------:R-:W-:Y:S02]  /*35a0*/  SHF.R.S32.HI R0, RZ, 0x1f, R21 ;  /* 0x0000001fff007819 */ /* 0x000fe40000011415 */
[----:B------:R1:W5:Y:S01]  /*35b0*/  @!P2 LDG.E R235, desc[UR10][R4.64+0x80] ;  /* 0x0000800a04eba981 */ /* 0x000362000c1e1900 */
[----:B------:R-:W-:Y:S02]  /*35c0*/  UIADD3 UR30, UR20, UR31, URZ ;  /* 0x0000001f141e7290 */ /* 0x000fe4000fffe03f */
[----:B------:R-:W-:Y:S01]  /*35d0*/  UIADD3 UR25, UR20, UR26, URZ ;  /* 0x0000001a14197290 */ /* 0x000fe2000fffe03f */
[----:B------:R-:W-:Y:S01]  /*35e0*/  VIADD R2, R186, 0x1800 ;  /* 0x00001800ba027836 */ /* 0x000fe20000000000 */
[----:B------:R-:W-:-:S02]  /*35f0*/  UIADD3 UR29, UR20, UR30, URZ ;  /* 0x0000001e141d7290 */ /* 0x000fc4000fffe03f */
[----:B------:R-:W-:Y:S02]  /*3600*/  UIADD3 UR24, UR20, UR25, URZ ;  /* 0x0000001914187290 */ /* 0x000fe4000fffe03f */
[----:B------:R-:W-:Y:S01]  /*3610*/  UIADD3 UR28, UR20, UR29, URZ ;  /* 0x0000001d141c7290 */ /* 0x000fe2000fffe03f */
[----:B------:R-:W-:Y:S01]  /*3620*/  SEL R2, R2, R186, !P0 ;  /* 0x000000ba02027207 */ /* 0x000fe20004000000 */
[----:B------:R-:W-:Y:S02]  /*3630*/  UIADD3 UR23, UR20, UR24, URZ ;  /* 0x0000001814177290 */ /* 0x000fe4000fffe03f */
[----:B------:R-:W-:Y:S01]  /*3640*/  UIADD3 UR51, -UR5, 0x80, UR51 ;  /* 0x0000008005337890 */ /* 0x000fe2000fffe133 */
[----:B------:R-:W-:Y:S01]  /*3650*/  LEA R179, R2, UR4, 0x1 ;  /* 0x0000000402b37c11 */ /* 0x000fe2000f8e08ff */
[----:B------:R-:W-:Y:S02]  /*3660*/  UIADD3 UR27, UR20, UR28, URZ ;  /* 0x0000001c141b7290 */ /* 0x000fe4000fffe03f */
[----:B------:R-:W-:-:S02]  /*3670*/  UIADD3 UR22, UR20, UR23, URZ ;  /* 0x0000001714167290 */ /* 0x000fc4000fffe03f */
[----:B------:R-:W-:Y:S02]  /*3680*/  UIADD3 UR51, UR51, -UR34, URZ ;  /* 0x8000002233337290 */ /* 0x000fe4000fffe03f */
[----:B------:R-:W-:Y:S02]  /*3690*/  UIMAD UR35, UR35, 0x38, URZ ;  /* 0x00000038232378a4 */ /* 0x000fe4000f8e023f */
[----:B------:R-:W-:Y:S02]  /*36a0*/  UIADD3 UR34, UR20, UR27, URZ ;  /* 0x0000001b14227290 */ /* 0x000fe4000fffe03f */
[----:B------:R-:W-:Y:S01]  /*36b0*/  UIADD3 UR33, UR20, UR22, URZ ;  /* 0x0000001614217290 */ /* 0x000fe2000fffe03f */
[----:B------:R-:W-:Y:S01]  /*36c0*/  UMOV UR17, UR13 ;  /* 0x0000000d00117c82 */ /* 0x000fe20008000000 */
[----:B----4-:R-:W-:-:S04]  /*36d0*/  IADD3 R245, P2, P1, R6, UR7, R21 ;  /* 0x0000000706f57c10 */ /* 0x010fc8000f95e015 */
[----:B------:R-:W-:Y:S01]  /*36e0*/  IADD3.X R240, R7, UR8, R0, P2, P1 ;  /* 0x0000000807f07c10 */ /* 0x000fe200097e2400 */
[----:B------:R-:W-:Y:S01]  /*36f0*/  VIADD R0, R185, 0x1800 ;  /* 0x00001800b9007836 */ /* 0x000fe20000000000 */
[----:B------:R-:W-:-:S04]  /*3700*/  ULDC UR8, c[0x0][0x2ec] ;  /* 0x0000bb0000087ab9 */ /* 0x000fc80000000800 */
[----:B------:R-:W-:Y:S02]  /*3710*/  SEL R0, R0, R185, !P0 ;  /* 0x000000b900007207 */ /* 0x000fe40004000000 */
[----:B---3--:R-:W-:Y:S02]  /*3720*/  R2UR UR7, R10 ;  /* 0x000000000a0772ca */ /* 0x008fe400000e0000 */
[----:B------:R-:W-:Y:S02]  /*3730*/  R2UR UR50, R11 ;  /* 0x000000000b3272ca */ /* 0x000fe400000e0000 */
[----:B------:R-:W-:-:S09]  /*3740*/  LEA R176, R0, UR4, 0x1 ;  /* 0x0000000400b07c11 */ /* 0x000fd2000f8e08ff */
[----:B------:R-:W-:Y:S01]  /*3750*/  LOP3.LUT R240, R240, UR7, RZ, 0x3c, !PT ;  /* 0x00000007f0f07c12 */ /* 0x000fe2000f8e3cff */
[----:B------:R-:W-:Y:S02]  /*3760*/  UIADD3 UR45, UR7, -0x61c88647, URZ ;  /* 0x9e3779b9072d7890 */ /* 0x000fe4000fffe03f */
[----:B------:R-:W-:Y:S02]  /*3770*/  UIADD3 UR53, UR50, -0x4498517b, URZ ;  /* 0xbb67ae8532357890 */ /* 0x000fe4000fffe03f */
[----:B------:R-:W-:Y:S02]  /*3780*/  UIADD3 UR52, UR7, 0x3c6ef372, URZ ;  /* 0x3c6ef37207347890 */ /* 0x000fe4000fffe03f */
[----:B------:R-:W-:Y:S02]  /*3790*/  UIADD3 UR44, UR50, 0x76cf5d0a, URZ ;  /* 0x76cf5d0a322c7890 */ /* 0x000fe4000fffe03f */
[----:B------:R-:W-:Y:S02]  /*37a0*/  UIADD3 UR43, UR7, -0x255992d5, URZ ;  /* 0xdaa66d2b072b7890 */ /* 0x000fe4000fffe03f */
[----:B------:R-:W-:-:S02]  /*37b0*/  UIADD3 UR42, UR50, 0x32370b8f, URZ ;  /* 0x32370b8f322a7890 */ /* 0x000fc4000fffe03f */
[----:B------:R-:W-:Y:S02]  /*37c0*/  UIADD3 UR41, UR7, 0x78dde6e4, URZ ;  /* 0x78dde6e407297890 */ /* 0x000fe4000fffe03f */
[----:B------:R-:W-:Y:S02]  /*37d0*/  UIADD3 UR40, UR50, -0x126145ec, URZ ;  /* 0xed9eba1432287890 */ /* 0x000fe4000fffe03f */
[----:B------:R-:W-:Y:S02]  /*37e0*/  UIADD3 UR39, UR7, 0x1715609d, URZ ;  /* 0x1715609d07277890 */ /* 0x000fe4000fffe03f */
[----:B------:R-:W-:Y:S02]  /*37f0*/  UIADD3 UR38, UR50, -0x56f99767, URZ ;  /* 0xa906689932267890 */ /* 0x000fe4000fffe03f */
[----:B------:R-:W-:Y:S02]  /*3800*/  UIADD3 UR36, UR50, 0x646e171e, URZ ;  /* 0x646e171e32247890 */ /* 0x000fe4000fffe03f */
[----:B-1----:R-:W-:-:S12]  /*3810*/  UIADD3 UR37, UR7, -0x4ab325aa, URZ ;  /* 0xb54cda5607257890 */ /* 0x002fd8000fffe03f */
.L_x_1129:
        /* <DEDUP_REMOVED lines=93> */
[----:B------:R-:W-:Y:S01]  /*3df0*/  UIADD3 UR13, UR55, UR12, URZ ;  /* 0x0000000c370d7290 */ /* 0x000fe2000fffe03f */
[----:B------:R-:W-:Y:S03]  /*3e00*/  IMAD.U32 R0, RZ, RZ, UR54 ;  /* 0x00000036ff007e24 */ /* 0x000fe6000f8e00ff */
[----:B------:R-:W-:Y:S02]  /*3e10*/  UIADD3 UR16, UR17, UR13, -UR5 ;  /* 0x0000000d11107290 */ /* 0x000fe4000fffe805 */
[----:B------:R-:W-:Y:S01]  /*3e20*/  UIADD3 UR13, UR7, 0x40, URZ ;  /* 0x00000040070d7890 */ /* 0x000fe2000fffe03f */
[----:B------:R-:W-:Y:S03]  /*3e30*/  ISETP.LT.AND P0, PT, R0, UR5, PT ;  /* 0x0000000500007c0c */ /* 0x000fe6000bf01270 */
[----:B------:R-:W-:Y:S03]  /*3e40*/  UISETP.GE.AND UP0, UPT, UR13, UR16, UPT ;  /* 0x000000100d00728c */ /* 0x000fe6000bf06270 */
[----:B------:R-:W-:Y:S03]  /*3e50*/  UMOV UR13, UR17 ;  /* 0x00000011000d7c82 */ /* 0x000fe60008000000 */
[----:B------:R-:W-:Y:S11]  /*3e60*/  PLOP3.LUT P1, PT, PT, PT, UP0, 0x80, 0x0 ;  /* 0x000000000000781c */ /* 0x000ff60003f2f008 */
[----:B------:R-:W-:Y:S02]  /*3e70*/  @!UPT UIADD3 URZ, URZ, URZ, URZ ;  /* 0x0000003f3f3ff290 */ /* 0x000fe4000fffe03f */
[----:B------:R-:W-:Y:S05]  /*3e80*/  @!P1 BRA P0, `(.L_x_1126) ;  /* 0x0000000800109947 */ /* 0x000fea0000000000 */
.L_x_1125:
        /* <DEDUP_REMOVED lines=132> */
.L_x_1126:
[C---:B------:R-:W-:Y:S01]  /*46d0*/  FSETP.NEU.FTZ.AND P0, PT, R237.reuse, -INF , PT ;  /* 0xff800000ed00780b */ /* 0x040fe20003f1d000 */
[----:B------:R-:W-:Y:S01]  /*46e0*/  FMUL.FTZ R132, R237, 1.4426950216293334961 ;  /* 0x3fb8aa3bed847820 */ /* 0x000fe20000410000 */
[C---:B------:R-:W-:Y:S01]  /*46f0*/  FSETP.NEU.FTZ.AND P1, PT, R238.reuse, -INF , PT ;  /* 0xff800000ee00780b */ /* 0x040fe20003f3d000 */
[----:B------:R-:W-:Y:S01]  /*4700*/  FMUL.FTZ R2, R238, 1.4426950216293334961 ;  /* 0x3fb8aa3bee027820 */ /* 0x000fe20000410000 */
[----:B------:R-:W-:Y:S04]  /*4710*/  IMAD.WIDE.U32 R134, R245, -0x2daee0ad, RZ ;  /* 0xd2511f53f5867825 */ /* 0x000fe800078e00ff */
[C---:B------:R-:W-:Y:S01]  /*4720*/  FMUL.FTZ R0, R235.reuse, 1.4426950216293334961 ;  /* 0x3fb8aa3beb007820 */ /* 0x040fe20000410000 */
        /* <DEDUP_REMOVED lines=38> */
[--C-:B------:R-:W-:Y:S01]  /*4990*/  FFMA.FTZ R6, R4, UR8, -R132.reuse ;  /* 0x0000000804067c23 */ /* 0x100fe20008010884 */
        /* <DEDUP_REMOVED lines=249> */
[----:B-1----:R-:W-:Y:S07]  /*5930*/  LEA R0, R186, UR4, 0x1 ;  /* 0x00000004ba007c11 */ /* 0x002fee000f8e08ff */
[----:B------:R-:W-:Y:S08]  /*5940*/  LDSM.16.M88.4 R132, [R177+UR4+0xf400] ;  /* 0x00f40004b184783b */ /* 0x000ff00008000200 */
[----:B------:R-:W1:Y:S01]  /*5950*/  LDSM.16.M88.4 R32, [R0+0x6000] ;  /* 0x006000000020783b */ /* 0x000e620000000200 */
[----:B--2---:R-:W-:Y:S07]  /*5960*/  IMAD.IADD R2, R0, 0x1, R184 ;  /* 0x0000000100027824 */ /* 0x004fee00078e02b8 */
[----:B------:R-:W2:Y:S08]  /*5970*/  LDSM.16.M88.4 R28, [R0+0x6800] ;  /* 0x00680000001c783b */ /* 0x000eb00000000200 */
[----:B------:R-:W-:Y:S08]  /*5980*/  LDSM.16.M88.4 R136, [R2+0x6000] ;  /* 0x006000000288783b */ /* 0x000ff00000000200 */
[----:B------:R-:W3:Y:S08]  /*5990*/  LDSM.16.M88.4 R140, [R178+0x6000] ;  /* 0x00600000b28c783b */ /* 0x000ef00000000200 */
[----:B------:R-:W4:Y:S01]  /*59a0*/  LDSM.16.M88.4 R144, [R2+0x6800] ;  /* 0x006800000290783b */ /* 0x000f220000000200 */
[-C--:B-1----:R-:W-:Y:S07]  /*59b0*/  HMMA.16816.F32.BF16 R4, R32, R16.reuse, RZ ;  /* 0x000000102004723c */ /* 0x082fee00000418ff */
[----:B------:R-:W1:Y:S01]  /*59c0*/  LDSM.16.M88.4 R148, [R178+0x6400] ;  /* 0x00640000b294783b */ /* 0x000e620000000200 */
[C---:B--2---:R-:W-:Y:S07]  /*59d0*/  HMMA.16816.F32.BF16 R8, R28.reuse, R16, RZ ;  /* 0x000000101c08723c */ /* 0x044fee00000418ff */
[----:B------:R-:W-:Y:S01]  /*59e0*/  LDSM.16.M88.4 R152, [R0+0x7000] ;  /* 0x007000000098783b */ /* 0x000fe20000000200 */
[-C--:B------:R-:W-:Y:S07]  /*59f0*/  HMMA.16816.F32.BF16 R12, R28, R18.reuse, RZ ;  /* 0x000000121c0c723c */ /* 0x080fee00000418ff */
[----:B------:R-:W2:Y:S01]  /*5a00*/  LDSM.16.M88.4 R156, [R177+UR4+0x11000] ;  /* 0x01100004b19c783b */ /* 0x000ea20008000200 */
[C---:B------:R-:W-:Y:S07]  /*5a10*/  HMMA.16816.F32.BF16 R16, R32.reuse, R18, RZ ;  /* 0x000000122010723c */ /* 0x040fee00000418ff */
[----:B------:R-:W2:Y:S01]  /*5a20*/  LDSM.16.M88.4 R160, [R0+0x7800] ;  /* 0x0078000000a0783b */ /* 0x000ea20000000200 */
        /* <DEDUP_REMOVED lines=12> */
[----:B------:R-:W-:Y:S05]  /*5af0*/  LDSM.16.M88.4 R140, [R0+0x8000] ;  /* 0x00800000008c783b */ /* 0x000fea0000000200 */
[-C--:B-1----:R-:W-:Y:S06]  /*5b00*/  HMMA.16816.F32.BF16 R20, R136, R148.reuse, R20 ;  /* 0x000000948814723c */ /* 0x082fec0000041814 */
[C---:B------:R-:W-:Y:S06]  /*5b10*/  HMMA.16816.F32.BF16 R24, R144.reuse, R148, R24 ;  /* 0x000000949018723c */ /* 0x040fec0000041818 */
[-C--:B------:R-:W-:Y:S01]  /*5b20*/  HMMA.16816.F32.BF16 R28, R144, R150.reuse, R28 ;  /* 0x00000096901c723c */ /* 0x080fe2000004181c */
[----:B------:R-:W-:Y:S05]  /*5b30*/  LDSM.16.M88.4 R144, [R177+UR4+0x13000] ;  /* 0x01300004b190783b */ /* 0x000fea0008000200 */
[----:B------:R-:W-:Y:S03]  /*5b40*/  HMMA.16816.F32.BF16 R32, R136, R150, R32 ;  /* 0x000000968820723c */ /* 0x000fe60000041820 */
[----:B------:R-:W1:Y:S03]  /*5b50*/  LDSM.16.M88.4 R136, [R178+0x8400] ;  /* 0x00840000b288783b */ /* 0x000e660000000200 */
[-C--:B--2---:R-:W-:Y:S05]  /*5b60*/  HMMA.16816.F32.BF16 R4, R152, R156.reuse, R4 ;  /* 0x0000009c9804723c */ /* 0x084fea0000041804 */
[----:B------:R-:W2:Y:S01]  /*5b70*/  LDSM.16.M88.4 R148, [R0+0x8800] ;  /* 0x008800000094783b */ /* 0x000ea20000000200 */
        /* <DEDUP_REMOVED lines=46> */
[----:B------:R-:W-:Y:S01]  /*5e60*/  FADD.FTZ R5, -R188, R8 ;  /* 0x00000008bc057221 */ /* 0x000fe20000010100 */
[----:B------:R-:W-:Y:S01]  /*5e70*/  FSETP.GE.FTZ.AND P1, PT, R192, RZ, PT ;  /* 0x000000ffc000720b */ /* 0x000fe20003f36000 */
[----:B------:R-:W-:Y:S01]  /*5e80*/  FMUL.FTZ R7, R208, R4 ;  /* 0x00000004d0077220 */ /* 0x000fe20000410000 */
[----:B------:R-:W-:Y:S01]  /*5e90*/  FSETP.GE.FTZ.AND P3, PT, R202, RZ, PT ;  /* 0x000000ffca00720b */ /* 0x000fe20003f76000 */
[C---:B------:R-:W-:Y:S04]  /*5ea0*/  HMMA.16816.F32.BF16 R24, R160.reuse, R132, R24 ;  /* 0x00000084a018723c */ /* 0x040fe80000041818 */
[----:B------:R-:W-:Y:S01]  /*5eb0*/  FSEL R4, R9, R188, P2 ;  /* 0x000000bc09047208 */ /* 0x000fe20001000000 */
[----:B------:R-:W-:Y:S01]  /*5ec0*/  FMUL.FTZ R193, R193, R2 ;  /* 0x00000002c1c17220 */ /* 0x000fe20000410000 */
[-C--:B------:R-:W-:Y:S01]  /*5ed0*/  FSEL R2, R10, R187.reuse, P1 ;  /* 0x000000bb0a027208 */ /* 0x080fe20000800000 */
[----:B------:R-:W-:Y:S01]  /*5ee0*/  FMUL.FTZ R204, R204, R0 ;  /* 0x00000000cccc7220 */ /* 0x000fe20000410000 */
[-C--:B------:R-:W-:Y:S01]  /*5ef0*/  FSEL R0, R11, R187.reuse, P0 ;  /* 0x000000bb0b007208 */ /* 0x080fe20000000000 */
[-C--:B------:R-:W-:Y:S03]  /*5f00*/  HMMA.16816.F32.BF16 R28, R160, R134.reuse, R28 ;  /* 0x00000086a01c723c */ /* 0x080fe6000004181c */
[----:B------:R-:W-:Y:S01]  /*5f10*/  FSEL R5, R5, R188, P3 ;  /* 0x000000bc05057208 */ /* 0x000fe20001800000 */
[----:B------:R-:W-:Y:S01]  /*5f20*/  FMUL.FTZ R6, R210, R6 ;  /* 0x00000006d2067220 */ /* 0x000fe20000410000 */
[----:B------:R-:W-:Y:S01]  /*5f30*/  FSETP.GE.FTZ.AND P0, PT, R209, RZ, PT ;  /* 0x000000ffd100720b */ /* 0x000fe20003f16000 */
[----:B------:R-:W-:Y:S01]  /*5f40*/  FADD.FTZ R15, -R187, R15 ;  /* 0x0000000fbb0f7221 */ /* 0x000fe20000010100 */
[----:B------:R-:W-:Y:S01]  /*5f50*/  FSETP.GE.FTZ.AND P3, PT, R211, RZ, PT ;  /* 0x000000ffd300720b */ /* 0x000fe20003f76000 */
[----:B------:R-:W-:Y:S01]  /*5f60*/  FADD.FTZ R12, -R188, R12 ;  /* 0x0000000cbc0c7221 */ /* 0x000fe20000010100 */
[----:B------:R-:W-:Y:S01]  /*5f70*/  FSETP.GE.FTZ.AND P2, PT, R196, RZ, PT ;  /* 0x000000ffc400720b */ /* 0x000fe20003f56000 */
[----:B------:R-:W-:Y:S04]  /*5f80*/  HMMA.16816.F32.BF16 R32, R152, R134, R32 ;  /* 0x000000869820723c */ /* 0x000fe80000041820 */
[----:B------:R-:W-:Y:S01]  /*5f90*/  FSETP.GE.FTZ.AND P1, PT, R201, RZ, PT ;  /* 0x000000ffc900720b */ /* 0x000fe20003f36000 */
[----:B------:R-:W-:Y:S01]  /*5fa0*/  FADD.FTZ R13, -R188, R13 ;  /* 0x0000000dbc0d7221 */ /* 0x000fe20000010100 */
[----:B------:R-:W-:Y:S01]  /*5fb0*/  FADD.FTZ R8, -R187, R14 ;  /* 0x0000000ebb087221 */ /* 0x000fe20000010100 */
[----:B------:R-:W-:Y:S01]  /*5fc0*/  FMUL.FTZ R191, R191, R4 ;  /* 0x00000004bfbf7220 */ /* 0x000fe20000410000 */
[----:B------:R-:W-:Y:S02]  /*5fd0*/  FSEL R4, R15, R187, P0 ;  /* 0x000000bb0f047208 */ /* 0x000fe40000000000 */
[----:B------:R-:W-:Y:S01]  /*5fe0*/  FSETP.GE.FTZ.AND P0, PT, R216, RZ, PT ;  /* 0x000000ffd800720b */ /* 0x000fe20003f16000 */
[----:B------:R-:W-:Y:S01]  /*5ff0*/  FMUL.FTZ R192, R192, R2 ;  /* 0x00000002c0c07220 */ /* 0x000fe20000410000 */
[----:B------:R-:W-:Y:S01]  /*6000*/  F2FP.BF16.F32.PACK_AB R2, R193, R7 ;  /* 0x00000007c102723e */ /* 0x000fe200000010ff */
[----:B------:R-:W-:Y:S01]  /*6010*/  FMUL.FTZ R14, R198, R0 ;  /* 0x00000000c60e7220 */ /* 0x000fe20000410000 */
[----:B------:R-:W-:Y:S01]  /*6020*/  F2FP.BF16.F32.PACK_AB R0, R6, R204 ;  /* 0x000000cc0600723e */ /* 0x000fe200000010ff */
[----:B------:R-:W-:Y:S01]  /*6030*/  FADD.FTZ R19, -R189, R19 ;  /* 0x00000013bd137221 */ /* 0x000fe20000010100 */
        /* <DEDUP_REMOVED lines=12> */
[-C--:B------:R-:W-:Y:S01]  /*6100*/  FSEL R7, R16, R190.reuse, P3 ;  /* 0x000000be10077208 */ /* 0x080fe20001800000 */
[C---:B------:R-:W-:Y:S01]  /*6110*/  FADD.FTZ R20, -R190.reuse, R20 ;  /* 0x00000014be147221 */ /* 0x040fe20000010100 */
        /* <DEDUP_REMOVED lines=22> */
[----:B------:R-:W-:Y:S01]  /*6280*/  FSEL R16, R23, R189, P0 ;  /* 0x000000bd17107208 */ /* 0x000fe20000000000 */
[----:B------:R-:W-:Y:S01]  /*6290*/  FADD.FTZ R5, -R187, R27 ;  /* 0x0000001bbb057221 */ /* 0x000fe20000010100 */
[----:B------:R-:W-:Y:S01]  /*62a0*/  FSETP.GE.FTZ.AND P0, PT, R200, RZ, PT ;  /* 0x000000ffc800720b */ /* 0x000fe20003f16000 */
[----:B------:R-:W-:Y:S01]  /*62b0*/  FMUL.FTZ R19, R215, R7 ;  /* 0x00000007d7137220 */ /* 0x000fe20000410000 */
[----:B------:R-:W-:Y:S01]  /*62c0*/  F2FP.BF16.F32.PACK_AB R9, R9, R4 ;  /* 0x000000040909723e */ /* 0x000fe200000010ff */
[----:B------:R-:W-:Y:S01]  /*62d0*/  FADD.FTZ R4, -R187, R30 ;  /* 0x0000001ebb047221 */ /* 0x000fe20000010100 */
[-C--:B------:R-:W-:Y:S01]  /*62e0*/  FSEL R6, R6, R187.reuse, P1 ;  /* 0x000000bb06067208 */ /* 0x080fe20000800000 */
[----:B------:R-:W-:Y:S01]  /*62f0*/  FADD.FTZ R7, -R188, R25 ;  /* 0x00000019bc077221 */ /* 0x000fe20000010100 */
[----:B------:R-:W-:Y:S01]  /*6300*/  FSETP.GE.FTZ.AND P1, PT, R194, RZ, PT ;  /* 0x000000ffc200720b */ /* 0x000fe20003f36000 */
[----:B------:R-:W-:Y:S01]  /*6310*/  FADD.FTZ R32, -R190, R32 ;  /* 0x00000020be207221 */ /* 0x000fe20000010100 */
[----:B------:R-:W-:Y:S01]  /*6320*/  F2FP.BF16.F32.PACK_AB R12, R12, R8 ;  /* 0x000000080c0c723e */ /* 0x000fe200000010ff */
[----:B------:R-:W-:Y:S01]  /*6330*/  FADD.FTZ R8, -R188, R24 ;  /* 0x00000018bc087221 */ /* 0x000fe20000010100 */
[----:B------:R-:W-:Y:S01]  /*6340*/  FSEL R5, R5, R187, P0 ;  /* 0x000000bb05057208 */ /* 0x000fe20000000000 */
[----:B------:R-:W-:Y:S01]  /*6350*/  FMUL.FTZ R17, R212, R17 ;  /* 0x00000011d4117220 */ /* 0x000fe20000410000 */
[----:B------:R-:W-:Y:S01]  /*6360*/  FSETP.GE.FTZ.AND P3, PT, R203, RZ, PT ;  /* 0x000000ffcb00720b */ /* 0x000fe20003f76000 */
        /* <DEDUP_REMOVED lines=8> */
[----:B------:R-:W-:Y:S01]  /*63f0*/  FADD.FTZ R5, -R188, R28 ;  /* 0x0000001cbc057221 */ /* 0x000fe20000010100 */
[----:B------:R-:W-:Y:S02]  /*6400*/  FSETP.GE.FTZ.AND P2, PT, R197, RZ, PT ;  /* 0x000000ffc500720b */ /* 0x000fe40003f56000 */
[-C--:B------:R-:W-:Y:S02]  /*6410*/  FSEL R8, R8, R188.reuse, P3 ;  /* 0x000000bc08087208 */ /* 0x080fe40001800000 */
[----:B------:R-:W-:Y:S01]  /*6420*/  FSETP.GE.FTZ.AND P3, PT, R220, RZ, PT ;  /* 0x000000ffdc00720b */ /* 0x000fe20003f76000 */
[----:B------:R-:W-:Y:S01]  /*6430*/  @P0 FADD.FTZ R187, -R187, R31 ;  /* 0x0000001fbbbb0221 */ /* 0x000fe20000010100 */
[-C--:B------:R-:W-:Y:S02]  /*6440*/  FSEL R7, R7, R188.reuse, P2 ;  /* 0x000000bc07077208 */ /* 0x080fe40001000000 */
[----:B------:R-:W-:Y:S02]  /*6450*/  FSETP.GE.FTZ.AND P2, PT, R199, RZ, PT ;  /* 0x000000ffc700720b */ /* 0x000fe40003f56000 */
[----:B------:R-:W-:Y:S01]  /*6460*/  FSEL R5, R5, R188, P3 ;  /* 0x000000bc05057208 */ /* 0x000fe20001800000 */
[----:B------:R-:W-:Y:S01]  /*6470*/  FMUL.FTZ R7, R197, R7 ;  /* 0x00000007c5077220 */ /* 0x000fe20000410000 */
[----:B------:R-:W-:Y:S02]  /*6480*/  FSETP.GE.FTZ.AND P3, PT, R222, RZ, PT ;  /* 0x000000ffde00720b */ /* 0x000fe40003f76000 */
[----:B------:R-:W-:Y:S02]  /*6490*/  FSETP.GE.FTZ.AND P0, PT, R221, RZ, PT ;  /* 0x000000ffdd00720b */ /* 0x000fe40003f16000 */
[----:B------:R-:W-:Y:S01]  /*64a0*/  FSEL R32, R32, R190, P3 ;  /* 0x000000be20207208 */ /* 0x000fe20001800000 */
[----:B------:R-:W-:Y:S01]  /*64b0*/  @P1 FADD.FTZ R190, -R190, R33 ;  /* 0x00000021bebe1221 */ /* 0x000fe20000010100 */
[----:B------:R-:W-:Y:S02]  /*64c0*/  PLOP3.LUT P1, PT, PT, PT, UP2, 0x80, 0x0 ;  /* 0x000000000000781c */ /* 0x000fe40003f2f028 */
[----:B------:R-:W-:Y:S01]  /*64d0*/  F2FP.BF16.F32.PACK_AB R11, R11, R19 ;  /* 0x000000130b0b723e */ /* 0x000fe200000010ff */
        /* <DEDUP_REMOVED lines=8> */
[----:B------:R-:W-:Y:S01]  /*6560*/  FMUL.FTZ R5, R199, R188 ;  /* 0x000000bcc7057220 */ /* 0x000fe20000410000 */
[----:B------:R-:W-:Y:S01]  /*6570*/  F2FP.BF16.F32.PACK_AB R14, R14, R192 ;  /* 0x000000c00e0e723e */ /* 0x000fe200000010ff */
        /* <DEDUP_REMOVED lines=31> */
.L_x_1127:
[----:B------:R2:W-:Y:S01]  /*6770*/  STS [R226+0x15000], R2 ;  /* 0x01500002e2007388 */ /* 0x0005e20000000800 */
[----:B------:R-:W-:Y:S03]  /*6780*/  LEA R162, R246, UR4, 0x1 ;  /* 0x00000004f6a27c11 */ /* 0x000fe6000f8e08ff */
        /* <DEDUP_REMOVED lines=23> */
[----:B------:R-:W5:Y:S04]  /*6900*/  LDSM.16.MT88.4 R20, [R0+0x8000] ;  /* 0x008000000014783b */ /* 0x000f680000004200 */
        /* <DEDUP_REMOVED lines=15> */
[-C--:B-----5:R-:W-:Y:S06]  /*6a00*/  HMMA.16816.F32.BF16 R68, R4, R20.reuse, R68 ;  /* 0x000000140444723c */ /* 0x0a0fec0000041844 */
[C---:B------:R-:W-:Y:S06]  /*6a10*/  HMMA.16816.F32.BF16 R72, R12.reuse, R20, R72 ;  /* 0x000000140c48723c */ /* 0x040fec0000041848 */
[-C--:B------:R-:W-:Y:S01]  /*6a20*/  HMMA.16816.F32.BF16 R76, R12, R22.reuse, R76 ;  /* 0x000000160c4c723c */ /* 0x080fe2000004184c */
[----:B------:R-:W-:Y:S05]  /*6a30*/  LDSM.16.MT88.4 R12, [R3+0x1c000] ;  /* 0x01c00000030c783b */ /* 0x000fea0000004200 */
[----:B------:R-:W-:Y:S01]  /*6a40*/  HMMA.16816.F32.BF16 R80, R4, R22, R80 ;  /* 0x000000160450723c */ /* 0x000fe20000041850 */
        /* <DEDUP_REMOVED lines=17> */
[----:B------:R-:W4:Y:S04]  /*6b60*/  LDSM.16.MT88.4 R24, [R0+0x7c00] ;  /* 0x007c00000018783b */ /* 0x000f280000004200 */
[----:B------:R-:W5:Y:S01]  /*6b70*/  LDSM.16.MT88.4 R136, [R0+0x8c00] ;  /* 0x008c00000088783b */ /* 0x000f620000004200 */
[-C--:B--2---:R-:W-:Y:S01]  /*6b80*/  HMMA.16816.F32.BF16 R36, R4, R8.reuse, R36 ;  /* 0x000000080424723c */ /* 0x084fe20000041824 */
        /* <DEDUP_REMOVED lines=40> */
.L_x_1128:
[----:B------:R-:W-:Y:S01]  /*6e10*/  LDSM.16.M88.4 R24, [R180] ;  /* 0x00000000b418783b */ /* 0x000fe20000000200 */
[C---:B------:R-:W-:Y:S01]  /*6e20*/  LEA R165, P0, R239.reuse, R232, 0x2 ;  /* 0x000000e8efa57211 */ /* 0x040fe200078010ff */
[----:B------:R-:W-:Y:S01]  /*6e30*/  @P1 VIADD R2, R234, 0xffffffc0 ;  /* 0xffffffc0ea021836 */ /* 0x000fe20000000000 */
[----:B------:R-:W-:Y:S01]  /*6e40*/  @UP2 UIADD3 UR13, UP0, UR14, -0x100, URZ ;  /* 0xffffff000e0d2890 */ /* 0x000fe2000ff1e03f */
[----:B------:R-:W2:Y:S01]  /*6e50*/  LDSM.16.MT88.4 R8, [R0+0x9000] ;  /* 0x009000000008783b */ /* 0x000ea20000004200 */
[----:B------:R-:W-:Y:S01]  /*6e60*/  LEA.HI.X.SX32 R164, R239, R233, 0x2, P0 ;  /* 0x000000e9efa47211 */ /* 0x000fe200000f16ff */
[----:B------:R-:W-:Y:S01]  /*6e70*/  @P1 IMAD.WIDE R160, R2, R252, UR14 ;  /* 0x0000000e02a01e25 */ /* 0x000fe2000f8e02fc */
[----:B------:R-:W-:Y:S01]  /*6e80*/  @UP2 UIADD3.X UR7, UR15, -0x1, URZ, UP0, !UPT ;  /* 0xffffffff0f072890 */ /* 0x000fe200087fe43f */
[----:B------:R-:W3:Y:S01]  /*6e90*/  LDSM.16.MT88.4 R16, [R0+0xb000] ;  /* 0x00b000000010783b */ /* 0x000ee20000004200 */
[----:B------:R-:W-:Y:S01]  /*6ea0*/  UISETP.GT.AND UP1, UPT, UR6, UR32, UPT ;  /* 0x000000200600728c */ /* 0x000fe2000bf24270 */
[----:B------:R-:W-:Y:S01]  /*6eb0*/  IMAD.U32 R2, RZ, RZ, UR48 ;  /* 0x00000030ff027e24 */ /* 0x000fe2000f8e00ff */
[----:B------:R-:W-:Y:S01]  /*6ec0*/  @UP2 UMOV UR14, UR13 ;  /* 0x0000000d000e2c82 */ /* 0x000fe20008000000 */
[----:B------:R-:W4:Y:S02]  /*6ed0*/  LDSM.16.MT88.4 R28, [R0+0xd000] ;  /* 0x00d00000001c783b */ /* 0x000f240000004200 */
[----:B------:R-:W-:Y:S01]  /*6ee0*/  @UP2 UMOV UR15, UR7 ;  /* 0x00000007000f2c82 */ /* 0x000fe20008000000 */
[----:B------:R-:W-:Y:S01]  /*6ef0*/  ULOP3.LUT UR7, UR6, 0x1, URZ, 0xc0, !UPT ;  /* 0x0000000106077892 */ /* 0x000fe2000f8ec03f */
[----:B------:R-:W-:Y:S01]  /*6f00*/  LDSM.16.M88.4 R32, [R181] ;  /* 0x00000000b520783b */ /* 0x000fe20000000200 */
[----:B------:R-:W-:Y:S02]  /*6f10*/  UIADD3 UR6, UR6, -0x1, URZ ;  /* 0xffffffff06067890 */ /* 0x000fe4000fffe03f */
[----:B------:R-:W-:Y:S01]  /*6f20*/  UISETP.NE.U32.AND UP0, UPT, UR7, 0x1, UPT ;  /* 0x000000010700788c */ /* 0x000fe2000bf05070 */
[----:B------:R-:W1:Y:S04]  /*6f30*/  LDSM.16.MT88.4 R132, [R0+0x9400] ;  /* 0x009400000084783b */ /* 0x000e680000004200 */
[----:B------:R-:W1:Y:S04]  /*6f40*/  LDSM.16.MT88.4 R136, [R0+0xb400] ;  /* 0x00b400000088783b */ /* 0x000e680000004200 */
[----:B------:R-:W1:Y:S04]  /*6f50*/  LDSM.16.MT88.4 R140, [R0+0xd400] ;  /* 0x00d40000008c783b */ /* 0x000e680000004200 */
[----:B------:R-:W-:Y:S04]  /*6f60*/  LDSM.16.M88.4 R144, [R183] ;  /* 0x00000000b790783b */ /* 0x000fe80000000200 */
[----:B------:R-:W1:Y:S04]  /*6f70*/  LDSM.16.MT88.4 R148, [R0+0x9800] ;  /* 0x009800000094783b */ /* 0x000e680000004200 */
[----:B------:R-:W1:Y:S01]  /*6f80*/  LDSM.16.MT88.4 R152, [R0+0xb800] ;  /* 0x00b800000098783b */ /* 0x000e620000004200 */
[C---:B--2---:R-:W-:Y:S03]  /*6f90*/  HMMA.16816.F32.BF16 R4, R24.reuse, R8, RZ ;  /* 0x000000081804723c */ /* 0x044fe600000418ff */
        /* <DEDUP_REMOVED lines=11> */
[C---:B-1----:R-:W-:Y:S06]  /*7050*/  HMMA.16816.F32.BF16 R4, R32.reuse, R132, R4 ;  /* 0x000000842004723c */ /* 0x042fec0000041804 */
[C---:B------:R-:W-:Y:S01]  /*7060*/  HMMA.16816.F32.BF16 R8, R32.reuse, R134, R8 ;  /* 0x000000862008723c */ /* 0x040fe20000041808 */
[----:B------:R-:W1:Y:S05]  /*7070*/  LDSM.16.M88.4 R132, [R182] ;  /* 0x00000000b684783b */ /* 0x000e6a0000000200 */
[C---:B------:R-:W-:Y:S06]  /*7080*/  HMMA.16816.F32.BF16 R12, R32.reuse, R136, R12 ;  /* 0x00000088200c723c */ /* 0x040fec000004180c */
[C---:B------:R-:W-:Y:S01]  /*7090*/  HMMA.16816.F32.BF16 R16, R32.reuse, R138, R16 ;  /* 0x0000008a2010723c */ /* 0x040fe20000041810 */
[----:B------:R-:W4:Y:S05]  /*70a0*/  LDSM.16.MT88.4 R136, [R0+0xbc00] ;  /* 0x00bc00000088783b */ /* 0x000f2a0000004200 */
        /* <DEDUP_REMOVED lines=10> */
[C---:B---3--:R-:W-:Y:S06]  /*7150*/  HMMA.16816.F32.BF16 R20, R144.reuse, R28, R20 ;  /* 0x0000001c9014723c */ /* 0x048fec0000041814 */
[----:B------:R-:W-:Y:S01]  /*7160*/  HMMA.16816.F32.BF16 R24, R144, R30, R24 ;  /* 0x0000001e9018723c */ /* 0x000fe20000041818 */
[----:B------:R-:W3:Y:S04]  /*7170*/  LDSM.16.MT88.4 R28, [R0+0xe000] ;  /* 0x00e00000001c783b */ /* 0x000ee80000004200 */
[----:B------:R-:W-:Y:S01]  /*7180*/  LDSM.16.M88.4 R144, [R181+0x2000] ;  /* 0x00200000b590783b */ /* 0x000fe20000000200 */
[C---:B-1----:R-:W-:Y:S06]  /*7190*/  HMMA.16816.F32.BF16 R4, R132.reuse, R156, R4 ;  /* 0x0000009c8404723c */ /* 0x042fec0000041804 */
[C---:B------:R-:W-:Y:S01]  /*71a0*/  HMMA.16816.F32.BF16 R8, R132.reuse, R158, R8 ;  /* 0x0000009e8408723c */ /* 0x040fe20000041808 */
[----:B------:R-:W1:Y:S05]  /*71b0*/  LDSM.16.MT88.4 R156, [R0+0xa400] ;  /* 0x00a40000009c783b */ /* 0x000e6a0000004200 */
[C---:B----4-:R-:W-:Y:S06]  /*71c0*/  HMMA.16816.F32.BF16 R12, R132.reuse, R136, R12 ;  /* 0x00000088840c723c */ /* 0x050fec000004180c */
[C---:B------:R-:W-:Y:S01]  /*71d0*/  HMMA.16816.F32.BF16 R16, R132.reuse, R138, R16 ;  /* 0x0000008a8410723c */ /* 0x040fe20000041810 */
[----:B------:R-:W4:Y:S05]  /*71e0*/  LDSM.16.MT88.4 R136, [R0+0xc400] ;  /* 0x00c400000088783b */ /* 0x000f2a0000004200 */
        /* <DEDUP_REMOVED lines=22> */
[----:B------:R2:W4:Y:S05]  /*7350*/  LDSM.16.MT88.4 R32, [R0+0xec00] ;  /* 0x00ec00000020783b */ /* 0x00052a0000004200 */
[C---:B------:R-:W-:Y:S06]  /*7360*/  HMMA.16816.F32.BF16 R4, R132.reuse, R148, R4 ;  /* 0x000000948404723c */ /* 0x040fec0000041804 */
[C---:B------:R-:W-:Y:S06]  /*7370*/  HMMA.16816.F32.BF16 R8, R132.reuse, R150, R8 ;  /* 0x000000968408723c */ /* 0x040fec0000041808 */
[C---:B------:R-:W-:Y:S06]  /*7380*/  HMMA.16816.F32.BF16 R12, R132.reuse, R152, R12 ;  /* 0x00000098840c723c */ /* 0x040fec000004180c */
[C---:B------:R-:W-:Y:S01]  /*7390*/  HMMA.16816.F32.BF16 R16, R132.reuse, R154, R16 ;  /* 0x0000009a8410723c */ /* 0x040fe20000041810 */
[----:B--2---:R-:W-:Y:S05]  /*73a0*/  IMAD.U32 R0, RZ, RZ, UR20 ;  /* 0x00000014ff007e24 */ /* 0x004fea000f8e00ff */
[C---:B---3--:R-:W-:Y:S06]  /*73b0*/  HMMA.16816.F32.BF16 R20, R132.reuse, R28, R20 ;  /* 0x0000001c8414723c */ /* 0x048fec0000041814 */
[----:B------:R-:W-:Y:S05]  /*73c0*/  HMMA.16816.F32.BF16 R24, R132, R30, R24 ;  /* 0x0000001e8418723c */ /* 0x000fea0000041818 */
[----:B------:R-:W-:Y:S01]  /*73d0*/  IMAD.MOV.U32 R28, RZ, RZ, R165 ;  /* 0x000000ffff1c7224 */ /* 0x000fe200078e00a5 */
[C---:B-1----:R-:W-:Y:S01]  /*73e0*/  HMMA.16816.F32.BF16 R4, R140.reuse, R156, R4 ;  /* 0x0000009c8c04723c */ /* 0x042fe20000041804 */
        /* <DEDUP_REMOVED lines=356> */
[----:B------:R-:W-:Y:S01]  /*8a30*/  @UP0 UIADD3 UR19, UR9, UR6, URZ ;  /* 0x0000000609130290 */ /* 0x000fe2000fffe03f */
[----:B------:R-:W-:Y:S01]  /*8a40*/  PLOP3.LUT P0, PT, PT, PT, UP0, 0x80, 0x0 ;  /* 0x000000000000781c */ /* 0x000fe20003f0f008 */
[----:B------:R-:W-:Y:S01]  /*8a50*/  STS [R244+0x6000], R19 ;  /* 0x00600013f4007388 */ /* 0x000fe20000000800 */
[----:B------:R-:W-:-:S03]  /*8a60*/  @UP0 UMOV UR18, UR8 ;  /* 0x0000000800120c82 */ /* 0x000fc60008000000 */
        /* <DEDUP_REMOVED lines=18> */
[----:B------:R3:W-:Y:S01]  /*8b90*/  STS [R243+0xb200], R4 ;  /* 0x00b20004f3007388 */ /* 0x0007e20000000800 */
[----:B-1----:R-:W-:Y:S01]  /*8ba0*/  FMUL.FTZ R2, R77, UR7 ;  /* 0x000000074d027c20 */ /* 0x002fe20008410000 */
[----:B--2---:R-:W-:Y:S01]  /*8bb0*/  FMUL.FTZ R0, R79, UR7 ;  /* 0x000000074f007c20 */ /* 0x004fe20008410000 */
[----:B------:R-:W-:Y:S06]  /*8bc0*/  @P0 BRA `(.L_x_1130) ;  /* 0x0000000000340947 */ /* 0x000fec0003800000 */
        /* <DEDUP_REMOVED lines=13> */
.L_x_1130:
[----:B------:R-:W-:Y:S01]  /*8ca0*/  @UP0 UIADD3 UR14, UR57, UR58, URZ ;  /* 0x0000003a390e0290 */ /* 0x000fe2000fffe03f */
[----:B------:R-:W-:Y:S01]  /*8cb0*/  F2FP.BF16.F32.PACK_AB R2, R2, R76 ;  /* 0x0000004c0202723e */ /* 0x000fe200000010ff */
[----:B------:R-:W-:Y:S01]  /*8cc0*/  @UP0 ULDC.64 UR6, c[0x0][0x458] ;  /* 0x0001160000060ab9 */ /* 0x000fe20000000a00 */
[----:B------:R-:W-:Y:S01]  /*8cd0*/  F2FP.BF16.F32.PACK_AB R0, R0, R78 ;  /* 0x0000004e0000723e */ /* 0x000fe200000010ff */
        /* <DEDUP_REMOVED lines=18> */
.L_x_1131:
[----:B------:R1:W-:Y:S01]  /*8e00*/  STS [R244+0xb000], R2 ;  /* 0x00b00002f4007388 */ /* 0x0003e20000000800 */
[----:B------:R-:W-:Y:S01]  /*8e10*/  USHF.R.S32.HI UR8, URZ, 0x1f, UR55 ;  /* 0x0000001f3f087899 */ /* 0x000fe20008011437 */
[--C-:B------:R-:W-:Y:S01]  /*8e20*/  SHF.R.S32.HI R7, RZ, 0x1f, R248.reuse ;  /* 0x0000001fff077819 */ /* 0x100fe200000114f8 */
[----:B------:R-:W-:Y:S01]  /*8e30*/  IMAD.MOV.U32 R6, RZ, RZ, R248 ;  /* 0x000000ffff067224 */ /* 0x000fe200078e00f8 */
[----:B------:R2:W-:Y:S01]  /*8e40*/  STS [R244+0xb200], R0 ;  /* 0x00b20000f4007388 */ /* 0x0005e20000000800 */
[----:B------:R-:W-:Y:S01]  /*8e50*/  UIMAD UR14, UR8, UR12, URZ ;  /* 0x0000000c080e72a4 */ /* 0x000fe2000f8e023f */
[----:B------:R-:W-:Y:S01]  /*8e60*/  BSSY B0, `(.L_x_1132) ;  /* 0x000002a000007945 */ /* 0x000fe20003800000 */
[----:B------:R-:W-:Y:S01]  /*8e70*/  UIMAD UR5, UR56, -0x80, UR5 ;  /* 0xffffff80380578a4 */ /* 0x000fe2000f8e0205 */
[----:B------:R-:W-:Y:S01]  /*8e80*/  BAR.SYNC.DEFER_BLOCKING 0x0 ;  /* 0x0000000000007b1d */ /* 0x000fe20000010000 */
[----:B------:R-:W-:Y:S01]  /*8e90*/  UIMAD UR14, UR55, UR13, UR14 ;  /* 0x0000000d370e72a4 */ /* 0x000fe2000f8e020e */
[----:B------:R-:W-:Y:S01]  /*8ea0*/  SHF.R.S32.HI R25, RZ, 0x1f, R242 ;  /* 0x0000001fff197819 */ /* 0x000fe200000114f2 */
[----:B------:R-:W-:-:S02]  /*8eb0*/  USHF.R.S32.HI UR16, URZ, 0x1f, UR61 ;  /* 0x0000001f3f107899 */ /* 0x000fc4000801143d */
[C---:B------:R-:W-:Y:S02]  /*8ec0*/  ISETP.GE.AND P2, PT, R242.reuse, UR5, PT ;  /* 0x00000005f2007c0c */ /* 0x040fe4000bf46270 */
[----:B-1----:R-:W-:Y:S01]  /*8ed0*/  IADD3 R2, R242, 0x40, RZ ;  /* 0x00000040f2027810 */ /* 0x002fe20007ffe0ff */
[----:B--2---:R-:W-:-:S03]  /*8ee0*/  IMAD.U32 R0, RZ, RZ, UR12 ;  /* 0x0000000cff007e24 */ /* 0x004fc6000f8e00ff */
[----:B------:R-:W-:Y:S01]  /*8ef0*/  ISETP.GE.AND P1, PT, R2, UR5, PT ;  /* 0x0000000502007c0c */ /* 0x000fe2000bf26270 */
[----:B------:R1:W2:Y:S01]  /*8f00*/  LDS.128 R36, [R162+0xa000] ;  /* 0x00a00000a2247984 */ /* 0x0002a20000000c00 */
[----:B---3--:R-:W-:-:S03]  /*8f10*/  IMAD.WIDE.U32 R4, R0, UR55, R6 ;  /* 0x0000003700047c25 */ /* 0x008fc6000f8e0006 */
[----:B------:R1:W3:Y:S01]  /*8f20*/  LDS.128 R32, [R162+0xc000] ;  /* 0x00c00000a2207984 */ /* 0x0002e20000000c00 */
[----:B------:R-:W-:Y:S01]  /*8f30*/  IMAD.U32 R0, RZ, RZ, UR14 ;  /* 0x0000000eff007e24 */ /* 0x000fe2000f8e00ff */
[----:B------:R-:W-:Y:S01]  /*8f40*/  IADD3 R4, P0, R4, UR18, RZ ;  /* 0x0000001204047c10 */ /* 0x000fe2000ff1e0ff */
[----:B------:R-:W-:Y:S01]  /*8f50*/  ULDC.64 UR14, c[0x0][0x468] ;  /* 0x00011a00000e7ab9 */ /* 0x000fe20000000a00 */
[----:B------:R1:W4:Y:S01]  /*8f60*/  LDS.128 R28, [R162+0xe000] ;  /* 0x00e00000a21c7984 */ /* 0x0003220000000c00 */
[----:B------:R-:W-:Y:S01]  /*8f70*/  UIMAD UR16, UR16, UR14, URZ ;  /* 0x0000000e101072a4 */ /* 0x000fe2000f8e023f */
[----:B------:R-:W-:Y:S01]  /*8f80*/  IADD3.X R5, R5, UR19, R0, P0, !PT ;  /* 0x0000001305057c10 */ /* 0x000fe200087fe400 */
[----:B------:R-:W-:Y:S01]  /*8f90*/  IMAD.U32 R0, RZ, RZ, UR14 ;  /* 0x0000000eff007e24 */ /* 0x000fe2000f8e00ff */
[----:B------:R1:W1:Y:S01]  /*8fa0*/  LDS.128 R48, [R162+0x10000] ;  /* 0x01000000a2307984 */ /* 0x0002620000000c00 */
[----:B------:R-:W-:Y:S02]  /*8fb0*/  UIMAD UR15, UR61, UR15, UR16 ;  /* 0x0000000f3d0f72a4 */ /* 0x000fe4000f8e0210 */
[----:B------:R-:W-:Y:S01]  /*8fc0*/  IMAD.WIDE.U32 R8, R0, UR61, R4 ;  /* 0x0000003d00087c25 */ /* 0x000fe2000f8e0004 */
[----:B------:R1:W1:Y:S04]  /*8fd0*/  LDS.128 R44, [R162+0x12000] ;  /* 0x01200000a22c7984 */ /* 0x0002680000000c00 */
[----:B------:R1:W1:Y:S01]  /*8fe0*/  LDS.128 R40, [R162+0x14000] ;  /* 0x01400000a2287984 */ /* 0x0002620000000c00 */
[----:B------:R-:W-:Y:S01]  /*8ff0*/  IADD3 R24, R9, UR15, RZ ;  /* 0x0000000f09187c10 */ /* 0x000fe2000fffe0ff */
[----:B------:R-:W-:Y:S06]  /*9000*/  @P2 BRA `(.L_x_1133) ;  /* 0x00000000003c2947 */ /* 0x000fec0003800000 */
        /* <DEDUP_REMOVED lines=15> */
.L_x_1133:
[----:B------:R-:W-:Y:S05]  /*9100*/  BSYNC B0 ;  /* 0x0000000000007941 */ /* 0x000fea0003800000 */
.L_x_1132:
        /* <DEDUP_REMOVED lines=16> */
.L_x_1135:
[----:B------:R-:W-:Y:S05]  /*9210*/  BSYNC B0 ;  /* 0x0000000000007941 */ /* 0x000fea0003800000 */
.L_x_1134:
[----:B--2---:R2:W2:Y:S01]  /*9220*/  LDS.128 R16, [R162+0xf000] ;  /* 0x00f00000a2107984 */ /* 0x0044a20000000c00 */
[----:B------:R-:W-:Y:S01]  /*9230*/  UIMAD UR5, UR8, UR6, URZ ;  /* 0x00000006080572a4 */ /* 0x000fe2000f8e023f */
[----:B------:R-:W-:Y:S01]  /*9240*/  IMAD.U32 R0, RZ, RZ, UR6 ;  /* 0x00000006ff007e24 */ /* 0x000fe2000f8e00ff */
[----:B------:R-:W-:Y:S01]  /*9250*/  USHF.R.S32.HI UR12, URZ, 0x1f, UR61 ;  /* 0x0000001f3f0c7899 */ /* 0x000fe2000801143d */
[----:B------:R2:W2:Y:S01]  /*9260*/  LDS.128 R12, [R162+0x11000] ;  /* 0x01100000a20c7984 */ /* 0x0004a20000000c00 */
[----:B------:R-:W-:Y:S01]  /*9270*/  UIMAD UR5, UR55, UR7, UR5 ;  /* 0x00000007370572a4 */ /* 0x000fe2000f8e0205 */
[----:B------:R-:W-:Y:S01]  /*9280*/  IMAD.WIDE.U32 R6, R0, UR55, R6 ;  /* 0x0000003700067c25 */ /* 0x000fe2000f8e0006 */
[----:B------:R-:W-:Y:S01]  /*9290*/  BSSY B0, `(.L_x_1136) ;  /* 0x0000018000007945 */ /* 0x000fe20003800000 */
[----:B-1----:R-:W1:Y:S03]  /*92a0*/  LDS.128 R160, [R162+0x13000] ;  /* 0x01300000a2a07984 */ /* 0x002e660000000c00 */
[----:B------:R-:W-:Y:S01]  /*92b0*/  IMAD.U32 R0, RZ, RZ, UR5 ;  /* 0x00000005ff007e24 */ /* 0x000fe2000f8e00ff */
[----:B------:R-:W-:Y:S01]  /*92c0*/  IADD3 R6, P0, R6, UR9, RZ ;  /* 0x0000000906067c10 */ /* 0x000fe2000ff1e0ff */
[----:B------:R-:W-:-:S02]  /*92d0*/  ULDC.64 UR8, c[0x0][0x470] ;  /* 0x00011c0000087ab9 */ /* 0x000fc40000000a00 */
        /* <DEDUP_REMOVED lines=19> */
.L_x_1137:
[----:B------:R-:W-:Y:S05]  /*9410*/  BSYNC B0 ;  /* 0x0000000000007941 */ /* 0x000fea0003800000 */
.L_x_1136:
        /* <DEDUP_REMOVED lines=14> */
.L_x_1124:
[----:B------:R-:W-:Y:S05]  /*9500*/  BSYNC B1 ;  /* 0x0000000000017941 */ /* 0x000fea0003800000 */
.L_x_1110:
[----:B------:R-:W-:Y:S01]  /*9510*/  R2UR UR6, R251 ;  /* 0x00000000fb0672ca */ /* 0x000fe200000e0000 */
[----:B------:R-:W-:Y:S02]  /*9520*/  ULDC UR5, c[0x0][0xc] ;  /* 0x0000030000057ab9 */ /* 0x000fe40000000800 */
[----:B------:R-:W-:-:S10]  /*9530*/  UIADD3 UR56, UR5, UR56, URZ ;  /* 0x0000003805387290 */ /* 0x000fd4000fffe03f */
[----:B------:R-:W-:-:S06]  /*9540*/  UISETP.GE.AND UP0, UPT, UR56, UR6, UPT ;  /* 0x000000063800728c */ /* 0x000fcc000bf06270 */
[----:B------:R-:W-:-:S13]  /*9550*/  PLOP3.LUT P0, PT, PT, PT, UP0, 0x80, 0x0 ;  /* 0x000000000000781c */ /* 0x000fda0003f0f008 */
[----:B------:R-:W-:Y:S05]  /*9560*/  @P0 BRA `(.L_x_1138) ;  /* 0x0000000000040947 */ /* 0x000fea0003800000 */
[----:B------:R-:W-:Y:S05]  /*9570*/  BRA `(.L_x_1139) ;  /* 0xffffff7400807947 */ /* 0x000fea000383ffff */
.L_x_1138:
[----:B------:R-:W-:Y:S05]  /*9580*/  EXIT ;  /* 0x000000000000794d */ /* 0x000fea0003800000 */
.L_x_1140:
        /* <DEDUP_REMOVED lines=15> */
.L_x_1313:


//--------------------- .text._ZN5flash44flash_bwd_dq_dk_dv_loop_seqk_parallel_kernelI23Flash_bwd_kernel_traitsILi96ELi64ELi128ELi8ELi2ELi4ELi4ELb0ELb0EN7cutlass10bfloat16_tE19Flash_kernel_traitsILi96ELi64ELi128ELi8ES3_EELb0ELb0ELb1ELb0ELb0ELb1ELb1EEEvNS_16Flash_bwd_paramsE --------------------------
	.section	.text._ZN5flash44flash_bwd_dq_dk_dv_loop_seqk_parallel_kernelI23Flash_bwd_kernel_traitsILi96ELi64ELi128ELi8ELi2ELi4ELi4ELb0ELb0EN7cutlass10bfloat16_tE19Flash_kernel_traitsILi96ELi64ELi128ELi8ES3_EELb0ELb0ELb1ELb0ELb0ELb1ELb1EEEvNS_16Flash_bwd_paramsE,"ax",@progbits
	.align	128
        .global         _ZN5flash44flash_bwd_dq_dk_dv_loop_seqk_parallel_kernelI23Flash_bwd_kernel_traitsILi96ELi64ELi128ELi8ELi2ELi4ELi4ELb0ELb0EN7cutlass10bfloat16_tE19Flash_kernel_traitsILi96ELi64ELi128ELi8ES3_EELb0ELb0ELb1ELb0ELb0ELb1ELb1EEEvNS_16Flash_bwd_paramsE
        .type           _ZN5flash44flash_bwd_dq_dk_dv_loop_seqk_parallel_kernelI23Flash_bwd_kernel_traitsILi96ELi64ELi128ELi8ELi2ELi4ELi4ELb0ELb0EN7cutlass10bfloat16_tE19Flash_kernel_traitsILi96ELi64ELi128ELi8ES3_EELb0ELb0ELb1ELb0ELb0ELb1ELb1EEEvNS_16Flash_bwd_paramsE,@function
        .size           _ZN5flash44flash_bwd_dq_dk_dv_loop_seqk_parallel_kernelI23Flash_bwd_kernel_traitsILi96ELi64ELi128ELi8ELi2ELi4ELi4ELb0ELb0EN7cutlass10bfloat16_tE19Flash_kernel_traitsILi96ELi64ELi128ELi8ES3_EELb0ELb0ELb1ELb0ELb0ELb1ELb1EEEvNS_16Flash_bwd_paramsE,(.L_x_1314 - _ZN5flash44flash_bwd_dq_dk_dv_loop_seqk_parallel_kernelI23Flash_bwd_kernel_traitsILi96ELi64ELi128ELi8ELi2ELi4ELi4ELb0ELb0EN7cutlass10bfloat16_tE19Flash_kernel_traitsILi96ELi64ELi128ELi8ES3_EELb0ELb0ELb1ELb0ELb0ELb1ELb1EEEvNS_16Flash_bwd_paramsE)
        .other          _ZN5flash44flash_bwd_dq_dk_dv_loop_seqk_parallel_kernelI23Flash_bwd_kernel_traitsILi96ELi64ELi128ELi8ELi2ELi4ELi4ELb0ELb0EN7cutlass10bfloat16_tE19Flash_kernel_traitsILi96ELi64ELi128ELi8ES3_EELb0ELb0ELb1ELb0ELb0ELb1ELb1EEEvNS_16Flash_bwd_paramsE,@"STO_CUDA_ENTRY STV_DEFAULT"
_ZN5flash44flash_bwd_dq_dk_dv_loop_seqk_parallel_kernelI23Flash_bwd_kernel_traitsILi96ELi64ELi128ELi8ELi2ELi4ELi4ELb0ELb0EN7cutlass10bfloat16_tE19Flash_kernel_traitsILi96ELi64ELi128ELi8ES3_EELb0ELb0ELb1ELb0ELb0ELb1ELb1EEEvNS_16Flash_bwd_paramsE:
.text._ZN5flash44flash_bwd_dq_dk_dv_loop_seqk_parallel_kernelI23Flash_bwd_kernel_traitsILi96ELi64ELi128ELi8ELi2ELi4ELi4ELb0ELb0EN7cutlass10bfloat16_tE19Flash_kernel_traitsILi96ELi64ELi128ELi8ES3_EELb0ELb0ELb1ELb0ELb0ELb1ELb1EEEvNS_16Flash_bwd_paramsE:
        /* <DEDUP_REMOVED lines=20> */
[----:B------:R-:W-:Y:S01]  /*0140*/  IMAD.MOV.U32 R179, RZ, RZ, -0x40 ;  /* 0xffffffc0ffb37424 */ /* 0x000fe200078e00ff */
[----:B------:R-:W-:Y:S01]  /*0150*/  UMOV UR61, 0xffffd000 ;  /* 0xffffd000003d7882 */ /* 0x000fe20000000000 */
        /* <DEDUP_REMOVED lines=8> */
[----:B------:R-:W-:Y:S01]  /*01e0*/  SHF.R.S32.HI R3, RZ, 0x4, R2 ;  /* 0x00000004ff037819 */ /* 0x000fe20000011402 */
[----:B-----5:R-:W-:Y:S01]  /*01f0*/  USHF.L.U32 UR5, UR45, 0x7, URZ ;  /* 0x000000072d057899 */ /* 0x020fe2000800063f */
        /* <DEDUP_REMOVED lines=12> */
[----:B------:R-:W-:Y:S01]  /*02c0*/  IMAD.IADD R0, R19, 0x1, -R0 ;  /* 0x0000000113007824 */ /* 0x000fe200078e0a00 */
[----:B------:R-:W-:Y:S01]  /*02d0*/  SHF.R.S32.HI R252, RZ, 0x5, R13 ;  /* 0x00000005fffc7819 */ /* 0x000fe2000001140d */
[----:B------:R-:W-:-:S02]  /*02e0*/  IMAD.SHL.U32 R3, R3, 0x40, RZ ;  /* 0x0000004003037824 */ /* 0x000fc400078e00ff */
[----:B------:R-:W-:Y:S01]  /*02f0*/  IMAD.IADD R2, R19, 0x1, -R2 ;  /* 0x0000000113027824 */ /* 0x000fe200078e0a02 */
[----:B------:R-:W-:Y:S02]  /*0300*/  SHF.R.S32.HI R4, RZ, 0x1f, R0 ;  /* 0x0000001fff047819 */ /* 0x000fe40000011400 */
[----:B------:R-:W-:Y:S02]  /*0310*/  LOP3.LUT R3, R3, 0xc0, RZ, 0xc0, !PT ;  /* 0x000000c003037812 */ /* 0x000fe400078ec0ff */
[-C--:B------:R-:W-:Y:S02]  /*0320*/  LEA.HI R14, R4, R0.reuse, RZ, 0x3 ;  /* 0x00000000040e7211 */ /* 0x080fe400078f18ff */
[----:B------:R-:W-:Y:S02]  /*0330*/  LEA.HI R6, R0, R0, RZ, 0x1 ;  /* 0x0000000000067211 */ /* 0x000fe400078f08ff */
[----:B------:R-:W-:Y:S02]  /*0340*/  SHF.R.U32.HI R7, RZ, 0x3, R3 ;  /* 0x00000003ff077819 */ /* 0x000fe40000011603 */
[----:B------:R-:W-:-:S02]  /*0350*/  LOP3.LUT R5, R3, 0x18, R250, 0xf8, !PT ;  /* 0x0000001803057812 */ /* 0x000fc400078ef8fa */
[----:B------:R-:W-:Y:S02]  /*0360*/  SHF.R.S32.HI R8, RZ, 0x1f, R2 ;  /* 0x0000001fff087819 */ /* 0x000fe40000011402 */
[----:B------:R-:W-:Y:S02]  /*0370*/  LOP3.LUT R3, R14, 0xfffffff8, RZ, 0xc0, !PT ;  /* 0xfffffff80e037812 */ /* 0x000fe400078ec0ff */
[----:B------:R-:W-:Y:S02]  /*0380*/  LOP3.LUT R4, R6, 0x7fffffe, RZ, 0xc0, !PT ;  /* 0x07fffffe06047812 */ /* 0x000fe400078ec0ff */
[----:B------:R-:W-:Y:S01]  /*0390*/  LEA.HI R22, R8, R2, RZ, 0x2 ;  /* 0x0000000208167211 */ /* 0x000fe200078f10ff */
[----:B------:R-:W-:Y:S01]  /*03a0*/  IMAD.IADD R20, R0, 0x1, -R3 ;  /* 0x0000000100147824 */ /* 0x000fe200078e0a03 */
[----:B------:R-:W-:Y:S01]  /*03b0*/  LEA.HI R2, R18, R19, RZ, 0x6 ;  /* 0x0000001312027211 */ /* 0x000fe200078f30ff */
[----:B------:R-:W-:Y:S01]  /*03c0*/  IMAD.IADD R21, R0, 0x1, -R4 ;  /* 0x0000000100157824 */ /* 0x000fe200078e0a04 */
[----:B------:R-:W-:-:S02]  /*03d0*/  LOP3.LUT R3, R17, 0xfffffff8, RZ, 0xc0, !PT ;  /* 0xfffffff811037812 */ /* 0x000fc400078ec0ff */
[----:B------:R-:W-:Y:S02]  /*03e0*/  SHF.R.S32.HI R0, RZ, 0x1f, R9 ;  /* 0x0000001fff007819 */ /* 0x000fe40000011409 */
[----:B------:R-:W-:Y:S02]  /*03f0*/  SHF.R.S32.HI R10, RZ, 0x6, R2 ;  /* 0x00000006ff0a7819 */ /* 0x000fe40000011402 */
[-C--:B------:R-:W-:Y:S01]  /*0400*/  LEA.HI R2, R9, R240.reuse, RZ, 0x1 ;  /* 0x000000f009027211 */ /* 0x080fe200078f08ff */
[----:B------:R-:W-:Y:S01]  /*0410*/  IMAD.IADD R9, R19, 0x1, -R3 ;  /* 0x0000000113097824 */ /* 0x000fe200078e0a03 */
[----:B------:R-:W-:Y:S02]  /*0420*/  LEA.HI R0, R0, R240, RZ, 0x3 ;  /* 0x000000f000007211 */ /* 0x000fe400078f18ff */
[----:B------:R-:W-:Y:S02]  /*0430*/  LOP3.LUT R4, R2, 0x7fffffe, RZ, 0xc0, !PT ;  /* 0x07fffffe02047812 */ /* 0x000fe400078ec0ff */
[----:B------:R-:W-:-:S02]  /*0440*/  LEA.HI R11, R9, R9, RZ, 0x1 ;  /* 0x00000009090b7211 */ /* 0x000fc400078f08ff */
[----:B------:R-:W-:Y:S01]  /*0450*/  LOP3.LUT R0, R0, 0xfffffff8, RZ, 0xc0, !PT ;  /* 0xfffffff800007812 */ /* 0x000fe200078ec0ff */
[C---:B------:R-:W-:Y:S01]  /*0460*/  IMAD.IADD R8, R240.reuse, 0x1, -R4 ;  /* 0x00000001f0087824 */ /* 0x040fe200078e0a04 */
[----:B------:R-:W-:Y:S02]  /*0470*/  LOP3.LUT R246, R5, R7, RZ, 0x3c, !PT ;  /* 0x0000000705f67212 */ /* 0x000fe400078e3cff */
[----:B------:R-:W-:Y:S02]  /*0480*/  LOP3.LUT R2, R11, 0x3fffffe, RZ, 0xc0, !PT ;  /* 0x03fffffe0b027812 */ /* 0x000fe400078ec0ff */
[--C-:B------:R-:W-:Y:S02]  /*0490*/  SHF.R.S32.HI R7, RZ, 0x1, R6.reuse ;  /* 0x00000001ff077819 */ /* 0x100fe40000011406 */
[----:B------:R-:W-:Y:S01]  /*04a0*/  SHF.R.S32.HI R3, RZ, 0x1f, R6 ;  /* 0x0000001fff037819 */ /* 0x000fe20000011406 */
[----:B------:R-:W-:Y:S02]  /*04b0*/  IMAD.IADD R6, R240, 0x1, -R0 ;  /* 0x00000001f0067824 */ /* 0x000fe400078e0a00 */
[----:B------:R-:W-:Y:S01]  /*04c0*/  IMAD.IADD R4, R9, 0x1, -R2 ;  /* 0x0000000109047824 */ /* 0x000fe200078e0a02 */
[----:B------:R-:W-:Y:S01]  /*04d0*/  LEA.HI R5, R3, R7, RZ, 0x2 ;  /* 0x0000000703057211 */ /* 0x000fe200078f10ff */
[----:B------:R-:W-:Y:S01]  /*04e0*/  IMAD R2, R252, 0x8, R8 ;  /* 0x00000008fc027824 */ /* 0x000fe200078e0208 */
[----:B------:R-:W-:Y:S01]  /*04f0*/  LOP3.LUT R3, R6, 0x1, RZ, 0xc0, !PT ;  /* 0x0000000106037812 */ /* 0x000fe200078ec0ff */
[----:B------:R-:W-:Y:S01]  /*0500*/  IMAD R0, R10, 0x4, R15 ;  /* 0x000000040a007824 */ /* 0x000fe200078e020f */
[----:B------:R-:W-:Y:S01]  /*0510*/  LOP3.LUT R5, R5, 0xfffffffc, RZ, 0xc0, !PT ;  /* 0xfffffffc05057812 */ /* 0x000fe200078ec0ff */
[----:B------:R-:W-:Y:S01]  /*0520*/  IMAD.U32 R246, R2, 0x20, R246 ;  /* 0x0000002002f67824 */ /* 0x000fe200078e00f6 */
[----:B------:R-:W-:Y:S01]  /*0530*/  ISETP.NE.U32.AND P5, PT, R3, 0x1, PT ;  /* 0x000000010300780c */ /* 0x000fe20003fa5070 */
[----:B------:R-:W-:Y:S01]  /*0540*/  IMAD R172, R0, 0x8, R4 ;  /* 0x0000000800ac7824 */ /* 0x000fe200078e0204 */
[----:B------:R-:W-:Y:S01]  /*0550*/  LEA.HI R2, R18, R19, RZ, 0x7 ;  /* 0x0000001312027211 */ /* 0x000fe200078f38ff */
[----:B------:R-:W-:Y:S01]  /*0560*/  IMAD.IADD R16, R7, 0x1, -R5 ;  /* 0x0000000107107824 */ /* 0x000fe200078e0a05 */
[----:B------:R-:W-:Y:S01]  /*0570*/  LEA.HI R3, R13, R252, RZ, 0x1 ;  /* 0x000000fc0d037211 */ /* 0x000fe200078f08ff */
[----:B------:R-:W-:Y:S01]  /*0580*/  IMAD.SHL.U32 R8, R12, 0x2, RZ ;  /* 0x000000020c087824 */ /* 0x000fe200078e00ff */
[----:B------:R-:W-:Y:S01]  /*0590*/  SHF.R.S32.HI R0, RZ, 0x1f, R13 ;  /* 0x0000001fff007819 */ /* 0x000fe2000001140d */
[----:B------:R-:W-:Y:S01]  /*05a0*/  IMAD.SHL.U32 R10, R10, 0x20, RZ ;  /* 0x000000200a0a7824 */ /* 0x000fe200078e00ff */
[----:B------:R-:W-:-:S02]  /*05b0*/  SHF.R.S32.HI R13, RZ, 0x7, R2 ;  /* 0x00000007ff0d7819 */ /* 0x000fc40000011402 */
[----:B------:R-:W-:Y:S01]  /*05c0*/  LOP3.LUT R2, R3, 0xfffffffe, RZ, 0xc0, !PT ;  /* 0xfffffffe03027812 */ /* 0x000fe200078ec0ff */
[----:B------:R-:W-:Y:S01]  /*05d0*/  IMAD.SHL.U32 R3, R9, 0x40, RZ ;  /* 0x0000004009037824 */ /* 0x000fe200078e00ff */
[----:B------:R-:W-:Y:S02]  /*05e0*/  LEA.HI R0, R0, R252, RZ, 0x2 ;  /* 0x000000fc00007211 */ /* 0x000fe400078f10ff */
[----:B------:R-:W-:Y:S01]  /*05f0*/  LOP3.LUT P4, RZ, R6, 0x2, RZ, 0xc0, !PT ;  /* 0x0000000206ff7812 */ /* 0x000fe2000788c0ff */
[----:B------:R-:W-:Y:S01]  /*0600*/  IMAD.IADD R183, R252, 0x1, -R2 ;  /* 0x00000001fcb77824 */ /* 0x000fe200078e0a02 */
[----:B------:R-:W-:Y:S02]  /*0610*/  LOP3.LUT R0, R0, 0xfffffffc, RZ, 0xc0, !PT ;  /* 0xfffffffc00007812 */ /* 0x000fe400078ec0ff */
[----:B------:R-:W-:Y:S02]  /*0620*/  SHF.R.S32.HI R2, RZ, 0x1, R11 ;  /* 0x00000001ff027819 */ /* 0x000fe4000001140b */
[----:B------:R-:W-:Y:S01]  /*0630*/  LEA.HI R11, R6, R6, RZ, 0x1 ;  /* 0x00000006060b7211 */ /* 0x000fe200078f08ff */
[----:B------:R-:W-:Y:S01]  /*0640*/  IMAD.IADD R0, R252, 0x1, -R0 ;  /* 0x00000001fc007824 */ /* 0x000fe200078e0a00 */
[----:B------:R-:W-:Y:S01]  /*0650*/  LOP3.LUT R7, R3, 0x1c0, RZ, 0xc0, !PT ;  /* 0x000001c003077812 */ /* 0x000fe200078ec0ff */
[----:B------:R-:W-:Y:S01]  /*0660*/  IMAD.SHL.U32 R5, R2, 0x40, RZ ;  /* 0x0000004002057824 */ /* 0x000fe200078e00ff */
[----:B------:R-:W-:Y:S01]  /*0670*/  LOP3.LUT R4, R11, 0x3fffffe, RZ, 0xc0, !PT ;  /* 0x03fffffe0b047812 */ /* 0x000fe200078ec0ff */
[----:B------:R-:W-:Y:S01]  /*0680*/  IMAD R12, R0, 0x200, R8 ;  /* 0x00000200000c7824 */ /* 0x000fe200078e0208 */
[----:B------:R-:W-:-:S02]  /*0690*/  SHF.R.S32.HI R3, RZ, 0x3, R14 ;  /* 0x00000003ff037819 */ /* 0x000fc4000001140e */
[----:B------:R-:W-:Y:S01]  /*06a0*/  LOP3.LUT P6, RZ, R2, 0x2, RZ, 0xc0, !PT ;  /* 0x0000000202ff7812 */ /* 0x000fe200078cc0ff */
[----:B------:R-:W-:Y:S01]  /*06b0*/  IMAD.SHL.U32 R2, R0, 0x10, RZ ;  /* 0x0000001000027824 */ /* 0x000fe200078e00ff */
[----:B------:R-:W-:Y:S01]  /*06c0*/  LOP3.LUT R249, R10, 0x6, R249, 0xf8, !PT ;  /* 0x000000060af97812 */ /* 0x000fe200078ef8f9 */
[----:B------:R-:W-:Y:S01]  /*06d0*/  IMAD.IADD R14, R6, 0x1, -R4 ;  /* 0x00000001060e7824 */ /* 0x000fe200078e0a04 */
[----:B------:R-:W-:Y:S01]  /*06e0*/  R2P PR, R20, 0x6 ;  /* 0x0000000614007804 */ /* 0x000fe20000000000 */
[----:B------:R-:W-:Y:S01]  /*06f0*/  IMAD.SHL.U32 R4, R6, 0x40, RZ ;  /* 0x0000004006047824 */ /* 0x000fe200078e00ff */
[----:B------:R-:W-:Y:S01]  /*0700*/  SHF.R.U32.HI R6, RZ, 0x3, R7 ;  /* 0x00000003ff067819 */ /* 0x000fe20000011607 */
[----:B------:R-:W-:Y:S01]  /*0710*/  IMAD R21, R3, 0x8, R21 ;  /* 0x0000000803157824 */ /* 0x000fe200078e0215 */
[----:B------:R-:W-:Y:S01]  /*0720*/  LOP3.LUT P0, RZ, R16, 0x2, RZ, 0xc0, !PT ;  /* 0x0000000210ff7812 */ /* 0x000fe2000780c0ff */
        /* <DEDUP_REMOVED lines=12> */
[----:B------:R-:W-:Y:S01]  /*07f0*/  LOP3.LUT R4, R5, R4, RZ, 0x3c, !PT ;  /* 0x0000000405047212 */ /* 0x000fe200078e3cff */
[----:B------:R-:W-:Y:S01]  /*0800*/  IMAD.SHL.U32 R5, R15, 0x8, RZ ;  /* 0x000000080f057824 */ /* 0x000fe200078e00ff */
[----:B------:R-:W-:Y:S01]  /*0810*/  LOP3.LUT R2, R3, R2, RZ, 0x3c, !PT ;  /* 0x0000000203027212 */ /* 0x000fe200078e3cff */
[----:B------:R-:W-:Y:S01]  /*0820*/  IMAD R0, R183, 0x400, R0 ;  /* 0x00000400b7007824 */ /* 0x000fe200078e0200 */
[----:B------:R-:W-:Y:S01]  /*0830*/  LOP3.LUT R3, R9, R6, RZ, 0x3c, !PT ;  /* 0x0000000609037212 */ /* 0x000fe200078e3cff */
[----:B------:R-:W-:Y:S01]  /*0840*/  IMAD.U32 R172, R172, 0x20, R4 ;  /* 0x00000020acac7824 */ /* 0x000fe200078e0004 */
[----:B------:R-:W-:Y:S01]  /*0850*/  LOP3.LUT R5, R5, 0x8, RZ, 0xc0, !PT ;  /* 0x0000000805057812 */ /* 0x000fe200078ec0ff */
[----:B------:R-:W-:Y:S01]  /*0860*/  IMAD.IADD R200, R2, 0x1, R0 ;  /* 0x0000000102c87824 */ /* 0x000fe200078e0200 */
[C---:B------:R-:W-:Y:S01]  /*0870*/  SEL R178, R182.reuse, 0xffffffe0, !P1 ;  /* 0xffffffe0b6b27807 */ /* 0x040fe20004800000 */
[----:B------:R-:W-:Y:S01]  /*0880*/  IMAD.SHL.U32 R0, R13, 0x8, RZ ;  /* 0x000000080d007824 */ /* 0x000fe200078e00ff */
[----:B------:R-:W-:Y:S01]  /*0890*/  SEL R173, R182, 0xffffffe0, !P6 ;  /* 0xffffffe0b6ad7807 */ /* 0x000fe20007000000 */
[----:B------:R-:W-:Y:S01]  /*08a0*/  IMAD.SHL.U32 R2, R20, 0x40, RZ ;  /* 0x0000004014027824 */ /* 0x000fe200078e00ff */
[----:B------:R-:W-:Y:S01]  /*08b0*/  LEA R200, R200, UR4, 0x1 ;  /* 0x00000004c8c87c11 */ /* 0x000fe2000f8e08ff */
[----:B------:R-:W-:Y:S01]  /*08c0*/  IMAD.SHL.U32 R4, R16, 0x40, RZ ;  /* 0x0000004010047824 */ /* 0x000fe200078e00ff */
[----:B------:R-:W-:Y:S01]  /*08d0*/  LOP3.LUT R7, R0, 0x8, RZ, 0xc0, !PT ;  /* 0x0000000800077812 */ /* 0x000fe200078ec0ff */
[----:B------:R-:W-:Y:S01]  /*08e0*/  IMAD R3, R15, 0x200, R3 ;  /* 0x000002000f037824 */ /* 0x000fe200078e0203 */
[----:B------:R-:W-:Y:S01]  /*08f0*/  SHF.R.S32.HI R0, RZ, 0x1, R11 ;  /* 0x00000001ff007819 */ /* 0x000fe2000001140b */
[----:B------:R-:W-:Y:S01]  /*0900*/  VIADD R201, R200, 0x20 ;  /* 0x00000020c8c97836 */ /* 0x000fe20000000000 */
[----:B------:R-:W-:Y:S01]  /*0910*/  LOP3.LUT R6, R2, 0x1c0, RZ, 0xc0, !PT ;  /* 0x000001c002067812 */ /* 0x000fe200078ec0ff */
[----:B------:R-:W-:Y:S01]  /*0920*/  @P4 VIADD R201, R200, 0xffffffe0 ;  /* 0xffffffe0c8c94836 */ /* 0x000fe20000000000 */
        /* <DEDUP_REMOVED lines=12> */
[----:B------:R-:W-:Y:S01]  /*09f0*/  LOP3.LUT R8, R8, R0, R7, 0x1e, !PT ;  /* 0x0000000008087212 */ /* 0x000fe200078e1e07 */
[----:B------:R-:W-:Y:S01]  /*0a00*/  IMAD.SHL.U32 R0, R21, 0x20, RZ ;  /* 0x0000002015007824 */ /* 0x000fe200078e00ff */
[----:B------:R-:W-:Y:S02]  /*0a10*/  SHF.R.S32.HI R4, RZ, 0x2, R22 ;  /* 0x00000002ff047819 */ /* 0x000fe40000011416 */
[----:B------:R-:W-:Y:S01]  /*0a20*/  SEL R198, R198, 0x10, !P5 ;  /* 0x00000010c6c67807 */ /* 0x000fe20006800000 */
[----:B------:R-:W-:Y:S01]  /*0a30*/  IMAD.IADD R181, R0, 0x1, R2 ;  /* 0x0000000100b57824 */ /* 0x000fe200078e0202 */
[----:B------:R-:W-:Y:S01]  /*0a40*/  SEL R179, R179, 0x40, P2 ;  /* 0x00000040b3b37807 */ /* 0x000fe20001000000 */
[C---:B------:R-:W-:Y:S01]  /*0a50*/  IMAD R241, R183.reuse, 0x10, R4 ;  /* 0x00000010b7f17824 */ /* 0x040fe200078e0204 */
[----:B------:R-:W-:Y:S01]  /*0a60*/  LEA R172, R172, UR4, 0x1 ;  /* 0x00000004acac7c11 */ /* 0x000fe2000f8e08ff */
[----:B------:R-:W-:Y:S01]  /*0a70*/  IMAD R183, R183, 0x200, R0 ;  /* 0x00000200b7b77824 */ /* 0x000fe200078e0200 */
[----:B------:R-:W-:Y:S01]  /*0a80*/  SEL R182, R182, 0xffffffe0, !P0 ;  /* 0xffffffe0b6b67807 */ /* 0x000fe20004000000 */
[----:B------:R-:W-:Y:S01]  /*0a90*/  IMAD.U32 R2, RZ, RZ, UR6 ;  /* 0x00000006ff027e24 */ /* 0x000fe2000f8e00ff */
[----:B------:R-:W-:Y:S01]  /*0aa0*/  USHF.R.S32.HI UR6, URZ, 0x1f, UR45 ;  /* 0x0000001f3f067899 */ /* 0x000fe2000801142d */
[----:B------:R-:W-:Y:S01]  /*0ab0*/  IMAD.U32 R0, RZ, RZ, UR5 ;  /* 0x00000005ff007e24 */ /* 0x000fe2000f8e00ff */
[----:B------:R-:W-:Y:S01]  /*0ac0*/  USHF.R.S32.HI UR5, URZ, 0x1f, UR57 ;  /* 0x0000001f3f057899 */ /* 0x000fe20008011439 */
[----:B------:R-:W-:-:S02]  /*0ad0*/  IMAD.IADD R8, R8, 0x1, R12 ;  /* 0x0000000108087824 */ /* 0x000fc400078e020c */
[----:B------:R-:W-:Y:S02]  /*0ae0*/  IMAD.IADD R183, R183, 0x1, R5 ;  /* 0x00000001b7b77824 */ /* 0x000fe400078e0205 */
[----:B------:R-:W-:Y:S01]  /*0af0*/  IMAD.U32 R2, RZ, RZ, UR6 ;  /* 0x00000006ff027e24 */ /* 0x000fe2000f8e00ff */
[----:B------:R-:W-:Y:S01]  /*0b00*/  UIADD3 UR6, UR4, 0x9000, URZ ;  /* 0x0000900004067890 */ /* 0x000fe2000fffe03f */
[----:B------:R-:W-:Y:S01]  /*0b10*/  IMAD.U32 R2, RZ, RZ, UR5 ;  /* 0x00000005ff027e24 */ /* 0x000fe2000f8e00ff */
[----:B------:R-:W-:Y:S01]  /*0b20*/  UIADD3 UR5, UR4, 0x15000, URZ ;  /* 0x0001500004057890 */ /* 0x000fe2000fffe03f */
[----:B------:R-:W-:Y:S01]  /*0b30*/  VIADD R0, R241, 0xffffffc0 ;  /* 0xffffffc0f1007836 */ /* 0x000fe20000000000 */
[----:B------:R-:W-:Y:S01]  /*0b40*/  LEA R175, R183, UR4, 0x1 ;  /* 0x00000004b7af7c11 */ /* 0x000fe2000f8e08ff */
[----:B------:R-:W-:Y:S01]  /*0b50*/  IMAD.IADD R199, R200, 0x1, R198 ;  /* 0x00000001c8c77824 */ /* 0x000fe200078e02c6 */
[----:B------:R-:W-:Y:S01]  /*0b60*/  LEA R242, R8, UR6, 0x1 ;  /* 0x0000000608f27c11 */ /* 0x000fe2000f8e08ff */
[----:B------:R-:W-:Y:S01]  /*0b70*/  IMAD.SHL.U32 R247, R0, 0x4, RZ ;  /* 0x0000000400f77824 */ /* 0x000fe200078e00ff */
[----:B------:R-:W-:Y:S01]  /*0b80*/  LEA R177, R177, UR5, 0x1 ;  /* 0x00000005b1b17c11 */ /* 0x000fe2000f8e08ff */
[----:B------:R-:W-:Y:S01]  /*0b90*/  IMAD.IADD R173, R173, 0x1, R172 ;  /* 0x00000001adad7824 */ /* 0x000fe200078e02ac */
[----:B------:R-:W-:Y:S01]  /*0ba0*/  SHF.R.S32.HI R2, RZ, 0x1f, R0 ;  /* 0x0000001fff027819 */ /* 0x000fe20000011400 */
[----:B------:R-:W-:-:S02]  /*0bb0*/  VIADD R243, R242, 0x20 ;  /* 0x00000020f2f37836 */ /* 0x000fc40000000000 */
[C---:B------:R-:W-:Y:S01]  /*0bc0*/  IMAD.IADD R178, R177.reuse, 0x1, R178 ;  /* 0x00000001b1b27824 */ /* 0x040fe200078e02b2 */
[----:B------:R-:W-:Y:S01]  /*0bd0*/  SHF.L.U64.HI R248, R0, 0x2, R2 ;  /* 0x0000000200f87819 */ /* 0x000fe20000010202 */
[----:B------:R-:W-:Y:S01]  /*0be0*/  IMAD.IADD R180, R177, 0x1, R179 ;  /* 0x00000001b1b47824 */ /* 0x000fe200078e02b3 */
[----:B------:R-:W-:Y:S01]  /*0bf0*/  LEA R2, R3, UR4, 0x1 ;  /* 0x0000000403027c11 */ /* 0x000fe2000f8e08ff */
[----:B------:R-:W-:Y:S02]  /*0c00*/  IMAD.IADD R198, R198, 0x1, R201 ;  /* 0x00000001c6c67824 */ /* 0x000fe400078e02c9 */
[----:B------:R-:W-:Y:S02]  /*0c10*/  IMAD.IADD R179, R178, 0x1, R179 ;  /* 0x00000001b2b37824 */ /* 0x000fe400078e02b3 */
[----:B------:R-:W-:Y:S02]  /*0c20*/  @P3 VIADD R243, R242, 0xffffffe0 ;  /* 0xffffffe0f2f33836 */ /* 0x000fe40000000000 */
[----:B------:R-:W-:-:S07]  /*0c30*/  IMAD.IADD R176, R175, 0x1, R182 ;  /* 0x00000001afb07824 */ /* 0x000fce00078e02b6 */
.L_x_1171:
        /* <DEDUP_REMOVED lines=67> */
.L_x_1141:
        /* <DEDUP_REMOVED lines=95> */
[----:B------:R-:W-:Y:S01]  /*1660*/  UIMAD.WIDE.U32 UR12, UR8, UR15, URZ ;  /* 0x0000000f080c72a5 */ /* 0x000fe2000f8e003f */
[----:B------:R-:W-:Y:S01]  /*1670*/  PLOP3.LUT P1, PT, PT, PT, UP1, 0x80, 0x0 ;  /* 0x000000000000781c */ /* 0x000fe20003f2f018 */
[----:B------:R-:W-:Y:S01]  /*1680*/  UIADD3 UR44, UR17, UR19, URZ ;  /* 0x00000013112c7290 */ /* 0x000fe2000fffe03f */
[----:B------:R-:W-:Y:S01]  /*1690*/  ISETP.GE.AND P2, PT, R3, RZ, PT ;  /* 0x000000ff0300720c */ /* 0x000fe20003f46270 */
[----:B------:R-:W-:-:S02]  /*16a0*/  @!UP3 UIMAD UR20, UR45, UR50, UR57 ;  /* 0x000000322d14b2a4 */ /* 0x000fc4000f8e0239 */
[----:B------:R-:W-:Y:S02]  /*16b0*/  USHF.R.S32.HI UR19, URZ, 0x1f, UR18 ;  /* 0x0000001f3f137899 */ /* 0x000fe40008011412 */
[----:B------:R-:W-:Y:S02]  /*16c0*/  UIADD3 UR5, UP0, UR18, UR32, URZ ;  /* 0x0000002012057290 */ /* 0x000fe4000ff1e03f */
[----:B------:R-:W-:Y:S01]  /*16d0*/  USEL UR55, UR16, UR12, !UP2 ;  /* 0x0000000c10377287 */ /* 0x000fe2000d000000 */
[----:B------:R-:W-:Y:S01]  /*16e0*/  @P0 VIADD R0, R0, 0x1 ;  /* 0x0000000100000836 */ /* 0x000fe20000000000 */
[----:B------:R-:W-:Y:S01]  /*16f0*/  UIADD3.X UR16, UR19, UR22, URZ, UP0, !UPT ;  /* 0x0000001613107290 */ /* 0x000fe200087fe43f */
[----:B------:R-:W-:Y:S01]  /*1700*/  PLOP3.LUT P0, PT, PT, PT, UP3, 0x80, 0x0 ;  /* 0x000000000000781c */ /* 0x000fe20003f0f038 */
[----:B------:R-:W-:Y:S02]  /*1710*/  UIMAD UR7, UR9, UR5, URZ ;  /* 0x00000005090772a4 */ /* 0x000fe4000f8e023f */
[----:B------:R-:W-:Y:S01]  /*1720*/  @UP1 UIADD3 UR25, UR42, UR43, URZ ;  /* 0x0000002b2a191290 */ /* 0x000fe2000fffe03f */
[----:B------:R-:W-:Y:S01]  /*1730*/  @!P2 IADD3 R0, -R0, RZ, RZ ;  /* 0x000000ff0000a210 */ /* 0x000fe20007ffe1ff */
[----:B------:R-:W-:Y:S01]  /*1740*/  @!UP3 UIMAD UR24, UR20, UR41, URZ ;  /* 0x000000291418b2a4 */ /* 0x000fe2000f8e023f */
[----:B------:R-:W-:Y:S01]  /*1750*/  @!P3 LOP3.LUT R0, RZ, R7, RZ, 0x33, !PT ;  /* 0x00000007ff00b212 */ /* 0x000fe200078e33ff */
[----:B------:R-:W-:Y:S01]  /*1760*/  UIMAD.WIDE.U32 UR32, UR8, UR5, URZ ;  /* 0x00000005082072a5 */ /* 0x000fe2000f8e003f */
[----:B------:R-:W-:Y:S01]  /*1770*/  @UP1 ULDC.64 UR20, c[0x0][0x250] ;  /* 0x0000940000141ab9 */ /* 0x000fe20000000a00 */
[----:B------:R-:W-:-:S02]  /*1780*/  UIMAD UR12, UR9, UR15, URZ ;  /* 0x0000000f090c72a4 */ /* 0x000fc4000f8e023f */
[----:B------:R-:W-:Y:S02]  /*1790*/  UIMAD UR5, UR8, UR16, UR7 ;  /* 0x00000010080572a4 */ /* 0x000fe4000f8e0207 */
[----:B------:R-:W-:Y:S02]  /*17a0*/  @UP1 UIMAD.WIDE.U32 UR8, UR25, UR20, URZ ;  /* 0x00000014190812a5 */ /* 0x000fe4000f8e003f */
[----:B------:R-:W-:Y:S02]  /*17b0*/  UIMAD UR47, UR57, UR47, URZ ;  /* 0x0000002f392f72a4 */ /* 0x000fe4000f8e023f */
[----:B------:R-:W-:Y:S02]  /*17c0*/  @UP1 UIMAD UR7, UR25, UR21, URZ ;  /* 0x00000015190712a4 */ /* 0x000fe4000f8e023f */
[----:B------:R-:W-:Y:S02]  /*17d0*/  USEL UR52, UR38, URZ, UP4 ;  /* 0x0000003f26347287 */ /* 0x000fe4000a000000 */
[----:B------:R-:W-:-:S02]  /*17e0*/  USHF.R.S32.HI UR39, URZ, 0x1f, UR23 ;  /* 0x0000001f3f277899 */ /* 0x000fc40008011417 */
        /* <DEDUP_REMOVED lines=19> */
.L_x_1143:
        /* <DEDUP_REMOVED lines=13> */
.L_x_1144:
        /* <DEDUP_REMOVED lines=11> */
.L_x_1145:
[----:B------:R-:W-:Y:S02]  /*1aa0*/  ULDC UR5, c[0x0][0x270] ;  /* 0x00009c0000057ab9 */ /* 0x000fe40000000800 */
[----:B------:R-:W-:-:S04]  /*1ab0*/  UIMAD UR5, UR45, UR5, UR57 ;  /* 0x000000052d0572a4 */ /* 0x000fc8000f8e0239 */
[----:B------:R-:W-:-:S12]  /*1ac0*/  UIMAD UR5, UR5, UR59, URZ ;  /* 0x0000003b050572a4 */ /* 0x000fd8000f8e023f */
.L_x_1146:
[----:B------:R-:W1:Y:S01]  /*1ad0*/  S2R R9, SR_TID.X ;  /* 0x0000000000097919 */ /* 0x000e620000002100 */
[----:B------:R-:W-:Y:S01]  /*1ae0*/  SHF.R.S32.HI R22, RZ, 0x1f, R240 ;  /* 0x0000001fff167819 */ /* 0x000fe200000114f0 */
[----:B------:R-:W-:Y:S01]  /*1af0*/  UIADD3 UR33, UR18, UR5, URZ ;  /* 0x0000000512217290 */ /* 0x000fe2000fffe03f */
[----:B------:R-:W-:Y:S01]  /*1b00*/  IADD3 R3, P0, R240, UR18, RZ ;  /* 0x00000012f0037c10 */ /* 0x000fe2000ff1e0ff */
[----:B------:R-:W-:Y:S01]  /*1b10*/  UIADD3 UR5, UR18, UR24, URZ ;  /* 0x0000001812057290 */ /* 0x000fe2000fffe03f */
[--C-:B------:R-:W-:Y:S01]  /*1b20*/  SHF.R.S32.HI R251, RZ, 0x1f, R250.reuse ;  /* 0x0000001ffffb7819 */ /* 0x100fe200000114fa */
[----:B------:R-:W-:Y:S01]  /*1b30*/  ULDC UR8, c[0x0][0x2dc] ;  /* 0x0000b70000087ab9 */ /* 0x000fe20000000800 */
[----:B------:R-:W-:Y:S01]  /*1b40*/  IADD3.X R4, R22, UR19, RZ, P0, !PT ;  /* 0x0000001316047c10 */ /* 0x000fe200087fe4ff */
[----:B------:R-:W-:Y:S01]  /*1b50*/  ULDC UR9, c[0x0][0x270] ;  /* 0x00009c0000097ab9 */ /* 0x000fe20000000800 */
[----:B------:R-:W-:Y:S01]  /*1b60*/  ULDC.64 UR24, c[0x0][0x2b0] ;  /* 0x0000ac0000187ab9 */ /* 0x000fe20000000a00 */
[----:B------:R-:W-:Y:S01]  /*1b70*/  UIMAD UR35, UR8, UR9, URZ ;  /* 0x00000009082372a4 */ /* 0x000fe2000f8e023f */
[C---:B------:R-:W-:Y:S01]  /*1b80*/  IMAD.WIDE.U32 R6, R3.reuse, UR30, R250 ;  /* 0x0000001e03067c25 */ /* 0x040fe2000f8e00fa */
[----:B------:R-:W-:Y:S01]  /*1b90*/  UIMAD.WIDE UR24, UR5, 0x4, UR24 ;  /* 0x00000004051878a5 */ /* 0x000fe2000f8e0218 */
[----:B------:R-:W-:Y:S01]  /*1ba0*/  BSSY B1, `(.L_x_1142) ;  /* 0x0000727000017945 */ /* 0x000fe20003800000 */
[----:B------:R-:W-:Y:S01]  /*1bb0*/  ULDC.64 UR8, c[0x0][0x420] ;  /* 0x0001080000087ab9 */ /* 0x000fe20000000a00 */
[----:B------:R-:W-:Y:S01]  /*1bc0*/  IMAD R4, R4, UR30, RZ ;  /* 0x0000001e04047c24 */ /* 0x000fe2000f8e02ff */
[----:B------:R-:W-:Y:S01]  /*1bd0*/  UIMAD UR5, UR19, UR8, URZ ;  /* 0x00000008130572a4 */ /* 0x000fe2000f8e023f */
[----:B------:R-:W-:Y:S01]  /*1be0*/  IADD3 R6, P2, R6, UR56, RZ ;  /* 0x0000003806067c10 */ /* 0x000fe2000ff5e0ff */
[----:B------:R-:W-:Y:S01]  /*1bf0*/  USHF.R.S32.HI UR28, URZ, 0x1f, UR57 ;  /* 0x0000001f3f1c7899 */ /* 0x000fe20008011439 */
[----:B------:R-:W-:Y:S01]  /*1c00*/  IMAD R8, R3, UR31, R4 ;  /* 0x0000001f03087c24 */ /* 0x000fe2000f8e0204 */
[----:B------:R-:W-:Y:S01]  /*1c10*/  IADD3 R4, P0, R250, UR7, RZ ;  /* 0x00000007fa047c10 */ /* 0x000fe2000ff1e0ff */
[----:B------:R-:W-:Y:S01]  /*1c20*/  IMAD.U32 R3, RZ, RZ, UR8 ;  /* 0x00000008ff037e24 */ /* 0x000fe2000f8e00ff */
[----:B------:R-:W-:Y:S01]  /*1c30*/  ULDC.64 UR12, c[0x0][0x428] ;  /* 0x00010a00000c7ab9 */ /* 0x000fe20000000a00 */
[----:B------:R-:W-:Y:S01]  /*1c40*/  UIMAD UR7, UR18, UR9, UR5 ;  /* 0x00000009120772a4 */ /* 0x000fe2000f8e0205 */
[----:B------:R-:W-:Y:S01]  /*1c50*/  IADD3.X R5, R251, UR48, RZ, P0, !PT ;  /* 0x00000030fb057c10 */ /* 0x000fe200087fe4ff */
[----:B------:R-:W-:Y:S01]  /*1c60*/  ULDC.64 UR16, c[0x0][0x258] ;  /* 0x0000960000107ab9 */ /* 0x000fe20000000a00 */
[----:B------:R-:W-:Y:S01]  /*1c70*/  UIMAD UR5, UR28, UR12, URZ ;  /* 0x0000000c1c0572a4 */ /* 0x000fe2000f8e023f */
[----:B------:R-:W-:Y:S01]  /*1c80*/  IADD3.X R7, R7, UR46, R8, P2, !PT ;  /* 0x0000002e07077c10 */ /* 0x000fe200097fe408 */
[----:B------:R-:W-:Y:S01]  /*1c90*/  UIADD3 UR22, -UR6, UR14, UR23 ;  /* 0x0000000e06167290 */ /* 0x000fe2000fffe117 */
[----:B------:R-:W-:Y:S01]  /*1ca0*/  IMAD.WIDE.U32 R4, R3, UR18, R4 ;  /* 0x0000001203047c25 */ /* 0x000fe2000f8e0004 */
[----:B------:R-:W-:Y:S01]  /*1cb0*/  ULDC UR34, c[0x0][0x398] ;  /* 0x0000e60000227ab9 */ /* 0x000fe20000000800 */
[----:B------:R-:W-:Y:S01]  /*1cc0*/  UIMAD UR15, UR28, UR16, URZ ;  /* 0x000000101c0f72a4 */ /* 0x000fe2000f8e023f */
[----:B-1----:R-:W-:Y:S01]  /*1cd0*/  SHF.R.S32.HI R10, RZ, 0x1f, R9 ;  /* 0x0000001fff0a7819 */ /* 0x002fe20000011409 */
[----:B------:R-:W-:Y:S01]  /*1ce0*/  IMAD.U32 R3, RZ, RZ, UR16 ;  /* 0x00000010ff037e24 */ /* 0x000fe2000f8e00ff */
[----:B------:R-:W-:Y:S01]  /*1cf0*/  UIMAD UR13, UR57, UR13, UR5 ;  /* 0x0000000d390d72a4 */ /* 0x000fe2000f8e0205 */
[----:B------:R-:W-:Y:S01]  /*1d00*/  VIADD R5, R5, UR7 ;  /* 0x0000000705057c36 */ /* 0x000fe20008000000 */
[----:B------:R-:W-:Y:S01]  /*1d10*/  UIADD3 UR5, UR22, -UR34, URZ ;  /* 0x8000002216057290 */ /* 0x000fe2000fffe03f */
[----:B------:R-:W-:Y:S01]  /*1d20*/  IMAD.WIDE.U32 R6, R3, UR57, R6 ;  /* 0x0000003903067c25 */ /* 0x000fe2000f8e0006 */
[----:B------:R-:W-:Y:S01]  /*1d30*/  LEA.HI R3, R10, R9, RZ, 0x5 ;  /* 0x000000090a037211 */ /* 0x000fe200078f28ff */
[----:B------:R-:W-:-:S02]  /*1d40*/  UIMAD UR15, UR57, UR17, UR15 ;  /* 0x00000011390f72a4 */ /* 0x000fc4000f8e020f */
[----:B------:R-:W-:Y:S01]  /*1d50*/  USHF.R.S32.HI UR22, URZ, 0x1f, UR5 ;  /* 0x0000001f3f167899 */ /* 0x000fe20008011405 */
[----:B------:R-:W-:Y:S01]  /*1d60*/  LOP3.LUT R3, R3, 0xffffffe0, RZ, 0xc0, !PT ;  /* 0xffffffe003037812 */ /* 0x000fe200078ec0ff */
[----:B------:R-:W-:Y:S01]  /*1d70*/  USHF.L.U32 UR28, UR35, 0x6, URZ ;  /* 0x00000006231c7899 */ /* 0x000fe2000800063f */
[----:B------:R-:W-:Y:S01]  /*1d80*/  IMAD.U32 R8, RZ, RZ, UR12 ;  /* 0x0000000cff087e24 */ /* 0x000fe2000f8e00ff */
[----:B------:R-:W-:Y:S01]  /*1d90*/  ULDC.64 UR18, c[0x0][0x210] ;  /* 0x0000840000127ab9 */ /* 0x000fe20000000a00 */
[----:B------:R-:W-:Y:S01]  /*1da0*/  ULEA.HI UR22, UR22, UR5, URZ, 0x6 ;  /* 0x0000000516167291 */ /* 0x000fe2000f8f303f */
[----:B------:R-:W-:Y:S01]  /*1db0*/  VIADD R7, R7, UR15 ;  /* 0x0000000f07077c36 */ /* 0x000fe20008000000 */
[----:B------:R-:W-:Y:S01]  /*1dc0*/  UIADD3 UR12, UP2, UP0, UR32, UR28, UR47 ;  /* 0x0000001c200c7290 */ /* 0x000fe2000f85e02f */
[C---:B------:R-:W-:Y:S01]  /*1dd0*/  LEA R204, P0, R6.reuse, UR18, 0x1 ;  /* 0x0000001206cc7c11 */ /* 0x040fe2000f8008ff */
[----:B------:R-:W-:Y:S01]  /*1de0*/  USHF.R.S32.HI UR7, URZ, 0x1f, UR28 ;  /* 0x0000001f3f077899 */ /* 0x000fe2000801141c */
[----:B------:R-:W-:Y:S01]  /*1df0*/  IMAD.IADD R3, R9, 0x1, -R3 ;  /* 0x0000000109037824 */ /* 0x000fe200078e0a03 */
[----:B------:R-:W-:Y:S01]  /*1e00*/  USHF.R.S32.HI UR22, URZ, 0x6, UR22 ;  /* 0x000000063f167899 */ /* 0x000fe20008011416 */
[----:B------:R-:W-:Y:S01]  /*1e10*/  LEA.HI.X R205, R6, UR19, R7, 0x1, P0 ;  /* 0x0000001306cd7c11 */ /* 0x000fe200080f0c07 */
[----:B------:R-:W-:Y:S01]  /*1e20*/  UIADD3.X UR5, UR50, UR7, UR54, UP2, UP0 ;  /* 0x0000000732057290 */ /* 0x000fe200097e0436 */
[----:B------:R-:W-:Y:S01]  /*1e30*/  IMAD R6, R252, UR35, R3 ;  /* 0x00000023fc067c24 */ /* 0x000fe2000f8e0203 */
[----:B------:R-:W-:Y:S01]  /*1e40*/  UIADD3 UR7, UP3, UP2, UR53, UR12, UR55 ;  /* 0x0000000c35077290 */ /* 0x000fe2000fa7e037 */
[----:B------:R-:W-:Y:S01]  /*1e50*/  IMAD.WIDE.U32 R4, R8, UR57, R4 ;  /* 0x0000003908047c25 */ /* 0x000fe2000f8e0004 */
[----:B------:R-:W-:-:S02]  /*1e60*/  UISETP.LT.AND UP0, UPT, URZ, UR22, UPT ;  /* 0x000000163f00728c */ /* 0x000fc4000bf01270 */
[----:B------:R-:W-:Y:S01]  /*1e70*/  UIADD3.X UR5, UR52, UR5, UR44, UP3, UP2 ;  /* 0x0000000534057290 */ /* 0x000fe20009fe442c */
[----:B------:R-:W-:Y:S01]  /*1e80*/  VIADD R5, R5, UR13 ;  /* 0x0000000d05057c36 */ /* 0x000fe20008000000 */
[----:B------:R-:W-:Y:S01]  /*1e90*/  USEL UR22, URZ, UR22, !UP0 ;  /* 0x000000163f167287 */ /* 0x000fe2000c000000 */
[----:B------:R-:W-:Y:S01]  /*1ea0*/  IADD3 R3, P0, R6, UR7, RZ ;  /* 0x0000000706037c10 */ /* 0x000fe2000ff1e0ff */
[----:B------:R-:W-:Y:S01]  /*1eb0*/  ULDC.64 UR16, c[0x0][0x400] ;  /* 0x0001000000107ab9 */ /* 0x000fe20000000a00 */
[----:B------:R-:W-:Y:S01]  /*1ec0*/  IMAD R7, R22, UR8, RZ ;  /* 0x0000000816077c24 */ /* 0x000fe2000f8e02ff */
[----:B------:R-:W-:Y:S01]  /*1ed0*/  UISETP.GT.AND UP0, UPT, UR29, UR22, UPT ;  /* 0x000000161d00728c */ /* 0x000fe2000bf04270 */
[----:B------:R-:W-:Y:S01]  /*1ee0*/  LEA.HI.X.SX32 R6, R6, UR5, 0x1, P0 ;  /* 0x0000000506067c11 */ /* 0x000fe200080f0eff */
[----:B------:R-:W-:Y:S01]  /*1ef0*/  ULDC.64 UR36, c[0x0][0x478] ;  /* 0x00011e0000247ab9 */ /* 0x000fe20000000a00 */
[C---:B------:R-:W-:Y:S01]  /*1f00*/  LEA R197, P0, R3.reuse, UR16, 0x2 ;  /* 0x0000001003c57c11 */ /* 0x040fe2000f8010ff */
[C---:B------:R-:W-:Y:S01]  /*1f10*/  IMAD R7, R240.reuse, UR9, R7 ;  /* 0x00000009f0077c24 */ /* 0x040fe2000f8e0207 */
[----:B------:R-:W-:Y:S01]  /*1f20*/  ULDC.64 UR30, c[0x0][0x3e0] ;  /* 0x0000f800001e7ab9 */ /* 0x000fe20000000a00 */
[----:B------:R-:W-:Y:S01]  /*1f30*/  IMAD.WIDE.U32 R4, R240, UR8, R4 ;  /* 0x00000008f0047c25 */ /* 0x000fe2000f8e0004 */
[----:B------:R-:W-:Y:S01]  /*1f40*/  LEA.HI.X R196, R3, UR17, R6, 0x2, P0 ;  /* 0x0000001103c47c11 */ /* 0x000fe200080f1406 */
[----:B------:R-:W-:Y:S01]  /*1f50*/  UIMAD.WIDE UR8, UR33, 0x4, UR36 ;  /* 0x00000004210878a5 */ /* 0x000fe2000f8e0224 */
[----:B------:R-:W-:Y:S01]  /*1f60*/  PLOP3.LUT P0, PT, PT, PT, UP0, 0x80, 0x0 ;  /* 0x000000000000781c */ /* 0x000fe20003f0f008 */
[----:B------:R-:W-:Y:S01]  /*1f70*/  IMAD.IADD R5, R5, 0x1, R7 ;  /* 0x0000000105057824 */ /* 0x000fe200078e0207 */
[----:B------:R-:W-:Y:S01]  /*1f80*/  LEA R202, P2, R4, UR30, 0x1 ;  /* 0x0000001e04ca7c11 */ /* 0x000fe2000f8408ff */
[----:B------:R-:W-:Y:S01]  /*1f90*/  UIADD3 UR7, UR29, -0x1, URZ ;  /* 0xffffffff1d077890 */ /* 0x000fe2000fffe03f */
[----:B------:R-:W-:-:S02]  /*1fa0*/  UMOV UR17, UR24 ;  /* 0x0000001800117c82 */ /* 0x000fc40008000000 */
[----:B------:R-:W-:Y:S01]  /*1fb0*/  LEA.HI.X R203, R4, UR31, R5, 0x1, P2 ;  /* 0x0000001f04cb7c11 */ /* 0x000fe200090f0c05 */
[----:B------:R-:W-:Y:S01]  /*1fc0*/  UMOV UR16, UR25 ;  /* 0x0000001900107c82 */ /* 0x000fe20008000000 */
[----:B------:R-:W-:Y:S01]  /*1fd0*/  UMOV UR19, UR8 ;  /* 0x0000000800137c82 */ /* 0x000fe20008000000 */
[----:B------:R-:W-:-:S04]  /*1fe0*/  UMOV UR18, UR9 ;  /* 0x0000000900127c82 */ /* 0x000fc80008000000 */
        /* <DEDUP_REMOVED lines=20> */
.L_x_1148:
        /* <DEDUP_REMOVED lines=19> */
.L_x_1149:
        /* <DEDUP_REMOVED lines=32> */
.L_x_1151:
[----:B------:R-:W-:Y:S05]  /*2460*/  BSYNC B0 ;  /* 0x0000000000007941 */ /* 0x000fea0003800000 */
.L_x_1150:
        /* <DEDUP_REMOVED lines=15> */
.L_x_1153:
[----:B------:R-:W-:Y:S05]  /*2560*/  BSYNC B0 ;  /* 0x0000000000007941 */ /* 0x000fea0003800000 */
.L_x_1152:
        /* <DEDUP_REMOVED lines=28> */
.L_x_1155:
[----:B------:R-:W-:Y:S05]  /*2730*/  BSYNC B0 ;  /* 0x0000000000007941 */ /* 0x000fea0003800000 */
.L_x_1154:
        /* <DEDUP_REMOVED lines=15> */
.L_x_1147:
[----:B------:R-:W-:Y:S01]  /*2830*/  UIMAD UR5, UR39, UR26, URZ ;  /* 0x0000001a270572a4 */ /* 0x000fe2000f8e023f */
[----:B------:R-:W-:Y:S01]  /*2840*/  IMAD.U32 R6, RZ, RZ, UR26 ;  /* 0x0000001aff067e24 */ /* 0x000fe2000f8e00ff */
[----:B------:R-:W-:Y:S01]  /*2850*/  UIMAD UR9, UR39, UR20, URZ ;  /* 0x00000014270972a4 */ /* 0x000fe2000f8e023f */
[----:B------:R-:W-:Y:S01]  /*2860*/  IMAD.U32 R4, RZ, RZ, UR20 ;  /* 0x00000014ff047e24 */ /* 0x000fe2000f8e00ff */
[----:B------:R-:W-:Y:S01]  /*2870*/  UIMAD UR8, UR40, -0x80, UR6 ;  /* 0xffffff80280878a4 */ /* 0x000fe2000f8e0206 */
[--C-:B------:R-:W-:Y:S01]  /*2880*/  IMAD.WIDE.U32 R6, R6, UR23, R250.reuse ;  /* 0x0000001706067c25 */ /* 0x100fe2000f8e00fa */
[----:B------:R-:W-:Y:S02]  /*2890*/  UIMAD UR12, UR23, UR27, UR5 ;  /* 0x0000001b170c72a4 */ /* 0x000fe4000f8e0205 */
[----:B------:R-:W-:Y:S01]  /*28a0*/  UIMAD UR9, UR23, UR21, UR9 ;  /* 0x00000015170972a4 */ /* 0x000fe2000f8e0209 */
[----:B------:R-:W-:Y:S01]  /*28b0*/  VIADD R10, R240, 0x40 ;  /* 0x00000040f00a7836 */ /* 0x000fe20000000000 */
[----:B------:R-:W-:Y:S01]  /*28c0*/  UIMAD UR5, UR7, -0x40, UR14 ;  /* 0xffffffc0070578a4 */ /* 0x000fe2000f8e020e */
[----:B------:R-:W-:Y:S01]  /*28d0*/  IMAD.WIDE.U32 R4, R4, UR23, R250 ;  /* 0x0000001704047c25 */ /* 0x000fe2000f8e00fa */
[----:B------:R-:W-:-:S03]  /*28e0*/  ISETP.GE.AND P2, PT, R240, UR8, PT ;  /* 0x00000008f0007c0c */ /* 0x000fc6000bf46270 */
[----:B------:R-:W-:Y:S01]  /*28f0*/  VIADD R3, R241, 0x8 ;  /* 0x00000008f1037836 */ /* 0x000fe20000000000 */
[----:B------:R-:W-:Y:S01]  /*2900*/  IADD3 R8, P3, R6, UR49, RZ ;  /* 0x0000003106087c10 */ /* 0x000fe2000ff7e0ff */
[----:B------:R-:W-:Y:S01]  /*2910*/  IMAD.U32 R9, RZ, RZ, UR12 ;  /* 0x0000000cff097e24 */ /* 0x000fe2000f8e00ff */
[----:B------:R-:W-:Y:S01]  /*2920*/  ISETP.GE.AND P1, PT, R10, UR8, PT ;  /* 0x000000080a007c0c */ /* 0x000fe2000bf26270 */
[----:B------:R-:W-:Y:S01]  /*2930*/  ULDC.64 UR12, c[0x0][0x260] ;  /* 0x00009800000c7ab9 */ /* 0x000fe20000000a00 */
[----:B------:R-:W-:Y:S01]  /*2940*/  IADD3 R6, P0, R4, UR38, RZ ;  /* 0x0000002604067c10 */ /* 0x000fe2000ff1e0ff */
[----:B------:R-:W-:Y:S01]  /*2950*/  IMAD.U32 R4, RZ, RZ, UR9 ;  /* 0x00000009ff047e24 */ /* 0x000fe2000f8e00ff */
[----:B------:R-:W-:Y:S01]  /*2960*/  ISETP.GE.AND P6, PT, R3, UR5, PT ;  /* 0x0000000503007c0c */ /* 0x000fe2000bfc6270 */
[----:B------:R-:W-:Y:S01]  /*2970*/  ULDC.64 UR8, c[0x0][0x268] ;  /* 0x00009a0000087ab9 */ /* 0x000fe20000000a00 */
[----:B------:R-:W-:Y:S01]  /*2980*/  IADD3.X R9, R7, UR51, R9, P3, !PT ;  /* 0x0000003307097c10 */ /* 0x000fe20009ffe409 */
[----:B------:R-:W-:Y:S01]  /*2990*/  IMAD R3, R11, UR12, RZ ;  /* 0x0000000c0b037c24 */ /* 0x000fe2000f8e02ff */
[----:B------:R-:W-:Y:S01]  /*29a0*/  IADD3.X R7, R5, UR41, R4, P0, !PT ;  /* 0x0000002905077c10 */ /* 0x000fe200087fe404 */
[----:B------:R-:W-:Y:S01]  /*29b0*/  VIADD R10, R241, 0x20 ;  /* 0x00000020f10a7836 */ /* 0x000fe20000000000 */
[----:B------:R-:W1:Y:S01]  /*29c0*/  @!P2 LDC.64 R20, c[0x0][0x218] ;  /* 0x00008600ff14ab82 */ /* 0x000e620000000a00 */
[----:B------:R-:W-:-:S02]  /*29d0*/  IMAD R11, R11, UR8, RZ ;  /* 0x000000080b0b7c24 */ /* 0x000fc4000f8e02ff */
[----:B------:R-:W-:Y:S01]  /*29e0*/  IMAD.MOV.U32 R237, RZ, RZ, 0x7f800000 ;  /* 0x7f800000ffed7424 */ /* 0x000fe200078e00ff */
[----:B------:R-:W-:Y:S01]  /*29f0*/  ISETP.GE.AND P5, PT, R10, UR5, PT ;  /* 0x000000050a007c0c */ /* 0x000fe2000bfa6270 */
[----:B------:R-:W-:Y:S01]  /*2a00*/  IMAD R3, R0, UR13, R3 ;  /* 0x0000000d00037c24 */ /* 0x000fe2000f8e0203 */
[----:B------:R-:W-:Y:S01]  /*2a10*/  @!P1 IADD3 R10, P0, R240, 0x40, RZ ;  /* 0x00000040f00a9810 */ /* 0x000fe20007f1e0ff */
[----:B------:R-:W-:Y:S01]  /*2a20*/  IMAD.WIDE.U32 R4, R0, UR12, R8 ;  /* 0x0000000c00047c25 */ /* 0x000fe2000f8e0008 */
[----:B------:R-:W2:Y:S03]  /*2a30*/  @!P1 LDC.64 R18, c[0x0][0x218] ;  /* 0x00008600ff129b82 */ /* 0x000ea60000000a00 */
[----:B------:R-:W-:Y:S02]  /*2a40*/  IMAD.MOV.U32 R238, RZ, RZ, 0x7f800000 ;  /* 0x7f800000ffee7424 */ /* 0x000fe400078e00ff */
[----:B------:R-:W-:-:S02]  /*2a50*/  IMAD.MOV.U32 R235, RZ, RZ, 0x7f800000 ;  /* 0x7f800000ffeb7424 */ /* 0x000fc400078e00ff */
[----:B------:R-:W-:Y:S01]  /*2a60*/  IMAD.MOV.U32 R236, RZ, RZ, 0x7f800000 ;  /* 0x7f800000ffec7424 */ /* 0x000fe200078e00ff */
[----:B------:R-:W-:Y:S01]  /*2a70*/  UIMAD UR37, UR35, 0x28, URZ ;  /* 0x00000028232578a4 */ /* 0x000fe2000f8e023f */
[C---:B------:R-:W-:Y:S01]  /*2a80*/  IMAD R11, R0.reuse, UR9, R11 ;  /* 0x00000009000b7c24 */ /* 0x040fe2000f8e020b */
[----:B------:R-:W-:Y:S01]  /*2a90*/  UIMAD UR36, UR35, 0x30, URZ ;  /* 0x00000030232478a4 */ /* 0x000fe2000f8e023f */
[----:B------:R-:W-:Y:S01]  /*2aa0*/  IMAD.WIDE.U32 R6, R0, UR8, R6 ;  /* 0x0000000800067c25 */ /* 0x000fe2000f8e0006 */
[----:B------:R-:W-:Y:S01]  /*2ab0*/  ULEA.HI UR8, UR7, UR7, URZ, 0x1 ;  /* 0x0000000707087291 */ /* 0x000fe2000f8f083f */
[----:B------:R-:W-:Y:S02]  /*2ac0*/  ULDC UR15, c[0x0][0x394] ;  /* 0x0000e500000f7ab9 */ /* 0x000fe40000000800 */
[----:B------:R-:W-:Y:S01]  /*2ad0*/  @!P2 IMAD R0, R22, UR26, RZ ;  /* 0x0000001a1600ac24 */ /* 0x000fe2000f8e02ff */
[----:B------:R-:W-:Y:S01]  /*2ae0*/  ULOP3.LUT UR8, UR8, 0xfffffffe, URZ, 0xc0, !UPT ;  /* 0xfffffffe08087892 */ /* 0x000fe2000f8ec03f */
[----:B------:R-:W-:Y:S01]  /*2af0*/  IMAD.IADD R5, R5, 0x1, R3 ;  /* 0x0000000105057824 */ /* 0x000fe200078e0203 */
[----:B------:R-:W-:Y:S01]  /*2b00*/  ULDC UR44, c[0x0][0x398] ;  /* 0x0000e600002c7ab9 */ /* 0x000fe20000000800 */
[C---:B------:R-:W-:Y:S01]  /*2b10*/  @!P2 IMAD R3, R240.reuse, UR27, R0 ;  /* 0x0000001bf003ac24 */ /* 0x040fe2000f8e0200 */
[----:B------:R-:W-:Y:S01]  /*2b20*/  UIADD3 UR8, UR7, -UR8, URZ ;  /* 0x8000000807087290 */ /* 0x000fe2000fffe03f */
[----:B------:R-:W-:Y:S01]  /*2b30*/  @!P1 IMAD.X R0, RZ, RZ, R22, P0 ;  /* 0x000000ffff009224 */ /* 0x000fe200000e0616 */
[C---:B------:R-:W-:Y:S01]  /*2b40*/  @!P1 IADD3 R12, P0, R240.reuse, 0x40, RZ ;  /* 0x00000040f00c9810 */ /* 0x040fe20007f1e0ff */
[----:B------:R-:W-:Y:S01]  /*2b50*/  @!P2 IMAD.WIDE.U32 R8, R240, UR26, R4 ;  /* 0x0000001af008ac25 */ /* 0x000fe2000f8e0004 */
[----:B------:R-:W-:-:S03]  /*2b60*/  UISETP.NE.AND UP0, UPT, UR8, 0x1, UPT ;  /* 0x000000010800788c */ /* 0x000fc6000bf05270 */
[----:B------:R-:W-:Y:S02]  /*2b70*/  @!P1 IMAD R0, R0, UR26, RZ ;  /* 0x0000001a00009c24 */ /* 0x000fe4000f8e02ff */
[----:B------:R-:W-:Y:S01]  /*2b80*/  IMAD R239, RZ, RZ, -UR28 ;  /* 0x8000001cffef7e24 */ /* 0x000fe2000f8e02ff */
[----:B------:R-:W-:Y:S01]  /*2b90*/  CS2R R126, SRZ ;  /* 0x00000000007e7805 */ /* 0x000fe2000001ff00 */
[----:B------:R-:W-:Y:S01]  /*2ba0*/  @!P2 IMAD.IADD R3, R9, 0x1, R3 ;  /* 0x000000010903a824 */ /* 0x000fe200078e0203 */
[----:B------:R-:W-:Y:S01]  /*2bb0*/  CS2R R124, SRZ ;  /* 0x00000000007c7805 */ /* 0x000fe2000001ff00 */
[----:B------:R-:W-:Y:S01]  /*2bc0*/  @!P1 IMAD R9, R10, UR27, R0 ;  /* 0x0000001b0a099c24 */ /* 0x000fe2000f8e0200 */
[----:B------:R-:W-:Y:S01]  /*2bd0*/  CS2R R130, SRZ ;  /* 0x0000000000827805 */ /* 0x000fe2000001ff00 */
[----:B------:R-:W-:Y:S01]  /*2be0*/  @!P1 IMAD.X R0, RZ, RZ, R22, P0 ;  /* 0x000000ffff009224 */ /* 0x000fe200000e0616 */
[----:B------:R-:W-:Y:S01]  /*2bf0*/  PLOP3.LUT P0, PT, PT, PT, UP4, 0x80, 0x0 ;  /* 0x000000000000781c */ /* 0x000fe20003f0f048 */
[----:B------:R-:W-:Y:S01]  /*2c00*/  @!P1 IMAD.MOV.U32 R16, RZ, RZ, R4 ;  /* 0x000000ffff109224 */ /* 0x000fe200078e0004 */
[C---:B-1----:R-:W-:Y:S01]  /*2c10*/  @!P2 LEA R4, P3, R8.reuse, R20, 0x1 ;  /* 0x000000140804a211 */ /* 0x042fe200078608ff */
[----:B------:R-:W-:Y:S01]  /*2c20*/  @!P1 IMAD.MOV.U32 R17, RZ, RZ, R5 ;  /* 0x000000ffff119224 */ /* 0x000fe200078e0005 */
[----:B------:R-:W-:Y:S01]  /*2c30*/  CS2R R128, SRZ ;  /* 0x0000000000807805 */ /* 0x000fe2000001ff00 */
[----:B------:R-:W-:Y:S01]  /*2c40*/  IMAD.IADD R7, R7, 0x1, R11 ;  /* 0x0000000107077824 */ /* 0x000fe200078e020b */
[----:B------:R-:W-:Y:S01]  /*2c50*/  @!P2 LEA.HI.X R5, R8, R21, R3, 0x1, P3 ;  /* 0x000000150805a211 */ /* 0x000fe200018f0c03 */
[----:B------:R-:W-:Y:S01]  /*2c60*/  @!P1 IMAD.WIDE.U32 R10, R10, UR26, R16 ;  /* 0x0000001a0a0a9c25 */ /* 0x000fe2000f8e0010 */
[----:B------:R-:W-:Y:S01]  /*2c70*/  ISETP.GE.AND P3, PT, R240, UR5, PT ;  /* 0x00000005f0007c0c */ /* 0x000fe2000bf66270 */
[----:B------:R-:W1:Y:S01]  /*2c80*/  @!P1 LDC.64 R16, c[0x0][0x220] ;  /* 0x00008800ff109b82 */ /* 0x000e620000000a00 */
[----:B------:R-:W-:Y:S01]  /*2c90*/  CS2R R122, SRZ ;  /* 0x00000000007a7805 */ /* 0x000fe2000001ff00 */
[----:B------:R-:W-:Y:S01]  /*2ca0*/  @!P1 IMAD.IADD R9, R11, 0x1, R9 ;  /* 0x000000010b099824 */ /* 0x000fe200078e0209 */
[----:B--2---:R-:W-:-:S05]  /*2cb0*/  @!P1 LEA R8, P4, R10, R18, 0x1 ;  /* 0x000000120a089211 */ /* 0x004fca00078808ff */
[----:B------:R-:W-:Y:S01]  /*2cc0*/  @P0 BAR.SYNC.DEFER_BLOCKING 0x0 ;  /* 0x0000000000000b1d */ /* 0x000fe20000010000 */
[--C-:B------:R-:W-:Y:S01]  /*2cd0*/  @!P1 IMAD.MOV.U32 R14, RZ, RZ, R6.reuse ;  /* 0x000000ffff0e9224 */ /* 0x100fe200078e0006 */
[----:B------:R-:W-:Y:S01]  /*2ce0*/  PLOP3.LUT P0, PT, PT, PT, UP0, 0x80, 0x0 ;  /* 0x000000000000781c */ /* 0x000fe20003f0f008 */
[----:B------:R-:W-:Y:S01]  /*2cf0*/  @!P1 IMAD.MOV.U32 R15, RZ, RZ, R7 ;  /* 0x000000ffff0f9224 */ /* 0x000fe200078e0007 */
[----:B------:R-:W-:Y:S01]  /*2d00*/  @!P1 LEA.HI.X R9, R10, R19, R9, 0x1, P4 ;  /* 0x000000130a099211 */ /* 0x000fe200020f0c09 */
[----:B------:R-:W-:Y:S01]  /*2d10*/  @!P1 IMAD R0, R0, UR20, RZ ;  /* 0x0000001400009c24 */ /* 0x000fe2000f8e02ff */
[----:B------:R-:W-:Y:S01]  /*2d20*/  ISETP.GE.AND P4, PT, R241, UR5, PT ;  /* 0x00000005f1007c0c */ /* 0x000fe2000bf86270 */
[----:B------:R-:W-:Y:S01]  /*2d30*/  @!P2 IMAD.WIDE.U32 R10, R240, UR20, R6 ;  /* 0x00000014f00aac25 */ /* 0x000fe2000f8e0006 */
[----:B------:R-:W-:Y:S01]  /*2d40*/  CS2R R120, SRZ ;  /* 0x0000000000787805 */ /* 0x000fe2000001ff00 */
[----:B------:R-:W2:Y:S01]  /*2d50*/  @!P2 LDC.64 R6, c[0x0][0x220] ;  /* 0x00008800ff06ab82 */ /* 0x000ea20000000a00 */
[----:B------:R-:W-:Y:S01]  /*2d60*/  CS2R R118, SRZ ;  /* 0x0000000000767805 */ /* 0x000fe2000001ff00 */
[----:B------:R-:W-:Y:S01]  /*2d70*/  @!P2 IMAD R3, R22, UR20, RZ ;  /* 0x000000141603ac24 */ /* 0x000fe2000f8e02ff */
[----:B------:R-:W-:Y:S01]  /*2d80*/  CS2R R116, SRZ ;  /* 0x0000000000747805 */ /* 0x000fe2000001ff00 */
[----:B------:R-:W-:Y:S01]  /*2d90*/  @!P1 IMAD R18, R12, UR21, R0 ;  /* 0x000000150c129c24 */ /* 0x000fe2000f8e0200 */
[----:B------:R-:W-:Y:S01]  /*2da0*/  LEA R0, R246, UR4, 0x1 ;  /* 0x00000004f6007c11 */ /* 0x000fe2000f8e08ff */
[----:B------:R-:W-:Y:S01]  /*2db0*/  @!P1 IMAD.WIDE.U32 R12, R12, UR20, R14 ;  /* 0x000000140c0c9c25 */ /* 0x000fe2000f8e000e */
[----:B------:R-:W-:-:S02]  /*2dc0*/  CS2R R110, SRZ ;  /* 0x00000000006e7805 */ /* 0x000fc4000001ff00 */
[----:B------:R-:W-:Y:S02]  /*2dd0*/  CS2R R108, SRZ ;  /* 0x00000000006c7805 */ /* 0x000fe4000001ff00 */
[----:B------:R-:W-:Y:S01]  /*2de0*/  CS2R R114, SRZ ;  /* 0x0000000000727805 */ /* 0x000fe2000001ff00 */
[----:B------:R-:W-:Y:S01]  /*2df0*/  @!P2 IMAD R14, R240, UR21, R3 ;  /* 0x00000015f00eac24 */ /* 0x000fe2000f8e0203 */
[----:B------:R-:W-:Y:S01]  /*2e00*/  CS2R R112, SRZ ;  /* 0x0000000000707805 */ /* 0x000fe2000001ff00 */
[----:B------:R-:W-:Y:S01]  /*2e10*/  VIADD R3, R246, 0x1800 ;  /* 0x00001800f6037836 */ /* 0x000fe20000000000 */
[----:B------:R-:W-:Y:S01]  /*2e20*/  CS2R R106, SRZ ;  /* 0x00000000006a7805 */ /* 0x000fe2000001ff00 */
[----:B------:R-:W-:Y:S01]  /*2e30*/  IMAD.SHL.U32 R245, R241, 0x4, RZ ;  /* 0x00000004f1f57824 */ /* 0x000fe200078e00ff */
[----:B------:R-:W-:Y:S01]  /*2e40*/  @P3 STS [R0+0x6000], RZ ;  /* 0x006000ff00003388 */ /* 0x000fe20000000800 */
[----:B------:R-:W-:Y:S02]  /*2e50*/  CS2R R104, SRZ ;  /* 0x0000000000687805 */ /* 0x000fe4000001ff00 */
[----:B------:R-:W-:-:S02]  /*2e60*/  SEL R3, R3, R246, !P0 ;  /* 0x000000f603037207 */ /* 0x000fc40004000000 */
[----:B------:R-:W-:Y:S01]  /*2e70*/  CS2R R102, SRZ ;  /* 0x0000000000667805 */ /* 0x000fe2000001ff00 */
[----:B------:R-:W-:Y:S01]  /*2e80*/  @P3 STS [R0+0x6004], RZ ;  /* 0x006004ff00003388 */ /* 0x000fe20000000800 */
[----:B------:R-:W-:Y:S02]  /*2e90*/  CS2R R100, SRZ ;  /* 0x0000000000647805 */ /* 0x000fe4000001ff00 */
[----:B------:R-:W-:Y:S01]  /*2ea0*/  LEA R206, R3, UR4, 0x1 ;  /* 0x0000000403ce7c11 */ /* 0x000fe2000f8e08ff */
[----:B------:R-:W-:Y:S01]  /*2eb0*/  @!P2 IMAD.IADD R3, R11, 0x1, R14 ;  /* 0x000000010b03a824 */ /* 0x000fe200078e020e */
[----:B------:R-:W-:Y:S01]  /*2ec0*/  @P3 STS.64 [R0+0x6008], RZ ;  /* 0x006008ff00003388 */ /* 0x000fe20000000a00 */
        /* <DEDUP_REMOVED lines=22> */
[----:B------:R-:W-:Y:S01]  /*3030*/  @!P3 LDGSTS.E.BYPASS.LTC128B.128 [R0+0x8000], desc[UR10][R202.64+0x80] ;  /* 0x08000080ca00bfae */ /* 0x000fe2000b901d4a */
[----:B------:R-:W-:-:S02]  /*3040*/  CS2R R68, SRZ ;  /* 0x0000000000447805 */ /* 0x000fc4000001ff00 */
[----:B------:R-:W-:Y:S02]  /*3050*/  CS2R R62, SRZ ;  /* 0x00000000003e7805 */ /* 0x000fe4000001ff00 */
[----:B------:R-:W-:Y:S01]  /*3060*/  CS2R R60, SRZ ;  /* 0x00000000003c7805 */ /* 0x000fe2000001ff00 */
        /* <DEDUP_REMOVED lines=18> */
[----:B------:R-:W-:Y:S01]  /*3190*/  CS2R R36, SRZ ;  /* 0x0000000000247805 */ /* 0x000fe2000001ff00 */
[----:B------:R-:W-:Y:S01]  /*31a0*/  UIMAD UR39, UR35, 0x18, URZ ;  /* 0x00000018232778a4 */ /* 0x000fe2000f8e023f */
[----:B------:R-:W-:Y:S01]  /*31b0*/  @P3 STS [R206+0x1004], RZ ;  /* 0x001004ffce003388 */ /* 0x000fe20000000800 */
[----:B------:R-:W-:Y:S01]  /*31c0*/  USHF.L.U32 UR38, UR35, 0x5, URZ ;  /* 0x0000000523267899 */ /* 0x000fe2000800063f */
[----:B------:R-:W-:-:S02]  /*31d0*/  ULDC UR8, c[0x0][0x2ec] ;  /* 0x0000bb0000087ab9 */ /* 0x000fc40000000800 */
        /* <DEDUP_REMOVED lines=12> */
[----:B--2---:R-:W-:-:S03]  /*32a0*/  @!P2 LEA R6, P3, R10, R6, 0x1 ;  /* 0x000000060a06a211 */ /* 0x004fc600078608ff */
[----:B------:R-:W-:Y:S01]  /*32b0*/  @P2 STS [R0+0x9000], RZ ;  /* 0x009000ff00002388 */ /* 0x000fe20000000800 */
[----:B------:R-:W-:Y:S01]  /*32c0*/  @!P2 LEA.HI.X R7, R10, R7, R3, 0x1, P3 ;  /* 0x000000070a07a211 */ /* 0x000fe200018f0c03 */
[----:B------:R-:W-:Y:S02]  /*32d0*/  @!P1 IMAD.IADD R3, R13, 0x1, R18 ;  /* 0x000000010d039824 */ /* 0x000fe400078e0212 */
        /* <DEDUP_REMOVED lines=19> */
[----:B-1----:R-:W-:-:S03]  /*3410*/  @!P1 LEA R4, P3, R12, R16, 0x1 ;  /* 0x000000100c049211 */ /* 0x002fc600078608ff */
[----:B------:R-:W-:Y:S01]  /*3420*/  @P2 STS [R0+0xf000], RZ ;  /* 0x00f000ff00002388 */ /* 0x000fe20000000800 */
[----:B------:R-:W-:Y:S01]  /*3430*/  @!P1 LEA.HI.X R5, R12, R17, R3, 0x1, P3 ;  /* 0x000000110c059211 */ /* 0x000fe200018f0c03 */
[----:B------:R-:W-:Y:S02]  /*3440*/  VIADD R3, R241, 0x28 ;  /* 0x00000028f1037836 */ /* 0x000fe40000000000 */
        /* <DEDUP_REMOVED lines=8> */
[----:B--2---:R-:W-:-:S03]  /*34d0*/  SHF.R.S32.HI R8, RZ, 0x1f, R241 ;  /* 0x0000001fff087819 */ /* 0x004fc600000114f1 */
        /* <DEDUP_REMOVED lines=42> */
[----:B------:R-:W-:Y:S01]  /*3780*/  SHF.L.U64.HI R244, R241, 0x2, R8 ;  /* 0x00000002f1f47819 */ /* 0x000fe20000010208 */
[----:B------:R-:W-:Y:S01]  /*3790*/  UIADD3 UR23, UR20, UR24, URZ ;  /* 0x0000001814177290 */ /* 0x000fe2000fffe03f */
[----:B------:R-:W-:Y:S01]  /*37a0*/  LEA R3, R0, UR4, 0x1 ;  /* 0x0000000400037c11 */ /* 0x000fe2000f8e08ff */
[----:B------:R-:W-:-:S02]  /*37b0*/  UIADD3 UR41, UR5, -UR34, URZ ;  /* 0x8000002205297290 */ /* 0x000fc4000fffe03f */
[----:B------:R-:W-:Y:S02]  /*37c0*/  UIMAD UR35, UR35, 0x38, URZ ;  /* 0x00000038232378a4 */ /* 0x000fe4000f8e023f */
[----:B------:R-:W-:Y:S02]  /*37d0*/  UIADD3 UR34, UR20, UR28, URZ ;  /* 0x0000001c14227290 */ /* 0x000fe4000fffe03f */
[----:B------:R-:W-:Y:S01]  /*37e0*/  UIADD3 UR33, UR20, UR23, URZ ;  /* 0x0000001714217290 */ /* 0x000fe2000fffe03f */
[----:B-1----:R-:W-:-:S11]  /*37f0*/  ULDC UR5, c[0x0][0x39c] ;  /* 0x0000e70000057ab9 */ /* 0x002fd60000000800 */
.L_x_1161:
        /* <DEDUP_REMOVED lines=197> */
.L_x_1157:
        /* <DEDUP_REMOVED lines=21> */
[----:B------:R-:W-:Y:S01]  /*45a0*/  VIADD R9, R0, 0x18 ;  /* 0x0000001800097836 */ /* 0x000fe20000000000 */
        /* <DEDUP_REMOVED lines=106> */
.L_x_1158:
        /* <DEDUP_REMOVED lines=11> */
[----:B------:R1:W-:Y:S01]  /*4d00*/  MUFU.EX2 R196, R0 ;  /* 0x0000000000c47308 */ /* 0x0003e20000000800 */
[----:B------:R-:W-:Y:S02]  /*4d10*/  PLOP3.LUT P1, PT, PT, PT, UP3, 0x80, 0x0 ;  /* 0x000000000000781c */ /* 0x000fe40003f2f038 */
        /* <DEDUP_REMOVED lines=97> */
[----:B------:R-:W-:Y:S08]  /*5330*/  LDSM.16.M88.4 R32, [R175+0x6000] ;  /* 0x00600000af20783b */ /* 0x000ff00000000200 */
[----:B------:R-:W2:Y:S08]  /*5340*/  LDSM.16.M88.4 R16, [R172+0xf000] ;  /* 0x00f00000ac10783b */ /* 0x000eb00000000200 */
[----:B------:R-:W3:Y:S01]  /*5350*/  LDSM.16.M88.4 R28, [R175+0x6800] ;  /* 0x00680000af1c783b */ /* 0x000ee20000000200 */
[----:B-1----:R-:W-:Y:S07]  /*5360*/  FFMA.FTZ R0, -R148, R148, 1 ;  /* 0x3f80000094007423 */ /* 0x002fee0000010194 */
[----:B------:R-:W1:Y:S01]  /*5370*/  LDSM.16.M88.4 R132, [R172+0xf400] ;  /* 0x00f40000ac84783b */ /* 0x000e620000000200 */
[----:B------:R-:W-:Y:S07]  /*5380*/  FMUL.FTZ R0, R0, UR5 ;  /* 0x0000000500007c20 */ /* 0x000fee0008410000 */
[----:B------:R-:W-:Y:S08]  /*5390*/  LDSM.16.M88.4 R136, [R176+0x6000] ;  /* 0x00600000b088783b */ /* 0x000ff00000000200 */
        /* <DEDUP_REMOVED lines=70> */
[----:B------:R-:W-:Y:S01]  /*5800*/  FADD.FTZ R8, -R185, R8 ;  /* 0x00000008b9087221 */ /* 0x000fe20000010100 */
[----:B------:R-:W1:Y:S01]  /*5810*/  LDSM.16.M88.4 R4, [R173+0x13400] ;  /* 0x01340000ad04783b */ /* 0x000e620000000200 */
[----:B------:R-:W-:Y:S01]  /*5820*/  FADD.FTZ R10, -R184, R10 ;  /* 0x0000000ab80a7221 */ /* 0x000fe20000010100 */
[----:B------:R-:W-:Y:S01]  /*5830*/  FMUL.FTZ R132, R132, R0 ;  /* 0x0000000084847220 */ /* 0x000fe20000410000 */
[----:B------:R-:W-:Y:S01]  /*5840*/  FADD.FTZ R11, -R184, R11 ;  /* 0x0000000bb80b7221 */ /* 0x000fe20000010100 */
[----:B------:R-:W-:Y:S01]  /*5850*/  FFMA.FTZ R0, -R149, R149, 1 ;  /* 0x3f80000095007423 */ /* 0x000fe20000010195 */
[----:B------:R-:W-:Y:S01]  /*5860*/  FADD.FTZ R9, -R185, R9 ;  /* 0x00000009b9097221 */ /* 0x000fe20000010100 */
[----:B------:R-:W-:Y:S01]  /*5870*/  FMUL.FTZ R146, R208, R8 ;  /* 0x00000008d0927220 */ /* 0x000fe20000410000 */
[----:B------:R-:W-:Y:S01]  /*5880*/  FMUL.FTZ R144, R207, R10 ;  /* 0x0000000acf907220 */ /* 0x000fe20000410000 */
[----:B------:R-:W-:Y:S01]  /*5890*/  FMUL.FTZ R135, R197, R11 ;  /* 0x0000000bc5877220 */ /* 0x000fe20000410000 */
[----:B------:R-:W-:Y:S01]  /*58a0*/  FFMA.FTZ R10, -R152, R152, 1 ;  /* 0x3f800000980a7423 */ /* 0x000fe20000010198 */
[----:B------:R-:W-:Y:S01]  /*58b0*/  FFMA.FTZ R8, -R150, R150, 1 ;  /* 0x3f80000096087423 */ /* 0x000fe20000010196 */
[----:B------:R-:W-:Y:S01]  /*58c0*/  FMUL.FTZ R0, R0, UR5 ;  /* 0x0000000500007c20 */ /* 0x000fe20008410000 */
[----:B------:R-:W-:Y:S01]  /*58d0*/  FMUL.FTZ R145, R145, R9 ;  /* 0x0000000991917220 */ /* 0x000fe20000410000 */
[----:B------:R-:W-:Y:S01]  /*58e0*/  FFMA.FTZ R9, -R151, R151, 1 ;  /* 0x3f80000097097423 */ /* 0x000fe20000010197 */
[----:B------:R-:W-:Y:S01]  /*58f0*/  FMUL.FTZ R10, R10, UR5 ;  /* 0x000000050a0a7c20 */ /* 0x000fe20008410000 */
[----:B------:R-:W-:Y:S01]  /*5900*/  FMUL.FTZ R8, R8, UR5 ;  /* 0x0000000508087c20 */ /* 0x000fe20008410000 */
[----:B------:R-:W-:Y:S01]  /*5910*/  FADD.FTZ R13, -R185, R13 ;  /* 0x0000000db90d7221 */ /* 0x000fe20000010100 */
[----:B------:R-:W-:Y:S01]  /*5920*/  FMUL.FTZ R135, R135, R0 ;  /* 0x0000000087877220 */ /* 0x000fe20000410000 */
[----:B------:R-:W-:Y:S01]  /*5930*/  FADD.FTZ R15, -R184, R15 ;  /* 0x0000000fb80f7221 */ /* 0x000fe20000010100 */
[----:B------:R-:W-:Y:S01]  /*5940*/  FFMA.FTZ R0, -R160, R160, 1 ;  /* 0x3f800000a0007423 */ /* 0x000fe200000101a0 */
[----:B------:R-:W-:Y:S01]  /*5950*/  FMUL.FTZ R9, R9, UR5 ;  /* 0x0000000509097c20 */ /* 0x000fe20008410000 */
[----:B------:R-:W-:Y:S01]  /*5960*/  FMUL.FTZ R11, R196, R10 ;  /* 0x0000000ac40b7220 */ /* 0x000fe20000410000 */
[----:B------:R-:W-:Y:S01]  /*5970*/  FMUL.FTZ R134, R147, R8 ;  /* 0x0000000893867220 */ /* 0x000fe20000410000 */
[----:B------:R-:W-:Y:S01]  /*5980*/  FMUL.FTZ R148, R211, R13 ;  /* 0x0000000dd3947220 */ /* 0x000fe20000410000 */
[----:B------:R-:W-:Y:S01]  /*5990*/  FMUL.FTZ R13, R209, R15 ;  /* 0x0000000fd10d7220 */ /* 0x000fe20000410000 */
[----:B------:R-:W-:Y:S01]  /*59a0*/  FFMA.FTZ R10, -R155, R155, 1 ;  /* 0x3f8000009b0a7423 */ /* 0x000fe2000001019b */
[----:B------:R-:W-:Y:S01]  /*59b0*/  FFMA.FTZ R8, -R153, R153, 1 ;  /* 0x3f80000099087423 */ /* 0x000fe20000010199 */
[----:B------:R-:W-:Y:S01]  /*59c0*/  F2FP.BF16.F32.PACK_AB R132, R132, R134 ;  /* 0x000000868484723e */ /* 0x000fe200000010ff */
[----:B------:R-:W-:Y:S01]  /*59d0*/  FMUL.FTZ R0, R0, UR5 ;  /* 0x0000000500007c20 */ /* 0x000fe20008410000 */
[----:B------:R-:W-:Y:S01]  /*59e0*/  FMUL.FTZ R133, R133, R9 ;  /* 0x0000000985857220 */ /* 0x000fe20000410000 */
[----:B------:R-:W-:Y:S01]  /*59f0*/  FADD.FTZ R14, -R184, R14 ;  /* 0x0000000eb80e7221 */ /* 0x000fe20000010100 */
[----:B------:R-:W-:Y:S01]  /*5a00*/  FFMA.FTZ R9, -R154, R154, 1 ;  /* 0x3f8000009a097423 */ /* 0x000fe2000001019a */
[----:B------:R-:W-:Y:S01]  /*5a10*/  FMUL.FTZ R10, R10, UR5 ;  /* 0x000000050a0a7c20 */ /* 0x000fe20008410000 */
[----:B------:R-:W-:Y:S01]  /*5a20*/  FMUL.FTZ R8, R8, UR5 ;  /* 0x0000000508087c20 */ /* 0x000fe20008410000 */
[----:B------:R-:W-:Y:S01]  /*5a30*/  FMUL.FTZ R13, R13, R0 ;  /* 0x000000000d0d7220 */ /* 0x000fe20000410000 */
[----:B------:R-:W-:Y:S01]  /*5a40*/  FADD.FTZ R12, -R185, R12 ;  /* 0x0000000cb90c7221 */ /* 0x000fe20000010100 */
[----:B------:R-:W-:Y:S01]  /*5a50*/  FMUL.FTZ R147, R210, R14 ;  /* 0x0000000ed2937220 */ /* 0x000fe20000410000 */
[----:B------:R-:W-:Y:S01]  /*5a60*/  FADD.FTZ R19, -R187, R19 ;  /* 0x00000013bb137221 */ /* 0x000fe20000010100 */
[----:B------:R-:W-:Y:S01]  /*5a70*/  FFMA.FTZ R0, -R164, R164, 1 ;  /* 0x3f800000a4007423 */ /* 0x000fe200000101a4 */
[----:B------:R-:W-:Y:S01]  /*5a80*/  FMUL.FTZ R9, R9, UR5 ;  /* 0x0000000509097c20 */ /* 0x000fe20008410000 */
[-C--:B-1----:R-:W-:Y:S03]  /*5a90*/  HMMA.16816.F32.BF16 R20, R140, R4.reuse, R20 ;  /* 0x000000048c14723c */ /* 0x082fe60000041814 */
[----:B------:R-:W-:Y:S01]  /*5aa0*/  FMUL.FTZ R15, R146, R10 ;  /* 0x0000000a920f7220 */ /* 0x000fe20000410000 */
[----:B------:R-:W-:Y:S01]  /*5ab0*/  FMUL.FTZ R144, R144, R8 ;  /* 0x0000000890907220 */ /* 0x000fe20000410000 */
[----:B------:R-:W-:Y:S01]  /*5ac0*/  FMUL.FTZ R150, R212, R12 ;  /* 0x0000000cd4967220 */ /* 0x000fe20000410000 */
[C---:B------:R-:W-:Y:S05]  /*5ad0*/  HMMA.16816.F32.BF16 R24, R136.reuse, R4, R24 ;  /* 0x000000048818723c */ /* 0x040fea0000041818 */
[----:B------:R-:W-:Y:S01]  /*5ae0*/  FMUL.FTZ R19, R213, R19 ;  /* 0x00000013d5137220 */ /* 0x000fe20000410000 */
[-C--:B------:R-:W-:Y:S05]  /*5af0*/  HMMA.16816.F32.BF16 R28, R136, R6.reuse, R28 ;  /* 0x00000006881c723c */ /* 0x080fea000004181c */
[----:B------:R-:W-:Y:S01]  /*5b00*/  FFMA.FTZ R5, -R162, R162, 1 ;  /* 0x3f800000a2057423 */ /* 0x000fe200000101a2 */
[----:B------:R-:W-:Y:S01]  /*5b10*/  FFMA.FTZ R4, -R161, R161, 1 ;  /* 0x3f800000a1047423 */ /* 0x000fe200000101a1 */
[----:B------:R-:W-:Y:S01]  /*5b20*/  FFMA.FTZ R8, -R163, R163, 1 ;  /* 0x3f800000a3087423 */ /* 0x000fe200000101a3 */
[----:B------:R-:W-:Y:S01]  /*5b30*/  FMUL.FTZ R0, R0, UR5 ;  /* 0x0000000500007c20 */ /* 0x000fe20008410000 */
[----:B------:R-:W-:Y:S04]  /*5b40*/  HMMA.16816.F32.BF16 R32, R140, R6, R32 ;  /* 0x000000068c20723c */ /* 0x000fe80000041820 */
[----:B------:R-:W-:Y:S01]  /*5b50*/  FMUL.FTZ R5, R5, UR5 ;  /* 0x0000000505057c20 */ /* 0x000fe20008410000 */
[----:B------:R-:W-:Y:S01]  /*5b60*/  FMUL.FTZ R4, R4, UR5 ;  /* 0x0000000504047c20 */ /* 0x000fe20008410000 */
[----:B------:R-:W-:Y:S01]  /*5b70*/  FMUL.FTZ R12, R145, R9 ;  /* 0x00000009910c7220 */ /* 0x000fe20000410000 */
[----:B------:R-:W-:Y:S01]  /*5b80*/  FADD.FTZ R16, -R186, R16 ;  /* 0x00000010ba107221 */ /* 0x000fe20000010100 */
[----:B------:R-:W-:Y:S03]  /*5b90*/  FMUL.FTZ R14, R148, R5 ;  /* 0x00000005940e7220 */ /* 0x000fe60000410000 */
[----:B------:R-:W-:Y:S01]  /*5ba0*/  FMUL.FTZ R10, R147, R4 ;  /* 0x00000004930a7220 */ /* 0x000fe20000410000 */
[----:B------:R-:W-:Y:S01]  /*5bb0*/  FADD.FTZ R17, -R186, R17 ;  /* 0x00000011ba117221 */ /* 0x000fe20000010100 */
[----:B------:R-:W-:Y:S01]  /*5bc0*/  FADD.FTZ R18, -R187, R18 ;  /* 0x00000012bb127221 */ /* 0x000fe20000010100 */
[----:B------:R-:W-:Y:S01]  /*5bd0*/  FFMA.FTZ R5, -R166, R166, 1 ;  /* 0x3f800000a6057423 */ /* 0x000fe200000101a6 */
[----:B------:R-:W-:Y:S01]  /*5be0*/  FFMA.FTZ R4, -R165, R165, 1 ;  /* 0x3f800000a5047423 */ /* 0x000fe200000101a5 */
[----:B------:R-:W-:Y:S01]  /*5bf0*/  F2FP.BF16.F32.PACK_AB R133, R133, R11 ;  /* 0x0000000b8585723e */ /* 0x000fe200000010ff */
[----:B------:R-:W-:Y:S01]  /*5c00*/  FMUL.FTZ R8, R8, UR5 ;  /* 0x0000000508087c20 */ /* 0x000fe20008410000 */
[C---:B------:R-:W-:Y:S01]  /*5c10*/  FADD.FTZ R20, -R186.reuse, R20 ;  /* 0x00000014ba147221 */ /* 0x040fe20000010100 */
[----:B------:R-:W-:Y:S01]  /*5c20*/  FADD.FTZ R21, -R186, R21 ;  /* 0x00000015ba157221 */ /* 0x000fe20000010100 */
[----:B------:R-:W-:Y:S01]  /*5c30*/  FMUL.FTZ R19, R19, R0 ;  /* 0x0000000013137220 */ /* 0x000fe20000410000 */
[----:B------:R-:W-:Y:S01]  /*5c40*/  FMUL.FTZ R11, R222, R16 ;  /* 0x00000010de0b7220 */ /* 0x000fe20000410000 */
[----:B------:R-:W-:Y:S01]  /*5c50*/  FMUL.FTZ R17, R220, R17 ;  /* 0x00000011dc117220 */ /* 0x000fe20000410000 */
[----:B------:R-:W-:Y:S01]  /*5c60*/  FMUL.FTZ R18, R218, R18 ;  /* 0x00000012da127220 */ /* 0x000fe20000410000 */
[----:B------:R-:W-:Y:S01]  /*5c70*/  FADD.FTZ R23, -R187, R23 ;  /* 0x00000017bb177221 */ /* 0x000fe20000010100 */
[----:B------:R-:W-:Y:S01]  /*5c80*/  FMUL.FTZ R5, R5, UR5 ;  /* 0x0000000505057c20 */ /* 0x000fe20008410000 */
[----:B------:R-:W-:Y:S01]  /*5c90*/  FMUL.FTZ R4, R4, UR5 ;  /* 0x0000000504047c20 */ /* 0x000fe20008410000 */
[----:B------:R-:W-:Y:S01]  /*5ca0*/  FFMA.FTZ R0, -R168, R168, 1 ;  /* 0x3f800000a8007423 */ /* 0x000fe200000101a8 */
[----:B------:R-:W-:Y:S01]  /*5cb0*/  F2FP.BF16.F32.PACK_AB R16, R12, R15 ;  /* 0x0000000f0c10723e */ /* 0x000fe200000010ff */
[----:B------:R-:W-:Y:S01]  /*5cc0*/  FMUL.FTZ R9, R150, R8 ;  /* 0x0000000896097220 */ /* 0x000fe20000410000 */
[----:B------:R-:W-:Y:S01]  /*5cd0*/  F2FP.BF16.F32.PACK_AB R15, R135, R144 ;  /* 0x00000090870f723e */ /* 0x000fe200000010ff */
[----:B------:R-:W-:Y:S01]  /*5ce0*/  FMUL.FTZ R135, R221, R20 ;  /* 0x00000014dd877220 */ /* 0x000fe20000410000 */
[----:B------:R-:W-:Y:S01]  /*5cf0*/  FMUL.FTZ R134, R219, R21 ;  /* 0x00000015db867220 */ /* 0x000fe20000410000 */
[----:B------:R-:W-:Y:S01]  /*5d00*/  FMUL.FTZ R21, R216, R23 ;  /* 0x00000017d8157220 */ /* 0x000fe20000410000 */
[----:B------:R-:W-:Y:S01]  /*5d10*/  FFMA.FTZ R8, -R167, R167, 1 ;  /* 0x3f800000a7087423 */ /* 0x000fe200000101a7 */
[----:B------:R-:W-:Y:S01]  /*5d20*/  FMUL.FTZ R12, R17, R5 ;  /* 0x00000005110c7220 */ /* 0x000fe20000410000 */
[----:B------:R-:W-:Y:S01]  /*5d30*/  FMUL.FTZ R20, R18, R4 ;  /* 0x0000000412147220 */ /* 0x000fe20000410000 */
[----:B------:R-:W-:Y:S01]  /*5d40*/  FMUL.FTZ R0, R0, UR5 ;  /* 0x0000000500007c20 */ /* 0x000fe20008410000 */
[----:B------:R-:W-:Y:S01]  /*5d50*/  FADD.FTZ R22, -R187, R22 ;  /* 0x00000016bb167221 */ /* 0x000fe20000010100 */
[----:B------:R-:W-:Y:S01]  /*5d60*/  FFMA.FTZ R5, -R170, R170, 1 ;  /* 0x3f800000aa057423 */ /* 0x000fe200000101aa */
[----:B------:R-:W-:Y:S01]  /*5d70*/  FFMA.FTZ R4, -R169, R169, 1 ;  /* 0x3f800000a9047423 */ /* 0x000fe200000101a9 */
[----:B------:R-:W-:Y:S01]  /*5d80*/  FMUL.FTZ R8, R8, UR5 ;  /* 0x0000000508087c20 */ /* 0x000fe20008410000 */
[----:B------:R-:W-:Y:S01]  /*5d90*/  FMUL.FTZ R17, R21, R0 ;  /* 0x0000000015117220 */ /* 0x000fe20000410000 */
[----:B------:R-:W-:Y:S01]  /*5da0*/  FMUL.FTZ R22, R217, R22 ;  /* 0x00000016d9167220 */ /* 0x000fe20000410000 */
[----:B------:R-:W-:Y:S01]  /*5db0*/  FADD.FTZ R27, -R184, R27 ;  /* 0x0000001bb81b7221 */ /* 0x000fe20000010100 */
[----:B------:R-:W-:Y:S01]  /*5dc0*/  FMUL.FTZ R5, R5, UR5 ;  /* 0x0000000505057c20 */ /* 0x000fe20008410000 */
[----:B------:R-:W-:Y:S01]  /*5dd0*/  FMUL.FTZ R4, R4, UR5 ;  /* 0x0000000504047c20 */ /* 0x000fe20008410000 */
[----:B------:R-:W-:Y:S01]  /*5de0*/  FFMA.FTZ R0, -R156, R156, 1 ;  /* 0x3f8000009c007423 */ /* 0x000fe2000001019c */
[----:B------:R-:W-:Y:S01]  /*5df0*/  FMUL.FTZ R11, R11, R8 ;  /* 0x000000080b0b7220 */ /* 0x000fe20000410000 */
[----:B------:R-:W-:Y:S01]  /*5e00*/  FADD.FTZ R24, -R185, R24 ;  /* 0x00000018b9187221 */ /* 0x000fe20000010100 */
[----:B------:R-:W-:Y:S01]  /*5e10*/  FMUL.FTZ R23, R223, R27 ;  /* 0x0000001bdf177220 */ /* 0x000fe20000410000 */
[----:B------:R-:W-:Y:S01]  /*5e20*/  FMUL.FTZ R8, R134, R5 ;  /* 0x0000000586087220 */ /* 0x000fe20000410000 */
[----:B------:R-:W-:Y:S01]  /*5e30*/  FMUL.FTZ R18, R22, R4 ;  /* 0x0000000416127220 */ /* 0x000fe20000410000 */
[----:B------:R-:W-:Y:S01]  /*5e40*/  FMUL.FTZ R0, R0, UR5 ;  /* 0x0000000500007c20 */ /* 0x000fe20008410000 */
[----:B------:R-:W-:Y:S01]  /*5e50*/  FADD.FTZ R25, -R185, R25 ;  /* 0x00000019b9197221 */ /* 0x000fe20000010100 */
[----:B------:R-:W-:Y:S01]  /*5e60*/  FADD.FTZ R26, -R184, R26 ;  /* 0x0000001ab81a7221 */ /* 0x000fe20000010100 */
[----:B------:R-:W-:Y:S01]  /*5e70*/  FFMA.FTZ R6, -R171, R171, 1 ;  /* 0x3f800000ab067423 */ /* 0x000fe200000101ab */
[----:B------:R-:W-:Y:S01]  /*5e80*/  FFMA.FTZ R5, -R189, R189, 1 ;  /* 0x3f800000bd057423 */ /* 0x000fe200000101bd */
[----:B------:R-:W-:Y:S01]  /*5e90*/  FFMA.FTZ R4, -R188, R188, 1 ;  /* 0x3f800000bc047423 */ /* 0x000fe200000101bc */
[----:B------:R-:W-:Y:S01]  /*5ea0*/  F2FP.BF16.F32.PACK_AB R13, R13, R10 ;  /* 0x0000000a0d0d723e */ /* 0x000fe200000010ff */
[----:B------:R-:W-:Y:S01]  /*5eb0*/  FMUL.FTZ R10, R226, R24 ;  /* 0x00000018e20a7220 */ /* 0x000fe20000410000 */
[----:B------:R-:W-:Y:S01]  /*5ec0*/  F2FP.BF16.F32.PACK_AB R14, R14, R9 ;  /* 0x000000090e0e723e */ /* 0x000fe200000010ff */
[----:B------:R-:W-:Y:S01]  /*5ed0*/  FMUL.FTZ R23, R23, R0 ;  /* 0x0000000017177220 */ /* 0x000fe20000410000 */
[----:B------:R-:W-:Y:S01]  /*5ee0*/  FADD.FTZ R31, -R184, R31 ;  /* 0x0000001fb81f7221 */ /* 0x000fe20000010100 */
[----:B------:R-:W-:Y:S01]  /*5ef0*/  FMUL.FTZ R9, R225, R25 ;  /* 0x00000019e1097220 */ /* 0x000fe20000410000 */
        /* <DEDUP_REMOVED lines=29> */
[----:B------:R-:W-:Y:S01]  /*60d0*/  FMUL.FTZ R18, R0, UR5 ;  /* 0x0000000500127c20 */ /* 0x000fe20008410000 */
[----:B------:R-:W-:Y:S01]  /*60e0*/  FADD.FTZ R28, -R185, R28 ;  /* 0x0000001cb91c7221 */ /* 0x000fe20000010100 */
[C---:B------:R-:W-:Y:S01]  /*60f0*/  FADD.FTZ R32, -R186.reuse, R32 ;  /* 0x00000020ba207221 */ /* 0x040fe20000010100 */
[----:B------:R-:W-:Y:S01]  /*6100*/  FADD.FTZ R33, -R186, R33 ;  /* 0x00000021ba217221 */ /* 0x000fe20000010100 */
        /* <DEDUP_REMOVED lines=45> */
.L_x_1159:
[----:B------:R-:W-:Y:S01]  /*63e0*/  STS [R200+0x15000], R133 ;  /* 0x01500085c8007388 */ /* 0x000fe20000000800 */
[----:B------:R-:W-:Y:S03]  /*63f0*/  LEA R160, R246, UR4, 0x1 ;  /* 0x00000004f6a07c11 */ /* 0x000fe6000f8e08ff */
        /* <DEDUP_REMOVED lines=102> */
.L_x_1160:
[----:B------:R-:W-:Y:S01]  /*6a60*/  LDSM.16.M88.4 R24, [R177] ;  /* 0x00000000b118783b */ /* 0x000fe20000000200 */
[C---:B------:R-:W-:Y:S01]  /*6a70*/  LEA R197, P0, R239.reuse, R214, 0x2 ;  /* 0x000000d6efc57211 */ /* 0x040fe200078010ff */
[----:B------:R-:W-:Y:S02]  /*6a80*/  ULOP3.LUT UR9, UR7, 0x1, URZ, 0xc0, !UPT ;  /* 0x0000000107097892 */ /* 0x000fe4000f8ec03f */
[----:B------:R-:W2:Y:S01]  /*6a90*/  LDSM.16.MT88.4 R8, [R0+0x9000] ;  /* 0x009000000008783b */ /* 0x000ea20000004200 */
[----:B------:R-:W-:Y:S01]  /*6aa0*/  LEA.HI.X.SX32 R196, R239, R215, 0x2, P0 ;  /* 0x000000d7efc47211 */ /* 0x000fe200000f16ff */
[----:B------:R-:W-:Y:S02]  /*6ab0*/  UISETP.NE.U32.AND UP0, UPT, UR9, 0x1, UPT ;  /* 0x000000010900788c */ /* 0x000fe4000bf05070 */
[----:B------:R-:W3:Y:S01]  /*6ac0*/  LDSM.16.MT88.4 R16, [R0+0xb000] ;  /* 0x00b000000010783b */ /* 0x000ee20000004200 */
[----:B------:R-:W-:Y:S02]  /*6ad0*/  UISETP.GT.AND UP2, UPT, UR7, UR22, UPT ;  /* 0x000000160700728c */ /* 0x000fe4000bf44270 */
[----:B------:R-:W-:Y:S01]  /*6ae0*/  UIADD3 UR7, UR7, -0x1, URZ ;  /* 0xffffffff07077890 */ /* 0x000fe2000fffe03f */
        /* <DEDUP_REMOVED lines=433> */
.L_x_1162:
        /* <DEDUP_REMOVED lines=19> */
.L_x_1163:
[----:B------:R-:W-:Y:S01]  /*8730*/  BAR.SYNC.DEFER_BLOCKING 0x0 ;  /* 0x0000000000007b1d */ /* 0x000fe20000010000 */
[----:B------:R-:W-:Y:S01]  /*8740*/  USHF.R.S32.HI UR7, URZ, 0x1f, UR5 ;  /* 0x0000001f3f077899 */ /* 0x000fe20008011405 */
[--C-:B-1----:R-:W-:Y:S01]  /*8750*/  SHF.R.S32.HI R7, RZ, 0x1f, R250.reuse ;  /* 0x0000001fff077819 */ /* 0x102fe200000114fa */
[----:B------:R-:W-:Y:S01]  /*8760*/  IMAD.U32 R0, RZ, RZ, UR8 ;  /* 0x00000008ff007e24 */ /* 0x000fe2000f8e00ff */
[----:B------:R-:W-:Y:S01]  /*8770*/  UIMAD UR6, UR40, -0x80, UR6 ;  /* 0xffffff80280678a4 */ /* 0x000fe2000f8e0206 */
[----:B------:R-:W-:Y:S01]  /*8780*/  IMAD.MOV.U32 R6, RZ, RZ, R250 ;  /* 0x000000ffff067224 */ /* 0x000fe200078e00fa */
[----:B------:R-:W-:Y:S01]  /*8790*/  UIMAD UR15, UR7, UR8, URZ ;  /* 0x00000008070f72a4 */ /* 0x000fe2000f8e023f */
[----:B------:R-:W-:Y:S01]  /*87a0*/  IADD3 R3, R240, 0x40, RZ ;  /* 0x00000040f0037810 */ /* 0x000fe20007ffe0ff */
        /* <DEDUP_REMOVED lines=38> */
.L_x_1165:
[----:B------:R-:W-:Y:S05]  /*8a10*/  BSYNC B0 ;  /* 0x0000000000007941 */ /* 0x000fea0003800000 */
.L_x_1164:
        /* <DEDUP_REMOVED lines=16> */
.L_x_1167:
[----:B------:R-:W-:Y:S05]  /*8b20*/  BSYNC B0 ;  /* 0x0000000000007941 */ /* 0x000fea0003800000 */
.L_x_1166:
        /* <DEDUP_REMOVED lines=31> */
.L_x_1169:
[----:B------:R-:W-:Y:S05]  /*8d20*/  BSYNC B0 ;  /* 0x0000000000007941 */ /* 0x000fea0003800000 */
.L_x_1168:
        /* <DEDUP_REMOVED lines=14> */
.L_x_1156:
[----:B------:R-:W-:Y:S05]  /*8e10*/  BSYNC B1 ;  /* 0x0000000000017941 */ /* 0x000fea0003800000 */
.L_x_1142:
        /* <DEDUP_REMOVED lines=8> */
.L_x_1170:
[----:B------:R-:W-:Y:S05]  /*8ea0*/  EXIT ;  /* 0x000000000000794d */ /* 0x000fea0003800000 */
.L_x_1172:
        /* <DEDUP_REMOVED lines=13> */
.L_x_1314:


//--------------------- .text._ZN5flash44flash_bwd_dq_dk_dv_loop_seqk_parallel_kernelI23Flash_bwd_kernel_traitsILi96ELi64ELi128ELi8ELi2ELi4ELi4ELb0ELb0EN7cutlass10bfloat16_tE19Flash_kernel_traitsILi96ELi64ELi128ELi8ES3_EELb1ELb0ELb1ELb1ELb0ELb0ELb0EEEvNS_16Flash_bwd_paramsE --------------------------
	.section	.text._ZN5flash44flash_bwd_dq_dk_dv_loop_seqk_parallel_kernelI23Flash_bwd_kernel_traitsILi96ELi64ELi128ELi8ELi2ELi4ELi4ELb0ELb0EN7cutlass10bfloat16_tE19Flash_kernel_traitsILi96ELi64ELi128ELi8ES3_EELb1ELb0ELb1ELb1ELb0ELb0ELb0EEEvNS_16Flash_bwd_paramsE,"ax",@progbits
	.align	128
        .global         _ZN5flash44flash_bwd_dq_dk_dv_loop_seqk_parallel_kernelI23Flash_bwd_kernel_traitsILi96ELi64ELi128ELi8ELi2ELi4ELi4ELb0ELb0EN7cutlass10bfloat16_tE19Flash_kernel_traitsILi96ELi64ELi128ELi8ES3_EELb1ELb0ELb1ELb1ELb0ELb0ELb0EEEvNS_16Flash_bwd_paramsE
        .type           _ZN5flash44flash_bwd_dq_dk_dv_loop_seqk_parallel_kernelI23Flash_bwd_kernel_traitsILi96ELi64ELi128ELi8ELi2ELi4ELi4ELb0ELb0EN7cutlass10bfloat16_tE19Flash_kernel_traitsILi96ELi64ELi128ELi8ES3_EELb1ELb0ELb1ELb1ELb0ELb0ELb0EEEvNS_16Flash_bwd_paramsE,@function
        .size           _ZN5flash44flash_bwd_dq_dk_dv_loop_seqk_parallel_kernelI23Flash_bwd_kernel_traitsILi96ELi64ELi128ELi8ELi2ELi4ELi4ELb0ELb0EN7cutlass10bfloat16_tE19Flash_kernel_traitsILi96ELi64ELi128ELi8ES3_EELb1ELb0ELb1ELb1ELb0ELb0ELb0EEEvNS_16Flash_bwd_paramsE,(.L_x_1315 - _ZN5flash44flash_bwd_dq_dk_dv_loop_seqk_parallel_kernelI23Flash_bwd_kernel_traitsILi96ELi64ELi128ELi8ELi2ELi4ELi4ELb0ELb0EN7cutlass10bfloat16_tE19Flash_kernel_traitsILi96ELi64ELi128ELi8ES3_EELb1ELb0ELb1ELb1ELb0ELb0ELb0EEEvNS_16Flash_bwd_paramsE)
        .other          _ZN5flash44flash_bwd_dq_dk_dv_loop_seqk_parallel_kernelI23Flash_bwd_kernel_traitsILi96ELi64ELi128ELi8ELi2ELi4ELi4ELb0ELb0EN7cutlass10bfloat16_tE19Flash_kernel_traitsILi96ELi64ELi128ELi8ES3_EELb1ELb0ELb1ELb1ELb0ELb0ELb0EEEvNS_16Flash_bwd_paramsE,@"STO_CUDA_ENTRY STV_DEFAULT"
_ZN5flash44flash_bwd_dq_dk_dv_loop_seqk_parallel_kernelI23Flash_bwd_kernel_traitsILi96ELi64ELi128ELi8ELi2ELi4ELi4ELb0ELb0EN7cutlass10bfloat16_tE19Flash_kernel_traitsILi96ELi64ELi128ELi8ES3_EELb1ELb0ELb1ELb1ELb0ELb0ELb0EEEvNS_16Flash_bwd_paramsE:
.text._ZN5flash44flash_bwd_dq_dk_dv_loop_seqk_parallel_kernelI23Flash_bwd_kernel_traitsILi96ELi64ELi128ELi8ELi2ELi4ELi4ELb0ELb0EN7cutlass10bfloat16_tE19Flash_kernel_traitsILi96ELi64ELi128ELi8ES3_EELb1ELb0ELb1ELb1ELb0ELb0ELb0EEEvNS_16Flash_bwd_paramsE:
        /* <DEDUP_REMOVED lines=22> */
[----:B---3--:R-:W-:-:S02]  /*0160*/  USHF.R.S32.HI UR5, URZ, 0x1f, UR6 ;  /* 0x0000001f3f057899 */ /* 0x008fc40008011406 */
[----:B------:R-:W-:Y:S01]  /*0170*/  USHF.R.S32.HI UR6, URZ, 0x1f, UR6 ;  /* 0x0000001f3f067899 */ /* 0x000fe20008011406 */
[CC--:B------:R-:W-:Y:S02]  /*0180*/  LEA.HI R0, R2.reuse, R9.reuse, RZ, 0x4 ;  /* 0x0000000902007211 */ /* 0x0c0fe400078f20ff */
[CC--:B------:R-:W-:Y:S02]  /*0190*/  LEA.HI R18, R2.reuse, R9.reuse, RZ, 0x3 ;  /* 0x0000000902127211 */ /* 0x0c0fe400078f18ff */
[CC--:B------:R-:W-:Y:S01]  /*01a0*/  LEA.HI R6, R2.reuse, R9.reuse, RZ, 0x2 ;  /* 0x0000000902067211 */ /* 0x0c0fe200078f10ff */
[----:B----4-:R-:W-:Y:S01]  /*01b0*/  USHF.L.U32 UR7, UR61, 0x7, URZ ;  /* 0x000000073d077899 */ /* 0x010fe2000800063f */
[----:B------:R-:W-:Y:S02]  /*01c0*/  SHF.R.S32.HI R3, RZ, 0x4, R0 ;  /* 0x00000004ff037819 */ /* 0x000fe40000011400 */
[CC--:B------:R-:W-:Y:S02]  /*01d0*/  LEA.HI R8, R2.reuse, R9.reuse, RZ, 0x5 ;  /* 0x0000000902087211 */ /* 0x0c0fe400078f28ff */
[----:B------:R-:W-:-:S02]  /*01e0*/  LEA.HI R249, R2, R9, RZ, 0x6 ;  /* 0x0000000902f97211 */ /* 0x000fc400078f30ff */
[----:B------:R-:W-:Y:S02]  /*01f0*/  LEA.HI R12, R2, R9, RZ, 0x7 ;  /* 0x00000009020c7211 */ /* 0x000fe400078f38ff */
[----:B------:R-:W-:Y:S02]  /*0200*/  LOP3.LUT R2, R18, 0xfffffff8, RZ, 0xc0, !PT ;  /* 0xfffffff812027812 */ /* 0x000fe400078ec0ff */
[C---:B------:R-:W-:Y:S02]  /*0210*/  LOP3.LUT R4, R0.reuse, 0xfffffff0, RZ, 0xc0, !PT ;  /* 0xfffffff000047812 */ /* 0x040fe400078ec0ff */
[----:B------:R-:W-:Y:S01]  /*0220*/  SHF.R.S32.HI R7, RZ, 0x3, R18 ;  /* 0x00000003ff077819 */ /* 0x000fe20000011412 */
[----:B------:R-:W-:Y:S01]  /*0230*/  IMAD.IADD R10, R9, 0x1, -R2 ;  /* 0x00000001090a7824 */ /* 0x000fe200078e0a02 */
[----:B------:R-:W-:Y:S02]  /*0240*/  LEA.HI R0, R0, R3, RZ, 0x1 ;  /* 0x0000000300007211 */ /* 0x000fe400078f08ff */
[----:B------:R-:W-:Y:S01]  /*0250*/  LOP3.LUT R11, R6, 0xfffffffc, RZ, 0xc0, !PT ;  /* 0xfffffffc060b7812 */ /* 0x000fe200078ec0ff */
[----:B------:R-:W-:Y:S01]  /*0260*/  IMAD.SHL.U32 R7, R7, 0x40, RZ ;  /* 0x0000004007077824 */ /* 0x000fe200078e00ff */
[----:B------:R-:W-:Y:S01]  /*0270*/  LOP3.LUT R2, R0, 0xfffffffe, RZ, 0xc0, !PT ;  /* 0xfffffffe00027812 */ /* 0x000fe200078ec0ff */
[C---:B------:R-:W-:Y:S01]  /*0280*/  IMAD.IADD R0, R9.reuse, 0x1, -R4 ;  /* 0x0000000109007824 */ /* 0x040fe200078e0a04 */
[----:B------:R-:W-:Y:S01]  /*0290*/  LOP3.LUT R5, R8, 0xffffffe0, RZ, 0xc0, !PT ;  /* 0xffffffe008057812 */ /* 0x000fe200078ec0ff */
[----:B------:R-:W-:Y:S01]  /*02a0*/  IMAD.IADD R11, R9, 0x1, -R11 ;  /* 0x00000001090b7824 */ /* 0x000fe200078e0a0b */
[----:B------:R-:W-:Y:S01]  /*02b0*/  SHF.R.S32.HI R244, RZ, 0x2, R6 ;  /* 0x00000002fff47819 */ /* 0x000fe20000011406 */
[----:B------:R-:W-:Y:S01]  /*02c0*/  IMAD.IADD R13, R3, 0x1, -R2 ;  /* 0x00000001030d7824 */ /* 0x000fe200078e0a02 */
[----:B------:R-:W-:Y:S01]  /*02d0*/  LOP3.LUT R2, R7, 0xc0, RZ, 0xc0, !PT ;  /* 0x000000c007027812 */ /* 0x000fe200078ec0ff */
[----:B------:R-:W-:Y:S01]  /*02e0*/  IMAD.SHL.U32 R228, R11, 0x8, RZ ;  /* 0x000000080be47824 */ /* 0x000fe200078e00ff */
[----:B------:R-:W-:Y:S01]  /*02f0*/  SHF.R.S32.HI R249, RZ, 0x6, R249 ;  /* 0x00000006fff97819 */ /* 0x000fe200000114f9 */
[----:B------:R-:W-:Y:S01]  /*0300*/  IMAD.IADD R5, R9, 0x1, -R5 ;  /* 0x0000000109057824 */ /* 0x000fe200078e0a05 */
[----:B------:R-:W-:-:S02]  /*0310*/  SHF.R.S32.HI R9, RZ, 0x1f, R0 ;  /* 0x0000001fff097819 */ /* 0x000fc40000011400 */
[----:B------:R-:W-:Y:S01]  /*0320*/  SHF.R.U32.HI R4, RZ, 0x3, R2 ;  /* 0x00000003ff047819 */ /* 0x000fe20000011602 */
[----:B------:R-:W-:Y:S01]  /*0330*/  IMAD.SHL.U32 R17, R249, 0x20, RZ ;  /* 0x00000020f9117824 */ /* 0x000fe200078e00ff */
[----:B------:R-:W-:Y:S02]  /*0340*/  LOP3.LUT R3, R2, 0x18, R228, 0xf8, !PT ;  /* 0x0000001802037812 */ /* 0x000fe400078ef8e4 */
[----:B------:R-:W-:Y:S02]  /*0350*/  LEA.HI R14, R9, R0, RZ, 0x3 ;  /* 0x00000000090e7211 */ /* 0x000fe400078f18ff */
[----:B------:R-:W-:Y:S02]  /*0360*/  LOP3.LUT R245, R3, R4, RZ, 0x3c, !PT ;  /* 0x0000000403f57212 */ /* 0x000fe400078e3cff */
[----:B------:R-:W-:Y:S02]  /*0370*/  LEA.HI R2, R0, R0, RZ, 0x1 ;  /* 0x0000000000027211 */ /* 0x000fe400078f08ff */
[----:B------:R-:W-:-:S02]  /*0380*/  LOP3.LUT R3, R14, 0xfffffff8, RZ, 0xc0, !PT ;  /* 0xfffffff80e037812 */ /* 0x000fc400078ec0ff */
[----:B------:R-:W-:Y:S02]  /*0390*/  SHF.R.S32.HI R7, RZ, 0x1f, R5 ;  /* 0x0000001fff077819 */ /* 0x000fe40000011405 */
[----:B------:R-:W-:Y:S01]  /*03a0*/  LOP3.LUT R4, R2, 0x7fffffe, RZ, 0xc0, !PT ;  /* 0x07fffffe02047812 */ /* 0x000fe200078ec0ff */
[----:B------:R-:W-:Y:S01]  /*03b0*/  IMAD.IADD R15, R0, 0x1, -R3 ;  /* 0x00000001000f7824 */ /* 0x000fe200078e0a03 */
[----:B------:R-:W-:Y:S02]  /*03c0*/  LEA.HI R3, R6, R244, RZ, 0x1 ;  /* 0x000000f406037211 */ /* 0x000fe400078f08ff */
[----:B------:R-:W-:Y:S01]  /*03d0*/  LEA.HI R236, R7, R5, RZ, 0x2 ;  /* 0x0000000507ec7211 */ /* 0x000fe200078f10ff */
[----:B------:R-:W-:Y:S01]  /*03e0*/  IMAD.IADD R20, R0, 0x1, -R4 ;  /* 0x0000000100147824 */ /* 0x000fe200078e0a04 */
[----:B------:R-:W-:Y:S02]  /*03f0*/  LEA.HI R9, R10, R10, RZ, 0x1 ;  /* 0x0000000a0a097211 */ /* 0x000fe400078f08ff */
[----:B------:R-:W-:-:S02]  /*0400*/  SHF.R.S32.HI R5, RZ, 0x1f, R6 ;  /* 0x0000001fff057819 */ /* 0x000fc40000011406 */
[----:B------:R-:W-:Y:S02]  /*0410*/  LOP3.LUT R4, R3, 0x7fffffe, RZ, 0xc0, !PT ;  /* 0x07fffffe03047812 */ /* 0x000fe400078ec0ff */
[----:B------:R-:W-:Y:S02]  /*0420*/  LOP3.LUT R3, R9, 0x7fffffe, RZ, 0xc0, !PT ;  /* 0x07fffffe09037812 */ /* 0x000fe400078ec0ff */
[----:B------:R-:W-:Y:S01]  /*0430*/  LEA.HI R0, R5, R244, RZ, 0x3 ;  /* 0x000000f405007211 */ /* 0x000fe200078f18ff */
[----:B------:R-:W-:Y:S01]  /*0440*/  IMAD.IADD R6, R244, 0x1, -R4 ;  /* 0x00000001f4067824 */ /* 0x000fe200078e0a04 */
[--C-:B------:R-:W-:Y:S01]  /*0450*/  SHF.R.S32.HI R7, RZ, 0x1, R2.reuse ;  /* 0x00000001ff077819 */ /* 0x100fe20000011402 */
[----:B------:R-:W-:Y:S01]  /*0460*/  IMAD.IADD R3, R10, 0x1, -R3 ;  /* 0x000000010a037824 */ /* 0x000fe200078e0a03 */
[----:B------:R-:W-:Y:S01]  /*0470*/  SHF.R.S32.HI R5, RZ, 0x1f, R2 ;  /* 0x0000001fff057819 */ /* 0x000fe20000011402 */
[----:B------:R-:W-:Y:S01]  /*0480*/  IMAD R2, R249, 0x4, R13 ;  /* 0x00000004f9027824 */ /* 0x000fe200078e020d */
[----:B------:R-:W-:-:S02]  /*0490*/  SHF.R.S32.HI R251, RZ, 0x5, R8 ;  /* 0x00000005fffb7819 */ /* 0x000fc40000011408 */
[----:B------:R-:W-:Y:S01]  /*04a0*/  LEA.HI R4, R5, R7, RZ, 0x2 ;  /* 0x0000000705047211 */ /* 0x000fe200078f10ff */
[----:B------:R-:W-:Y:S01]  /*04b0*/  IMAD R176, R2, 0x8, R3 ;  /* 0x0000000802b07824 */ /* 0x000fe200078e0203 */
[----:B------:R-:W-:Y:S01]  /*04c0*/  LOP3.LUT R0, R0, 0xfffffff8, RZ, 0xc0, !PT ;  /* 0xfffffff800007812 */ /* 0x000fe200078ec0ff */
[----:B------:R-:W-:Y:S01]  /*04d0*/  IMAD R5, R251, 0x8, R6 ;  /* 0x00000008fb057824 */ /* 0x000fe200078e0206 */
[----:B------:R-:W-:Y:S02]  /*04e0*/  LOP3.LUT R3, R4, 0xfffffffc, RZ, 0xc0, !PT ;  /* 0xfffffffc04037812 */ /* 0x000fe400078ec0ff */
[----:B------:R-:W-:Y:S01]  /*04f0*/  SHF.R.S32.HI R2, RZ, 0x1f, R8 ;  /* 0x0000001fff027819 */ /* 0x000fe20000011408 */
[----:B------:R-:W-:Y:S01]  /*0500*/  IMAD.IADD R0, R244, 0x1, -R0 ;  /* 0x00000001f4007824 */ /* 0x000fe200078e0a00 */
[----:B------:R-:W-:Y:S01]  /*0510*/  SHF.R.S32.HI R12, RZ, 0x7, R12 ;  /* 0x00000007ff0c7819 */ /* 0x000fe2000001140c */
[----:B------:R-:W-:Y:S01]  /*0520*/  IMAD.IADD R16, R7, 0x1, -R3 ;  /* 0x0000000107107824 */ /* 0x000fe200078e0a03 */
[-C--:B------:R-:W-:Y:S01]  /*0530*/  LEA.HI R3, R8, R251.reuse, RZ, 0x1 ;  /* 0x000000fb08037211 */ /* 0x080fe200078f08ff */
[----:B------:R-:W-:Y:S01]  /*0540*/  IMAD.U32 R245, R5, 0x20, R245 ;  /* 0x0000002005f57824 */ /* 0x000fe200078e00f5 */
[----:B------:R-:W-:Y:S01]  /*0550*/  LEA.HI R2, R2, R251, RZ, 0x2 ;  /* 0x000000fb02027211 */ /* 0x000fe200078f10ff */
[----:B------:R-:W-:Y:S01]  /*0560*/  IMAD.SHL.U32 R5, R10, 0x40, RZ ;  /* 0x000000400a057824 */ /* 0x000fe200078e00ff */
[----:B------:R-:W-:Y:S01]  /*0570*/  LOP3.LUT R4, R3, 0xfffffffe, RZ, 0xc0, !PT ;  /* 0xfffffffe03047812 */ /* 0x000fe200078ec0ff */
[----:B------:R-:W-:Y:S01]  /*0580*/  IMAD.SHL.U32 R8, R11, 0x2, RZ ;  /* 0x000000020b087824 */ /* 0x000fe200078e00ff */
[----:B------:R-:W-:-:S02]  /*0590*/  SHF.R.S32.HI R3, RZ, 0x1, R9 ;  /* 0x00000001ff037819 */ /* 0x000fc40000011409 */
[----:B------:R-:W-:Y:S01]  /*05a0*/  LOP3.LUT R2, R2, 0xfffffffc, RZ, 0xc0, !PT ;  /* 0xfffffffc02027812 */ /* 0x000fe200078ec0ff */
[----:B------:R-:W-:Y:S01]  /*05b0*/  IMAD.IADD R250, R251, 0x1, -R4 ;  /* 0x00000001fbfa7824 */ /* 0x000fe200078e0a04 */
[C---:B------:R-:W-:Y:S02]  /*05c0*/  LEA.HI R10, R0.reuse, R0, RZ, 0x1 ;  /* 0x00000000000a7211 */ /* 0x040fe400078f08ff */
[----:B------:R-:W-:Y:S01]  /*05d0*/  LOP3.LUT R7, R5, 0x1c0, RZ, 0xc0, !PT ;  /* 0x000001c005077812 */ /* 0x000fe200078ec0ff */
[----:B------:R-:W-:Y:S01]  /*05e0*/  IMAD.SHL.U32 R5, R3, 0x40, RZ ;  /* 0x0000004003057824 */ /* 0x000fe200078e00ff */
[----:B------:R-:W-:Y:S01]  /*05f0*/  LOP3.LUT R6, R0, 0x1, RZ, 0xc0, !PT ;  /* 0x0000000100067812 */ /* 0x000fe200078ec0ff */
[----:B------:R-:W-:Y:S01]  /*0600*/  IMAD.IADD R2, R251, 0x1, -R2 ;  /* 0x00000001fb027824 */ /* 0x000fe200078e0a02 */
[----:B------:R-:W-:Y:S02]  /*0610*/  LOP3.LUT P4, RZ, R3, 0x2, RZ, 0xc0, !PT ;  /* 0x0000000203ff7812 */ /* 0x000fe4000788c0ff */
[----:B------:R-:W-:Y:S01]  /*0620*/  LOP3.LUT R3, R10, 0x3fffffe, RZ, 0xc0, !PT ;  /* 0x03fffffe0a037812 */ /* 0x000fe200078ec0ff */
[----:B------:R-:W-:Y:S01]  /*0630*/  IMAD R11, R2, 0x200, R8 ;  /* 0x00000200020b7824 */ /* 0x000fe200078e0208 */
[----:B------:R-:W-:Y:S01]  /*0640*/  ISETP.NE.U32.AND P3, PT, R6, 0x1, PT ;  /* 0x000000010600780c */ /* 0x000fe20003f65070 */
[----:B------:R-:W-:Y:S01]  /*0650*/  IMAD.SHL.U32 R6, R2, 0x10, RZ ;  /* 0x0000001002067824 */ /* 0x000fe200078e00ff */
[----:B------:R-:W-:Y:S01]  /*0660*/  SHF.R.S32.HI R4, RZ, 0x3, R14 ;  /* 0x00000003ff047819 */ /* 0x000fe2000001140e */
[C---:B------:R-:W-:Y:S01]  /*0670*/  IMAD.IADD R14, R0.reuse, 0x1, -R3 ;  /* 0x00000001000e7824 */ /* 0x040fe200078e0a03 */
[C---:B------:R-:W-:Y:S01]  /*0680*/  LOP3.LUT P2, RZ, R0.reuse, 0x2, RZ, 0xc0, !PT ;  /* 0x0000000200ff7812 */ /* 0x040fe2000784c0ff */
[----:B------:R-:W-:Y:S01]  /*0690*/  IMAD.SHL.U32 R0, R0, 0x40, RZ ;  /* 0x0000004000007824 */ /* 0x000fe200078e00ff */
[----:B------:R-:W-:Y:S01]  /*06a0*/  LOP3.LUT R3, R5, 0xc0, RZ, 0xc0, !PT ;  /* 0x000000c005037812 */ /* 0x000fe200078ec0ff */
[----:B------:R-:W-:Y:S01]  /*06b0*/  IMAD R20, R4, 0x8, R20 ;  /* 0x0000000804147824 */ /* 0x000fe200078e0214 */
[----:B------:R-:W-:Y:S01]  /*06c0*/  LOP3.LUT R5, R7, 0x30, R6, 0xf8, !PT ;  /* 0x0000003007057812 */ /* 0x000fe200078ef806 */
        /* <DEDUP_REMOVED lines=32> */
[----:B------:R-:W-:-:S02]  /*08d0*/  SHF.R.U32.HI R179, RZ, 0x3, R3 ;  /* 0x00000003ffb37819 */ /* 0x000fc40000011603 */
[----:B------:R-:W-:Y:S02]  /*08e0*/  LOP3.LUT R0, R0, 0xc0, RZ, 0xc0, !PT ;  /* 0x000000c000007812 */ /* 0x000fe400078ec0ff */
[----:B------:R-:W-:Y:S02]  /*08f0*/  SHF.R.U32.HI R6, RZ, 0x3, R2 ;  /* 0x00000003ff067819 */ /* 0x000fe40000011602 */
[----:B------:R-:W-:Y:S02]  /*0900*/  SHF.R.U32.HI R8, RZ, 0x3, R0 ;  /* 0x00000003ff087819 */ /* 0x000fe40000011600 */
[----:B------:R-:W-:Y:S02]  /*0910*/  LOP3.LUT R9, R7, 0x10, R9, 0xf8, !PT ;  /* 0x0000001007097812 */ /* 0x000fe400078ef809 */
[--C-:B------:R-:W-:Y:S02]  /*0920*/  LOP3.LUT R179, R179, R3, R4.reuse, 0x1e, !PT ;  /* 0x00000003b3b37212 */ /* 0x100fe400078e1e04 */
[----:B------:R-:W-:-:S02]  /*0930*/  LOP3.LUT R3, R6, R2, R4, 0x1e, !PT ;  /* 0x0000000206037212 */ /* 0x000fc400078e1e04 */
        /* <DEDUP_REMOVED lines=12> */
[----:B------:R-:W-:Y:S01]  /*0a00*/  SEL R181, R181, 0xffffffc0, !P6 ;  /* 0xffffffc0b5b57807 */ /* 0x000fe20007000000 */
[----:B------:R-:W-:Y:S01]  /*0a10*/  IMAD.IADD R8, R8, 0x1, R11 ;  /* 0x0000000108087824 */ /* 0x000fe200078e020b */
[----:B------:R-:W-:Y:S01]  /*0a20*/  SHF.R.S32.HI R236, RZ, 0x2, R236 ;  /* 0x00000002ffec7819 */ /* 0x000fe200000114ec */
[----:B------:R-:W-:Y:S01]  /*0a30*/  VIADD R225, R227, 0x20 ;  /* 0x00000020e3e17836 */ /* 0x000fe20000000000 */
[----:B------:R-:W-:Y:S01]  /*0a40*/  LOP3.LUT P0, RZ, R16, 0x2, RZ, 0xc0, !PT ;  /* 0x0000000210ff7812 */ /* 0x000fe2000780c0ff */
[----:B------:R-:W-:Y:S01]  /*0a50*/  IMAD.U32 R0, RZ, RZ, UR5 ;  /* 0x00000005ff007e24 */ /* 0x000fe2000f8e00ff */
[----:B------:R-:W-:Y:S01]  /*0a60*/  UIADD3 UR5, UR4, 0x9000, URZ ;  /* 0x0000900004057890 */ /* 0x000fe2000fffe03f */
[----:B------:R-:W-:Y:S01]  /*0a70*/  IMAD.U32 R0, RZ, RZ, UR6 ;  /* 0x00000006ff007e24 */ /* 0x000fe2000f8e00ff */
[----:B------:R-:W-:Y:S01]  /*0a80*/  UIADD3 UR6, UR4, 0x15000, URZ ;  /* 0x0001500004067890 */ /* 0x000fe2000fffe03f */
[----:B------:R-:W-:Y:S01]  /*0a90*/  SEL R177, R183, 0xffffffe0, !P4 ;  /* 0xffffffe0b7b17807 */ /* 0x000fe20006000000 */
[----:B------:R-:W-:Y:S01]  /*0aa0*/  @P2 VIADD R225, R227, 0xffffffe0 ;  /* 0xffffffe0e3e12836 */ /* 0x000fe20000000000 */
[----:B------:R-:W-:Y:S01]  /*0ab0*/  SEL R183, R183, 0xffffffe0, !P0 ;  /* 0xffffffe0b7b77807 */ /* 0x000fe20004000000 */
[----:B------:R-:W-:Y:S01]  /*0ac0*/  IMAD.IADD R226, R227, 0x1, R224 ;  /* 0x00000001e3e27824 */ /* 0x000fe200078e02e0 */
[----:B------:R-:W-:Y:S01]  /*0ad0*/  LEA R246, R8, UR5, 0x1 ;  /* 0x0000000508f67c11 */ /* 0x000fe2000f8e08ff */
[----:B------:R-:W-:Y:S01]  /*0ae0*/  IMAD.IADD R185, R4, 0x1, R3 ;  /* 0x0000000104b97824 */ /* 0x000fe200078e0203 */
[----:B------:R-:W-:Y:S01]  /*0af0*/  LEA R179, R179, UR6, 0x1 ;  /* 0x00000006b3b37c11 */ /* 0x000fe2000f8e08ff */
[----:B------:R-:W-:Y:S01]  /*0b00*/  IMAD R236, R250, 0x10, R236 ;  /* 0x00000010faec7824 */ /* 0x000fe200078e02ec */
[----:B------:R-:W-:Y:S01]  /*0b10*/  LEA R2, R5, UR4, 0x1 ;  /* 0x0000000405027c11 */ /* 0x000fe2000f8e08ff */
[----:B------:R-:W-:Y:S01]  /*0b20*/  VIADD R247, R246, 0x20 ;  /* 0x00000020f6f77836 */ /* 0x000fe20000000000 */
[----:B------:R-:W-:Y:S01]  /*0b30*/  IADD3 R177, R177, UR5, R176 ;  /* 0x00000005b1b17c10 */ /* 0x000fe2000fffe0b0 */
[----:B------:R-:W-:-:S02]  /*0b40*/  IMAD.IADD R180, R179, 0x1, R180 ;  /* 0x00000001b3b47824 */ /* 0x000fc400078e02b4 */
[----:B------:R-:W-:Y:S02]  /*0b50*/  IMAD.IADD R182, R179, 0x1, R181 ;  /* 0x00000001b3b67824 */ /* 0x000fe400078e02b5 */
[----:B------:R-:W-:Y:S02]  /*0b60*/  IMAD.IADD R224, R224, 0x1, R225 ;  /* 0x00000001e0e07824 */ /* 0x000fe400078e02e1 */
[----:B------:R-:W-:Y:S02]  /*0b70*/  IMAD.IADD R181, R180, 0x1, R181 ;  /* 0x00000001b4b57824 */ /* 0x000fe400078e02b5 */
[----:B------:R-:W-:-:S07]  /*0b80*/  @P1 VIADD R247, R246, 0xffffffe0 ;  /* 0xffffffe0f6f71836 */ /* 0x000fce0000000000 */
.L_x_1216:
        /* <DEDUP_REMOVED lines=28> */
[----:B------:R-:W-:Y:S01]  /*0d50*/  PLOP3.LUT P3, PT, PT, PT, UP0, 0x80, 0x0 ;  /* 0x000000000000781c */ /* 0x000fe20003f6f008 */
[----:B------:R-:W-:Y:S02]  /*0d60*/  UIADD3 UR6, UP1, UR16, UR12, URZ ;  /* 0x0000000c10067290 */ /* 0x000fe4000ff3e03f */
[----:B------:R-:W-:Y:S01]  /*0d70*/  UISETP.EQ.OR.EX UP4, UPT, UR13, URZ, !UP2, UP4 ;  /* 0x0000003f0d00728c */ /* 0x000fe2000d782740 */
[----:B------:R-:W2:Y:S01]  /*0d80*/  @P1 LDG.E R8, desc[UR10][R6.64] ;  /* 0x0000000a06081981 */ /* 0x000ea2000c1e1900 */
[----:B------:R-:W-:Y:S01]  /*0d90*/  UIADD3.X UR5, UR5, UR13, URZ, UP1, !UPT ;  /* 0x0000000d05057290 */ /* 0x000fe20008ffe43f */
[----:B------:R-:W-:Y:S01]  /*0da0*/  UMOV UR58, URZ ;  /* 0x0000003f003a7c82 */ /* 0x000fe20008000000 */
[----:B------:R-:W-:-:S02]  /*0db0*/  @!UP3 ULDC.64 UR8, c[0x0][0x318] ;  /* 0x0000c6000008bab9 */ /* 0x000fc40000000a00 */
[----:B------:R-:W-:Y:S01]  /*0dc0*/  PLOP3.LUT P2, PT, PT, PT, UP4, 0x80, 0x0 ;  /* 0x000000000000781c */ /* 0x000fe20003f4f048 */
[----:B------:R1:W3:Y:S02]  /*0dd0*/  @P0 LDG.E R6, desc[UR10][R4.64] ;  /* 0x0000000a04060981 */ /* 0x0002e4000c1e1900 */
[----:B-1----:R-:W-:Y:S02]  /*0de0*/  IMAD.U32 R4, RZ, RZ, UR15 ;  /* 0x0000000fff047e24 */ /* 0x002fe4000f8e00ff */
[----:B------:R-:W-:-:S05]  /*0df0*/  IMAD.U32 R5, RZ, RZ, UR14 ;  /* 0x0000000eff057e24 */ /* 0x000fca000f8e00ff */
[----:B------:R-:W4:Y:S04]  /*0e00*/  @P3 LDG.E R7, desc[UR10][R4.64] ;  /* 0x0000000a04073981 */ /* 0x000f28000c1e1900 */
        /* <DEDUP_REMOVED lines=27> */
.L_x_1173:
        /* <DEDUP_REMOVED lines=14> */
[----:B------:R-:W-:-:S02]  /*10a0*/  UIMAD UR20, UR61, UR13, UR12 ;  /* 0x0000000d3d1472a4 */ /* 0x000fc4000f8e020c */
[----:B------:R-:W-:Y:S01]  /*10b0*/  UIADD3 UR8, UR9, 0x80, UR26 ;  /* 0x0000008009087890 */ /* 0x000fe2000fffe01a */
[----:B------:R-:W-:Y:S02]  /*10c0*/  @!UP2 ULDC.64 UR12, c[0x0][0x418] ;  /* 0x00010600000caab9 */ /* 0x000fe40000000a00 */
[----:B------:R-:W3:Y:S01]  /*10d0*/  S2UR UR48, SR_CTAID.Z ;  /* 0x00000000003079c3 */ /* 0x000ee20000002700 */
[----:B------:R-:W-:Y:S01]  /*10e0*/  @!UP2 UIMAD.WIDE.U32 UR40, UR61, UR12, URZ ;  /* 0x0000000c3d28a2a5 */ /* 0x000fe2000f8e003f */
[----:B------:R-:W-:Y:S02]  /*10f0*/  ULDC UR55, c[0x0][0x2d4] ;  /* 0x0000b50000377ab9 */ /* 0x000fe40000000800 */
[----:B------:R-:W-:Y:S01]  /*1100*/  @UP1 ULDC.64 UR24, c[0x0][0x248] ;  /* 0x0000920000181ab9 */ /* 0x000fe20000000a00 */
[----:B------:R-:W-:Y:S02]  /*1110*/  USHF.R.S32.HI UR31, URZ, 0x1f, UR55 ;  /* 0x0000001f3f1f7899 */ /* 0x000fe40008011437 */
        /* <DEDUP_REMOVED lines=12> */
[----:B---3--:R-:W-:Y:S02]  /*11e0*/  IABS R3, UR48 ;  /* 0x0000003000037c13 */ /* 0x008fe40008000000 */
        /* <DEDUP_REMOVED lines=28> */
[----:B------:R-:W-:-:S02]  /*13b0*/  USHF.L.U64.HI UR22, UR61, 0x7, UR54 ;  /* 0x000000073d167899 */ /* 0x000fc40008010236 */
        /* <DEDUP_REMOVED lines=8> */
[----:B------:R-:W-:-:S02]  /*1440*/  USEL UR47, UR18, UR16, !UP2 ;  /* 0x00000010122f7287 */ /* 0x000fc4000d000000 */
[----:B------:R-:W-:Y:S01]  /*1450*/  IADD3 R4, -R0, RZ, RZ ;  /* 0x000000ff00047210 */ /* 0x000fe20007ffe1ff */
[----:B------:R-:W-:Y:S01]  /*1460*/  @UP1 UMOV UR32, UR12 ;  /* 0x0000000c00201c82 */ /* 0x000fe20008000000 */
[----:B------:R-:W-:Y:S02]  /*1470*/  UIMAD UR21, UR7, UR37, URZ ;  /* 0x00000025071572a4 */ /* 0x000fe4000f8e023f */
[----:B------:R-:W-:Y:S01]  /*1480*/  UIMAD.WIDE UR12, UR57, UR56, URZ ;  /* 0x00000038390c72a5 */ /* 0x000fe2000f8e023f */
[C---:B------:R-:W-:Y:S01]  /*1490*/  IMAD R3, R6.reuse, R4, R3 ;  /* 0x0000000406037224 */ /* 0x040fe200078e0203 */
[----:B------:R-:W-:Y:S02]  /*14a0*/  USEL UR22, UR22, URZ, UP0 ;  /* 0x0000003f16167287 */ /* 0x000fe40008000000 */
[----:B------:R-:W-:Y:S02]  /*14b0*/  @UP3 UIMAD UR18, UR61, UR44, URZ ;  /* 0x0000002c3d1232a4 */ /* 0x000fe4000f8e023f */
[----:B------:R-:W-:Y:S01]  /*14c0*/  ISETP.GT.U32.AND P1, PT, R6, R3, PT ;  /* 0x000000030600720c */ /* 0x000fe20003f24070 */
[----:B------:R-:W-:-:S02]  /*14d0*/  UISETP.LT.AND UP0, UPT, UR8, UR5, UPT ;  /* 0x000000050800728c */ /* 0x000fc4000bf01270 */
[----:B------:R-:W-:Y:S02]  /*14e0*/  @UP2 UIADD3 UR45, UR17, UR21, URZ ;  /* 0x00000015112d2290 */ /* 0x000fe4000fffe03f */
[----:B------:R-:W-:Y:S02]  /*14f0*/  UIMAD UR19, UR13, UR14, URZ ;  /* 0x0000000e0d1372a4 */ /* 0x000fe4000f8e023f */
[----:B------:R-:W-:Y:S02]  /*1500*/  @UP3 USEL UR18, UR18, UR7, !UP2 ;  /* 0x0000000712123287 */ /* 0x000fe4000d000000 */
[----:B------:R-:W-:Y:S02]  /*1510*/  UIMAD.WIDE.U32 UR16, UR12, UR14, URZ ;  /* 0x0000000e0c1072a5 */ /* 0x000fe4000f8e003f */
[----:B------:R-:W-:Y:S02]  /*1520*/  USEL UR38, UR8, UR5, UP0 ;  /* 0x0000000508267287 */ /* 0x000fe40008000000 */
[----:B------:R-:W-:Y:S01]  /*1530*/  @!P1 IMAD.IADD R3, R3, 0x1, -R6 ;  /* 0x0000000103039824 */ /* 0x000fe200078e0a06 */
[----:B------:R-:W-:Y:S01]  /*1540*/  @UP3 ULDC UR14, c[0x0][0x2e4] ;  /* 0x0000b900000e3ab9 */ /* 0x000fe20000000800 */
[----:B------:R-:W-:Y:S01]  /*1550*/  @!UP3 UIMAD UR20, UR61, UR56, UR48 ;  /* 0x000000383d14b2a4 */ /* 0x000fe2000f8e0230 */
[----:B------:R-:W-:Y:S01]  /*1560*/  @!P1 VIADD R0, R0, 0x1 ;  /* 0x0000000100009836 */ /* 0x000fe20000000000 */
[----:B------:R-:W-:Y:S01]  /*1570*/  @UP3 UIMAD UR29, UR48, UR14, UR18 ;  /* 0x0000000e301d32a4 */ /* 0x000fe2000f8e0212 */
[----:B------:R-:W-:Y:S01]  /*1580*/  ISETP.GE.U32.AND P0, PT, R3, R6, PT ;  /* 0x000000060300720c */ /* 0x000fe20003f06070 */
[----:B------:R-:W-:Y:S01]  /*1590*/  UIMAD UR19, UR12, UR15, UR19 ;  /* 0x0000000f0c1372a4 */ /* 0x000fe2000f8e0213 */
[----:B------:R-:W-:Y:S01]  /*15a0*/  LOP3.LUT R3, R7, UR48, RZ, 0x3c, !PT ;  /* 0x0000003007037c12 */ /* 0x000fe2000f8e3cff */
[----:B------:R-:W-:Y:S01]  /*15b0*/  ULEA UR18, UR38, 0xffffffc0, 0x6 ;  /* 0xffffffc026127891 */ /* 0x000fe2000f8e303f */
[----:B------:R-:W-:Y:S01]  /*15c0*/  PLOP3.LUT P1, PT, PT, PT, UP1, 0x80, 0x0 ;  /* 0x000000000000781c */ /* 0x000fe20003f2f018 */
[----:B------:R-:W-:Y:S01]  /*15d0*/  @!UP3 UIMAD UR29, UR20, UR44, URZ ;  /* 0x0000002c141db2a4 */ /* 0x000fe2000f8e023f */
[----:B------:R-:W-:Y:S01]  /*15e0*/  ISETP.GE.AND P2, PT, R3, RZ, PT ;  /* 0x000000ff0300720c */ /* 0x000fe20003f46270 */
[----:B------:R-:W-:-:S02]  /*15f0*/  UIMAD.WIDE.U32 UR14, UR12, UR7, URZ ;  /* 0x000000070c0e72a5 */ /* 0x000fc4000f8e003f */
[----:B------:R-:W-:Y:S02]  /*1600*/  UIADD3 UR44, UR17, UR19, URZ ;  /* 0x00000013112c7290 */ /* 0x000fe4000fffe03f */
[----:B------:R-:W-:Y:S02]  /*1610*/  USHF.R.S32.HI UR17, URZ, 0x1f, UR18 ;  /* 0x0000001f3f117899 */ /* 0x000fe40008011412 */
[----:B------:R-:W-:Y:S01]  /*1620*/  UIADD3 UR5, UP0, UR18, UR30, URZ ;  /* 0x0000001e12057290 */ /* 0x000fe2000ff1e03f */
[----:B------:R-:W-:Y:S01]  /*1630*/  @P0 IADD3 R0, R0, 0x1, RZ ;  /* 0x0000000100000810 */ /* 0x000fe20007ffe0ff */
[----:B------:R-:W-:Y:S01]  /*1640*/  USEL UR52, UR16, UR14, !UP2 ;  /* 0x0000000e10347287 */ /* 0x000fe2000d000000 */
[----:B------:R-:W-:Y:S01]  /*1650*/  PLOP3.LUT P0, PT, PT, PT, UP3, 0x80, 0x0 ;  /* 0x000000000000781c */ /* 0x000fe20003f0f038 */
[----:B------:R-:W-:Y:S02]  /*1660*/  UIADD3.X UR16, UR17, UR22, URZ, UP0, !UPT ;  /* 0x0000001611107290 */ /* 0x000fe400087fe43f */
[----:B------:R-:W-:Y:S01]  /*1670*/  UIMAD UR8, UR13, UR5, URZ ;  /* 0x000000050d0872a4 */ /* 0x000fe2000f8e023f */
[----:B------:R-:W-:Y:S01]  /*1680*/  IMAD.MOV.U32 R13, RZ, RZ, R0 ;  /* 0x000000ffff0d7224 */ /* 0x000fe200078e0000 */
[----:B------:R-:W-:-:S02]  /*1690*/  @UP1 UIADD3 UR27, UR58, UR59, URZ ;  /* 0x0000003b3a1b1290 */ /* 0x000fc4000fffe03f */
[----:B------:R-:W-:Y:S02]  /*16a0*/  @!UP2 UIADD3 UR46, UR41, UR23, URZ ;  /* 0x00000017292ea290 */ /* 0x000fe4000fffe03f */
[----:B------:R-:W-:Y:S01]  /*16b0*/  UIMAD.WIDE.U32 UR20, UR12, UR5, URZ ;  /* 0x000000050c1472a5 */ /* 0x000fe2000f8e003f */
[----:B------:R-:W-:Y:S01]  /*16c0*/  @!P2 IADD3 R13, -R13, RZ, RZ ;  /* 0x000000ff0d0da210 */ /* 0x000fe20007ffe1ff */
[----:B------:R-:W-:Y:S01]  /*16d0*/  @UP1 ULDC.64 UR22, c[0x0][0x250] ;  /* 0x0000940000161ab9 */ /* 0x000fe20000000a00 */
[----:B------:R-:W-:Y:S01]  /*16e0*/  UIMAD UR14, UR13, UR7, URZ ;  /* 0x000000070d0e72a4 */ /* 0x000fe2000f8e023f */
[----:B------:R-:W-:Y:S01]  /*16f0*/  @!P3 LOP3.LUT R13, RZ, R7, RZ, 0x33, !PT ;  /* 0x00000007ff0db212 */ /* 0x000fe200078e33ff */
[----:B------:R-:W-:Y:S02]  /*1700*/  UIMAD UR5, UR12, UR16, UR8 ;  /* 0x000000100c0572a4 */ /* 0x000fe4000f8e0208 */
[----:B------:R-:W-:Y:S02]  /*1710*/  @UP1 UIMAD.WIDE.U32 UR12, UR27, UR22, URZ ;  /* 0x000000161b0c12a5 */ /* 0x000fe4000f8e003f */
[----:B------:R-:W-:-:S02]  /*1720*/  UIMAD UR34, UR48, UR57, URZ ;  /* 0x00000039302272a4 */ /* 0x000fc4000f8e023f */
[----:B------:R-:W-:Y:S02]  /*1730*/  @UP1 UIMAD UR8, UR27, UR23, URZ ;  /* 0x000000171b0812a4 */ /* 0x000fe4000f8e023f */
[----:B------:R-:W-:Y:S02]  /*1740*/  USHF.R.S32.HI UR35, URZ, 0x1f, UR26 ;  /* 0x0000001f3f237899 */ /* 0x000fe4000801141a */
[----:B------:R-:W-:Y:S02]  /*1750*/  @UP2 UIADD3 UR44, UR15, UR14, URZ ;  /* 0x0000000e0f2c2290 */ /* 0x000fe4000fffe03f */
        /* <DEDUP_REMOVED lines=19> */
.L_x_1175:
        /* <DEDUP_REMOVED lines=13> */
.L_x_1176:
        /* <DEDUP_REMOVED lines=12> */
.L_x_1177:
[----:B------:R-:W1:Y:S02]  /*1a20*/  S2UR UR5, SR_CTAID.Z ;  /* 0x00000000000579c3 */ /* 0x000e640000002700 */
[----:B-1----:R-:W-:-:S04]  /*1a30*/  UIMAD UR5, UR61, UR56, UR5 ;  /* 0x000000383d0572a4 */ /* 0x002fc8000f8e0205 */
[----:B------:R-:W-:-:S12]  /*1a40*/  UIMAD UR5, UR5, UR55, URZ ;  /* 0x00000037050572a4 */ /* 0x000fd8000f8e023f */
.L_x_1178:
[----:B------:R-:W1:Y:S01]  /*1a50*/  S2UR UR16, SR_CTAID.Z ;  /* 0x00000000001079c3 */ /* 0x000e620000002700 */
[----:B------:R-:W2:Y:S01]  /*1a60*/  S2R R16, SR_TID.X ;  /* 0x0000000000107919 */ /* 0x000ea20000002100 */
[----:B------:R-:W-:Y:S01]  /*1a70*/  SHF.R.S32.HI R22, RZ, 0x1f, R244 ;  /* 0x0000001fff167819 */ /* 0x000fe200000114f4 */
[----:B------:R-:W-:Y:S01]  /*1a80*/  UIADD3 UR39, UR18, UR5, URZ ;  /* 0x0000000512277290 */ /* 0x000fe2000fffe03f */
[----:B------:R-:W-:Y:S01]  /*1a90*/  IADD3 R0, P0, R244, UR18, RZ ;  /* 0x00000012f4007c10 */ /* 0x000fe2000ff1e0ff */
[----:B------:R-:W-:Y:S01]  /*1aa0*/  ULDC.64 UR14, c[0x0][0x258] ;  /* 0x00009600000e7ab9 */ /* 0x000fe20000000a00 */
[--C-:B------:R-:W-:Y:S01]  /*1ab0*/  SHF.R.S32.HI R229, RZ, 0x1f, R228.reuse ;  /* 0x0000001fffe57819 */ /* 0x100fe200000114e4 */
[----:B------:R-:W-:Y:S01]  /*1ac0*/  UIADD3 UR19, -UR6, UR9, UR26 ;  /* 0x0000000906137290 */ /* 0x000fe2000fffe11a */
[----:B------:R-:W3:Y:S01]  /*1ad0*/  S2UR UR55, SR_CTAID.Z ;  /* 0x00000000003779c3 */ /* 0x000ee20000002700 */
[----:B------:R-:W-:Y:S01]  /*1ae0*/  IADD3.X R3, R22, UR17, RZ, P0, !PT ;  /* 0x0000001116037c10 */ /* 0x000fe200087fe4ff */
[----:B------:R-:W-:Y:S01]  /*1af0*/  UIMAD UR8, UR57, UR56, URZ ;  /* 0x00000038390872a4 */ /* 0x000fe2000f8e023f */
[----:B------:R-:W-:Y:S01]  /*1b00*/  IADD3 R4, P0, R228, UR12, RZ ;  /* 0x0000000ce4047c10 */ /* 0x000fe2000ff1e0ff */
[----:B------:R-:W-:Y:S01]  /*1b10*/  ULDC.64 UR12, c[0x0][0x420] ;  /* 0x00010800000c7ab9 */ /* 0x000fe20000000a00 */
[----:B------:R-:W-:Y:S01]  /*1b20*/  IMAD.WIDE.U32 R6, R0, UR36, R228 ;  /* 0x0000002400067c25 */ /* 0x000fe2000f8e00e4 */
[----:B------:R-:W-:Y:S01]  /*1b30*/  UIMAD UR5, UR17, UR12, URZ ;  /* 0x0000000c110572a4 */ /* 0x000fe2000f8e023f */
[----:B------:R-:W-:Y:S01]  /*1b40*/  IADD3.X R5, R229, UR46, RZ, P0, !PT ;  /* 0x0000002ee5057c10 */ /* 0x000fe200087fe4ff */
[----:B------:R-:W-:Y:S01]  /*1b50*/  ULDC UR57, c[0x0][0x398] ;  /* 0x0000e60000397ab9 */ /* 0x000fe20000000800 */
[----:B------:R-:W-:Y:S01]  /*1b60*/  IMAD R3, R3, UR36, RZ ;  /* 0x0000002403037c24 */ /* 0x000fe2000f8e02ff */
[----:B------:R-:W-:Y:S01]  /*1b70*/  UIMAD UR5, UR18, UR13, UR5 ;  /* 0x0000000d120572a4 */ /* 0x000fe2000f8e0205 */
[----:B------:R-:W-:Y:S01]  /*1b80*/  IADD3 R6, P0, R6, UR47, RZ ;  /* 0x0000002f06067c10 */ /* 0x000fe2000ff1e0ff */
[----:B------:R-:W-:Y:S01]  /*1b90*/  USHF.L.U32 UR31, UR8, 0x6, URZ ;  /* 0x00000006081f7899 */ /* 0x000fe2000800063f */
[----:B------:R-:W-:Y:S01]  /*1ba0*/  IMAD R3, R0, UR37, R3 ;  /* 0x0000002500037c24 */ /* 0x000fe2000f8e0203 */
[----:B------:R-:W-:Y:S01]  /*1bb0*/  ULDC.64 UR40, c[0x0][0x478] ;  /* 0x00011e0000287ab9 */ /* 0x000fe20000000a00 */
[----:B------:R-:W-:Y:S01]  /*1bc0*/  IMAD.U32 R0, RZ, RZ, UR12 ;  /* 0x0000000cff007e24 */ /* 0x000fe2000f8e00ff */
[----:B-1----:R-:W-:Y:S01]  /*1bd0*/  USHF.R.S32.HI UR28, URZ, 0x1f, UR16 ;  /* 0x0000001f3f1c7899 */ /* 0x002fe20008011410 */
[----:B------:R-:W-:Y:S01]  /*1be0*/  IMAD.U32 R8, RZ, RZ, UR14 ;  /* 0x0000000eff087e24 */ /* 0x000fe2000f8e00ff */
[----:B------:R-:W-:Y:S01]  /*1bf0*/  IADD3.X R7, R7, UR45, R3, P0, !PT ;  /* 0x0000002d07077c10 */ /* 0x000fe200087fe403 */
[----:B------:R-:W-:Y:S01]  /*1c00*/  IMAD.WIDE.U32 R4, R0, UR18, R4 ;  /* 0x0000001200047c25 */ /* 0x000fe2000f8e0004 */
[----:B------:R-:W-:Y:S01]  /*1c10*/  UIMAD UR16, UR28, UR14, URZ ;  /* 0x0000000e1c1072a4 */ /* 0x000fe2000f8e023f */
[----:B------:R-:W-:Y:S01]  /*1c20*/  BSSY B1, `(.L_x_1174) ;  /* 0x000091e000017945 */ /* 0x000fe20003800000 */
[----:B------:R-:W-:Y:S01]  /*1c30*/  UIADD3 UR34, UP2, UP0, UR20, UR31, UR34 ;  /* 0x0000001f14227290 */ /* 0x000fe2000f85e022 */
[----:B------:R-:W-:Y:S01]  /*1c40*/  VIADD R5, R5, UR5 ;  /* 0x0000000505057c36 */ /* 0x000fe20008000000 */
[----:B------:R-:W-:Y:S01]  /*1c50*/  UIADD3 UR5, UR19, -UR57, URZ ;  /* 0x8000003913057290 */ /* 0x000fe2000fffe03f */
[----:B--2---:R-:W-:Y:S01]  /*1c60*/  SHF.R.S32.HI R3, RZ, 0x1f, R16 ;  /* 0x0000001fff037819 */ /* 0x004fe20000011410 */
[----:B---3--:R-:W-:Y:S01]  /*1c70*/  UIMAD UR37, UR55, UR15, UR16 ;  /* 0x0000000f372572a4 */ /* 0x008fe2000f8e0210 */
[----:B------:R-:W-:Y:S01]  /*1c80*/  IMAD.WIDE.U32 R6, R8, UR55, R6 ;  /* 0x0000003708067c25 */ /* 0x000fe2000f8e0006 */
[----:B------:R-:W-:Y:S01]  /*1c90*/  USHF.R.S32.HI UR47, URZ, 0x1f, UR5 ;  /* 0x0000001f3f2f7899 */ /* 0x000fe20008011405 */
[----:B------:R-:W-:Y:S01]  /*1ca0*/  LEA.HI R3, R3, R16, RZ, 0x5 ;  /* 0x0000001003037211 */ /* 0x000fe200078f28ff */
[----:B------:R-:W-:Y:S01]  /*1cb0*/  ULDC.64 UR16, c[0x0][0x428] ;  /* 0x00010a0000107ab9 */ /* 0x000fe20000000a00 */
[----:B------:R-:W-:Y:S01]  /*1cc0*/  UIADD3 UR36, UR18, UR29, URZ ;  /* 0x0000001d12247290 */ /* 0x000fe2000fffe03f */
[----:B------:R-:W-:Y:S01]  /*1cd0*/  IMAD.U32 R0, RZ, RZ, UR16 ;  /* 0x00000010ff007e24 */ /* 0x000fe2000f8e00ff */
[----:B------:R-:W-:Y:S01]  /*1ce0*/  UIMAD UR15, UR28, UR16, URZ ;  /* 0x000000101c0f72a4 */ /* 0x000fe2000f8e023f */
[----:B------:R-:W-:Y:S01]  /*1cf0*/  LOP3.LUT R3, R3, 0xffffffe0, RZ, 0xc0, !PT ;  /* 0xffffffe003037812 */ /* 0x000fe200078ec0ff */
[----:B------:R-:W-:Y:S01]  /*1d00*/  ULEA.HI UR47, UR47, UR5, URZ, 0x6 ;  /* 0x000000052f2f7291 */ /* 0x000fe2000f8f303f */
[----:B------:R-:W-:Y:S01]  /*1d10*/  IMAD.WIDE.U32 R4, R0, UR55, R4 ;  /* 0x0000003700047c25 */ /* 0x000fe2000f8e0004 */
[----:B------:R-:W-:-:S02]  /*1d20*/  UIMAD UR17, UR55, UR17, UR15 ;  /* 0x00000011371172a4 */ /* 0x000fc4000f8e020f */
[----:B------:R-:W-:Y:S01]  /*1d30*/  USHF.R.S32.HI UR15, URZ, 0x1f, UR31 ;  /* 0x0000001f3f0f7899 */ /* 0x000fe2000801141f */
[----:B------:R-:W-:Y:S01]  /*1d40*/  IMAD.IADD R16, R16, 0x1, -R3 ;  /* 0x0000000110107824 */ /* 0x000fe200078e0a03 */
[----:B------:R-:W-:Y:S01]  /*1d50*/  USHF.R.S32.HI UR47, URZ, 0x6, UR47 ;  /* 0x000000063f2f7899 */ /* 0x000fe2000801142f */
[----:B------:R-:W-:Y:S01]  /*1d60*/  IMAD R0, R22, UR12, RZ ;  /* 0x0000000c16007c24 */ /* 0x000fe2000f8e02ff */
[----:B------:R-:W-:Y:S01]  /*1d70*/  UIADD3.X UR5, UR48, UR15, UR49, UP2, UP0 ;  /* 0x0000000f30057290 */ /* 0x000fe200097e0431 */
[----:B------:R-:W-:Y:S01]  /*1d80*/  IMAD R3, R251, UR8, R16 ;  /* 0x00000008fb037c24 */ /* 0x000fe2000f8e0210 */
[----:B------:R-:W-:Y:S01]  /*1d90*/  UISETP.LT.AND UP0, UPT, URZ, UR47, UPT ;  /* 0x0000002f3f00728c */ /* 0x000fe2000bf01270 */
[----:B------:R-:W-:Y:S01]  /*1da0*/  IMAD R9, R244, UR13, R0 ;  /* 0x0000000df4097c24 */ /* 0x000fe2000f8e0200 */
[----:B------:R-:W-:Y:S01]  /*1db0*/  UIADD3 UR14, UP3, UP2, UR51, UR34, UR52 ;  /* 0x00000022330e7290 */ /* 0x000fe2000fa7e034 */
[----:B------:R-:W-:Y:S01]  /*1dc0*/  VIADD R5, R5, UR17 ;  /* 0x0000001105057c36 */ /* 0x000fe20008000000 */
[----:B------:R-:W-:Y:S01]  /*1dd0*/  USEL UR47, URZ, UR47, !UP0 ;  /* 0x0000002f3f2f7287 */ /* 0x000fe2000c000000 */
[----:B------:R-:W-:Y:S01]  /*1de0*/  VIADD R14, R228, 0x20 ;  /* 0x00000020e40e7836 */ /* 0x000fe20000000000 */
[----:B------:R-:W-:Y:S01]  /*1df0*/  UIADD3.X UR5, UR50, UR5, UR44, UP3, UP2 ;  /* 0x0000000532057290 */ /* 0x000fe20009fe442c */
[----:B------:R-:W-:Y:S01]  /*1e00*/  IMAD.WIDE.U32 R4, R244, UR12, R4 ;  /* 0x0000000cf4047c25 */ /* 0x000fe2000f8e0004 */
[----:B------:R-:W-:Y:S01]  /*1e10*/  UISETP.GT.AND UP0, UPT, UR38, UR47, UPT ;  /* 0x0000002f2600728c */ /* 0x000fe2000bf04270 */
[----:B------:R-:W-:Y:S01]  /*1e20*/  IADD3 R0, P0, R3, UR14, RZ ;  /* 0x0000000e03007c10 */ /* 0x000fe2000ff1e0ff */
[----:B------:R-:W-:Y:S01]  /*1e30*/  ULDC.64 UR20, c[0x0][0x3e0] ;  /* 0x0000f80000147ab9 */ /* 0x000fe20000000a00 */
[----:B------:R-:W-:Y:S01]  /*1e40*/  UIMAD.WIDE UR12, UR39, 0x4, UR40 ;  /* 0x00000004270c78a5 */ /* 0x000fe2000f8e0228 */
[----:B------:R-:W-:Y:S01]  /*1e50*/  IMAD.IADD R5, R5, 0x1, R9 ;  /* 0x0000000105057824 */ /* 0x000fe200078e0209 */
[----:B------:R-:W-:Y:S01]  /*1e60*/  LEA.HI.X.SX32 R8, R3, UR5, 0x1, P0 ;  /* 0x0000000503087c11 */ /* 0x000fe200080f0eff */
[----:B------:R-:W-:Y:S01]  /*1e70*/  ULDC.64 UR28, c[0x0][0x210] ;  /* 0x00008400001c7ab9 */ /* 0x000fe20000000a00 */
[----:B------:R-:W-:Y:S01]  /*1e80*/  PLOP3.LUT P0, PT, PT, PT, UP0, 0x80, 0x0 ;  /* 0x000000000000781c */ /* 0x000fe20003f0f008 */
[----:B------:R-:W-:Y:S01]  /*1e90*/  ULDC.64 UR18, c[0x0][0x400] ;  /* 0x0001000000127ab9 */ /* 0x000fe20000000a00 */
[----:B------:R-:W-:Y:S01]  /*1ea0*/  VIADD R3, R7, UR37 ;  /* 0x0000002507037c36 */ /* 0x000fe20008000000 */
[----:B------:R-:W-:Y:S01]  /*1eb0*/  LEA R232, P3, R4, UR20, 0x1 ;  /* 0x0000001404e87c11 */ /* 0x000fe2000f8608ff */
[----:B------:R-:W-:Y:S01]  /*1ec0*/  ULDC.64 UR42, c[0x0][0x2b0] ;  /* 0x0000ac00002a7ab9 */ /* 0x000fe20000000a00 */
[----:B------:R-:W-:Y:S01]  /*1ed0*/  LEA R233, P4, R6, UR28, 0x1 ;  /* 0x0000001c06e97c11 */ /* 0x000fe2000f8808ff */
[----:B------:R-:W-:Y:S01]  /*1ee0*/  UIADD3 UR7, UR38, -0x1, URZ ;  /* 0xffffffff26077890 */ /* 0x000fe2000fffe03f */
[----:B------:R-:W-:Y:S01]  /*1ef0*/  LEA R173, P2, R0, UR18, 0x2 ;  /* 0x0000001200ad7c11 */ /* 0x000fe2000f8410ff */
[----:B------:R-:W-:Y:S01]  /*1f00*/  UIMAD.WIDE UR16, UR36, 0x4, UR42 ;  /* 0x00000004241078a5 */ /* 0x000fe2000f8e022a */
[----:B------:R-:W-:Y:S01]  /*1f10*/  LEA.HI.X R230, R4, UR21, R5, 0x1, P3 ;  /* 0x0000001504e67c11 */ /* 0x000fe200098f0c05 */
[----:B------:R-:W-:Y:S01]  /*1f20*/  UMOV UR21, UR12 ;  /* 0x0000000c00157c82 */ /* 0x000fe20008000000 */
[----:B------:R-:W-:Y:S01]  /*1f30*/  LEA.HI.X R231, R6, UR29, R3, 0x1, P4 ;  /* 0x0000001d06e77c11 */ /* 0x000fe2000a0f0c03 */
[----:B------:R-:W-:Y:S01]  /*1f40*/  UMOV UR20, UR13 ;  /* 0x0000000d00147c82 */ /* 0x000fe20008000000 */
[----:B------:R-:W-:Y:S01]  /*1f50*/  LEA.HI.X R172, R0, UR19, R8, 0x2, P2 ;  /* 0x0000001300ac7c11 */ /* 0x000fe200090f1408 */
[----:B------:R-:W-:Y:S01]  /*1f60*/  VIADD R15, R228, 0x40 ;  /* 0x00000040e40f7836 */ /* 0x000fe20000000000 */
        /* <DEDUP_REMOVED lines=20> */
.L_x_1180:
        /* <DEDUP_REMOVED lines=17> */
[----:B------:R-:W-:-:S03]  /*21c0*/  UIADD3 UR16, UR15, UR5, URZ ;  /* 0x000000050f107290 */ /* 0x000fc6000fffe03f */
[----:B------:R-:W-:-:S09]  /*21d0*/  UMOV UR5, UR14 ;  /* 0x0000000e00057c82 */ /* 0x000fd20008000000 */
.L_x_1181:
        /* <DEDUP_REMOVED lines=10> */
[----:B------:R-:W-:Y:S02]  /*2280*/  IADD3 R6, P0, R4, UR18, RZ ;  /* 0x0000001204067c10 */ /* 0x000fe4000ff1e0ff */
[----:B------:R-:W-:Y:S02]  /*2290*/  ISETP.GE.AND P3, PT, R3, UR6, PT ;  /* 0x0000000603007c0c */ /* 0x000fe4000bf66270 */
[----:B------:R-:W-:Y:S01]  /*22a0*/  IADD3.X R7, R5, UR19, R0, P0, !PT ;  /* 0x0000001305077c10 */ /* 0x000fe200087fe400 */
        /* <DEDUP_REMOVED lines=25> */
.L_x_1183:
[----:B------:R-:W-:Y:S05]  /*2440*/  BSYNC B0 ;  /* 0x0000000000007941 */ /* 0x000fea0003800000 */
.L_x_1182:
        /* <DEDUP_REMOVED lines=19> */
.L_x_1185:
[----:B------:R-:W-:Y:S05]  /*2580*/  BSYNC B0 ;  /* 0x0000000000007941 */ /* 0x000fea0003800000 */
.L_x_1184:
        /* <DEDUP_REMOVED lines=34> */
.L_x_1187:
[----:B------:R-:W-:Y:S05]  /*27b0*/  BSYNC B0 ;  /* 0x0000000000007941 */ /* 0x000fea0003800000 */
.L_x_1186:
        /* <DEDUP_REMOVED lines=20> */
.L_x_1179:
        /* <DEDUP_REMOVED lines=47> */
.L_x_1190:
[----:B------:R-:W-:Y:S05]  /*2bf0*/  BSYNC B0 ;  /* 0x0000000000007941 */ /* 0x000fea0003800000 */
.L_x_1189:
        /* <DEDUP_REMOVED lines=16> */
.L_x_1192:
        /* <DEDUP_REMOVED lines=35> */
.L_x_1193:
[----:B------:R-:W-:Y:S05]  /*2f30*/  BSYNC B0 ;  /* 0x0000000000007941 */ /* 0x000fea0003800000 */
.L_x_1191:
[----:B------:R-:W-:Y:S01]  /*2f40*/  UIMAD UR12, UR35, UR24, URZ ;  /* 0x00000018230c72a4 */ /* 0x000fe2000f8e023f */
[----:B--23--:R-:W-:Y:S01]  /*2f50*/  IMAD.U32 R4, RZ, RZ, UR24 ;  /* 0x00000018ff047e24 */ /* 0x00cfe2000f8e00ff */
[----:B------:R-:W-:Y:S01]  /*2f60*/  ULDC.64 UR14, c[0x0][0x260] ;  /* 0x00009800000e7ab9 */ /* 0x000fe20000000a00 */
[----:B------:R-:W-:Y:S01]  /*2f70*/  VIADD R8, R236, 0x8 ;  /* 0x00000008ec087836 */ /* 0x000fe20000000000 */
        /* <DEDUP_REMOVED lines=64> */
.L_x_1195:
[----:B------:R-:W-:Y:S05]  /*3380*/  BSYNC B0 ;  /* 0x0000000000007941 */ /* 0x000fea0003800000 */
.L_x_1194:
        /* <DEDUP_REMOVED lines=44> */
.L_x_1197:
[----:B------:R-:W-:Y:S05]  /*3650*/  BSYNC B0 ;  /* 0x0000000000007941 */ /* 0x000fea0003800000 */
.L_x_1196:
        /* <DEDUP_REMOVED lines=56> */
.L_x_1199:
[----:B------:R-:W-:Y:S05]  /*39e0*/  BSYNC B0 ;  /* 0x0000000000007941 */ /* 0x000fea0003800000 */
.L_x_1198:
        /* <DEDUP_REMOVED lines=41> */
.L_x_1201:
[----:B------:R-:W-:Y:S05]  /*3c80*/  BSYNC B0 ;  /* 0x0000000000007941 */ /* 0x000fea0003800000 */
.L_x_1200:
[----:B------:R-:W4:Y:S01]  /*3c90*/  S2UR UR5, SR_CTAID.Z ;  /* 0x00000000000579c3 */ /* 0x000f220000002700 */
[----:B------:R-:W-:Y:S01]  /*3ca0*/  ULDC.64 UR14, c[0x0][0x3c8] ;  /* 0x0000f200000e7ab9 */ /* 0x000fe20000000a00 */
[----:B------:R-:W-:Y:S01]  /*3cb0*/  ISETP.NE.AND P4, PT, R19, RZ, PT ;  /* 0x000000ff1300720c */ /* 0x000fe20003f85270 */
[----:B------:R-:W-:Y:S01]  /*3cc0*/  UISETP.NE.U32.AND UP1, UPT, UR14, URZ, UPT ;  /* 0x0000003f0e00728c */ /* 0x000fe2000bf25070 */
[----:B------:R-:W-:Y:S02]  /*3cd0*/  ISETP.NE.AND P3, PT, R21, RZ, PT ;  /* 0x000000ff1500720c */ /* 0x000fe40003f65270 */
[----:B------:R-:W-:Y:S01]  /*3ce0*/  ISETP.NE.AND P2, PT, R20, RZ, PT ;  /* 0x000000ff1400720c */ /* 0x000fe20003f45270 */
[----:B------:R-:W-:Y:S01]  /*3cf0*/  UISETP.NE.AND.EX UP1, UPT, UR15, URZ, UPT, UP1 ;  /* 0x0000003f0f00728c */ /* 0x000fe2000bf25310 */
[----:B------:R-:W4:Y:S08]  /*3d00*/  S2UR UR22, SR_CTAID.Z ;  /* 0x00000000001679c3 */ /* 0x000f300000002700 */
[----:B------:R-:W4:Y:S01]  /*3d10*/  LDC.64 R12, c[0x0][0x3b8] ;  /* 0x0000ee00ff0c7b82 */ /* 0x000f220000000a00 */
[----:B------:R-:W-:Y:S01]  /*3d20*/  PLOP3.LUT P1, PT, PT, PT, UP1, 0x80, 0x0 ;  /* 0x000000000000781c */ /* 0x000fe20003f2f018 */
[----:B------:R-:W-:Y:S01]  /*3d30*/  @UP1 ULDC.64 UR18, c[0x0][0x3d0] ;  /* 0x0000f40000121ab9 */ /* 0x000fe20000000a00 */
[----:B-123--:R-:W-:Y:S01]  /*3d40*/  IMAD.MOV.U32 R8, RZ, RZ, 0x4 ;  /* 0x00000004ff087424 */ /* 0x00efe200078e00ff */
[----:B------:R-:W0:Y:S01]  /*3d50*/  LDGDEPBAR ;  /* 0x00000000000079af */ /* 0x000e220000000000 */
[----:B------:R-:W-:-:S02]  /*3d60*/  IMAD.MOV.U32 R239, RZ, RZ, 0x7f800000 ;  /* 0x7f800000ffef7424 */ /* 0x000fc400078e00ff */
[----:B------:R-:W-:Y:S01]  /*3d70*/  IMAD.MOV.U32 R240, RZ, RZ, 0x7f800000 ;  /* 0x7f800000fff07424 */ /* 0x000fe200078e00ff */
[----:B----4-:R-:W-:Y:S02]  /*3d80*/  USHF.R.S32.HI UR12, URZ, 0x1f, UR5 ;  /* 0x0000001f3f0c7899 */ /* 0x010fe40008011405 */
[----:B------:R-:W-:Y:S01]  /*3d90*/  @UP1 UIMAD UR5, UR54, UR18, URZ ;  /* 0x00000012360512a4 */ /* 0x000fe2000f8e023f */
[----:B------:R-:W1:Y:S01]  /*3da0*/  S2R R0, SR_TID.X ;  /* 0x0000000000007919 */ /* 0x000e620000002100 */
[----:B------:R-:W-:Y:S01]  /*3db0*/  IMAD.SHL.U32 R212, R249, 0x20, RZ ;  /* 0x00000020f9d47824 */ /* 0x000fe200078e00ff */
[----:B------:R-:W-:Y:S02]  /*3dc0*/  USHF.L.U32 UR23, UR8, 0x4, URZ ;  /* 0x0000000408177899 */ /* 0x000fe4000800063f */
[----:B------:R-:W-:Y:S01]  /*3dd0*/  @UP1 UMOV UR13, UR12 ;  /* 0x0000000c000d1c82 */ /* 0x000fe20008000000 */
[----:B------:R-:W-:Y:S01]  /*3de0*/  @UP1 UMOV UR12, UR22 ;  /* 0x00000016000c1c82 */ /* 0x000fe20008000000 */
[----:B------:R-:W-:-:S02]  /*3df0*/  @UP1 UIMAD UR5, UR61, UR19, UR5 ;  /* 0x000000133d0512a4 */ /* 0x000fc4000f8e0205 */
[----:B------:R-:W-:Y:S01]  /*3e00*/  @UP1 UIMAD.WIDE.U32 UR12, UR61, UR18, UR12 ;  /* 0x000000123d0c12a5 */ /* 0x000fe2000f8e000c */
[----:B------:R-:W-:Y:S02]  /*3e10*/  IMAD.MOV.U32 R241, RZ, RZ, 0x7f800000 ;  /* 0x7f800000fff17424 */ /* 0x000fe400078e00ff */
[----:B------:R-:W-:Y:S01]  /*3e20*/  IMAD.MOV.U32 R238, RZ, RZ, 0x7f800000 ;  /* 0x7f800000ffee7424 */ /* 0x000fe200078e00ff */
[----:B------:R-:W-:Y:S01]  /*3e30*/  @UP1 ULEA UR14, UP0, UR12, UR14, 0x2 ;  /* 0x0000000e0c0e1291 */ /* 0x000fe2000f80103f */
[----:B------:R-:W2:Y:S01]  /*3e40*/  LDG.E.64 R6, desc[UR10][R12.64+0x8] ;  /* 0x0000080a0c067981 */ /* 0x000ea2000c1e1b00 */
[----:B------:R-:W-:Y:S01]  /*3e50*/  @UP1 UIADD3 UR5, UR13, UR5, URZ ;  /* 0x000000050d051290 */ /* 0x000fe2000fffe03f */
[----:B------:R-:W-:Y:S01]  /*3e60*/  IMAD R242, RZ, RZ, -UR31 ;  /* 0x8000001ffff27e24 */ /* 0x000fe2000f8e02ff */
[----:B------:R-:W-:Y:S01]  /*3e70*/  CS2R R126, SRZ ;  /* 0x00000000007e7805 */ /* 0x000fe2000001ff00 */
[----:B------:R-:W-:Y:S01]  /*3e80*/  IMAD.MOV.U32 R237, RZ, RZ, R223 ;  /* 0x000000ffffed7224 */ /* 0x000fe200078e00df */
[----:B------:R-:W-:Y:S01]  /*3e90*/  @UP1 ULEA.HI.X UR15, UR12, UR15, UR5, 0x2, UP0 ;  /* 0x0000000f0c0f1291 */ /* 0x000fe200080f1405 */
[----:B------:R-:W-:Y:S01]  /*3ea0*/  IMAD.U32 R4, RZ, RZ, UR14 ;  /* 0x0000000eff047e24 */ /* 0x000fe2000f8e00ff */
[----:B------:R-:W-:Y:S01]  /*3eb0*/  CS2R R124, SRZ ;  /* 0x00000000007c7805 */ /* 0x000fe2000001ff00 */
[----:B------:R-:W-:Y:S01]  /*3ec0*/  @!P6 IMAD.WIDE R8, R18, R8, UR16 ;  /* 0x000000101208ee25 */ /* 0x000fe2000f8e0208 */
[----:B------:R-:W-:Y:S01]  /*3ed0*/  @UP1 ULDC UR5, c[0x0][0x2e8] ;  /* 0x0000ba0000051ab9 */ /* 0x000fe20000000800 */
[----:B------:R-:W-:-:S02]  /*3ee0*/  CS2R R130, SRZ ;  /* 0x0000000000827805 */ /* 0x000fc4000001ff00 */
[----:B------:R-:W-:Y:S01]  /*3ef0*/  CS2R R128, SRZ ;  /* 0x0000000000807805 */ /* 0x000fe2000001ff00 */
[----:B------:R-:W-:Y:S01]  /*3f00*/  IMAD.U32 R5, RZ, RZ, UR15 ;  /* 0x0000000fff057e24 */ /* 0x000fe2000f8e00ff */
[----:B------:R-:W5:Y:S01]  /*3f10*/  @!P6 LDG.E R239, desc[UR10][R8.64] ;  /* 0x0000000a08efe981 */ /* 0x000f62000c1e1900 */
[----:B------:R-:W-:Y:S02]  /*3f20*/  CS2R R122, SRZ ;  /* 0x00000000007a7805 */ /* 0x000fe4000001ff00 */
[----:B------:R-:W-:Y:S02]  /*3f30*/  CS2R R120, SRZ ;  /* 0x0000000000787805 */ /* 0x000fe4000001ff00 */
[----:B------:R-:W-:Y:S01]  /*3f40*/  CS2R R118, SRZ ;  /* 0x0000000000767805 */ /* 0x000fe2000001ff00 */
[----:B------:R3:W4:Y:S01]  /*3f50*/  @P1 LDG.E R10, desc[UR10][R4.64] ;  /* 0x0000000a040a1981 */ /* 0x000722000c1e1900 */
[----:B------:R-:W-:Y:S02]  /*3f60*/  CS2R R116, SRZ ;  /* 0x0000000000747805 */ /* 0x000fe4000001ff00 */
[----:B------:R-:W-:-:S02]  /*3f70*/  CS2R R110, SRZ ;  /* 0x00000000006e7805 */ /* 0x000fc4000001ff00 */
[----:B------:R-:W-:Y:S02]  /*3f80*/  CS2R R108, SRZ ;  /* 0x00000000006c7805 */ /* 0x000fe4000001ff00 */
[----:B------:R-:W-:Y:S02]  /*3f90*/  CS2R R114, SRZ ;  /* 0x0000000000727805 */ /* 0x000fe4000001ff00 */
[----:B------:R-:W-:Y:S02]  /*3fa0*/  CS2R R112, SRZ ;  /* 0x0000000000707805 */ /* 0x000fe4000001ff00 */
[----:B------:R-:W-:Y:S02]  /*3fb0*/  CS2R R106, SRZ ;  /* 0x00000000006a7805 */ /* 0x000fe4000001ff00 */
[----:B------:R-:W-:Y:S01]  /*3fc0*/  CS2R R104, SRZ ;  /* 0x0000000000687805 */ /* 0x000fe2000001ff00 */
[----:B------:R-:W4:Y:S01]  /*3fd0*/  LDG.E.64 R12, desc[UR10][R12.64] ;  /* 0x0000000a0c0c7981 */ /* 0x000f22000c1e1b00 */
        /* <DEDUP_REMOVED lines=16> */
[----:B---3--:R-:W-:Y:S01]  /*40e0*/  IMAD.MOV.U32 R4, RZ, RZ, 0x4 ;  /* 0x00000004ff047424 */ /* 0x008fe200078e00ff */
[----:B------:R-:W-:Y:S02]  /*40f0*/  CS2R R70, SRZ ;  /* 0x0000000000467805 */ /* 0x000fe4000001ff00 */
[----:B------:R-:W-:Y:S02]  /*4100*/  CS2R R68, SRZ ;  /* 0x0000000000447805 */ /* 0x000fe4000001ff00 */
[----:B------:R-:W-:Y:S01]  /*4110*/  CS2R R62, SRZ ;  /* 0x00000000003e7805 */ /* 0x000fe2000001ff00 */
[----:B------:R-:W-:Y:S01]  /*4120*/  IMAD.WIDE R4, R236, R4, UR16 ;  /* 0x00000010ec047e25 */ /* 0x000fe2000f8e0204 */
[----:B------:R-:W-:-:S02]  /*4130*/  CS2R R60, SRZ ;  /* 0x00000000003c7805 */ /* 0x000fc4000001ff00 */
[----:B------:R-:W-:Y:S02]  /*4140*/  CS2R R66, SRZ ;  /* 0x0000000000427805 */ /* 0x000fe4000001ff00 */
[----:B------:R-:W-:Y:S02]  /*4150*/  CS2R R64, SRZ ;  /* 0x0000000000407805 */ /* 0x000fe4000001ff00 */
[----:B------:R-:W-:Y:S01]  /*4160*/  CS2R R58, SRZ ;  /* 0x00000000003a7805 */ /* 0x000fe2000001ff00 */
[----:B------:R3:W5:Y:S01]  /*4170*/  @!P4 LDG.E R240, desc[UR10][R4.64] ;  /* 0x0000000a04f0c981 */ /* 0x000762000c1e1900 */
[----:B------:R-:W4:Y:S01]  /*4180*/  @P1 MUFU.RCP R3, UR5 ;  /* 0x0000000500031d08 */ /* 0x000f220008001000 */
[----:B-1----:R-:W-:Y:S01]  /*4190*/  IMAD.SHL.U32 R0, R0, 0x2, RZ ;  /* 0x0000000200007824 */ /* 0x002fe200078e00ff */
[----:B------:R-:W-:Y:S01]  /*41a0*/  UIMAD UR5, UR61, UR56, UR22 ;  /* 0x000000383d0572a4 */ /* 0x000fe2000f8e0216 */
[----:B------:R3:W5:Y:S01]  /*41b0*/  @!P3 LDG.E R241, desc[UR10][R4.64+0x20] ;  /* 0x0000200a04f1b981 */ /* 0x000762000c1e1900 */
[----:B------:R-:W-:-:S02]  /*41c0*/  CS2R R56, SRZ ;  /* 0x0000000000387805 */ /* 0x000fc4000001ff00 */
[----:B------:R-:W-:Y:S02]  /*41d0*/  CS2R R54, SRZ ;  /* 0x0000000000367805 */ /* 0x000fe4000001ff00 */
[----:B------:R-:W-:Y:S01]  /*41e0*/  LOP3.LUT R212, R212, 0x6, R0, 0xf8, !PT ;  /* 0x00000006d4d47812 */ /* 0x000fe200078ef800 */
[----:B------:R-:W-:Y:S01]  /*41f0*/  USHF.L.U32 UR5, UR5, 0x5, URZ ;  /* 0x0000000505057899 */ /* 0x000fe2000800063f */
[----:B------:R-:W-:Y:S01]  /*4200*/  IMAD.U32 R0, RZ, RZ, UR53 ;  /* 0x00000035ff007e24 */ /* 0x000fe2000f8e00ff */
[----:B------:R-:W-:Y:S01]  /*4210*/  USHF.L.U32 UR22, UR8, 0x3, URZ ;  /* 0x0000000308167899 */ /* 0x000fe2000800063f */
[----:B------:R3:W5:Y:S01]  /*4220*/  @!P2 LDG.E R238, desc[UR10][R4.64+0x80] ;  /* 0x0000800a04eea981 */ /* 0x000762000c1e1900 */
[----:B------:R-:W-:Y:S01]  /*4230*/  USHF.R.S32.HI UR13, URZ, 0x1f, UR5 ;  /* 0x0000001f3f0d7899 */ /* 0x000fe20008011405 */
[----:B------:R-:W-:Y:S01]  /*4240*/  IMAD R212, R0, 0x80, R212 ;  /* 0x0000008000d47824 */ /* 0x000fe200078e02d4 */
[----:B------:R-:W-:Y:S02]  /*4250*/  UIADD3 UR33, UR23, 0x40, URZ ;  /* 0x0000004017217890 */ /* 0x000fe4000fffe03f */
[----:B------:R-:W-:Y:S01]  /*4260*/  UIADD3 UR29, UR23, 0x20, URZ ;  /* 0x00000020171d7890 */ /* 0x000fe2000fffe03f */
[----:B------:R-:W-:Y:S01]  /*4270*/  SHF.R.S32.HI R0, RZ, 0x1f, R16 ;  /* 0x0000001fff007819 */ /* 0x000fe20000011410 */
[----:B------:R-:W-:-:S02]  /*4280*/  UIADD3 UR32, UR22, UR33, URZ ;  /* 0x0000002116207290 */ /* 0x000fc4000fffe03f */
[----:B------:R-:W-:Y:S02]  /*4290*/  UIADD3 UR28, UR22, UR29, URZ ;  /* 0x0000001d161c7290 */ /* 0x000fe4000fffe03f */
[----:B------:R-:W-:Y:S01]  /*42a0*/  UIADD3 UR31, UR22, UR32, URZ ;  /* 0x00000020161f7290 */ /* 0x000fe2000fffe03f */
[----:B------:R-:W-:Y:S02]  /*42b0*/  CS2R R52, SRZ ;  /* 0x0000000000347805 */ /* 0x000fe4000001ff00 */
[----:B------:R-:W-:Y:S02]  /*42c0*/  CS2R R46, SRZ ;  /* 0x00000000002e7805 */ /* 0x000fe4000001ff00 */
[----:B------:R-:W-:Y:S01]  /*42d0*/  CS2R R44, SRZ ;  /* 0x00000000002c7805 */ /* 0x000fe2000001ff00 */
[----:B------:R-:W-:Y:S01]  /*42e0*/  UIADD3 UR30, UR22, UR31, URZ ;  /* 0x0000001f161e7290 */ /* 0x000fe2000fffe03f */
[----:B------:R-:W-:Y:S02]  /*42f0*/  CS2R R50, SRZ ;  /* 0x0000000000327805 */ /* 0x000fe4000001ff00 */
[----:B------:R-:W-:-:S02]  /*4300*/  CS2R R48, SRZ ;  /* 0x0000000000307805 */ /* 0x000fc4000001ff00 */
[----:B------:R-:W-:Y:S01]  /*4310*/  CS2R R42, SRZ ;  /* 0x00000000002a7805 */ /* 0x000fe2000001ff00 */
[----:B------:R-:W-:Y:S01]  /*4320*/  UIADD3 UR27, UR22, UR30, URZ ;  /* 0x0000001e161b7290 */ /* 0x000fe2000fffe03f */
[----:B------:R-:W-:Y:S02]  /*4330*/  CS2R R40, SRZ ;  /* 0x0000000000287805 */ /* 0x000fe4000001ff00 */
[----:B------:R-:W-:Y:S02]  /*4340*/  CS2R R38, SRZ ;  /* 0x0000000000267805 */ /* 0x000fe4000001ff00 */
[----:B------:R-:W-:Y:S01]  /*4350*/  CS2R R36, SRZ ;  /* 0x0000000000247805 */ /* 0x000fe2000001ff00 */
[----:B------:R-:W-:Y:S01]  /*4360*/  ULDC UR15, c[0x0][0x394] ;  /* 0x0000e500000f7ab9 */ /* 0x000fe20000000800 */
[----:B------:R-:W-:Y:S02]  /*4370*/  UIMAD UR51, UR8, 0x18, URZ ;  /* 0x00000018083378a4 */ /* 0x000fe4000f8e023f */
[----:B------:R-:W-:-:S02]  /*4380*/  USHF.L.U32 UR50, UR8, 0x5, URZ ;  /* 0x0000000508327899 */ /* 0x000fc4000800063f */
        /* <DEDUP_REMOVED lines=8> */
[----:B------:R-:W-:Y:S01]  /*4410*/  UIADD3 UR13, UR26, UR9, URZ ;  /* 0x000000091a0d7290 */ /* 0x000fe2000fffe03f */
[----:B------:R-:W-:Y:S01]  /*4420*/  VIADD R0, R184, 0x1800 ;  /* 0x00001800b8007836 */ /* 0x000fe20000000000 */
[----:B------:R-:W-:Y:S01]  /*4430*/  UIADD3 UR26, UR22, UR28, URZ ;  /* 0x0000001c161a7290 */ /* 0x000fe2000fffe03f */
[----:B----4-:R-:W-:-:S05]  /*4440*/  @P1 FMUL.FTZ R3, R10, R3 ;  /* 0x000000030a031220 */ /* 0x010fca0000410000 */
[----:B------:R-:W-:Y:S01]  /*4450*/  @P1 R2UR UR14, R3 ;  /* 0x00000000030e12ca */ /* 0x000fe200000e0000 */
[----:B------:R-:W-:Y:S01]  /*4460*/  VIADD R3, R185, 0x1800 ;  /* 0x00001800b9037836 */ /* 0x000fe20000000000 */
[----:B------:R-:W-:Y:S02]  /*4470*/  R2UR UR12, R12 ;  /* 0x000000000c0c72ca */ /* 0x000fe400000e0000 */
[----:B------:R-:W-:Y:S01]  /*4480*/  R2UR UR52, R13 ;  /* 0x000000000d3472ca */ /* 0x000fe200000e0000 */
[----:B------:R-:W-:Y:S01]  /*4490*/  UIADD3 UR25, UR22, UR26, URZ ;  /* 0x0000001a16197290 */ /* 0x000fe2000fffe03f */
[----:B------:R-:W-:Y:S01]  /*44a0*/  SEL R0, R0, R184, !P0 ;  /* 0x000000b800007207 */ /* 0x000fe20004000000 */
[----:B------:R-:W-:Y:S01]  /*44b0*/  UIADD3 UR13, -UR6, 0x80, UR13 ;  /* 0x00000080060d7890 */ /* 0x000fe2000fffe10d */
[----:B------:R-:W-:Y:S01]  /*44c0*/  SEL R178, R3, R185, !P0 ;  /* 0x000000b903b27207 */ /* 0x000fe20004000000 */
[----:B------:R-:W-:Y:S01]  /*44d0*/  UIADD3 UR24, UR22, UR25, URZ ;  /* 0x0000001916187290 */ /* 0x000fe2000fffe03f */
[----:B------:R-:W-:-:S02]  /*44e0*/  LEA R3, R0, UR4, 0x1 ;  /* 0x0000000400037c11 */ /* 0x000fc4000f8e08ff */
[----:B------:R-:W-:Y:S01]  /*44f0*/  LEA R178, R178, UR4, 0x1 ;  /* 0x00000004b2b27c11 */ /* 0x000fe2000f8e08ff */
[----:B------:R-:W-:Y:S01]  /*4500*/  UMOV UR5, URZ ;  /* 0x0000003f00057c82 */ /* 0x000fe20008000000 */
[----:B------:R-:W-:Y:S01]  /*4510*/  UIADD3 UR54, UR13, -UR57, URZ ;  /* 0x800000390d367290 */ /* 0x000fe2000fffe03f */
[----:B------:R-:W-:Y:S01]  /*4520*/  LOP3.LUT R243, R243, UR12, RZ, 0x3c, !PT ;  /* 0x0000000cf3f37c12 */ /* 0x000fe2000f8e3cff */
[----:B------:R-:W-:Y:S02]  /*4530*/  UIADD3 UR45, UR12, -0x4ab325aa, URZ ;  /* 0xb54cda560c2d7890 */ /* 0x000fe4000fffe03f */
[----:B------:R-:W-:Y:S02]  /*4540*/  UIADD3 UR43, UR12, 0x1715609d, URZ ;  /* 0x1715609d0c2b7890 */ /* 0x000fe4000fffe03f */
[----:B------:R-:W-:Y:S02]  /*4550*/  UIADD3 UR41, UR12, 0x78dde6e4, URZ ;  /* 0x78dde6e40c297890 */ /* 0x000fe4000fffe03f */
[----:B------:R-:W-:-:S02]  /*4560*/  UIADD3 UR39, UR12, -0x255992d5, URZ ;  /* 0xdaa66d2b0c277890 */ /* 0x000fc4000fffe03f */
[----:B------:R-:W-:Y:S02]  /*4570*/  UIADD3 UR56, UR12, 0x3c6ef372, URZ ;  /* 0x3c6ef3720c387890 */ /* 0x000fe4000fffe03f */
[----:B------:R-:W-:Y:S02]  /*4580*/  UIADD3 UR37, UR12, -0x61c88647, URZ ;  /* 0x9e3779b90c257890 */ /* 0x000fe4000fffe03f */
[----:B------:R-:W-:Y:S02]  /*4590*/  UIADD3 UR46, UR52, 0x646e171e, URZ ;  /* 0x646e171e342e7890 */ /* 0x000fe4000fffe03f */
[----:B------:R-:W-:Y:S02]  /*45a0*/  UIADD3 UR44, UR52, -0x56f99767, URZ ;  /* 0xa9066899342c7890 */ /* 0x000fe4000fffe03f */
[----:B------:R-:W-:Y:S02]  /*45b0*/  UIADD3 UR42, UR52, -0x126145ec, URZ ;  /* 0xed9eba14342a7890 */ /* 0x000fe4000fffe03f */
[----:B------:R-:W-:-:S02]  /*45c0*/  UIADD3 UR40, UR52, 0x32370b8f, URZ ;  /* 0x32370b8f34287890 */ /* 0x000fc4000fffe03f */
[----:B------:R-:W-:Y:S02]  /*45d0*/  UIADD3 UR38, UR52, 0x76cf5d0a, URZ ;  /* 0x76cf5d0a34267890 */ /* 0x000fe4000fffe03f */
[----:B------:R-:W-:Y:S01]  /*45e0*/  UIADD3 UR55, UR52, -0x4498517b, URZ ;  /* 0xbb67ae8534377890 */ /* 0x000fe2000fffe03f */
[----:B------:R-:W-:Y:S01]  /*45f0*/  @UP1 UMOV UR5, UR14 ;  /* 0x0000000e00051c82 */ /* 0x000fe20008000000 */
[----:B------:R-:W-:Y:S01]  /*4600*/  UIADD3 UR34, UR22, UR24, URZ ;  /* 0x0000001816227290 */ /* 0x000fe2000fffe03f */
[----:B------:R-:W-:Y:S01]  /*4610*/  ULDC UR57, c[0x0][0x2d0] ;  /* 0x0000b40000397ab9 */ /* 0x000fe20000000800 */
[----:B------:R-:W-:Y:S01]  /*4620*/  ULDC.U8 UR13, c[0x0][0x388] ;  /* 0x0000e200000d7ab9 */ /* 0x000fe20000000000 */
[----:B---3--:R-:W-:-:S09]  /*4630*/  ULDC UR12, c[0x0][0x2ec] ;  /* 0x0000bb00000c7ab9 */ /* 0x008fd20000000800 */
.L_x_1206:
[----:B------:R-:W0:Y:S01]  /*4640*/  LDGDEPBAR ;  /* 0x00000000000079af */ /* 0x000e220000000000 */
[----:B------:R-:W-:Y:S01]  /*4650*/  IMAD.U32 R4, RZ, RZ, UR21 ;  /* 0x00000015ff047e24 */ /* 0x000fe2000f8e00ff */
[----:B------:R-:W-:Y:S01]  /*4660*/  USHF.L.U32 UR8, UR7, 0x6, URZ ;  /* 0x0000000607087899 */ /* 0x000fe2000800063f */
[----:B------:R-:W-:Y:S01]  /*4670*/  IMAD.U32 R5, RZ, RZ, UR20 ;  /* 0x00000014ff057e24 */ /* 0x000fe2000f8e00ff */
[----:B------:R-:W-:Y:S01]  /*4680*/  ULDC UR14, c[0x0][0x394] ;  /* 0x0000e500000e7ab9 */ /* 0x000fe20000000800 */
[----:B------:R-:W-:Y:S01]  /*4690*/  IMAD.IADD R0, R183, 0x1, R178 ;  /* 0x00000001b7007824 */ /* 0x000fe200078e02b2 */
[C---:B------:R-:W-:Y:S01]  /*46a0*/  LEA R4, P0, R236.reuse, R4, 0x2 ;  /* 0x00000004ec047211 */ /* 0x040fe200078010ff */
[----:B------:R-:W-:Y:S01]  /*46b0*/  IMAD.MOV.U32 R234, RZ, RZ, R173 ;  /* 0x000000ffffea7224 */ /* 0x000fe200078e00ad */
[----:B------:R-:W-:Y:S01]  /*46c0*/  UISETP.GE.AND UP0, UPT, UR8, UR54, UPT ;  /* 0x000000360800728c */ /* 0x000fe2000bf06270 */
[----:B------:R-:W-:Y:S01]  /*46d0*/  IMAD.MOV.U32 R235, RZ, RZ, R172 ;  /* 0x000000ffffeb7224 */ /* 0x000fe200078e00ac */
[C---:B------:R-:W-:Y:S01]  /*46e0*/  LEA.HI.X.SX32 R5, R236.reuse, R5, 0x2, P0 ;  /* 0x00000005ec057211 */ /* 0x040fe200000f16ff */
[----:B------:R-:W-:Y:S04]  /*46f0*/  DEPBAR.LE SB0, 0x0 ;  /* 0x000080000000791a */ /* 0x000fe80000000000 */
[----:B------:R-:W-:Y:S06]  /*4700*/  BAR.SYNC.DEFER_BLOCKING 0x0 ;  /* 0x0000000000007b1d */ /* 0x000fec0000010000 */
[----:B------:R-:W-:Y:S06]  /*4710*/  LDSM.16.M88.4 R32, [R178] ;  /* 0x00000000b220783b */ /* 0x000fec0000000200 */
[----:B------:R-:W1:Y:S06]  /*4720*/  LDSM.16.M88.4 R16, [R176+UR4+0x9000] ;  /* 0x00900004b010783b */ /* 0x000e6c0008000200 */
[----:B------:R-:W2:Y:S06]  /*4730*/  LDSM.16.M88.4 R28, [R178+0x800] ;  /* 0x00080000b21c783b */ /* 0x000eac0000000200 */
[----:B-----5:R-:W5:Y:S06]  /*4740*/  LDG.E R189, desc[UR10][R4.64] ;  /* 0x0000000a04bd7981 */ /* 0x020f6c000c1e1900 */
[----:B------:R-:W5:Y:S06]  /*4750*/  LDG.E R188, desc[UR10][R4.64+0x20] ;  /* 0x0000200a04bc7981 */ /* 0x000f6c000c1e1900 */
[----:B------:R-:W5:Y:S06]  /*4760*/  LDG.E R187, desc[UR10][R4.64+0x80] ;  /* 0x0000800a04bb7981 */ /* 0x000f6c000c1e1900 */
[----:B------:R1:W5:Y:S06]  /*4770*/  LDG.E R186, desc[UR10][R4.64+0xa0] ;  /* 0x0000a00a04ba7981 */ /* 0x00036c000c1e1900 */
[----:B------:R-:W3:Y:S06]  /*4780*/  LDSM.16.M88.4 R132, [R176+UR4+0x9400] ;  /* 0x00940004b084783b */ /* 0x000eec0008000200 */
[----:B------:R-:W-:Y:S06]  /*4790*/  LDSM.16.M88.4 R136, [R0] ;  /* 0x000000000088783b */ /* 0x000fec0000000200 */
[----:B------:R-:W4:Y:S06]  /*47a0*/  LDSM.16.M88.4 R140, [R177] ;  /* 0x00000000b18c783b */ /* 0x000f2c0000000200 */
[----:B------:R-:W4:Y:S01]  /*47b0*/  LDSM.16.M88.4 R144, [R0+0x800] ;  /* 0x000800000090783b */ /* 0x000f220000000200 */
[-C--:B-1----:R-:W-:Y:S05]  /*47c0*/  HMMA.16816.F32.BF16 R4, R32, R16.reuse, RZ ;  /* 0x000000102004723c */ /* 0x082fea00000418ff */
[----:B------:R-:W1:Y:S01]  /*47d0*/  LDSM.16.M88.4 R148, [R177+0x400] ;  /* 0x00040000b194783b */ /* 0x000e620000000200 */
[C---:B--2---:R-:W-:Y:S05]  /*47e0*/  HMMA.16816.F32.BF16 R8, R28.reuse, R16, RZ ;  /* 0x000000101c08723c */ /* 0x044fea00000418ff */
[----:B------:R-:W-:Y:S01]  /*47f0*/  LDSM.16.M88.4 R152, [R178+0x1000] ;  /* 0x00100000b298783b */ /* 0x000fe20000000200 */
[-C--:B------:R-:W-:Y:S05]  /*4800*/  HMMA.16816.F32.BF16 R12, R28, R18.reuse, RZ ;  /* 0x000000121c0c723c */ /* 0x080fea00000418ff */
[----:B------:R-:W2:Y:S01]  /*4810*/  LDSM.16.M88.4 R156, [R176+UR4+0xb000] ;  /* 0x00b00004b09c783b */ /* 0x000ea20008000200 */
[C---:B------:R-:W-:Y:S05]  /*4820*/  HMMA.16816.F32.BF16 R16, R32.reuse, R18, RZ ;  /* 0x000000122010723c */ /* 0x040fea00000418ff */
[----:B------:R-:W2:Y:S01]  /*4830*/  LDSM.16.M88.4 R160, [R178+0x1800] ;  /* 0x00180000b2a0783b */ /* 0x000ea20000000200 */
[-C--:B---3--:R-:W-:Y:S05]  /*4840*/  HMMA.16816.F32.BF16 R20, R32, R132.reuse, RZ ;  /* 0x000000842014723c */ /* 0x088fea00000418ff */
[----:B------:R-:W3:Y:S01]  /*4850*/  LDSM.16.M88.4 R164, [R176+UR4+0xb400] ;  /* 0x00b40004b0a4783b */ /* 0x000ee20008000200 */
[C---:B------:R-:W-:Y:S05]  /*4860*/  HMMA.16816.F32.BF16 R24, R28.reuse, R132, RZ ;  /* 0x000000841c18723c */ /* 0x040fea00000418ff */
[----:B------:R-:W-:Y:S01]  /*4870*/  LDSM.16.M88.4 R168, [R177+0x2400] ;  /* 0x00240000b1a8783b */ /* 0x000fe20000000200 */
[-C--:B------:R-:W-:Y:S06]  /*4880*/  HMMA.16816.F32.BF16 R28, R28, R134.reuse, RZ ;  /* 0x000000861c1c723c */ /* 0x080fec00000418ff */
[----:B------:R-:W-:Y:S01]  /*4890*/  HMMA.16816.F32.BF16 R32, R32, R134, RZ ;  /* 0x000000862020723c */ /* 0x000fe200000418ff */
[----:B------:R-:W-:Y:S05]  /*48a0*/  LDSM.16.M88.4 R132, [R0+0x1000] ;  /* 0x001000000084783b */ /* 0x000fea0000000200 */
[-C--:B----4-:R-:W-:Y:S06]  /*48b0*/  HMMA.16816.F32.BF16 R4, R136, R140.reuse, R4 ;  /* 0x0000008c8804723c */ /* 0x090fec0000041804 */
[C---:B------:R-:W-:Y:S06]  /*48c0*/  HMMA.16816.F32.BF16 R8, R144.reuse, R140, R8 ;  /* 0x0000008c9008723c */ /* 0x040fec0000041808 */
[-C--:B------:R-:W-:Y:S06]  /*48d0*/  HMMA.16816.F32.BF16 R12, R144, R142.reuse, R12 ;  /* 0x0000008e900c723c */ /* 0x080fec000004180c */
[C---:B------:R-:W-:Y:S01]  /*48e0*/  HMMA.16816.F32.BF16 R16, R136.reuse, R142, R16 ;  /* 0x0000008e8810723c */ /* 0x040fe20000041810 */
[----:B------:R-:W4:Y:S05]  /*48f0*/  LDSM.16.M88.4 R140, [R177+0x2000] ;  /* 0x00200000b18c783b */ /* 0x000f2a0000000200 */
[-C--:B-1----:R-:W-:Y:S06]  /*4900*/  HMMA.16816.F32.BF16 R20, R136, R148.reuse, R20 ;  /* 0x000000948814723c */ /* 0x082fec0000041814 */
[C---:B------:R-:W-:Y:S06]  /*4910*/  HMMA.16816.F32.BF16 R24, R144.reuse, R148, R24 ;  /* 0x000000949018723c */ /* 0x040fec0000041818 */
[-C--:B------:R-:W-:Y:S01]  /*4920*/  HMMA.16816.F32.BF16 R28, R144, R150.reuse, R28 ;  /* 0x00000096901c723c */ /* 0x080fe2000004181c */
[----:B------:R-:W1:Y:S05]  /*4930*/  LDSM.16.M88.4 R144, [R0+0x1800] ;  /* 0x001800000090783b */ /* 0x000e6a0000000200 */
[----:B------:R-:W-:Y:S01]  /*4940*/  HMMA.16816.F32.BF16 R32, R136, R150, R32 ;  /* 0x000000968820723c */ /* 0x000fe20000041820 */
[----:B------:R-:W-:Y:S05]  /*4950*/  LDSM.16.M88.4 R136, [R178+0x2000] ;  /* 0x00200000b288783b */ /* 0x000fea0000000200 */
[-C--:B--2---:R-:W-:Y:S01]  /*4960*/  HMMA.16816.F32.BF16 R4, R152, R156.reuse, R4 ;  /* 0x0000009c9804723c */ /* 0x084fe20000041804 */
[----:B------:R-:W2:Y:S05]  /*4970*/  LDSM.16.M88.4 R148, [R176+UR4+0xd000] ;  /* 0x00d00004b094783b */ /* 0x000eaa0008000200 */
[C---:B------:R-:W-:Y:S06]  /*4980*/  HMMA.16816.F32.BF16 R8, R160.reuse, R156, R8 ;  /* 0x0000009ca008723c */ /* 0x040fec0000041808 */
[-C--:B------:R-:W-:Y:S06]  /*4990*/  HMMA.16816.F32.BF16 R12, R160, R158.reuse, R12 ;  /* 0x0000009ea00c723c */ /* 0x080fec000004180c */
[C---:B------:R-:W-:Y:S01]  /*49a0*/  HMMA.16816.F32.BF16 R16, R152.reuse, R158, R16 ;  /* 0x0000009e9810723c */ /* 0x040fe20000041810 */
[----:B------:R-:W2:Y:S05]  /*49b0*/  LDSM.16.M88.4 R156, [R178+0x2800] ;  /* 0x00280000b29c783b */ /* 0x000eaa0000000200 */
[-C--:B---3--:R-:W-:Y:S06]  /*49c0*/  HMMA.16816.F32.BF16 R20, R152, R164.reuse, R20 ;  /* 0x000000a49814723c */ /* 0x088fec0000041814 */
[C---:B------:R-:W-:Y:S06]  /*49d0*/  HMMA.16816.F32.BF16 R24, R160.reuse, R164, R24 ;  /* 0x000000a4a018723c */ /* 0x040fec0000041818 */
[-C--:B------:R-:W-:Y:S01]  /*49e0*/  HMMA.16816.F32.BF16 R28, R160, R166.reuse, R28 ;  /* 0x000000a6a01c723c */ /* 0x080fe2000004181c */
[----:B------:R-:W3:Y:S05]  /*49f0*/  LDSM.16.M88.4 R160, [R176+UR4+0xd400] ;  /* 0x00d40004b0a0783b */ /* 0x000eea0008000200 */
[----:B------:R-:W-:Y:S06]  /*4a00*/  HMMA.16816.F32.BF16 R32, R152, R166, R32 ;  /* 0x000000a69820723c */ /* 0x000fec0000041820 */
[-C--:B----4-:R-:W-:Y:S06]  /*4a10*/  HMMA.16816.F32.BF16 R4, R132, R140.reuse, R4 ;  /* 0x0000008c8404723c */ /* 0x090fec0000041804 */
        /* <DEDUP_REMOVED lines=9> */
[----:B------:R-:W-:Y:S05]  /*4ab0*/  LDSM.16.M88.4 R132, [R0+0x2000] ;  /* 0x002000000084783b */ /* 0x000fea0000000200 */
[-C--:B--2---:R-:W-:Y:S06]  /*4ac0*/  HMMA.16816.F32.BF16 R4, R136, R148.reuse, R4 ;  /* 0x000000948804723c */ /* 0x084fec0000041804 */
[C---:B------:R-:W-:Y:S06]  /*4ad0*/  HMMA.16816.F32.BF16 R8, R156.reuse, R148, R8 ;  /* 0x000000949c08723c */ /* 0x040fec0000041808 */
[-C--:B------:R-:W-:Y:S05]  /*4ae0*/  HMMA.16816.F32.BF16 R12, R156, R150.reuse, R12 ;  /* 0x000000969c0c723c */ /* 0x080fea000004180c */
[----:B------:R-:W-:Y:S01]  /*4af0*/  IADD3 R148, R236, -UR9, -R212 ;  /* 0x80000009ec947c10 */ /* 0x000fe2000fffe8d4 */
[C---:B------:R-:W-:Y:S05]  /*4b00*/  HMMA.16816.F32.BF16 R16, R136.reuse, R150, R16 ;  /* 0x000000968810723c */ /* 0x040fea0000041810 */
[----:B------:R-:W-:Y:S01]  /*4b10*/  VIADD R148, R148, UR6 ;  /* 0x0000000694947c36 */ /* 0x000fe20008000000 */
[-C--:B---3--:R-:W-:Y:S05]  /*4b20*/  HMMA.16816.F32.BF16 R20, R136, R160.reuse, R20 ;  /* 0x000000a08814723c */ /* 0x088fea0000041814 */
[----:B------:R-:W-:Y:S01]  /*4b30*/  VIADD R148, R148, UR8 ;  /* 0x0000000894947c36 */ /* 0x000fe20008000000 */
[C---:B------:R-:W-:Y:S05]  /*4b40*/  HMMA.16816.F32.BF16 R24, R156.reuse, R160, R24 ;  /* 0x000000a09c18723c */ /* 0x040fea0000041818 */
[----:B------:R-:W-:Y:S01]  /*4b50*/  VIADD R152, R148, 0xffffffff ;  /* 0xffffffff94987836 */ /* 0x000fe20000000000 */
[-C--:B------:R-:W-:Y:S04]  /*4b60*/  HMMA.16816.F32.BF16 R28, R156, R162.reuse, R28 ;  /* 0x000000a29c1c723c */ /* 0x080fe8000004181c */
[----:B------:R-:W-:Y:S01]  /*4b70*/  ISETP.GE.AND P3, PT, R152, RZ, PT ;  /* 0x000000ff9800720c */ /* 0x000fe20003f66270 */
[C---:B------:R-:W-:Y:S01]  /*4b80*/  VIADD R151, R148.reuse, 0x8 ;  /* 0x0000000894977836 */ /* 0x040fe20000000000 */
[----:B------:R-:W-:Y:S01]  /*4b90*/  HMMA.16816.F32.BF16 R32, R136, R162, R32 ;  /* 0x000000a28820723c */ /* 0x000fe20000041820 */
[----:B------:R-:W1:Y:S03]  /*4ba0*/  LDSM.16.M88.4 R136, [R177+0x4000] ;  /* 0x00400000b188783b */ /* 0x000e660000000200 */
[----:B------:R-:W-:Y:S01]  /*4bb0*/  ISETP.GE.AND P2, PT, R151, RZ, PT ;  /* 0x000000ff9700720c */ /* 0x000fe20003f46270 */
[C---:B------:R-:W-:Y:S02]  /*4bc0*/  VIADD R150, R148.reuse, 0x7 ;  /* 0x0000000794967836 */ /* 0x040fe40000000000 */
[----:B------:R-:W-:Y:S03]  /*4bd0*/  VIADD R149, R148, 0x28 ;  /* 0x0000002894957836 */ /* 0x000fe60000000000 */
[----:B------:R-:W-:Y:S01]  /*4be0*/  ISETP.GE.AND P6, PT, R150, RZ, PT ;  /* 0x000000ff9600720c */ /* 0x000fe20003fc6270 */
[C---:B------:R-:W-:Y:S01]  /*4bf0*/  VIADD R153, R148.reuse, 0x27 ;  /* 0x0000002794997836 */ /* 0x040fe20000000000 */
[----:B------:R-:W-:Y:S01]  /*4c00*/  ISETP.GE.AND P1, PT, R149, RZ, PT ;  /* 0x000000ff9500720c */ /* 0x000fe20003f26270 */
[C---:B------:R-:W-:Y:S01]  /*4c10*/  VIADD R155, R148.reuse, 0x20 ;  /* 0x00000020949b7836 */ /* 0x040fe20000000000 */
[C---:B------:R-:W-:Y:S01]  /*4c20*/  @!P3 IADD3 R152, -R148.reuse, 0x1, RZ ;  /* 0x000000019498b810 */ /* 0x040fe20007ffe1ff */
[C---:B------:R-:W-:Y:S01]  /*4c30*/  VIADD R154, R148.reuse, 0x1f ;  /* 0x0000001f949a7836 */ /* 0x040fe20000000000 */
[----:B------:R-:W-:Y:S01]  /*4c40*/  ISETP.GE.AND P0, PT, R153, RZ, PT ;  /* 0x000000ff9900720c */ /* 0x000fe20003f06270 */
[C---:B------:R-:W-:Y:S01]  /*4c50*/  VIADD R157, R148.reuse, 0x18 ;  /* 0x00000018949d7836 */ /* 0x040fe20000000000 */
[C---:B------:R-:W-:Y:S01]  /*4c60*/  @!P2 IADD3 R151, -R148.reuse, -0x8, RZ ;  /* 0xfffffff89497a810 */ /* 0x040fe20007ffe1ff */
[C---:B------:R-:W-:Y:S01]  /*4c70*/  VIADD R156, R148.reuse, 0x17 ;  /* 0x00000017949c7836 */ /* 0x040fe20000000000 */
[----:B------:R-:W-:Y:S01]  /*4c80*/  ISETP.GE.AND P5, PT, R155, RZ, PT ;  /* 0x000000ff9b00720c */ /* 0x000fe20003fa6270 */
[----:B------:R-:W-:Y:S01]  /*4c90*/  VIADD R159, R148, 0xfffffff8 ;  /* 0xfffffff8949f7836 */ /* 0x000fe20000000000 */
        /* <DEDUP_REMOVED lines=8> */
[----:B------:R-:W-:Y:S01]  /*4d20*/  ISETP.GE.AND P6, PT, R159, RZ, PT ;  /* 0x000000ff9f00720c */ /* 0x000fe20003fc6270 */
[C---:B------:R-:W-:Y:S01]  /*4d30*/  VIADD R163, R148.reuse, 0xf ;  /* 0x0000000f94a37836 */ /* 0x040fe20000000000 */
[C---:B------:R-:W-:Y:S01]  /*4d40*/  @!P1 IADD3 R149, -R148.reuse, -0x28, RZ ;  /* 0xffffffd894959810 */ /* 0x040fe20007ffe1ff */
[----:B------:R-:W-:Y:S01]  /*4d50*/  VIADD R165, R148, 0xffffffe8 ;  /* 0xffffffe894a57836 */ /* 0x000fe20000000000 */
[----:B------:R-:W-:Y:S01]  /*4d60*/  ISETP.GE.AND P1, PT, R158, RZ, PT ;  /* 0x000000ff9e00720c */ /* 0x000fe20003f26270 */
[C---:B------:R-:W-:Y:S01]  /*4d70*/  VIADD R164, R148.reuse, 0xffffffe7 ;  /* 0xffffffe794a47836 */ /* 0x040fe20000000000 */
[----:B------:R-:W-:Y:S02]  /*4d80*/  @!P0 IADD3 R153, -R148, -0x27, RZ ;  /* 0xffffffd994998810 */ /* 0x000fe40007ffe1ff */
[----:B------:R-:W-:Y:S02]  /*4d90*/  ISETP.GE.AND P0, PT, R160, RZ, PT ;  /* 0x000000ffa000720c */ /* 0x000fe40003f06270 */
[C---:B------:R-:W-:Y:S01]  /*4da0*/  @!P5 IADD3 R155, -R148.reuse, -0x20, RZ ;  /* 0xffffffe0949bd810 */ /* 0x040fe20007ffe1ff */
[-C--:B-1----:R-:W-:Y:S05]  /*4db0*/  HMMA.16816.F32.BF16 R4, R132, R136.reuse, R4 ;  /* 0x000000888404723c */ /* 0x082fea0000041804 */
[C---:B------:R-:W-:Y:S01]  /*4dc0*/  @!P4 IADD3 R154, -R148.reuse, -0x1f, RZ ;  /* 0xffffffe1949ac810 */ /* 0x040fe20007ffe1ff */
[C---:B------:R-:W-:Y:S04]  /*4dd0*/  HMMA.16816.F32.BF16 R8, R140.reuse, R136, R8 ;  /* 0x000000888c08723c */ /* 0x040fe80000041808 */
[----:B------:R-:W-:Y:S02]  /*4de0*/  ISETP.GE.AND P5, PT, R161, RZ, PT ;  /* 0x000000ffa100720c */ /* 0x000fe40003fa6270 */
[----:B------:R-:W-:Y:S01]  /*4df0*/  @!P3 IADD3 R157, -R148, -0x18, RZ ;  /* 0xffffffe8949db810 */ /* 0x000fe20007ffe1ff */
[-C--:B------:R-:W-:Y:S03]  /*4e00*/  HMMA.16816.F32.BF16 R12, R140, R138.reuse, R12 ;  /* 0x0000008a8c0c723c */ /* 0x080fe6000004180c */
[----:B------:R-:W-:Y:S02]  /*4e10*/  ISETP.GE.AND P4, PT, R162, RZ, PT ;  /* 0x000000ffa200720c */ /* 0x000fe40003f86270 */
[C---:B------:R-:W-:Y:S01]  /*4e20*/  @!P2 IADD3 R156, -R148.reuse, -0x17, RZ ;  /* 0xffffffe9949ca810 */ /* 0x040fe20007ffe1ff */
[C---:B------:R-:W-:Y:S04]  /*4e30*/  HMMA.16816.F32.BF16 R16, R132.reuse, R138, R16 ;  /* 0x0000008a8410723c */ /* 0x040fe80000041810 */
[----:B------:R-:W-:Y:S02]  /*4e40*/  ISETP.GE.AND P3, PT, R163, RZ, PT ;  /* 0x000000ffa300720c */ /* 0x000fe40003f66270 */
[----:B------:R-:W-:Y:S01]  /*4e50*/  @!P6 IADD3 R159, -R148, 0x8, RZ ;  /* 0x00000008949fe810 */ /* 0x000fe20007ffe1ff */
[-C--:B------:R-:W-:Y:S03]  /*4e60*/  HMMA.16816.F32.BF16 R20, R132, R144.reuse, R20 ;  /* 0x000000908414723c */ /* 0x080fe60000041814 */
[----:B------:R-:W-:Y:S02]  /*4e70*/  ISETP.GE.AND P2, PT, R165, RZ, PT ;  /* 0x000000ffa500720c */ /* 0x000fe40003f46270 */
[----:B------:R-:W-:Y:S01]  /*4e80*/  ISETP.GE.AND P6, PT, R164, RZ, PT ;  /* 0x000000ffa400720c */ /* 0x000fe20003fc6270 */
[C---:B------:R-:W-:Y:S05]  /*4e90*/  HMMA.16816.F32.BF16 R24, R140.reuse, R144, R24 ;  /* 0x000000908c18723c */ /* 0x040fea0000041818 */
[C---:B------:R-:W-:Y:S01]  /*4ea0*/  @!P1 IADD3 R158, -R148.reuse, 0x9, RZ ;  /* 0x00000009949e9810 */ /* 0x040fe20007ffe1ff */
[-C--:B------:R-:W-:Y:S05]  /*4eb0*/  HMMA.16816.F32.BF16 R28, R140, R146.reuse, R28 ;  /* 0x000000928c1c723c */ /* 0x080fea000004181c */
[----:B------:R-:W-:Y:S01]  /*4ec0*/  @!P0 IADD3 R160, -R148, 0x10, RZ ;  /* 0x0000001094a08810 */ /* 0x000fe20007ffe1ff */
[----:B------:R-:W-:Y:S01]  /*4ed0*/  HMMA.16816.F32.BF16 R32, R132, R146, R32 ;  /* 0x000000928420723c */ /* 0x000fe20000041820 */
[----:B------:R-:W-:Y:S04]  /*4ee0*/  PLOP3.LUT P0, PT, PT, PT, UP0, 0x80, 0x0 ;  /* 0x000000000000781c */ /* 0x000fe80003f0f008 */
[----:B------:R-:W-:Y:S02]  /*4ef0*/  I2FP.F32.S32 R0, R159 ;  /* 0x0000009f00007245 */ /* 0x000fe40000201400 */
[----:B------:R-:W-:Y:S04]  /*4f00*/  I2FP.F32.S32 R132, R158 ;  /* 0x0000009e00847245 */ /* 0x000fe80000201400 */
[----:B------:R-:W-:Y:S01]  /*4f10*/  IABS R136, R148 ;  /* 0x0000009400887213 */ /* 0x000fe20000000000 */
[----:B------:R-:W-:Y:S01]  /*4f20*/  FFMA.FTZ R16, R0, -UR5, R16 ;  /* 0x8000000500107c23 */ /* 0x000fe20008010010 */
[----:B------:R-:W-:Y:S01]  /*4f30*/  @!P5 IADD3 R161, -R148, 0x11, RZ ;  /* 0x0000001194a1d810 */ /* 0x000fe20007ffe1ff */
[----:B------:R-:W-:Y:S01]  /*4f40*/  FFMA.FTZ R17, R132, -UR5, R17 ;  /* 0x8000000584117c23 */ /* 0x000fe20008010011 */
[----:B------:R-:W-:Y:S01]  /*4f50*/  @!P4 IADD3 R162, -R148, -0x10, RZ ;  /* 0xfffffff094a2c810 */ /* 0x000fe20007ffe1ff */
[----:B------:R-:W-:Y:S01]  /*4f60*/  FFMA.FTZ R22, R0, -UR5, R22 ;  /* 0x8000000500167c23 */ /* 0x000fe20008010016 */
[----:B------:R-:W-:Y:S01]  /*4f70*/  @!P3 IADD3 R163, -R148, -0xf, RZ ;  /* 0xfffffff194a3b810 */ /* 0x000fe20007ffe1ff */
[----:B------:R-:W-:Y:S01]  /*4f80*/  FFMA.FTZ R23, R132, -UR5, R23 ;  /* 0x8000000584177c23 */ /* 0x000fe20008010017 */
        /* <DEDUP_REMOVED lines=59> */
.L_x_1202:
[----:B------:R-:W-:Y:S01]  /*5340*/  VIADD R134, R236, UR8 ;  /* 0x00000008ec867c36 */ /* 0x000fe20008000000 */
[----:B------:R-:W-:Y:S01]  /*5350*/  UIADD3 UR8, -UR14, UR6, -UR9 ;  /* 0x000000060e087290 */ /* 0x000fe2000fffe909 */
[----:B------:R-:W-:Y:S01]  /*5360*/  VIADD R143, R212, 0x1 ;  /* 0x00000001d48f7836 */ /* 0x000fe20000000000 */
[----:B------:R-:W-:Y:S01]  /*5370*/  UMOV UR19, UR14 ;  /* 0x0000000e00137c82 */ /* 0x000fe20008000000 */
[C---:B------:R-:W-:Y:S02]  /*5380*/  VIADD R133, R134.reuse, 0x8 ;  /* 0x0000000886857836 */ /* 0x040fe40000000000 */
[C---:B------:R-:W-:Y:S01]  /*5390*/  VIADD R135, R134.reuse, 0x20 ;  /* 0x0000002086877836 */ /* 0x040fe20000000000 */
[C---:B------:R-:W-:Y:S01]  /*53a0*/  VIADDMNMX R132, R134.reuse, UR8, RZ, !PT ;  /* 0x0000000886847c46 */ /* 0x040fe2000f8001ff */
[----:B------:R-:W-:Y:S01]  /*53b0*/  VIADD R136, R134, 0x28 ;  /* 0x0000002886887836 */ /* 0x000fe20000000000 */
[----:B------:R-:W-:Y:S01]  /*53c0*/  VIADDMNMX R133, R133, UR8, RZ, !PT ;  /* 0x0000000885857c46 */ /* 0x000fe2000f8001ff */
[C---:B------:R-:W-:Y:S01]  /*53d0*/  VIADD R142, R212.reuse, 0x8 ;  /* 0x00000008d48e7836 */ /* 0x040fe20000000000 */
[----:B------:R-:W-:Y:S01]  /*53e0*/  VIADDMNMX R135, R135, UR8, RZ, !PT ;  /* 0x0000000887877c46 */ /* 0x000fe2000f8001ff */
[----:B------:R-:W-:Y:S01]  /*53f0*/  VIADD R141, R212, 0x9 ;  /* 0x00000009d48d7836 */ /* 0x000fe20000000000 */
[----:B------:R-:W-:Y:S01]  /*5400*/  VIADDMNMX R136, R136, UR8, RZ, !PT ;  /* 0x0000000888887c46 */ /* 0x000fe2000f8001ff */
[----:B------:R-:W-:Y:S01]  /*5410*/  UIADD3 UR8, UR6, 0x1, -UR9 ;  /* 0x0000000106087890 */ /* 0x000fe2000fffe809 */
[CC--:B------:R-:W-:Y:S01]  /*5420*/  ISETP.GE.AND P2, PT, R212.reuse, R132.reuse, PT ;  /* 0x00000084d400720c */ /* 0x0c0fe20003f46270 */
[----:B------:R-:W-:Y:S01]  /*5430*/  VIADD R140, R212, 0x10 ;  /* 0x00000010d48c7836 */ /* 0x000fe20000000000 */
[-C--:B------:R-:W-:Y:S01]  /*5440*/  ISETP.GE.AND P1, PT, R143, R132.reuse, PT ;  /* 0x000000848f00720c */ /* 0x080fe20003f26270 */
[----:B------:R-:W-:Y:S01]  /*5450*/  UIADD3 UR8, UR8, UR60, URZ ;  /* 0x0000003c08087290 */ /* 0x000fe2000fffe03f */
[-C--:B------:R-:W-:Y:S01]  /*5460*/  ISETP.GE.AND P0, PT, R142, R132.reuse, PT ;  /* 0x000000848e00720c */ /* 0x080fe20003f06270 */
[C---:B------:R-:W-:Y:S01]  /*5470*/  VIADD R139, R212.reuse, 0x11 ;  /* 0x00000011d48b7836 */ /* 0x040fe20000000000 */
[-C--:B------:R-:W-:Y:S01]  /*5480*/  ISETP.GE.AND P6, PT, R141, R132.reuse, PT ;  /* 0x000000848d00720c */ /* 0x080fe20003fc6270 */
[----:B------:R-:W-:Y:S01]  /*5490*/  VIADD R138, R212, 0x18 ;  /* 0x00000018d48a7836 */ /* 0x000fe20000000000 */
[-C--:B------:R-:W-:Y:S01]  /*54a0*/  ISETP.GE.AND P5, PT, R140, R132.reuse, PT ;  /* 0x000000848c00720c */ /* 0x080fe20003fa6270 */
[----:B------:R-:W-:Y:S01]  /*54b0*/  IMAD.U32 R0, RZ, RZ, UR8 ;  /* 0x00000008ff007e24 */ /* 0x000fe2000f8e00ff */
[-C--:B------:R-:W-:Y:S01]  /*54c0*/  ISETP.GE.AND P4, PT, R139, R132.reuse, PT ;  /* 0x000000848b00720c */ /* 0x080fe20003f86270 */
[----:B------:R-:W-:Y:S01]  /*54d0*/  VIADD R137, R212, 0x19 ;  /* 0x00000019d4897836 */ /* 0x000fe20000000000 */
[----:B------:R-:W-:Y:S01]  /*54e0*/  ISETP.GE.AND P3, PT, R138, R132, PT ;  /* 0x000000848a00720c */ /* 0x000fe20003f66270 */
[----:B------:R-:W-:Y:S01]  /*54f0*/  IMAD.U32 R144, RZ, RZ, UR8 ;  /* 0x00000008ff907e24 */ /* 0x000fe2000f8e00ff */
[----:B------:R-:W-:Y:S01]  /*5500*/  VIADDMNMX R0, R134, R0, UR6, PT ;  /* 0x0000000686007e46 */ /* 0x000fe2000b800100 */
[----:B------:R-:W-:Y:S02]  /*5510*/  IMAD.U32 R145, RZ, RZ, UR8 ;  /* 0x00000008ff917e24 */ /* 0x000fe4000f8e00ff */
[----:B------:R-:W-:Y:S01]  /*5520*/  IMAD.U32 R146, RZ, RZ, UR8 ;  /* 0x00000008ff927e24 */ /* 0x000fe2000f8e00ff */
[-C--:B------:R-:W-:Y:S02]  /*5530*/  ISETP.GE.OR P2, PT, R212, R0.reuse, !P2 ;  /* 0x00000000d400720c */ /* 0x080fe40005746670 */
[----:B------:R-:W-:Y:S02]  /*5540*/  ISETP.GE.OR P1, PT, R143, R0, !P1 ;  /* 0x000000008f00720c */ /* 0x000fe40004f26670 */
[----:B------:R-:W-:Y:S02]  /*5550*/  FSEL R4, R4, -INF , !P2 ;  /* 0xff80000004047808 */ /* 0x000fe40005000000 */
[----:B------:R-:W-:Y:S02]  /*5560*/  ISETP.GE.AND P2, PT, R137, R132, PT ;  /* 0x000000848900720c */ /* 0x000fe40003f46270 */
[-C--:B------:R-:W-:Y:S02]  /*5570*/  ISETP.GE.OR P0, PT, R142, R0.reuse, !P0 ;  /* 0x000000008e00720c */ /* 0x080fe40004706670 */
[-C--:B------:R-:W-:Y:S02]  /*5580*/  ISETP.GE.OR P6, PT, R141, R0.reuse, !P6 ;  /* 0x000000008d00720c */ /* 0x080fe400077c6670 */
[-C--:B------:R-:W-:Y:S02]  /*5590*/  ISETP.GE.OR P5, PT, R140, R0.reuse, !P5 ;  /* 0x000000008c00720c */ /* 0x080fe40006fa6670 */
[-C--:B------:R-:W-:Y:S02]  /*55a0*/  ISETP.GE.OR P4, PT, R139, R0.reuse, !P4 ;  /* 0x000000008b00720c */ /* 0x080fe40006786670 */
[-C--:B------:R-:W-:Y:S02]  /*55b0*/  ISETP.GE.OR P3, PT, R138, R0.reuse, !P3 ;  /* 0x000000008a00720c */ /* 0x080fe40005f66670 */
[----:B------:R-:W-:Y:S02]  /*55c0*/  ISETP.GE.OR P2, PT, R137, R0, !P2 ;  /* 0x000000008900720c */ /* 0x000fe40005746670 */
[--C-:B------:R-:W-:Y:S02]  /*55d0*/  IADD3 R0, R144, 0x8, R134.reuse ;  /* 0x0000000890007810 */ /* 0x100fe40007ffe086 */
[----:B------:R-:W-:Y:S02]  /*55e0*/  FSEL R5, R5, -INF , !P1 ;  /* 0xff80000005057808 */ /* 0x000fe40004800000 */
[----:B------:R-:W-:Y:S02]  /*55f0*/  FSEL R16, R16, -INF , !P0 ;  /* 0xff80000010107808 */ /* 0x000fe40004000000 */
[----:B------:R-:W-:Y:S02]  /*5600*/  FSEL R17, R17, -INF , !P6 ;  /* 0xff80000011117808 */ /* 0x000fe40007000000 */
[-C--:B------:R-:W-:Y:S02]  /*5610*/  ISETP.GE.AND P1, PT, R212, R133.reuse, PT ;  /* 0x00000085d400720c */ /* 0x080fe40003f26270 */
[-C--:B------:R-:W-:Y:S02]  /*5620*/  ISETP.GE.AND P0, PT, R143, R133.reuse, PT ;  /* 0x000000858f00720c */ /* 0x080fe40003f06270 */
[-C--:B------:R-:W-:Y:S02]  /*5630*/  ISETP.GE.AND P6, PT, R142, R133.reuse, PT ;  /* 0x000000858e00720c */ /* 0x080fe40003fc6270 */
[----:B------:R-:W-:Y:S02]  /*5640*/  VIMNMX R0, R0, UR6, PT ;  /* 0x0000000600007c48 */ /* 0x000fe4000bfe0100 */
[--C-:B------:R-:W-:Y:S02]  /*5650*/  IADD3 R132, R145, 0x20, R134.reuse ;  /* 0x0000002091847810 */ /* 0x100fe40007ffe086 */
[-C--:B------:R-:W-:Y:S02]  /*5660*/  ISETP.GE.OR P1, PT, R212, R0.reuse, !P1 ;  /* 0x00000000d400720c */ /* 0x080fe40004f26670 */
        /* <DEDUP_REMOVED lines=13> */
[----:B------:R-:W-:Y:S02]  /*5740*/  ISETP.GE.AND P1, PT, R137, R133, PT ;  /* 0x000000858900720c */ /* 0x000fe40003f26270 */
        /* <DEDUP_REMOVED lines=10> */
[----:B------:R-:W-:Y:S02]  /*57f0*/  IADD3 R134, R146, 0x28, R134 ;  /* 0x0000002892867810 */ /* 0x000fe40007ffe086 */
        /* <DEDUP_REMOVED lines=50> */
.L_x_1203:
[C---:B------:R-:W-:Y:S01]  /*5b20*/  FSETP.NEU.FTZ.AND P1, PT, R240.reuse, -INF , PT ;  /* 0xff800000f000780b */ /* 0x040fe20003f3d000 */
[----:B------:R-:W-:Y:S01]  /*5b30*/  FMUL.FTZ R133, R240, 1.4426950216293334961 ;  /* 0x3fb8aa3bf0857820 */ /* 0x000fe20000410000 */
[----:B------:R-:W-:Y:S01]  /*5b40*/  FSETP.NEU.FTZ.AND P0, PT, R241, -INF , PT ;  /* 0xff800000f100780b */ /* 0x000fe20003f1d000 */
[----:B------:R-:W-:Y:S02]  /*5b50*/  IMAD.SHL.U32 R172, R185, 0x2, RZ ;  /* 0x00000002b9ac7824 */ /* 0x000fe400078e00ff */
[----:B------:R-:W-:Y:S01]  /*5b60*/  FMUL.FTZ R132, R241, 1.4426950216293334961 ;  /* 0x3fb8aa3bf1847820 */ /* 0x000fe20000410000 */
[----:B------:R-:W-:Y:S01]  /*5b70*/  IMAD.WIDE.U32 R136, R248, -0x2daee0ad, RZ ;  /* 0xd2511f53f8887825 */ /* 0x000fe200078e00ff */
[----:B------:R-:W-:Y:S01]  /*5b80*/  FSEL R133, R133, RZ, P1 ;  /* 0x000000ff85857208 */ /* 0x000fe20000800000 */
[----:B------:R-:W-:Y:S02]  /*5b90*/  UISETP.GT.AND UP2, UPT, UR7, UR47, UPT ;  /* 0x0000002f0700728c */ /* 0x000fe4000bf44270 */
[----:B------:R-:W-:Y:S01]  /*5ba0*/  FSEL R132, R132, RZ, P0 ;  /* 0x000000ff84847208 */ /* 0x000fe20000000000 */
[----:B------:R-:W-:Y:S01]  /*5bb0*/  IMAD.U32 R0, RZ, RZ, UR53 ;  /* 0x00000035ff007e24 */ /* 0x000fe2000f8e00ff */
[----:B------:R-:W-:Y:S01]  /*5bc0*/  FSETP.NEU.FTZ.AND P0, PT, R238, -INF , PT ;  /* 0xff800000ee00780b */ /* 0x000fe20003f1d000 */
[--C-:B------:R-:W-:Y:S01]  /*5bd0*/  FFMA.FTZ R16, R16, UR12, -R133.reuse ;  /* 0x0000000c10107c23 */ /* 0x100fe20008010885 */
[----:B------:R-:W-:Y:S01]  /*5be0*/  FFMA.FTZ R4, R4, UR12, -R133 ;  /* 0x0000000c04047c23 */ /* 0x000fe20008010885 */
[--C-:B------:R-:W-:Y:S01]  /*5bf0*/  FFMA.FTZ R19, R19, UR12, -R132.reuse ;  /* 0x0000000c13137c23 */ /* 0x100fe20008010884 */
[--C-:B------:R-:W-:Y:S01]  /*5c00*/  FFMA.FTZ R18, R18, UR12, -R132.reuse ;  /* 0x0000000c12127c23 */ /* 0x100fe20008010884 */
[----:B------:R1:W2:Y:S01]  /*5c10*/  MUFU.EX2 R218, R16 ;  /* 0x0000001000da7308 */ /* 0x0002a20000000800 */
[----:B------:R-:W-:Y:S02]  /*5c20*/  IMAD R0, R0, 0x4, R249 ;  /* 0x0000000400007824 */ /* 0x000fe400078e02f9 */
[--C-:B------:R-:W-:Y:S01]  /*5c30*/  FFMA.FTZ R7, R7, UR12, -R132.reuse ;  /* 0x0000000c07077c23 */ /* 0x100fe20008010884 */
[----:B------:R-:W-:Y:S01]  /*5c40*/  FFMA.FTZ R35, R35, UR12, -R132 ;  /* 0x0000000c23237c23 */ /* 0x000fe20008010884 */
[--C-:B------:R-:W-:Y:S01]  /*5c50*/  FFMA.FTZ R32, R32, UR12, -R133.reuse ;  /* 0x0000000c20207c23 */ /* 0x100fe20008010885 */
[--C-:B------:R-:W-:Y:S01]  /*5c60*/  FFMA.FTZ R20, R20, UR12, -R133.reuse ;  /* 0x0000000c14147c23 */ /* 0x100fe20008010885 */
[----:B------:R-:W-:Y:S01]  /*5c70*/  LOP3.LUT R0, R0, UR52, RZ, 0x3c, !PT ;  /* 0x0000003400007c12 */ /* 0x000fe2000f8e3cff */
[--C-:B------:R-:W-:Y:S02]  /*5c80*/  FFMA.FTZ R194, R5, UR12, -R133.reuse ;  /* 0x0000000c05c27c23 */ /* 0x100fe40008010885 */
[----:B------:R-:W3:Y:S01]  /*5c90*/  MUFU.EX2 R219, R19 ;  /* 0x0000001300db7308 */ /* 0x000ee20000000800 */
[--C-:B------:R-:W-:Y:S01]  /*5ca0*/  FFMA.FTZ R207, R33, UR12, -R133.reuse ;  /* 0x0000000c21cf7c23 */ /* 0x100fe20008010885 */
[----:B------:R-:W-:Y:S01]  /*5cb0*/  LOP3.LUT R0, R137, R0, RZ, 0x3c, !PT ;  /* 0x0000000089007212 */ /* 0x000fe200078e3cff */
[----:B------:R-:W-:Y:S02]  /*5cc0*/  IMAD.U32 R134, RZ, RZ, UR7 ;  /* 0x00000007ff867e24 */ /* 0x000fe4000f8e00ff */
[--C-:B------:R-:W-:Y:S01]  /*5cd0*/  FFMA.FTZ R17, R17, UR12, -R133.reuse ;  /* 0x0000000c11117c23 */ /* 0x100fe20008010885 */
[----:B------:R-:W-:Y:S01]  /*5ce0*/  FFMA.FTZ R133, R21, UR12, -R133 ;  /* 0x0000000c15857c23 */ /* 0x000fe20008010885 */
[----:B------:R-:W-:Y:S03]  /*5cf0*/  IMAD R134, R134, 0x4, R250 ;  /* 0x0000000486867824 */ /* 0x000fe600078e02fa */
[----:B------:R4:W-:Y:S01]  /*5d00*/  MUFU.EX2 R216, R18 ;  /* 0x0000001200d87308 */ /* 0x0009e20000000800 */
[----:B-1----:R-:W-:Y:S05]  /*5d10*/  FMUL.FTZ R16, R238, 1.4426950216293334961 ;  /* 0x3fb8aa3bee107820 */ /* 0x002fea0000410000 */
[----:B------:R-:W-:Y:S02]  /*5d20*/  FSEL R16, R16, RZ, P0 ;  /* 0x000000ff10107208 */ /* 0x000fe40000000000 */
[----:B------:R-:W-:Y:S02]  /*5d30*/  FSETP.NEU.FTZ.AND P0, PT, R239, -INF , PT ;  /* 0xff800000ef00780b */ /* 0x000fe40003f1d000 */
[----:B------:R1:W-:Y:S01]  /*5d40*/  MUFU.EX2 R210, R7 ;  /* 0x0000000700d27308 */ /* 0x0003e20000000800 */
[--C-:B------:R-:W-:Y:S01]  /*5d50*/  FFMA.FTZ R28, R28, UR12, -R16.reuse ;  /* 0x0000000c1c1c7c23 */ /* 0x100fe20008010810 */
[--C-:B------:R-:W-:Y:S01]  /*5d60*/  FFMA.FTZ R12, R12, UR12, -R16.reuse ;  /* 0x0000000c0c0c7c23 */ /* 0x100fe20008010810 */
[--C-:B------:R-:W-:Y:S01]  /*5d70*/  FFMA.FTZ R196, R13, UR12, -R16.reuse ;  /* 0x0000000c0dc47c23 */ /* 0x100fe20008010810 */
[--C-:B------:R-:W-:Y:S01]  /*5d80*/  FFMA.FTZ R190, R9, UR12, -R16.reuse ;  /* 0x0000000c09be7c23 */ /* 0x100fe20008010810 */
[--C-:B------:R-:W-:Y:S01]  /*5d90*/  FFMA.FTZ R24, R24, UR12, -R16.reuse ;  /* 0x0000000c18187c23 */ /* 0x100fe20008010810 */
[----:B------:R-:W-:Y:S01]  /*5da0*/  FFMA.FTZ R25, R25, UR12, -R16 ;  /* 0x0000000c19197c23 */ /* 0x000fe20008010810 */
[----:B----4-:R-:W-:Y:S04]  /*5db0*/  IMAD.WIDE.U32 R18, R0, -0x326172a9, RZ ;  /* 0xcd9e8d5700127825 */ /* 0x010fe800078e00ff */
[----:B------:R-:W-:Y:S01]  /*5dc0*/  FMUL.FTZ R0, R239, 1.4426950216293334961 ;  /* 0x3fb8aa3bef007820 */ /* 0x000fe20000410000 */
[----:B------:R4:W3:Y:S04]  /*5dd0*/  MUFU.EX2 R220, R28 ;  /* 0x0000001c00dc7308 */ /* 0x0008e80000000800 */
[----:B------:R-:W-:Y:S02]  /*5de0*/  FSEL R0, R0, RZ, P0 ;  /* 0x000000ff00007208 */ /* 0x000fe40000000000 */
[----:B-1----:R-:W-:Y:S04]  /*5df0*/  LOP3.LUT R7, R136, UR55, RZ, 0x3c, !PT ;  /* 0x0000003788077c12 */ /* 0x002fe8000f8e3cff */
[----:B------:R1:W-:Y:S01]  /*5e00*/  MUFU.EX2 R213, R12 ;  /* 0x0000000c00d57308 */ /* 0x0003e20000000800 */
[C---:B------:R-:W-:Y:S02]  /*5e10*/  VIADD R136, R134.reuse, 0x2 ;  /* 0x0000000286887836 */ /* 0x040fe40000000000 */
[--C-:B------:R-:W-:Y:S01]  /*5e20*/  FFMA.FTZ R15, R15, UR12, -R0.reuse ;  /* 0x0000000c0f0f7c23 */ /* 0x100fe20008010800 */
[----:B------:R-:W-:Y:S04]  /*5e30*/  IMAD.WIDE.U32 R134, R134, -0x326172a9, RZ ;  /* 0xcd9e8d5786867825 */ /* 0x000fe800078e00ff */
[--C-:B------:R-:W-:Y:S01]  /*5e40*/  FFMA.FTZ R31, R31, UR12, -R0.reuse ;  /* 0x0000000c1f1f7c23 */ /* 0x100fe20008010800 */
[----:B------:R-:W-:Y:S01]  /*5e50*/  FFMA.FTZ R11, R11, UR12, -R0 ;  /* 0x0000000c0b0b7c23 */ /* 0x000fe20008010800 */
[----:B------:R-:W-:Y:S01]  /*5e60*/  IMAD.WIDE.U32 R136, R136, -0x326172a9, RZ ;  /* 0xcd9e8d5788887825 */ /* 0x000fe200078e00ff */
[-C--:B------:R-:W-:Y:S01]  /*5e70*/  LOP3.LUT R135, R135, R243.reuse, RZ, 0x3c, !PT ;  /* 0x000000f387877212 */ /* 0x080fe200078e3cff */
[----:B------:R2:W-:Y:S01]  /*5e80*/  MUFU.EX2 R209, R4 ;  /* 0x0000000400d17308 */ /* 0x0005e20000000800 */
[C---:B----4-:R-:W-:Y:S01]  /*5e90*/  LOP3.LUT R28, R19.reuse, UR37, R134, 0x96, !PT ;  /* 0x00000025131c7c12 */ /* 0x050fe2000f8e9686 */
[----:B------:R-:W-:Y:S01]  /*5ea0*/  FFMA.FTZ R14, R14, UR12, -R0 ;  /* 0x0000000c0e0e7c23 */ /* 0x000fe20008010800 */
[----:B------:R-:W-:Y:S01]  /*5eb0*/  LOP3.LUT R140, R19, UR37, R136, 0x96, !PT ;  /* 0x00000025138c7c12 */ /* 0x000fe2000f8e9688 */
[----:B------:R-:W-:Y:S04]  /*5ec0*/  IMAD.WIDE.U32 R134, R135, -0x2daee0ad, RZ ;  /* 0xd2511f5387867825 */ /* 0x000fe800078e00ff */
[--C-:B------:R-:W-:Y:S01]  /*5ed0*/  FFMA.FTZ R193, R10, UR12, -R0.reuse ;  /* 0x0000000c0ac17c23 */ /* 0x100fe20008010800 */
[----:B------:R-:W-:Y:S01]  /*5ee0*/  FFMA.FTZ R27, R27, UR12, -R0 ;  /* 0x0000000c1b1b7c23 */ /* 0x000fe20008010800 */
[----:B-1----:R-:W-:Y:S01]  /*5ef0*/  LOP3.LUT R12, R137, R243, RZ, 0x3c, !PT ;  /* 0x000000f3890c7212 */ /* 0x002fe200078e3cff */
[----:B------:R1:W-:Y:S01]  /*5f00*/  MUFU.EX2 R211, R15 ;  /* 0x0000000f00d37308 */ /* 0x0003e20000000800 */
[----:B------:R-:W-:Y:S01]  /*5f10*/  LOP3.LUT R135, R7, R135, RZ, 0x3c, !PT ;  /* 0x0000008707877212 */ /* 0x000fe200078e3cff */
[----:B------:R-:W-:Y:S04]  /*5f20*/  IMAD.WIDE.U32 R136, R28, -0x2daee0ad, RZ ;  /* 0xd2511f531c887825 */ /* 0x000fe800078e00ff */
[----:B------:R-:W-:Y:S01]  /*5f30*/  FFMA.FTZ R28, R6, UR12, -R132 ;  /* 0x0000000c061c7c23 */ /* 0x000fe20008010884 */
[--C-:B------:R-:W-:Y:S01]  /*5f40*/  FFMA.FTZ R26, R26, UR12, -R0.reuse ;  /* 0x0000000c1a1a7c23 */ /* 0x100fe20008010800 */
[----:B------:R-:W-:Y:S04]  /*5f50*/  IMAD.WIDE.U32 R140, R140, -0x2daee0ad, RZ ;  /* 0xd2511f538c8c7825 */ /* 0x000fe800078e00ff */
[----:B------:R-:W-:Y:S01]  /*5f60*/  FFMA.FTZ R0, R30, UR12, -R0 ;  /* 0x0000000c1e007c23 */ /* 0x000fe20008010800 */
[----:B------:R4:W-:Y:S01]  /*5f70*/  MUFU.EX2 R221, R35 ;  /* 0x0000002300dd7308 */ /* 0x0009e20000000800 */
[----:B--2---:R-:W-:Y:S01]  /*5f80*/  LOP3.LUT R4, R18, UR56, RZ, 0x3c, !PT ;  /* 0x0000003812047c12 */ /* 0x004fe2000f8e3cff */
[----:B------:R-:W-:Y:S01]  /*5f90*/  IMAD.WIDE.U32 R18, R12, -0x2daee0ad, RZ ;  /* 0xd2511f530c127825 */ /* 0x000fe200078e00ff */
[----:B------:R-:W-:Y:S03]  /*5fa0*/  LOP3.LUT R12, R137, UR38, R134, 0x96, !PT ;  /* 0x00000026890c7c12 */ /* 0x000fe6000f8e9686 */
[----:B------:R-:W-:Y:S01]  /*5fb0*/  IMAD.WIDE.U32 R134, R135, -0x326172a9, RZ ;  /* 0xcd9e8d5787867825 */ /* 0x000fe200078e00ff */
[----:B------:R-:W-:Y:S03]  /*5fc0*/  LOP3.LUT R7, R7, R19, RZ, 0x3c, !PT ;  /* 0x0000001307077212 */ /* 0x000fe600078e3cff */
[----:B------:R2:W3:Y:S01]  /*5fd0*/  MUFU.EX2 R222, R32 ;  /* 0x0000002000de7308 */ /* 0x0004e20000000800 */
[----:B------:R-:W-:Y:S01]  /*5fe0*/  LOP3.LUT R138, R141, UR38, R18, 0x96, !PT ;  /* 0x000000268d8a7c12 */ /* 0x000fe2000f8e9612 */
[--C-:B------:R-:W-:Y:S01]  /*5ff0*/  FFMA.FTZ R19, R34, UR12, -R132.reuse ;  /* 0x0000000c22137c23 */ /* 0x100fe20008010884 */
[--C-:B-1----:R-:W-:Y:S01]  /*6000*/  FFMA.FTZ R15, R23, UR12, -R132.reuse ;  /* 0x0000000c170f7c23 */ /* 0x102fe20008010884 */
[----:B------:R-:W-:Y:S01]  /*6010*/  FFMA.FTZ R132, R22, UR12, -R132 ;  /* 0x0000000c16847c23 */ /* 0x000fe20008010884 */
[----:B------:R-:W-:Y:S05]  /*6020*/  IMAD.WIDE.U32 R22, R12, -0x326172a9, RZ ;  /* 0xcd9e8d570c167825 */ /* 0x000fea00078e00ff */
[----:B------:R1:W-:Y:S01]  /*6030*/  MUFU.EX2 R217, R19 ;  /* 0x0000001300d97308 */ /* 0x0003e20000000800 */
[----:B----4-:R-:W-:Y:S01]  /*6040*/  LOP3.LUT R35, R4, R135, RZ, 0x3c, !PT ;  /* 0x0000008704237212 */ /* 0x010fe200078e3cff */
[----:B------:R-:W-:Y:S01]  /*6050*/  IMAD.WIDE.U32 R138, R138, -0x326172a9, RZ ;  /* 0xcd9e8d578a8a7825 */ /* 0x000fe200078e00ff */
[----:B------:R-:W-:Y:S03]  /*6060*/  LOP3.LUT R134, R23, UR39, R134, 0x96, !PT ;  /* 0x0000002717867c12 */ /* 0x000fe6000f8e9686 */
[----:B------:R-:W-:Y:S04]  /*6070*/  IMAD.WIDE.U32 R6, R7, -0x326172a9, RZ ;  /* 0xcd9e8d5707067825 */ /* 0x000fe800078e00ff */
[----:B------:R4:W-:Y:S01]  /*6080*/  MUFU.EX2 R215, R20 ;  /* 0x0000001400d77308 */ /* 0x0009e20000000800 */
[----:B------:R-:W-:Y:S01]  /*6090*/  IMAD.WIDE.U32 R34, R35, -0x2daee0ad, RZ ;  /* 0xd2511f5323227825 */ /* 0x000fe200078e00ff */
[----:B------:R-:W-:Y:S02]  /*60a0*/  LOP3.LUT R4, R4, R7, RZ, 0x3c, !PT ;  /* 0x0000000704047212 */ /* 0x000fe400078e3cff */
[----:B--2---:R-:W-:Y:S01]  /*60b0*/  LOP3.LUT R32, R139, UR39, R6, 0x96, !PT ;  /* 0x000000278b207c12 */ /* 0x004fe2000f8e9606 */
[----:B------:R-:W-:Y:S01]  /*60c0*/  IMAD.WIDE.U32 R6, R134, -0x2daee0ad, RZ ;  /* 0xd2511f5386067825 */ /* 0x000fe200078e00ff */
[----:B------:R-:W-:Y:S04]  /*60d0*/  LOP3.LUT R18, R35, UR40, R136, 0x96, !PT ;  /* 0x0000002823127c12 */ /* 0x000fe8000f8e9688 */
[----:B------:R-:W-:Y:S01]  /*60e0*/  MUFU.EX2 R204, R28 ;  /* 0x0000001c00cc7308 */ /* 0x000fe20000000800 */
[----:B------:R-:W-:Y:S01]  /*60f0*/  IMAD.WIDE.U32 R32, R32, -0x2daee0ad, RZ ;  /* 0xd2511f5320207825 */ /* 0x000fe200078e00ff */
[----:B------:R-:W-:Y:S03]  /*6100*/  LOP3.LUT R12, R7, UR42, R34, 0x96, !PT ;  /* 0x0000002a070c7c12 */ /* 0x000fe6000f8e9622 */
[--C-:B------:R-:W-:Y:S01]  /*6110*/  FFMA.FTZ R7, R8, UR12, -R16.reuse ;  /* 0x0000000c08077c23 */ /* 0x100fe20008010810 */
[----:B-1----:R-:W-:Y:S04]  /*6120*/  IMAD.WIDE.U32 R18, R18, -0x326172a9, RZ ;  /* 0xcd9e8d5712127825 */ /* 0x002fe800078e00ff */
[----:B------:R-:W-:Y:S01]  /*6130*/  FFMA.FTZ R16, R29, UR12, -R16 ;  /* 0x0000000c1d107c23 */ /* 0x000fe20008010810 */
[----:B------:R-:W-:Y:S01]  /*6140*/  MUFU.EX2 R202, R11 ;  /* 0x0000000b00ca7308 */ /* 0x000fe20000000800 */
[----:B------:R-:W-:Y:S01]  /*6150*/  IMAD.WIDE.U32 R4, R4, -0x2daee0ad, RZ ;  /* 0xd2511f5304047825 */ /* 0x000fe200078e00ff */
[----:B----4-:R-:W-:Y:S03]  /*6160*/  LOP3.LUT R20, R19, UR41, R22, 0x96, !PT ;  /* 0x0000002913147c12 */ /* 0x010fe6000f8e9616 */
[----:B------:R-:W-:Y:S01]  /*6170*/  IMAD.WIDE.U32 R12, R12, -0x326172a9, RZ ;  /* 0xcd9e8d570c0c7825 */ /* 0x000fe200078e00ff */
[----:B------:R-:W-:Y:S04]  /*6180*/  LOP3.LUT R5, R5, UR40, R140, 0x96, !PT ;  /* 0x0000002805057c12 */ /* 0x000fe8000f8e968c */
[----:B------:R1:W-:Y:S01]  /*6190*/  MUFU.EX2 R203, R7 ;  /* 0x0000000700cb7308 */ /* 0x0003e20000000800 */
[----:B------:R-:W-:Y:S01]  /*61a0*/  LOP3.LUT R22, R33, UR42, R4, 0x96, !PT ;  /* 0x0000002a21167c12 */ /* 0x000fe2000f8e9604 */
[----:B------:R-:W-:Y:S01]  /*61b0*/  IMAD.WIDE.U32 R20, R20, -0x2daee0ad, RZ ;  /* 0xd2511f5314147825 */ /* 0x000fe200078e00ff */
[----:B------:R-:W-:Y:S03]  /*61c0*/  LOP3.LUT R8, R13, UR43, R18, 0x96, !PT ;  /* 0x0000002b0d087c12 */ /* 0x000fe6000f8e9612 */
[----:B------:R-:W-:Y:S01]  /*61d0*/  IMAD.WIDE.U32 R4, R5, -0x326172a9, RZ ;  /* 0xcd9e8d5705047825 */ /* 0x000fe200078e00ff */
[----:B------:R-:W-:Y:S03]  /*61e0*/  LOP3.LUT R6, R21, UR44, R6, 0x96, !PT ;  /* 0x0000002c15067c12 */ /* 0x000fe6000f8e9606 */
[----:B------:R2:W-:Y:S01]  /*61f0*/  MUFU.EX2 R214, R15 ;  /* 0x0000000f00d67308 */ /* 0x0005e20000000800 */
[----:B------:R-:W-:Y:S01]  /*6200*/  IMAD.WIDE.U32 R22, R22, -0x326172a9, RZ ;  /* 0xcd9e8d5716167825 */ /* 0x000fe200078e00ff */
[----:B------:R-:W-:Y:S03]  /*6210*/  LOP3.LUT R138, R5, UR41, R138, 0x96, !PT ;  /* 0x00000029058a7c12 */ /* 0x000fe6000f8e968a */
[----:B------:R-:W-:Y:S01]  /*6220*/  IMAD.WIDE.U32 R8, R8, -0x2daee0ad, RZ ;  /* 0xd2511f5308087825 */ /* 0x000fe200078e00ff */
[----:B------:R-:W-:Y:S04]  /*6230*/  LOP3.LUT R4, R23, UR43, R4, 0x96, !PT ;  /* 0x0000002b17047c12 */ /* 0x000fe8000f8e9604 */
[----:B------:R4:W-:Y:S01]  /*6240*/  MUFU.EX2 R200, R14 ;  /* 0x0000000e00c87308 */ /* 0x0009e20000000800 */
[----:B-1----:R-:W-:Y:S01]  /*6250*/  IMAD.WIDE.U32 R6, R6, -0x326172a9, RZ ;  /* 0xcd9e8d5706067825 */ /* 0x002fe200078e00ff */
[----:B------:R-:W-:Y:S02]  /*6260*/  LOP3.LUT R13, R8, 0xff, RZ, 0xc0, !PT ;  /* 0x000000ff080d7812 */ /* 0x000fe400078ec0ff */
[----:B------:R-:W-:Y:S01]  /*6270*/  SHF.R.U32.HI R18, RZ, 0x10, R8 ;  /* 0x00000010ff127819 */ /* 0x000fe20000011608 */
[----:B------:R-:W-:Y:S01]  /*6280*/  IMAD.WIDE.U32 R10, R138, -0x2daee0ad, RZ ;  /* 0xd2511f538a0a7825 */ /* 0x000fe200078e00ff */
[C---:B------:R-:W-:Y:S04]  /*6290*/  LOP3.LUT R19, R6.reuse, 0xffff, RZ, 0xc0, !PT ;  /* 0x0000ffff06137812 */ /* 0x040fe800078ec0ff */
[----:B------:R1:W-:Y:S01]  /*62a0*/  MUFU.EX2 R208, R17 ;  /* 0x0000001100d07308 */ /* 0x0003e20000000800 */
[----:B--2---:R-:W-:Y:S01]  /*62b0*/  LOP3.LUT R15, R6, 0xff, RZ, 0xc0, !PT ;  /* 0x000000ff060f7812 */ /* 0x004fe200078ec0ff */
[----:B------:R-:W-:Y:S01]  /*62c0*/  IMAD.WIDE.U32 R4, R4, -0x2daee0ad, RZ ;  /* 0xd2511f5304047825 */ /* 0x000fe200078e00ff */
[----:B------:R-:W-:Y:S02]  /*62d0*/  LOP3.LUT R32, R11, UR44, R32, 0x96, !PT ;  /* 0x0000002c0b207c12 */ /* 0x000fe4000f8e9620 */
[----:B------:R-:W-:Y:S02]  /*62e0*/  LOP3.LUT R11, R9, UR46, R20, 0x96, !PT ;  /* 0x0000002e090b7c12 */ /* 0x000fe4000f8e9614 */
[----:B------:R-:W-:Y:S03]  /*62f0*/  LOP3.LUT R20, R8, 0xffff, RZ, 0xc0, !PT ;  /* 0x0000ffff08147812 */ /* 0x000fe600078ec0ff */
[----:B------:R-:W-:Y:S01]  /*6300*/  MUFU.EX2 R206, R132 ;  /* 0x0000008400ce7308 */ /* 0x000fe20000000800 */
[----:B----4-:R-:W-:Y:S02]  /*6310*/  SHF.R.U32.HI R14, RZ, 0x18, R6 ;  /* 0x00000018ff0e7819 */ /* 0x010fe40000011606 */
[----:B------:R-:W-:Y:S02]  /*6320*/  ISETP.LE.U32.AND P6, PT, R15, UR13, PT ;  /* 0x0000000d0f007c0c */ /* 0x000fe4000bfc3070 */
[----:B------:R-:W-:Y:S02]  /*6330*/  LOP3.LUT R12, R7, UR45, R12, 0x96, !PT ;  /* 0x0000002d070c7c12 */ /* 0x000fe4000f8e960c */
[----:B------:R-:W-:Y:S03]  /*6340*/  LOP3.LUT R10, R5, UR46, R10, 0x96, !PT ;  /* 0x0000002e050a7c12 */ /* 0x000fe6000f8e960a */
[----:B------:R-:W-:Y:S01]  /*6350*/  MUFU.EX2 R201, R133 ;  /* 0x0000008500c97308 */ /* 0x000fe20000000800 */
[----:B-1----:R-:W-:Y:S02]  /*6360*/  SHF.R.U32.HI R17, RZ, 0x10, R6 ;  /* 0x00000010ff117819 */ /* 0x002fe40000011606 */
[C---:B------:R-:W-:Y:S02]  /*6370*/  LOP3.LUT R6, R4.reuse, 0xff, RZ, 0xc0, !PT ;  /* 0x000000ff04067812 */ /* 0x040fe400078ec0ff */
[--C-:B------:R-:W-:Y:S02]  /*6380*/  SHF.R.U32.HI R9, RZ, 0x18, R4.reuse ;  /* 0x00000018ff097819 */ /* 0x100fe40000011604 */
[----:B------:R-:W-:Y:S03]  /*6390*/  SHF.R.U32.HI R21, RZ, 0x10, R4 ;  /* 0x00000010ff157819 */ /* 0x000fe60000011604 */
[----:B------:R-:W1:Y:S01]  /*63a0*/  MUFU.EX2 R205, R31 ;  /* 0x0000001f00cd7308 */ /* 0x000e620000000800 */
[----:B------:R-:W-:Y:S01]  /*63b0*/  LOP3.LUT R23, R4, 0xffff, RZ, 0xc0, !PT ;  /* 0x0000ffff04177812 */ /* 0x000fe200078ec0ff */
[----:B------:R-:W-:Y:S01]  /*63c0*/  IMAD.WIDE.U32 R4, R32, -0x326172a9, RZ ;  /* 0xcd9e8d5720047825 */ /* 0x000fe200078e00ff */
[----:B------:R-:W-:Y:S02]  /*63d0*/  SHF.R.U32.HI R7, RZ, 0x18, R8 ;  /* 0x00000018ff077819 */ /* 0x000fe40000011608 */
[----:B------:R-:W-:Y:S02]  /*63e0*/  ISETP.LE.U32.AND P5, PT, R14, UR13, PT ;  /* 0x0000000d0e007c0c */ /* 0x000fe4000bfa3070 */
[----:B------:R-:W-:Y:S03]  /*63f0*/  ISETP.LE.U32.AND P1, PT, R13, UR13, PT ;  /* 0x0000000d0d007c0c */ /* 0x000fe6000bf23070 */
[----:B------:R-:W-:Y:S01]  /*6400*/  MUFU.EX2 R197, R16 ;  /* 0x0000001000c57308 */ /* 0x000fe20000000800 */
[----:B------:R-:W-:Y:S02]  /*6410*/  ISETP.LE.U32.AND P3, PT, R7, UR13, PT ;  /* 0x0000000d07007c0c */ /* 0x000fe4000bf63070 */
[C---:B------:R-:W-:Y:S02]  /*6420*/  LOP3.LUT R7, R4.reuse, 0xff, RZ, 0xc0, !PT ;  /* 0x000000ff04077812 */ /* 0x040fe400078ec0ff */
[--C-:B------:R-:W-:Y:S02]  /*6430*/  SHF.R.U32.HI R8, RZ, 0x18, R4.reuse ;  /* 0x00000018ff087819 */ /* 0x100fe40000011604 */
[----:B------:R-:W-:Y:S03]  /*6440*/  SHF.R.U32.HI R13, RZ, 0x10, R4 ;  /* 0x00000010ff0d7819 */ /* 0x000fe60000011604 */
[----:B------:R-:W-:Y:S01]  /*6450*/  MUFU.EX2 R191, R0 ;  /* 0x0000000000bf7308 */ /* 0x000fe20000000800 */
[----:B------:R-:W-:Y:S02]  /*6460*/  LOP3.LUT R14, R4, 0xffff, RZ, 0xc0, !PT ;  /* 0x0000ffff040e7812 */ /* 0x000fe400078ec0ff */
[----:B------:R-:W-:Y:S02]  /*6470*/  ISETP.LE.U32.AND P4, PT, R6, UR13, PT ;  /* 0x0000000d06007c0c */ /* 0x000fe4000bf83070 */
[----:B------:R-:W-:Y:S02]  /*6480*/  SHF.R.U32.HI R4, RZ, 0x18, R12 ;  /* 0x00000018ff047819 */ /* 0x000fe4000001160c */
[----:B------:R-:W-:Y:S03]  /*6490*/  LOP3.LUT R6, R5, UR45, R22, 0x96, !PT ;  /* 0x0000002d05067c12 */ /* 0x000fe6000f8e9616 */
[----:B------:R-:W2:Y:S01]  /*64a0*/  MUFU.EX2 R199, R24 ;  /* 0x0000001800c77308 */ /* 0x000ea20000000800 */
[----:B------:R-:W-:Y:S02]  /*64b0*/  LOP3.LUT R5, R12, 0xff, RZ, 0xc0, !PT ;  /* 0x000000ff0c057812 */ /* 0x000fe400078ec0ff */
[----:B------:R-:W-:Y:S02]  /*64c0*/  ISETP.LE.U32.AND P2, PT, R4, UR13, PT ;  /* 0x0000000d04007c0c */ /* 0x000fe4000bf43070 */
[----:B------:R-:W-:Y:S02]  /*64d0*/  LOP3.LUT R4, R17, 0xff, RZ, 0xc0, !PT ;  /* 0x000000ff11047812 */ /* 0x000fe400078ec0ff */
[----:B------:R-:W-:Y:S03]  /*64e0*/  ISETP.LE.U32.AND P0, PT, R9, UR13, PT ;  /* 0x0000000d09007c0c */ /* 0x000fe6000bf03070 */
[----:B------:R-:W-:Y:S10]  /*64f0*/  MUFU.EX2 R194, R194 ;  /* 0x000000c200c27308 */ /* 0x000ff40000000800 */
[----:B------:R-:W-:Y:S10]  /*6500*/  MUFU.EX2 R193, R193 ;  /* 0x000000c100c17308 */ /* 0x000ff40000000800 */
[----:B------:R-:W-:Y:S10]  /*6510*/  MUFU.EX2 R196, R196 ;  /* 0x000000c400c47308 */ /* 0x000ff40000000800 */
[----:B------:R-:W-:Y:S10]  /*6520*/  MUFU.EX2 R207, R207 ;  /* 0x000000cf00cf7308 */ /* 0x000ff40000000800 */
[----:B------:R-:W-:Y:S10]  /*6530*/  MUFU.EX2 R190, R190 ;  /* 0x000000be00be7308 */ /* 0x000ff40000000800 */
[----:B------:R-:W4:Y:S10]  /*6540*/  MUFU.EX2 R198, R27 ;  /* 0x0000001b00c67308 */ /* 0x000f340000000800 */
[----:B------:R-:W-:Y:S10]  /*6550*/  MUFU.EX2 R195, R25 ;  /* 0x0000001900c37308 */ /* 0x000ff40000000800 */
[----:B------:R-:W4:Y:S01]  /*6560*/  MUFU.EX2 R192, R26 ;  /* 0x0000001a00c07308 */ /* 0x000f220000000800 */
[----:B------:R-:W-:Y:S01]  /*6570*/  @!P6 FADD.FTZ R218, -R218, -RZ ;  /* 0x800000ffdadae221 */ /* 0x000fe20000010100 */
[----:B------:R-:W-:Y:S01]  /*6580*/  ISETP.LE.U32.AND P6, PT, R5, UR13, PT ;  /* 0x0000000d05007c0c */ /* 0x000fe2000bfc3070 */
[----:B---3--:R-:W-:Y:S01]  /*6590*/  @!P5 FADD.FTZ R219, -R219, -RZ ;  /* 0x800000ffdbdbd221 */ /* 0x008fe20000010100 */
[----:B------:R-:W-:Y:S01]  /*65a0*/  ISETP.LE.U32.AND P5, PT, R4, UR13, PT ;  /* 0x0000000d04007c0c */ /* 0x000fe2000bfa3070 */
        /* <DEDUP_REMOVED lines=8> */
[----:B-1----:R-:W-:Y:S01]  /*6630*/  @!P0 FADD.FTZ R205, -R205, -RZ ;  /* 0x800000ffcdcd8221 */ /* 0x002fe20000010100 */
[----:B------:R-:W-:Y:S01]  /*6640*/  LOP3.LUT R5, R18, 0xff, RZ, 0xc0, !PT ;  /* 0x000000ff12057812 */ /* 0x000fe200078ec0ff */
[----:B------:R-:W-:Y:S01]  /*6650*/  @!P6 FADD.FTZ R209, -R209, -RZ ;  /* 0x800000ffd1d1e221 */ /* 0x000fe20000010100 */
[----:B------:R-:W-:Y:S01]  /*6660*/  ISETP.LE.U32.AND P2, PT, R4, UR13, PT ;  /* 0x0000000d04007c0c */ /* 0x000fe2000bf43070 */
[----:B------:R-:W-:Y:S01]  /*6670*/  @!P5 FADD.FTZ R216, -R216, -RZ ;  /* 0x800000ffd8d8d221 */ /* 0x000fe20000010100 */
[----:B------:R-:W-:Y:S02]  /*6680*/  LOP3.LUT R4, R10, 0xff, RZ, 0xc0, !PT ;  /* 0x000000ff0a047812 */ /* 0x000fe400078ec0ff */
[----:B------:R-:W-:Y:S01]  /*6690*/  ISETP.LE.U32.AND P6, PT, R5, UR13, PT ;  /* 0x0000000d05007c0c */ /* 0x000fe2000bfc3070 */
[----:B------:R-:W-:Y:S01]  /*66a0*/  @!P1 FADD.FTZ R213, -R213, -RZ ;  /* 0x800000ffd5d59221 */ /* 0x000fe20000010100 */
[----:B------:R-:W-:Y:S01]  /*66b0*/  SHF.R.U32.HI R5, RZ, 0x10, R12 ;  /* 0x00000010ff057819 */ /* 0x000fe2000001160c */
[----:B------:R-:W-:Y:S01]  /*66c0*/  @!P4 FADD.FTZ R215, -R215, -RZ ;  /* 0x800000ffd7d7c221 */ /* 0x000fe20000010100 */
[----:B------:R-:W-:Y:S02]  /*66d0*/  ISETP.LE.U32.AND P5, PT, R4, UR13, PT ;  /* 0x0000000d04007c0c */ /* 0x000fe4000bfa3070 */
[----:B------:R-:W-:Y:S02]  /*66e0*/  SHF.R.U32.HI R4, RZ, 0x8, R19 ;  /* 0x00000008ff047819 */ /* 0x000fe40000011613 */
[----:B------:R-:W-:Y:S01]  /*66f0*/  LOP3.LUT R5, R5, 0xff, RZ, 0xc0, !PT ;  /* 0x000000ff05057812 */ /* 0x000fe200078ec0ff */
[----:B------:R-:W-:Y:S01]  /*6700*/  @!P2 FADD.FTZ R214, -R214, -RZ ;  /* 0x800000ffd6d6a221 */ /* 0x000fe20000010100 */
[----:B------:R-:W-:Y:S02]  /*6710*/  LOP3.LUT R4, R4, 0xffff, RZ, 0xc0, !PT ;  /* 0x0000ffff04047812 */ /* 0x000fe400078ec0ff */
[----:B------:R-:W-:Y:S01]  /*6720*/  ISETP.LE.U32.AND P1, PT, R5, UR13, PT ;  /* 0x0000000d05007c0c */ /* 0x000fe2000bf23070 */
[----:B------:R-:W-:Y:S01]  /*6730*/  @!P6 FADD.FTZ R217, -R217, -RZ ;  /* 0x800000ffd9d9e221 */ /* 0x000fe20000010100 */
[----:B------:R-:W-:Y:S02]  /*6740*/  ISETP.LE.U32.AND P4, PT, R4, UR13, PT ;  /* 0x0000000d04007c0c */ /* 0x000fe4000bf83070 */
[----:B------:R-:W-:Y:S01]  /*6750*/  LOP3.LUT R4, R6, 0xff, RZ, 0xc0, !PT ;  /* 0x000000ff06047812 */ /* 0x000fe200078ec0ff */
[----:B--2---:R-:W-:Y:S01]  /*6760*/  @!P5 FADD.FTZ R199, -R199, -RZ ;  /* 0x800000ffc7c7d221 */ /* 0x004fe20000010100 */
[----:B------:R-:W-:Y:S02]  /*6770*/  ISETP.LE.U32.AND P3, PT, R8, UR13, PT ;  /* 0x0000000d08007c0c */ /* 0x000fe4000bf63070 */
[----:B------:R-:W-:Y:S02]  /*6780*/  SHF.R.U32.HI R5, RZ, 0x18, R6 ;  /* 0x00000018ff057819 */ /* 0x000fe40000011606 */
[----:B------:R-:W-:Y:S02]  /*6790*/  ISETP.LE.U32.AND P2, PT, R4, UR13, PT ;  /* 0x0000000d04007c0c */ /* 0x000fe4000bf43070 */
[----:B------:R-:W-:Y:S01]  /*67a0*/  LOP3.LUT R4, R13, 0xff, RZ, 0xc0, !PT ;  /* 0x000000ff0d047812 */ /* 0x000fe200078ec0ff */
[----:B------:R-:W-:Y:S01]  /*67b0*/  @!P1 FADD.FTZ R204, -R204, -RZ ;  /* 0x800000ffcccc9221 */ /* 0x000fe20000010100 */
[----:B------:R-:W-:Y:S01]  /*67c0*/  ISETP.LE.U32.AND P6, PT, R5, UR13, PT ;  /* 0x0000000d05007c0c */ /* 0x000fe2000bfc3070 */
[----:B------:R-:W-:Y:S01]  /*67d0*/  @!P4 FADD.FTZ R208, -R208, -RZ ;  /* 0x800000ffd0d0c221 */ /* 0x000fe20000010100 */
[----:B------:R-:W-:Y:S02]  /*67e0*/  SHF.R.U32.HI R5, RZ, 0x10, R11 ;  /* 0x00000010ff057819 */ /* 0x000fe4000001160b */
[----:B------:R-:W-:Y:S01]  /*67f0*/  ISETP.LE.U32.AND P1, PT, R4, UR13, PT ;  /* 0x0000000d04007c0c */ /* 0x000fe2000bf23070 */
[----:B------:R-:W-:Y:S01]  /*6800*/  @!P3 FADD.FTZ R211, -R211, -RZ ;  /* 0x800000ffd3d3b221 */ /* 0x000fe20000010100 */
[----:B------:R-:W-:Y:S02]  /*6810*/  LOP3.LUT R4, R5, 0xff, RZ, 0xc0, !PT ;  /* 0x000000ff05047812 */ /* 0x000fe400078ec0ff */
[----:B------:R-:W-:Y:S01]  /*6820*/  SHF.R.U32.HI R5, RZ, 0x8, R20 ;  /* 0x00000008ff057819 */ /* 0x000fe20000011614 */
[----:B------:R-:W-:Y:S01]  /*6830*/  @!P2 FADD.FTZ R203, -R203, -RZ ;  /* 0x800000ffcbcba221 */ /* 0x000fe20000010100 */
[----:B------:R-:W-:Y:S02]  /*6840*/  SHF.R.U32.HI R7, RZ, 0x18, R10 ;  /* 0x00000018ff077819 */ /* 0x000fe4000001160a */
[----:B------:R-:W-:Y:S01]  /*6850*/  LOP3.LUT R12, R12, 0xffff, RZ, 0xc0, !PT ;  /* 0x0000ffff0c0c7812 */ /* 0x000fe200078ec0ff */
[----:B------:R-:W-:Y:S01]  /*6860*/  @!P6 FADD.FTZ R202, -R202, -RZ ;  /* 0x800000ffcacae221 */ /* 0x000fe20000010100 */
[----:B------:R-:W-:Y:S02]  /*6870*/  ISETP.LE.U32.AND P3, PT, R7, UR13, PT ;  /* 0x0000000d07007c0c */ /* 0x000fe4000bf63070 */
[----:B------:R-:W-:Y:S01]  /*6880*/  ISETP.LE.U32.AND P4, PT, R4, UR13, PT ;  /* 0x0000000d04007c0c */ /* 0x000fe2000bf83070 */
[----:B------:R-:W-:Y:S01]  /*6890*/  @!P1 FADD.FTZ R200, -R200, -RZ ;  /* 0x800000ffc8c89221 */ /* 0x000fe20000010100 */
[----:B------:R-:W-:Y:S02]  /*68a0*/  LOP3.LUT R5, R5, 0xffff, RZ, 0xc0, !PT ;  /* 0x0000ffff05057812 */ /* 0x000fe400078ec0ff */
[----:B------:R-:W-:Y:S02]  /*68b0*/  SHF.R.U32.HI R7, RZ, 0x10, R6 ;  /* 0x00000010ff077819 */ /* 0x000fe40000011606 */
[----:B------:R-:W-:Y:S02]  /*68c0*/  SHF.R.U32.HI R4, RZ, 0x8, R12 ;  /* 0x00000008ff047819 */ /* 0x000fe4000001160c */
[----:B------:R-:W-:Y:S02]  /*68d0*/  ISETP.LE.U32.AND P2, PT, R5, UR13, PT ;  /* 0x0000000d05007c0c */ /* 0x000fe4000bf43070 */
[----:B------:R-:W-:Y:S01]  /*68e0*/  LOP3.LUT R5, R7, 0xff, RZ, 0xc0, !PT ;  /* 0x000000ff07057812 */ /* 0x000fe200078ec0ff */
[----:B----4-:R-:W-:Y:S01]  /*68f0*/  @!P3 FADD.FTZ R198, -R198, -RZ ;  /* 0x800000ffc6c6b221 */ /* 0x010fe20000010100 */
        /* <DEDUP_REMOVED lines=9> */
[----:B------:R-:W-:Y:S01]  /*6990*/  ISETP.LE.U32.AND P4, PT, R5, UR13, PT ;  /* 0x0000000d05007c0c */ /* 0x000fe2000bf83070 */
[----:B------:R-:W-:Y:S01]  /*69a0*/  @!P1 FADD.FTZ R193, -R193, -RZ ;  /* 0x800000ffc1c19221 */ /* 0x000fe20000010100 */
[----:B------:R-:W-:Y:S01]  /*69b0*/  LOP3.LUT R4, R4, 0xffff, RZ, 0xc0, !PT ;  /* 0x0000ffff04047812 */ /* 0x000fe200078ec0ff */
[----:B------:R-:W-:Y:S01]  /*69c0*/  @!P6 FADD.FTZ R194, -R194, -RZ ;  /* 0x800000ffc2c2e221 */ /* 0x000fe20000010100 */
[----:B------:R-:W-:Y:S02]  /*69d0*/  SHF.R.U32.HI R5, RZ, 0x10, R10 ;  /* 0x00000010ff057819 */ /* 0x000fe4000001160a */
[----:B------:R-:W-:Y:S02]  /*69e0*/  ISETP.LE.U32.AND P6, PT, R4, UR13, PT ;  /* 0x0000000d04007c0c */ /* 0x000fe4000bfc3070 */
[----:B------:R-:W-:Y:S02]  /*69f0*/  LOP3.LUT R4, R21, 0xff, RZ, 0xc0, !PT ;  /* 0x000000ff15047812 */ /* 0x000fe400078ec0ff */
[----:B------:R-:W-:Y:S02]  /*6a00*/  LOP3.LUT R5, R5, 0xff, RZ, 0xc0, !PT ;  /* 0x000000ff05057812 */ /* 0x000fe400078ec0ff */
[----:B------:R-:W-:Y:S01]  /*6a10*/  ISETP.LE.U32.AND P1, PT, R4, UR13, PT ;  /* 0x0000000d04007c0c */ /* 0x000fe2000bf23070 */
[----:B------:R-:W-:Y:S01]  /*6a20*/  @!P4 FADD.FTZ R196, -R196, -RZ ;  /* 0x800000ffc4c4c221 */ /* 0x000fe20000010100 */
[----:B------:R-:W-:Y:S02]  /*6a30*/  SHF.R.U32.HI R4, RZ, 0x8, R23 ;  /* 0x00000008ff047819 */ /* 0x000fe40000011617 */
[----:B------:R-:W-:Y:S02]  /*6a40*/  ISETP.LE.U32.AND P4, PT, R5, UR13, PT ;  /* 0x0000000d05007c0c */ /* 0x000fe4000bf83070 */
[----:B------:R-:W-:Y:S01]  /*6a50*/  LOP3.LUT R5, R4, 0xffff, RZ, 0xc0, !PT ;  /* 0x0000ffff04057812 */ /* 0x000fe200078ec0ff */
[----:B------:R-:W-:Y:S01]  /*6a60*/  @!P6 FADD.FTZ R190, -R190, -RZ ;  /* 0x800000ffbebee221 */ /* 0x000fe20000010100 */
[----:B------:R-:W-:Y:S02]  /*6a70*/  F2FP.RELU.BF16.F32.PACK_AB R4, R210, R204 ;  /* 0x000000ccd204723e */ /* 0x000fe400000018ff */
[----:B------:R-:W-:Y:S02]  /*6a80*/  LOP3.LUT R11, R11, 0xffff, RZ, 0xc0, !PT ;  /* 0x0000ffff0b0b7812 */ /* 0x000fe400078ec0ff */
[----:B------:R-:W-:Y:S01]  /*6a90*/  F2FP.RELU.BF16.F32.PACK_AB R8, R194, R209 ;  /* 0x000000d1c208723e */ /* 0x000fe200000018ff */
[----:B------:R1:W-:Y:S01]  /*6aa0*/  STS [R227+0x19400], R4 ;  /* 0x01940004e3007388 */ /* 0x0003e20000000800 */
[----:B------:R-:W-:Y:S01]  /*6ab0*/  SHF.R.U32.HI R11, RZ, 0x8, R11 ;  /* 0x00000008ff0b7819 */ /* 0x000fe2000001160b */
[----:B------:R-:W-:Y:S01]  /*6ac0*/  @!P1 FADD.FTZ R191, -R191, -RZ ;  /* 0x800000ffbfbf9221 */ /* 0x000fe20000010100 */
[----:B------:R-:W-:Y:S01]  /*6ad0*/  F2FP.RELU.BF16.F32.PACK_AB R7, R190, R203 ;  /* 0x000000cbbe07723e */ /* 0x000fe200000018ff */
[----:B------:R-:W-:Y:S01]  /*6ae0*/  STS [R227+0x19000], R8 ;  /* 0x01900008e3007388 */ /* 0x000fe20000000800 */
[----:B------:R-:W-:Y:S01]  /*6af0*/  LOP3.LUT R6, R11, 0xffff, RZ, 0xc0, !PT ;  /* 0x0000ffff0b067812 */ /* 0x000fe200078ec0ff */
[----:B------:R-:W-:Y:S01]  /*6b00*/  @!P4 FADD.FTZ R192, -R192, -RZ ;  /* 0x800000ffc0c0c221 */ /* 0x000fe20000010100 */
[----:B------:R-:W-:Y:S02]  /*6b10*/  F2FP.RELU.BF16.F32.PACK_AB R0, R207, R222 ;  /* 0x000000decf00723e */ /* 0x000fe400000018ff */
[----:B------:R-:W-:Y:S02]  /*6b20*/  ISETP.LE.U32.AND P2, PT, R6, UR13, PT ;  /* 0x0000000d06007c0c */ /* 0x000fe4000bf43070 */
[----:B------:R-:W-:Y:S02]  /*6b30*/  LOP3.LUT R6, R10, 0xffff, RZ, 0xc0, !PT ;  /* 0x0000ffff0a067812 */ /* 0x000fe400078ec0ff */
[----:B------:R-:W-:Y:S02]  /*6b40*/  FSETP.GE.FTZ.AND P1, PT, R204, RZ, PT ;  /* 0x000000ffcc00720b */ /* 0x000fe40003f36000 */
[----:B------:R-:W-:Y:S02]  /*6b50*/  SHF.R.U32.HI R6, RZ, 0x8, R6 ;  /* 0x00000008ff067819 */ /* 0x000fe40000011606 */
[----:B------:R-:W-:Y:S02]  /*6b60*/  FSETP.GE.FTZ.AND P0, PT, R210, RZ, PT ;  /* 0x000000ffd200720b */ /* 0x000fe40003f16000 */
[----:B------:R-:W-:Y:S02]  /*6b70*/  LOP3.LUT R6, R6, 0xffff, RZ, 0xc0, !PT ;  /* 0x0000ffff06067812 */ /* 0x000fe400078ec0ff */
[----:B------:R-:W-:Y:S01]  /*6b80*/  FSETP.GE.FTZ.AND P3, PT, R209, RZ, PT ;  /* 0x000000ffd100720b */ /* 0x000fe20003f76000 */
[----:B------:R-:W-:Y:S01]  /*6b90*/  @!P2 FADD.FTZ R201, -R201, -RZ ;  /* 0x800000ffc9c9a221 */ /* 0x000fe20000010100 */
[----:B------:R-:W-:Y:S02]  /*6ba0*/  ISETP.LE.U32.AND P2, PT, R5, UR13, PT ;  /* 0x0000000d05007c0c */ /* 0x000fe4000bf43070 */
[----:B------:R-:W-:Y:S02]  /*6bb0*/  F2FP.RELU.BF16.F32.PACK_AB R5, R208, R218 ;  /* 0x000000dad005723e */ /* 0x000fe400000018ff */
[----:B-1----:R-:W-:Y:S02]  /*6bc0*/  F2FP.RELU.BF16.F32.PACK_AB R4, R219, R216 ;  /* 0x000000d8db04723e */ /* 0x002fe400000018ff */
[----:B------:R-:W-:Y:S01]  /*6bd0*/  ISETP.LE.U32.AND P6, PT, R6, UR13, PT ;  /* 0x0000000d06007c0c */ /* 0x000fe2000bfc3070 */
[----:B------:R1:W-:Y:S01]  /*6be0*/  STS [R226+0x19000], R5 ;  /* 0x01900005e2007388 */ /* 0x0003e20000000800 */
[----:B------:R-:W-:Y:S03]  /*6bf0*/  F2FP.RELU.BF16.F32.PACK_AB R6, R202, R193 ;  /* 0x000000c1ca06723e */ /* 0x000fe600000018ff */
[----:B------:R2:W-:Y:S02]  /*6c00*/  STS [R226+0x19400], R4 ;  /* 0x01940004e2007388 */ /* 0x0005e40000000800 */
[----:B------:R-:W-:Y:S01]  /*6c10*/  @!P2 FADD.FTZ R197, -R197, -RZ ;  /* 0x800000ffc5c5a221 */ /* 0x000fe20000010100 */
[----:B------:R-:W-:Y:S01]  /*6c20*/  FSETP.GE.FTZ.AND P2, PT, R194, RZ, PT ;  /* 0x000000ffc200720b */ /* 0x000fe20003f56000 */
[----:B------:R3:W-:Y:S04]  /*6c30*/  STS [R227+0x1a000], R7 ;  /* 0x01a00007e3007388 */ /* 0x0007e80000000800 */
[----:B------:R4:W-:Y:S01]  /*6c40*/  STS [R227+0x1a400], R6 ;  /* 0x01a40006e3007388 */ /* 0x0009e20000000800 */
[----:B------:R-:W-:Y:S01]  /*6c50*/  @!P6 FADD.FTZ R195, -R195, -RZ ;  /* 0x800000ffc3c3e221 */ /* 0x000fe20000010100 */
[----:B-1----:R-:W-:Y:S02]  /*6c60*/  F2FP.RELU.BF16.F32.PACK_AB R5, R201, R215 ;  /* 0x000000d7c905723e */ /* 0x002fe400000018ff */
[----:B--2---:R-:W-:Y:S02]  /*6c70*/  F2FP.RELU.BF16.F32.PACK_AB R4, R214, R206 ;  /* 0x000000ced604723e */ /* 0x004fe400000018ff */
[----:B---3--:R-:W-:Y:S02]  /*6c80*/  F2FP.RELU.BF16.F32.PACK_AB R7, R196, R213 ;  /* 0x000000d5c407723e */ /* 0x008fe400000018ff */
[----:B----4-:R-:W-:Y:S03]  /*6c90*/  F2FP.RELU.BF16.F32.PACK_AB R6, R211, R200 ;  /* 0x000000c8d306723e */ /* 0x010fe600000018ff */
[----:B------:R-:W-:Y:S04]  /*6ca0*/  STS [R226+0x1a000], R7 ;  /* 0x01a00007e2007388 */ /* 0x000fe80000000800 */
[----:B------:R1:W-:Y:S04]  /*6cb0*/  STS [R226+0x1a400], R6 ;  /* 0x01a40006e2007388 */ /* 0x0003e80000000800 */
[----:B------:R2:W-:Y:S04]  /*6cc0*/  STS [R225+0x19000], R5 ;  /* 0x01900005e1007388 */ /* 0x0005e80000000800 */
[----:B------:R3:W-:Y:S04]  /*6cd0*/  STS [R225+0x19400], R4 ;  /* 0x01940004e1007388 */ /* 0x0007e80000000800 */
[----:B------:R4:W-:Y:S01]  /*6ce0*/  STS [R224+0x19000], R0 ;  /* 0x01900000e0007388 */ /* 0x0009e20000000800 */
[----:B-1----:R-:W-:Y:S02]  /*6cf0*/  F2FP.RELU.BF16.F32.PACK_AB R6, R195, R199 ;  /* 0x000000c7c306723e */ /* 0x002fe400000018ff */
[----:B--2---:R-:W-:Y:S02]  /*6d00*/  F2FP.RELU.BF16.F32.PACK_AB R5, R198, R192 ;  /* 0x000000c0c605723e */ /* 0x004fe400000018ff */
[----:B---3--:R-:W-:Y:S02]  /*6d10*/  F2FP.RELU.BF16.F32.PACK_AB R4, R197, R220 ;  /* 0x000000dcc504723e */ /* 0x008fe400000018ff */
[----:B----4-:R-:W-:Y:S05]  /*6d20*/  F2FP.RELU.BF16.F32.PACK_AB R0, R221, R217 ;  /* 0x000000d9dd00723e */ /* 0x010fea00000018ff */
[----:B------:R1:W-:Y:S04]  /*6d30*/  STS [R224+0x19400], R0 ;  /* 0x01940000e0007388 */ /* 0x0003e80000000800 */
[----:B------:R-:W-:Y:S04]  /*6d40*/  STS [R225+0x1a000], R6 ;  /* 0x01a00006e1007388 */ /* 0x000fe80000000800 */
[----:B------:R-:W-:Y:S04]  /*6d50*/  STS [R225+0x1a400], R5 ;  /* 0x01a40005e1007388 */ /* 0x000fe80000000800 */
[----:B------:R-:W-:Y:S01]  /*6d60*/  STS [R224+0x1a000], R4 ;  /* 0x01a00004e0007388 */ /* 0x000fe20000000800 */
[----:B-1----:R-:W-:Y:S05]  /*6d70*/  F2FP.RELU.BF16.F32.PACK_AB R0, R205, R191 ;  /* 0x000000bfcd00723e */ /* 0x002fea00000018ff */
        /* <DEDUP_REMOVED lines=27> */
[----:B------:R-:W2:Y:S05]  /*6f30*/  LDSM.16.M88.4 R168, [R177+0x8000] ;  /* 0x00800000b1a8783b */ /* 0x000eaa0000000200 */
[-C--:B------:R-:W-:Y:S06]  /*6f40*/  HMMA.16816.F32.BF16 R12, R144, R142.reuse, R12 ;  /* 0x0000008e900c723c */ /* 0x080fec000004180c */
[C---:B------:R-:W-:Y:S01]  /*6f50*/  HMMA.16816.F32.BF16 R16, R136.reuse, R142, R16 ;  /* 0x0000008e8810723c */ /* 0x040fe20000041810 */
[----:B------:R-:W4:Y:S05]  /*6f60*/  LDSM.16.M88.4 R140, [R0+0x1800] ;  /* 0x00180000008c783b */ /* 0x000f2a0000000200 */
[-C--:B---3--:R-:W-:Y:S06]  /*6f70*/  HMMA.16816.F32.BF16 R20, R136, R148.reuse, R20 ;  /* 0x000000948814723c */ /* 0x088fec0000041814 */
[C---:B------:R-:W-:Y:S06]  /*6f80*/  HMMA.16816.F32.BF16 R24, R144.reuse, R148, R24 ;  /* 0x000000949018723c */ /* 0x040fec0000041818 */
[-C--:B------:R-:W-:Y:S01]  /*6f90*/  HMMA.16816.F32.BF16 R28, R144, R150.reuse, R28 ;  /* 0x00000096901c723c */ /* 0x080fe2000004181c */
[----:B------:R-:W-:Y:S05]  /*6fa0*/  LDSM.16.M88.4 R144, [R172+UR4+0x8000] ;  /* 0x00800004ac90783b */ /* 0x000fea0008000200 */
[----:B------:R-:W-:Y:S03]  /*6fb0*/  HMMA.16816.F32.BF16 R32, R136, R150, R32 ;  /* 0x000000968820723c */ /* 0x000fe60000041820 */
[----:B------:R-:W3:Y:S03]  /*6fc0*/  LDSM.16.M88.4 R136, [R177+0x8400] ;  /* 0x00840000b188783b */ /* 0x000ee60000000200 */
[-C--:B------:R-:W-:Y:S05]  /*6fd0*/  HMMA.16816.F32.BF16 R4, R152, R156.reuse, R4 ;  /* 0x0000009c9804723c */ /* 0x080fea0000041804 */
[----:B------:R-:W3:Y:S01]  /*6fe0*/  LDSM.16.M88.4 R148, [R176+UR4+0x13000] ;  /* 0x01300004b094783b */ /* 0x000ee20008000200 */
[C---:B-1----:R-:W-:Y:S06]  /*6ff0*/  HMMA.16816.F32.BF16 R8, R160.reuse, R156, R8 ;  /* 0x0000009ca008723c */ /* 0x042fec0000041808 */
[-C--:B------:R-:W-:Y:S01]  /*7000*/  HMMA.16816.F32.BF16 R12, R160, R158.reuse, R12 ;  /* 0x0000009ea00c723c */ /* 0x080fe2000004180c */
[----:B------:R-:W1:Y:S05]  /*7010*/  LDSM.16.M88.4 R172, [R172+UR4+0x8800] ;  /* 0x00880004acac783b */ /* 0x000e6a0008000200 */
[C---:B------:R-:W-:Y:S03]  /*7020*/  HMMA.16816.F32.BF16 R16, R152.reuse, R158, R16 ;  /* 0x0000009e9810723c */ /* 0x040fe60000041810 */
[----:B------:R-:W-:Y:S03]  /*7030*/  LDSM.16.M88.4 R156, [R177+0xa000] ;  /* 0x00a00000b19c783b */ /* 0x000fe60000000200 */
[-C--:B------:R-:W-:Y:S06]  /*7040*/  HMMA.16816.F32.BF16 R20, R152, R132.reuse, R20 ;  /* 0x000000849814723c */ /* 0x080fec0000041814 */
[C---:B------:R-:W-:Y:S06]  /*7050*/  HMMA.16816.F32.BF16 R24, R160.reuse, R132, R24 ;  /* 0x00000084a018723c */ /* 0x040fec0000041818 */
[-C--:B------:R-:W-:Y:S01]  /*7060*/  HMMA.16816.F32.BF16 R28, R160, R134.reuse, R28 ;  /* 0x00000086a01c723c */ /* 0x080fe2000004181c */
[----:B------:R-:W-:Y:S05]  /*7070*/  LDSM.16.M88.4 R160, [R0+0x2800] ;  /* 0x0028000000a0783b */ /* 0x000fea0000000200 */
[----:B------:R-:W-:Y:S03]  /*7080*/  HMMA.16816.F32.BF16 R32, R152, R134, R32 ;  /* 0x000000869820723c */ /* 0x000fe60000041820 */
[----:B------:R-:W1:Y:S03]  /*7090*/  LDSM.16.M88.4 R132, [R176+UR4+0x13400] ;  /* 0x01340004b084783b */ /* 0x000e660008000200 */
[-C--:B--2---:R-:W-:Y:S05]  /*70a0*/  HMMA.16816.F32.BF16 R4, R164, R168.reuse, R4 ;  /* 0x000000a8a404723c */ /* 0x084fea0000041804 */
[----:B------:R-:W2:Y:S01]  /*70b0*/  LDSM.16.M88.4 R152, [R0+0x2000] ;  /* 0x002000000098783b */ /* 0x000ea20000000200 */
[C---:B----4-:R-:W-:Y:S06]  /*70c0*/  HMMA.16816.F32.BF16 R8, R140.reuse, R168, R8 ;  /* 0x000000a88c08723c */ /* 0x050fec0000041808 */
[-C--:B------:R-:W-:Y:S06]  /*70d0*/  HMMA.16816.F32.BF16 R12, R140, R170.reuse, R12 ;  /* 0x000000aa8c0c723c */ /* 0x080fec000004180c */
[C---:B------:R-:W-:Y:S06]  /*70e0*/  HMMA.16816.F32.BF16 R16, R164.reuse, R170, R16 ;  /* 0x000000aaa410723c */ /* 0x040fec0000041810 */
[-C--:B---3--:R-:W-:Y:S06]  /*70f0*/  HMMA.16816.F32.BF16 R20, R164, R136.reuse, R20 ;  /* 0x00000088a414723c */ /* 0x088fec0000041814 */
[C---:B------:R-:W-:Y:S06]  /*7100*/  HMMA.16816.F32.BF16 R24, R140.reuse, R136, R24 ;  /* 0x000000888c18723c */ /* 0x040fec0000041818 */
[-C--:B------:R-:W-:Y:S06]  /*7110*/  HMMA.16816.F32.BF16 R28, R140, R138.reuse, R28 ;  /* 0x0000008a8c1c723c */ /* 0x080fec000004181c */
[----:B------:R-:W-:Y:S06]  /*7120*/  HMMA.16816.F32.BF16 R32, R164, R138, R32 ;  /* 0x0000008aa420723c */ /* 0x000fec0000041820 */
[-C--:B------:R-:W-:Y:S06]  /*7130*/  HMMA.16816.F32.BF16 R4, R144, R148.reuse, R4 ;  /* 0x000000949004723c */ /* 0x080fec0000041804 */
[C---:B-1----:R-:W-:Y:S06]  /*7140*/  HMMA.16816.F32.BF16 R8, R172.reuse, R148, R8 ;  /* 0x00000094ac08723c */ /* 0x042fec0000041808 */
[-C--:B------:R-:W-:Y:S06]  /*7150*/  HMMA.16816.F32.BF16 R12, R172, R150.reuse, R12 ;  /* 0x00000096ac0c723c */ /* 0x080fec000004180c */
[C---:B------:R-:W-:Y:S06]  /*7160*/  HMMA.16816.F32.BF16 R16, R144.reuse, R150, R16 ;  /* 0x000000969010723c */ /* 0x040fec0000041810 */
[-C--:B------:R-:W-:Y:S06]  /*7170*/  HMMA.16816.F32.BF16 R20, R144, R132.reuse, R20 ;  /* 0x000000849014723c */ /* 0x080fec0000041814 */
[C---:B------:R-:W-:Y:S06]  /*7180*/  HMMA.16816.F32.BF16 R24, R172.reuse, R132, R24 ;  /* 0x00000084ac18723c */ /* 0x040fec0000041818 */
[-C--:B------:R-:W-:Y:S06]  /*7190*/  HMMA.16816.F32.BF16 R28, R172, R134.reuse, R28 ;  /* 0x00000086ac1c723c */ /* 0x080fec000004181c */
[----:B------:R-:W-:Y:S01]  /*71a0*/  HMMA.16816.F32.BF16 R32, R144, R134, R32 ;  /* 0x000000869020723c */ /* 0x000fe20000041820 */
[----:B------:R-:W1:Y:S05]  /*71b0*/  LDSM.16.M88.4 R132, [R177+0xa400] ;  /* 0x00a40000b184783b */ /* 0x000e6a0000000200 */
[-C--:B--2---:R-:W-:Y:S06]  /*71c0*/  HMMA.16816.F32.BF16 R4, R152, R156.reuse, R4 ;  /* 0x0000009c9804723c */ /* 0x084fec0000041804 */
[C---:B------:R-:W-:Y:S06]  /*71d0*/  HMMA.16816.F32.BF16 R8, R160.reuse, R156, R8 ;  /* 0x0000009ca008723c */ /* 0x040fec0000041808 */
[-C--:B------:R-:W-:Y:S06]  /*71e0*/  HMMA.16816.F32.BF16 R12, R160, R158.reuse, R12 ;  /* 0x0000009ea00c723c */ /* 0x080fec000004180c */
[C---:B------:R-:W-:Y:S06]  /*71f0*/  HMMA.16816.F32.BF16 R16, R152.reuse, R158, R16 ;  /* 0x0000009e9810723c */ /* 0x040fec0000041810 */
[C---:B-----5:R-:W-:Y:S01]  /*7200*/  FADD.FTZ R136, -R189.reuse, R4 ;  /* 0x00000004bd887221 */ /* 0x060fe20000010100 */
[----:B------:R-:W-:Y:S01]  /*7210*/  FADD.FTZ R5, -R189, R5 ;  /* 0x00000005bd057221 */ /* 0x000fe20000010100 */
[----:B------:R-:W-:Y:S03]  /*7220*/  FADD.FTZ R4, -R188, R6 ;  /* 0x00000006bc047221 */ /* 0x000fe60000010100 */
        /* <DEDUP_REMOVED lines=18> */
[----:B------:R-:W-:Y:S01]  /*7350*/  FSETP.GE.FTZ.AND P2, PT, R196, RZ, PT ;  /* 0x000000ffc400720b */ /* 0x000fe20003f56000 */
[----:B------:R-:W-:Y:S01]  /*7360*/  FMUL.FTZ R8, R204, R4 ;  /* 0x00000004cc087220 */ /* 0x000fe20000410000 */
[----:B------:R-:W-:Y:S01]  /*7370*/  FSEL R4, R139, R186, P1 ;  /* 0x000000ba8b047208 */ /* 0x000fe20000800000 */
[----:B------:R-:W-:Y:S01]  /*7380*/  FMUL.FTZ R7, R210, R0 ;  /* 0x00000000d2077220 */ /* 0x000fe20000410000 */
[----:B------:R-:W-:Y:S01]  /*7390*/  FSEL R0, R11, R186, P0 ;  /* 0x000000ba0b007208 */ /* 0x000fe20000000000 */
[----:B------:R-:W-:Y:S01]  /*73a0*/  VIADD R162, R228, 0x20 ;  /* 0x00000020e4a27836 */ /* 0x000fe20000000000 */
[----:B------:R-:W-:Y:S01]  /*73b0*/  FSETP.GE.FTZ.AND P1, PT, R200, RZ, PT ;  /* 0x000000ffc800720b */ /* 0x000fe20003f36000 */
[----:B------:R-:W-:Y:S04]  /*73c0*/  HMMA.16816.F32.BF16 R32, R152, R134, R32 ;  /* 0x000000869820723c */ /* 0x000fe80000041820 */
[----:B------:R-:W-:Y:S01]  /*73d0*/  FSETP.GE.FTZ.AND P0, PT, R211, RZ, PT ;  /* 0x000000ffd300720b */ /* 0x000fe20003f16000 */
[----:B------:R-:W-:Y:S01]  /*73e0*/  FADD.FTZ R14, -R186, R14 ;  /* 0x0000000eba0e7221 */ /* 0x000fe20000010100 */
[----:B------:R-:W-:Y:S01]  /*73f0*/  FMUL.FTZ R9, R209, R6 ;  /* 0x00000006d1097220 */ /* 0x000fe20000410000 */
[----:B------:R-:W-:Y:S01]  /*7400*/  FSEL R6, R138, R187, P3 ;  /* 0x000000bb8a067208 */ /* 0x000fe20001800000 */
[----:B------:R-:W-:Y:S01]  /*7410*/  FADD.FTZ R10, -R186, R15 ;  /* 0x0000000fba0a7221 */ /* 0x000fe20000010100 */
[----:B------:R-:W-:Y:S02]  /*7420*/  FSETP.GE.FTZ.AND P3, PT, R213, RZ, PT ;  /* 0x000000ffd500720b */ /* 0x000fe40003f76000 */
[----:B------:R-:W-:Y:S01]  /*7430*/  F2FP.BF16.F32.PACK_AB R136, R136, R9 ;  /* 0x000000098888723e */ /* 0x000fe200000010ff */
[C---:B------:R-:W-:Y:S01]  /*7440*/  FADD.FTZ R12, -R187.reuse, R12 ;  /* 0x0000000cbb0c7221 */ /* 0x040fe20000010100 */
[----:B------:R-:W-:Y:S01]  /*7450*/  FADD.FTZ R13, -R187, R13 ;  /* 0x0000000dbb0d7221 */ /* 0x000fe20000010100 */
[----:B------:R-:W-:Y:S01]  /*7460*/  FMUL.FTZ R190, R190, R5 ;  /* 0x00000005bebe7220 */ /* 0x000fe20000410000 */
[----:B------:R-:W-:Y:S01]  /*7470*/  FSEL R5, R14, R186, P1 ;  /* 0x000000ba0e057208 */ /* 0x000fe20000800000 */
        /* <DEDUP_REMOVED lines=24> */
[----:B------:R-:W-:Y:S01]  /*7600*/  FADD.FTZ R20, -R189, R20 ;  /* 0x00000014bd147221 */ /* 0x000fe20000010100 */
        /* <DEDUP_REMOVED lines=126> */
.L_x_1204:
        /* <DEDUP_REMOVED lines=125> */
.L_x_1205:
[----:B------:R-:W-:Y:S01]  /*85c0*/  LDSM.16.M88.4 R24, [R179] ;  /* 0x00000000b318783b */ /* 0x000fe20000000200 */
[----:B------:R-:W-:Y:S01]  /*85d0*/  IMAD.MOV.U32 R5, RZ, RZ, 0x4 ;  /* 0x00000004ff057424 */ /* 0x000fe200078e00ff */
[----:B------:R-:W-:Y:S01]  /*85e0*/  LEA R173, P1, R242, R234, 0x2 ;  /* 0x000000eaf2ad7211 */ /* 0x000fe200078210ff */
[----:B--2---:R-:W-:Y:S01]  /*85f0*/  @P0 VIADD R4, R236, 0xffffffc0 ;  /* 0xffffffc0ec040836 */ /* 0x004fe20000000000 */
[----:B------:R-:W1:Y:S01]  /*8600*/  LDSM.16.MT88.4 R8, [R0+0x9000] ;  /* 0x009000000008783b */ /* 0x000e620000004200 */
[----:B------:R-:W-:Y:S01]  /*8610*/  @UP2 UIADD3 UR14, UP0, UR16, -0x100, URZ ;  /* 0xffffff00100e2890 */ /* 0x000fe2000ff1e03f */
[----:B------:R-:W-:Y:S01]  /*8620*/  LEA.HI.X.SX32 R172, R242, R235, 0x2, P1 ;  /* 0x000000ebf2ac7211 */ /* 0x000fe200008f16ff */
[----:B------:R-:W-:Y:S01]  /*8630*/  @P0 IMAD.WIDE R160, R4, R5, UR16 ;  /* 0x0000001004a00e25 */ /* 0x000fe2000f8e0205 */
[----:B------:R-:W2:Y:S01]  /*8640*/  LDSM.16.MT88.4 R16, [R0+0xb000] ;  /* 0x00b000000010783b */ /* 0x000ea20000004200 */
[----:B------:R-:W-:Y:S02]  /*8650*/  @UP2 UIADD3.X UR8, UR17, -0x1, URZ, UP0, !UPT ;  /* 0xffffffff11082890 */ /* 0x000fe400087fe43f */
[----:B------:R-:W-:Y:S01]  /*8660*/  UISETP.GT.AND UP1, UPT, UR7, UR47, UPT ;  /* 0x0000002f0700728c */ /* 0x000fe2000bf24270 */
[----:B------:R-:W3:Y:S01]  /*8670*/  LDSM.16.MT88.4 R28, [R0+0xd000] ;  /* 0x00d00000001c783b */ /* 0x000ee20000004200 */
[----:B------:R-:W-:Y:S03]  /*8680*/  @UP2 UMOV UR16, UR14 ;  /* 0x0000000e00102c82 */ /* 0x000fe60008000000 */
[----:B------:R-:W-:Y:S01]  /*8690*/  LDSM.16.M88.4 R32, [R180] ;  /* 0x00000000b420783b */ /* 0x000fe20000000200 */
[----:B------:R-:W-:Y:S01]  /*86a0*/  @UP2 UMOV UR17, UR8 ;  /* 0x0000000800112c82 */ /* 0x000fe20008000000 */
[----:B------:R-:W-:Y:S02]  /*86b0*/  ULOP3.LUT UR8, UR7, 0x1, URZ, 0xc0, !UPT ;  /* 0x0000000107087892 */ /* 0x000fe4000f8ec03f */
[----:B------:R-:W4:Y:S01]  /*86c0*/  LDSM.16.MT88.4 R132, [R0+0x9400] ;  /* 0x009400000084783b */ /* 0x000f220000004200 */
[----:B------:R-:W-:Y:S02]  /*86d0*/  UIADD3 UR7, UR7, -0x1, URZ ;  /* 0xffffffff07077890 */ /* 0x000fe4000fffe03f */
[----:B------:R-:W-:Y:S01]  /*86e0*/  UISETP.NE.U32.AND UP0, UPT, UR8, 0x1, UPT ;  /* 0x000000010800788c */ /* 0x000fe2000bf05070 */
        /* <DEDUP_REMOVED lines=475> */
.L_x_1207:
        /* <DEDUP_REMOVED lines=20> */
.L_x_1208:
[----:B------:R-:W1:Y:S08]  /*a5e0*/  S2UR UR16, SR_CTAID.Z ;  /* 0x00000000001079c3 */ /* 0x000e700000002700 */
        /* <DEDUP_REMOVED lines=8> */
[----:B------:R-:W-:Y:S01]  /*a670*/  BSSY B0, `(.L_x_1209) ;  /* 0x000002b000007945 */ /* 0x000fe20003800000 */
[----:B------:R-:W-:Y:S01]  /*a680*/  IMAD.WIDE.U32 R4, R3, UR5, R6 ;  /* 0x0000000503047c25 */ /* 0x000fe2000f8e0006 */
[----:B------:R-:W-:Y:S01]  /*a690*/  UIMAD UR15, UR5, UR9, UR15 ;  /* 0x00000009050f72a4 */ /* 0x000fe2000f8e020f */
[----:B------:R-:W-:-:S02]  /*a6a0*/  ISETP.GE.AND P4, PT, R244, UR6, PT ;  /* 0x00000006f4007c0c */ /* 0x000fc4000bf86270 */
[----:B------:R-:W-:Y:S02]  /*a6b0*/  ISETP.GE.AND P3, PT, R8, UR6, PT ;  /* 0x0000000608007c0c */ /* 0x000fe4000bf66270 */
[----:B------:R-:W-:Y:S01]  /*a6c0*/  IADD3 R4, P0, R4, UR19, RZ ;  /* 0x0000001304047c10 */ /* 0x000fe2000ff1e0ff */
[----:B------:R-:W-:Y:S01]  /*a6d0*/  IMAD.U32 R3, RZ, RZ, UR15 ;  /* 0x0000000fff037e24 */ /* 0x000fe2000f8e00ff */
[----:B------:R-:W-:-:S04]  /*a6e0*/  SHF.R.S32.HI R25, RZ, 0x1f, R244 ;  /* 0x0000001fff197819 */ /* 0x000fc800000114f4 */
[----:B------:R-:W-:Y:S01]  /*a6f0*/  IADD3.X R5, R5, UR20, R3, P0, !PT ;  /* 0x0000001405057c10 */ /* 0x000fe200087fe403 */
[----:B-1----:R-:W-:Y:S01]  /*a700*/  USHF.R.S32.HI UR21, URZ, 0x1f, UR16 ;  /* 0x0000001f3f157899 */ /* 0x002fe20008011410 */
[----:B------:R1:W2:Y:S02]  /*a710*/  LDS.128 R36, [R0+0xa000] ;  /* 0x00a0000000247984 */ /* 0x0002a40000000c00 */
[----:B------:R-:W-:Y:S02]  /*a720*/  ULDC.64 UR16, c[0x0][0x468] ;  /* 0x00011a0000107ab9 */ /* 0x000fe40000000a00 */
[----:B------:R1:W3:Y:S01]  /*a730*/  LDS.128 R32, [R0+0xc000] ;  /* 0x00c0000000207984 */ /* 0x0002e20000000c00 */
[----:B------:R-:W-:Y:S01]  /*a740*/  UIMAD UR15, UR21, UR16, URZ ;  /* 0x00000010150f72a4 */ /* 0x000fe2000f8e023f */
[----:B------:R-:W-:Y:S02]  /*a750*/  IMAD.U32 R3, RZ, RZ, UR16 ;  /* 0x00000010ff037e24 */ /* 0x000fe4000f8e00ff */
[----:B------:R1:W4:Y:S02]  /*a760*/  LDS.128 R28, [R0+0xe000] ;  /* 0x00e00000001c7984 */ /* 0x0003240000000c00 */
[----:B------:R-:W1:Y:S02]  /*a770*/  S2UR UR21, SR_CTAID.Z ;  /* 0x00000000001579c3 */ /* 0x000e640000002700 */
[----:B------:R2:W2:Y:S04]  /*a780*/  LDS.128 R48, [R0+0x10000] ;  /* 0x0100000000307984 */ /* 0x0004a80000000c00 */
[----:B------:R2:W2:Y:S04]  /*a790*/  LDS.128 R44, [R0+0x12000] ;  /* 0x01200000002c7984 */ /* 0x0004a80000000c00 */
[----:B------:R2:W2:Y:S01]  /*a7a0*/  LDS.128 R40, [R0+0x14000] ;  /* 0x0140000000287984 */ /* 0x0004a20000000c00 */
[----:B-1----:R-:W-:Y:S01]  /*a7b0*/  UIMAD UR17, UR21, UR17, UR15 ;  /* 0x00000011151172a4 */ /* 0x002fe2000f8e020f */
[----:B------:R-:W-:-:S05]  /*a7c0*/  IMAD.WIDE.U32 R8, R3, UR21, R4 ;  /* 0x0000001503087c25 */ /* 0x000fca000f8e0004 */
[----:B------:R-:W-:Y:S01]  /*a7d0*/  IADD3 R24, R9, UR17, RZ ;  /* 0x0000001109187c10 */ /* 0x000fe2000fffe0ff */
[----:B------:R-:W-:Y:S06]  /*a7e0*/  @P4 BRA `(.L_x_1210) ;  /* 0x00000000004c4947 */ /* 0x000fec0003800000 */
[----:B------:R-:W-:Y:S01]  /*a7f0*/  ULDC UR15, c[0x0][0x2d0] ;  /* 0x0000b400000f7ab9 */ /* 0x000fe20000000800 */
[----:B------:R-:W1:Y:S01]  /*a800*/  LDS.128 R20, [R0+0xb000] ;  /* 0x00b0000000147984 */ /* 0x000e620000000c00 */
[----:B------:R-:W-:Y:S01]  /*a810*/  ISETP.GE.AND P2, PT, R228, UR15, PT ;  /* 0x0000000fe4007c0c */ /* 0x000fe2000bf46270 */
[----:B------:R-:W-:Y:S01]  /*a820*/  IMAD R3, R25, UR8, RZ ;  /* 0x0000000819037c24 */ /* 0x000fe2000f8e02ff */
[----:B------:R-:W-:Y:S01]  /*a830*/  MOV R5, R24 ;  /* 0x0000001800057202 */ /* 0x000fe20000000f00 */
[----:B------:R-:W3:Y:S01]  /*a840*/  LDS.128 R16, [R0+0xd000] ;  /* 0x00d0000000107984 */ /* 0x000ee20000000c00 */
[----:B------:R-:W-:Y:S01]  /*a850*/  IMAD.MOV.U32 R4, RZ, RZ, R8 ;  /* 0x000000ffff047224 */ /* 0x000fe200078e0008 */
[----:B------:R-:W-:Y:S01]  /*a860*/  ISETP.GE.AND P1, PT, R162, UR15, PT ;  /* 0x0000000fa2007c0c */ /* 0x000fe2000bf26270 */
[C---:B------:R-:W-:Y:S01]  /*a870*/  IMAD R3, R244.reuse, UR9, R3 ;  /* 0x00000009f4037c24 */ /* 0x040fe2000f8e0203 */
[----:B------:R-:W-:Y:S01]  /*a880*/  ISETP.GE.AND P0, PT, R163, UR15, PT ;  /* 0x0000000fa3007c0c */ /* 0x000fe2000bf06270 */
[----:B------:R-:W-:Y:S01]  /*a890*/  IMAD.WIDE.U32 R10, R244, UR8, R4 ;  /* 0x00000008f40a7c25 */ /* 0x000fe2000f8e0004 */
[----:B------:R-:W-:-:S03]  /*a8a0*/  ULDC.64 UR16, c[0x0][0x3f0] ;  /* 0x0000fc0000107ab9 */ /* 0x000fc60000000a00 */
[----:B------:R-:W-:Y:S01]  /*a8b0*/  IMAD.IADD R3, R3, 0x1, R11 ;  /* 0x0000000103037824 */ /* 0x000fe200078e020b */
[----:B------:R-:W4:Y:S01]  /*a8c0*/  @!P2 LDS.128 R12, [R0+0x9000] ;  /* 0x00900000000ca984 */ /* 0x000f220000000c00 */
[----:B------:R-:W-:-:S04]  /*a8d0*/  LEA R4, P5, R10, UR16, 0x1 ;  /* 0x000000100a047c11 */ /* 0x000fc8000f8a08ff */
[----:B------:R-:W-:-:S05]  /*a8e0*/  LEA.HI.X R5, R10, UR17, R3, 0x1, P5 ;  /* 0x000000110a057c11 */ /* 0x000fca000a8f0c03 */
[----:B-1----:R1:W-:Y:S04]  /*a8f0*/  @!P1 STG.E.128 desc[UR10][R4.64+0x40], R20 ;  /* 0x0000401404009986 */ /* 0x0023e8000c101d0a */
[----:B---3--:R1:W-:Y:S04]  /*a900*/  @!P0 STG.E.128 desc[UR10][R4.64+0x80], R16 ;  /* 0x0000801004008986 */ /* 0x0083e8000c101d0a */
[----:B----4-:R1:W-:Y:S02]  /*a910*/  @!P2 STG.E.128 desc[UR10][R4.64], R12 ;  /* 0x0000000c0400a986 */ /* 0x0103e4000c101d0a */
.L_x_1210:
[----:B------:R-:W-:Y:S05]  /*a920*/  BSYNC B0 ;  /* 0x0000000000007941 */ /* 0x000fea0003800000 */
.L_x_1209:
[----:B------:R-:W-:Y:S04]  /*a930*/  BSSY B0, `(.L_x_1211) ;  /* 0x0000014000007945 */ /* 0x000fe80003800000 */
[----:B------:R-:W-:Y:S05]  /*a940*/  @P3 BRA `(.L_x_1212) ;  /* 0x0000000000483947 */ /* 0x000fea0003800000 */
[----:B------:R-:W-:Y:S01]  /*a950*/  IADD3 R3, P0, R244, 0x40, RZ ;  /* 0x00000040f4037810 */ /* 0x000fe20007f1e0ff */
[----:B------:R-:W-:Y:S01]  /*a960*/  ULDC UR6, c[0x0][0x2d0] ;  /* 0x0000b40000067ab9 */ /* 0x000fe20000000800 */
[----:B-1----:R-:W-:Y:S01]  /*a970*/  MOV R5, R24 ;  /* 0x0000001800057202 */ /* 0x002fe20000000f00 */
        /* <DEDUP_REMOVED lines=12> */
[----:B--2---:R1:W-:Y:S04]  /*aa40*/  @!P2 STG.E.128 desc[UR10][R4.64], R36 ;  /* 0x000000240400a986 */ /* 0x0043e8000c101d0a */
[----:B---3--:R1:W-:Y:S04]  /*aa50*/  @!P1 STG.E.128 desc[UR10][R4.64+0x40], R32 ;  /* 0x0000402004009986 */ /* 0x0083e8000c101d0a */
[----:B----4-:R1:W-:Y:S02]  /*aa60*/  @!P0 STG.E.128 desc[UR10][R4.64+0x80], R28 ;  /* 0x0000801c04008986 */ /* 0x0103e4000c101d0a */
.L_x_1212:
[----:B------:R-:W-:Y:S05]  /*aa70*/  BSYNC B0 ;  /* 0x0000000000007941 */ /* 0x000fea0003800000 */
.L_x_1211:
[----:B------:R-:W2:Y:S01]  /*aa80*/  S2UR UR6, SR_CTAID.Z ;  /* 0x00000000000679c3 */ /* 0x000ea20000002700 */
[----:B------:R-:W-:Y:S01]  /*aa90*/  IMAD.U32 R3, RZ, RZ, UR12 ;  /* 0x0000000cff037e24 */ /* 0x000fe2000f8e00ff */
[----:B------:R-:W-:Y:S01]  /*aaa0*/  UIMAD UR7, UR7, UR12, URZ ;  /* 0x0000000c070772a4 */ /* 0x000fe2000f8e023f */
[----:B-1----:R-:W1:Y:S01]  /*aab0*/  LDS.128 R20, [R0+0xf000] ;  /* 0x00f0000000147984 */ /* 0x002e620000000c00 */
[----:B------:R-:W-:Y:S01]  /*aac0*/  BSSY B0, `(.L_x_1213) ;  /* 0x0000021000007945 */ /* 0x000fe20003800000 */
[----:B------:R-:W-:Y:S01]  /*aad0*/  IMAD.WIDE.U32 R6, R3, UR5, R6 ;  /* 0x0000000503067c25 */ /* 0x000fe2000f8e0006 */
[----:B------:R-:W-:Y:S01]  /*aae0*/  UIMAD UR5, UR5, UR13, UR7 ;  /* 0x0000000d050572a4 */ /* 0x000fe2000f8e0207 */
[----:B------:R-:W1:Y:S01]  /*aaf0*/  LDS.128 R16, [R0+0x11000] ;  /* 0x0110000000107984 */ /* 0x000e620000000c00 */
[----:B------:R-:W3:Y:S01]  /*ab00*/  S2UR UR8, SR_CTAID.Z ;  /* 0x00000000000879c3 */ /* 0x000ee20000002700 */
[----:B------:R-:W-:Y:S02]  /*ab10*/  IADD3 R6, P0, R6, UR14, RZ ;  /* 0x0000000e06067c10 */ /* 0x000fe4000ff1e0ff */
[----:B------:R4:W1:Y:S01]  /*ab20*/  LDS.128 R12, [R0+0x13000] ;  /* 0x01300000000c7984 */ /* 0x0008620000000c00 */
[----:B--2---:R-:W-:-:S03]  /*ab30*/  USHF.R.S32.HI UR9, URZ, 0x1f, UR6 ;  /* 0x0000001f3f097899 */ /* 0x004fc60008011406 */
[----:B------:R-:W-:Y:S01]  /*ab40*/  ULDC.64 UR6, c[0x0][0x470] ;  /* 0x00011c0000067ab9 */ /* 0x000fe20000000a00 */
[----:B----4-:R-:W-:Y:S01]  /*ab50*/  IMAD.U32 R0, RZ, RZ, UR5 ;  /* 0x00000005ff007e24 */ /* 0x010fe2000f8e00ff */
[----:B------:R-:W-:-:S04]  /*ab60*/  UIMAD UR5, UR9, UR6, URZ ;  /* 0x00000006090572a4 */ /* 0x000fc8000f8e023f */
[----:B------:R-:W-:Y:S01]  /*ab70*/  IADD3.X R7, R7, UR18, R0, P0, !PT ;  /* 0x0000001207077c10 */ /* 0x000fe200087fe400 */
[----:B---3--:R-:W-:Y:S01]  /*ab80*/  UIMAD UR7, UR8, UR7, UR5 ;  /* 0x00000007080772a4 */ /* 0x008fe2000f8e0205 */
[----:B------:R-:W-:-:S05]  /*ab90*/  MOV R0, UR6 ;  /* 0x0000000600007c02 */ /* 0x000fca0008000f00 */
[----:B------:R-:W-:-:S05]  /*aba0*/  IMAD.WIDE.U32 R6, R0, UR8, R6 ;  /* 0x0000000800067c25 */ /* 0x000fca000f8e0006 */
[----:B------:R-:W-:Y:S01]  /*abb0*/  IADD3 R3, R7, UR7, RZ ;  /* 0x0000000707037c10 */ /* 0x000fe2000fffe0ff */
[----:B-1----:R-:W-:Y:S06]  /*abc0*/  @P4 BRA `(.L_x_1214) ;  /* 0x0000000000404947 */ /* 0x002fec0003800000 */
        /* <DEDUP_REMOVED lines=16> */
.L_x_1214:
[----:B------:R-:W-:Y:S05]  /*acd0*/  BSYNC B0 ;  /* 0x0000000000007941 */ /* 0x000fea0003800000 */
.L_x_1213:
        /* <DEDUP_REMOVED lines=18> */
.L_x_1188:
[----:B------:R-:W-:Y:S05]  /*ae00*/  BSYNC B1 ;  /* 0x0000000000017941 */ /* 0x000fea0003800000 */
.L_x_1174:
[----:B------:R-:W-:Y:S01]  /*ae10*/  R2UR UR6, R252 ;  /* 0x00000000fc0672ca */ /* 0x000fe200000e0000 */
[----:B------:R-:W-:Y:S02]  /*ae20*/  ULDC UR5, c[0x0][0xc] ;  /* 0x0000030000057ab9 */ /* 0x000fe40000000800 */
[----:B------:R-:W-:-:S10]  /*ae30*/  UIADD3 UR53, UR5, UR53, URZ ;  /* 0x0000003505357290 */ /* 0x000fd4000fffe03f */
[----:B------:R-:W-:-:S06]  /*ae40*/  UISETP.GE.AND UP0, UPT, UR53, UR6, UPT ;  /* 0x000000063500728c */ /* 0x000fcc000bf06270 */
[----:B------:R-:W-:-:S13]  /*ae50*/  PLOP3.LUT P0, PT, PT, PT, UP0, 0x80, 0x0 ;  /* 0x000000000000781c */ /* 0x000fda0003f0f008 */
[----:B------:R-:W-:Y:S05]  /*ae60*/  @P0 BRA `(.L_x_1215) ;  /* 0x0000000000040947 */ /* 0x000fea0003800000 */
[----:B------:R-:W-:Y:S05]  /*ae70*/  BRA `(.L_x_1216) ;  /* 0xffffff5c00447947 */ /* 0x000fea000383ffff */
.L_x_1215:
[----:B------:R-:W-:Y:S05]  /*ae80*/  EXIT ;  /* 0x000000000000794d */ /* 0x000fea0003800000 */
.L_x_1217:
        /* <DEDUP_REMOVED lines=15> */
.L_x_1315:


//--------------------- .text._ZN5flash44flash_bwd_dq_dk_dv_loop_seqk_parallel_kernelI23Flash_bwd_kernel_traitsILi96ELi64ELi128ELi8ELi2ELi4ELi4ELb0ELb0EN7cutlass10bfloat16_tE19Flash_kernel_traitsILi96ELi64ELi128ELi8ES3_EELb0ELb0ELb1ELb1ELb0ELb0ELb1EEEvNS_16Flash_bwd_paramsE --------------------------
	.section	.text._ZN5flash44flash_bwd_dq_dk_dv_loop_seqk_parallel_kernelI23Flash_bwd_kernel_traitsILi96ELi64ELi128ELi8ELi2ELi4ELi4ELb0ELb0EN7cutlass10bfloat16_tE19Flash_kernel_traitsILi96ELi64ELi128ELi8ES3_EELb0ELb0ELb1ELb1ELb0ELb0ELb1EEEvNS_16Flash_bwd_paramsE,"ax",@progbits
	.align	128
        .global         _ZN5flash44flash_bwd_dq_dk_dv_loop_seqk_parallel_kernelI23Flash_bwd_kernel_traitsILi96ELi64ELi128ELi8ELi2ELi4ELi4ELb0ELb0EN7cutlass10bfloat16_tE19Flash_kernel_traitsILi96ELi64ELi128ELi8ES3_EELb0ELb0ELb1ELb1ELb0ELb0ELb1EEEvNS_16Flash_bwd_paramsE
        .type           _ZN5flash44flash_bwd_dq_dk_dv_loop_seqk_parallel_kernelI23Flash_bwd_kernel_traitsILi96ELi64ELi128ELi8ELi2ELi4ELi4ELb0ELb0EN7cutlass10bfloat16_tE19Flash_kernel_traitsILi96ELi64ELi128ELi8ES3_EELb0ELb0ELb1ELb1ELb0ELb0ELb1EEEvNS_16Flash_bwd_paramsE,@function
        .size           _ZN5flash44flash_bwd_dq_dk_dv_loop_seqk_parallel_kernelI23Flash_bwd_kernel_traitsILi96ELi64ELi128ELi8ELi2ELi4ELi4ELb0ELb0EN7cutlass10bfloat16_tE19Flash_kernel_traitsILi96ELi64ELi128ELi8ES3_EELb0ELb0ELb1ELb1ELb0ELb0ELb1EEEvNS_16Flash_bwd_paramsE,(.L_x_1316 - _ZN5flash44flash_bwd_dq_dk_dv_loop_seqk_parallel_kernelI23Flash_bwd_kernel_traitsILi96ELi64ELi128ELi8ELi2ELi4ELi4ELb0ELb0EN7cutlass10bfloat16_tE19Flash_kernel_traitsILi96ELi64ELi128ELi8ES3_EELb0ELb0ELb1ELb1ELb0ELb0ELb1EEEvNS_16Flash_bwd_paramsE)
        .other          _ZN5flash44flash_bwd_dq_dk_dv_loop_seqk_parallel_kernelI23Flash_bwd_kernel_traitsILi96ELi64ELi128ELi8ELi2ELi4ELi4ELb0ELb0EN7cutlass10bfloat16_tE19Flash_kernel_traitsILi96ELi64ELi128ELi8ES3_EELb0ELb0ELb1ELb1ELb0ELb0ELb1EEEvNS_16Flash_bwd_paramsE,@"STO_CUDA_ENTRY STV_DEFAULT"
_ZN5flash44flash_bwd_dq_dk_dv_loop_seqk_parallel_kernelI23Flash_bwd_kernel_traitsILi96ELi64ELi128ELi8ELi2ELi4ELi4ELb0ELb0EN7cutlass10bfloat16_tE19Flash_kernel_traitsILi96ELi64ELi128ELi8ES3_EELb0ELb0ELb1ELb1ELb0ELb0ELb1EEEvNS_16Flash_bwd_paramsE:
.text._ZN5flash44flash_bwd_dq_dk_dv_loop_seqk_parallel_kernelI23Flash_bwd_kernel_traitsILi96ELi64ELi128ELi8ELi2ELi4ELi4ELb0ELb0EN7cutlass10bfloat16_tE19Flash_kernel_traitsILi96ELi64ELi128ELi8ES3_EELb0ELb0ELb1ELb1ELb0ELb0ELb1EEEvNS_16Flash_bwd_paramsE:
        /* <DEDUP_REMOVED lines=48> */
[----:B------:R-:W-:Y:S02]  /*0300*/  LEA.HI R7, R3, R0, RZ, 0x1 ;  /* 0x0000000003077211 */ /* 0x000fe400078f08ff */
        /* <DEDUP_REMOVED lines=9> */
[C---:B------:R-:W-:Y:S02]  /*03a0*/  IMAD.IADD R187, R0.reuse, 0x1, -R8 ;  /* 0x0000000100bb7824 */ /* 0x040fe400078e0a08 */
        /* <DEDUP_REMOVED lines=12> */
[--C-:B------:R-:W-:Y:S02]  /*0470*/  SHF.R.S32.HI R3, RZ, 0x1, R2.reuse ;  /* 0x00000001ff037819 */ /* 0x100fe40000011402 */
[----:B------:R-:W-:Y:S02]  /*0480*/  SHF.R.S32.HI R8, RZ, 0x1f, R2 ;  /* 0x0000001fff087819 */ /* 0x000fe40000011402 */
[----:B------:R-:W-:Y:S02]  /*0490*/  LEA.HI R0, R0, R246, RZ, 0x3 ;  /* 0x000000f600007211 */ /* 0x000fe400078f18ff */
[----:B------:R-:W-:Y:S02]  /*04a0*/  LEA.HI R244, R7, R10, RZ, 0x2 ;  /* 0x0000000a07f47211 */ /* 0x000fe400078f10ff */
[----:B------:R-:W-:Y:S02]  /*04b0*/  LOP3.LUT R2, R2, 0x7fffffe, RZ, 0xc0, !PT ;  /* 0x07fffffe02027812 */ /* 0x000fe400078ec0ff */
[----:B------:R-:W-:-:S02]  /*04c0*/  SHF.R.S32.HI R4, RZ, 0x6, R16 ;  /* 0x00000006ff047819 */ /* 0x000fc40000011410 */
[----:B------:R-:W-:Y:S01]  /*04d0*/  LOP3.LUT R7, R5, 0x3fffffe, RZ, 0xc0, !PT ;  /* 0x03fffffe05077812 */ /* 0x000fe200078ec0ff */
[----:B------:R-:W-:Y:S01]  /*04e0*/  IMAD.IADD R20, R6, 0x1, -R2 ;  /* 0x0000000106147824 */ /* 0x000fe200078e0a02 */
[----:B------:R-:W-:Y:S01]  /*04f0*/  LEA.HI R9, R8, R3, RZ, 0x2 ;  /* 0x0000000308097211 */ /* 0x000fe200078f10ff */
[----:B------:R-:W-:Y:S01]  /*0500*/  IMAD R2, R4, 0x4, R14 ;  /* 0x0000000404027824 */ /* 0x000fe200078e020e */
[----:B------:R-:W-:Y:S01]  /*0510*/  LOP3.LUT R0, R0, 0xfffffff8, RZ, 0xc0, !PT ;  /* 0xfffffff800007812 */ /* 0x000fe200078ec0ff */
[----:B------:R-:W-:Y:S01]  /*0520*/  IMAD.IADD R11, R15, 0x1, -R7 ;  /* 0x000000010f0b7824 */ /* 0x000fe200078e0a07 */
[----:B------:R-:W-:Y:S01]  /*0530*/  LOP3.LUT R9, R9, 0xfffffffc, RZ, 0xc0, !PT ;  /* 0xfffffffc09097812 */ /* 0x000fe200078ec0ff */
[----:B------:R-:W-:Y:S01]  /*0540*/  IMAD.SHL.U32 R16, R4, 0x20, RZ ;  /* 0x0000002004107824 */ /* 0x000fe200078e00ff */
[----:B------:R-:W-:Y:S01]  /*0550*/  SHF.R.S32.HI R10, RZ, 0x1f, R6 ;  /* 0x0000001fff0a7819 */ /* 0x000fe20000011406 */
[----:B------:R-:W-:Y:S01]  /*0560*/  IMAD.IADD R0, R246, 0x1, -R0 ;  /* 0x00000001f6007824 */ /* 0x000fe200078e0a00 */
[----:B------:R-:W-:Y:S01]  /*0570*/  SHF.R.S32.HI R244, RZ, 0x2, R244 ;  /* 0x00000002fff47819 */ /* 0x000fe200000114f4 */
[----:B------:R-:W-:Y:S01]  /*0580*/  IMAD R176, R2, 0x8, R11 ;  /* 0x0000000802b07824 */ /* 0x000fe200078e020b */
[----:B------:R-:W-:Y:S01]  /*0590*/  SHF.R.S32.HI R2, RZ, 0x1, R5 ;  /* 0x00000001ff027819 */ /* 0x000fe20000011405 */
[----:B------:R-:W-:Y:S01]  /*05a0*/  IMAD.IADD R17, R3, 0x1, -R9 ;  /* 0x0000000103117824 */ /* 0x000fe200078e0a09 */
[----:B------:R-:W-:Y:S01]  /*05b0*/  LEA.HI R10, R10, R6, RZ, 0x3 ;  /* 0x000000060a0a7211 */ /* 0x000fe200078f18ff */
[----:B------:R-:W-:Y:S01]  /*05c0*/  IMAD.SHL.U32 R3, R15, 0x40, RZ ;  /* 0x000000400f037824 */ /* 0x000fe200078e00ff */
[----:B------:R-:W-:Y:S01]  /*05d0*/  LEA.HI R15, R0, R0, RZ, 0x1 ;  /* 0x00000000000f7211 */ /* 0x000fe200078f08ff */
[----:B------:R-:W-:Y:S01]  /*05e0*/  IMAD.SHL.U32 R4, R2, 0x40, RZ ;  /* 0x0000004002047824 */ /* 0x000fe200078e00ff */
[----:B------:R-:W-:Y:S01]  /*05f0*/  LOP3.LUT R8, R10, 0xfffffff8, RZ, 0xc0, !PT ;  /* 0xfffffff80a087812 */ /* 0x000fe200078ec0ff */
[----:B------:R-:W-:Y:S01]  /*0600*/  IMAD.SHL.U32 R5, R13, 0x10, RZ ;  /* 0x000000100d057824 */ /* 0x000fe200078e00ff */
[----:B------:R-:W-:Y:S01]  /*0610*/  LOP3.LUT R7, R0, 0x1, RZ, 0xc0, !PT ;  /* 0x0000000100077812 */ /* 0x000fe200078ec0ff */
[----:B------:R-:W-:Y:S01]  /*0620*/  IMAD R244, R187, 0x10, R244 ;  /* 0x00000010bbf47824 */ /* 0x000fe200078e02f4 */
[----:B------:R-:W-:Y:S01]  /*0630*/  LOP3.LUT P4, RZ, R2, 0x2, RZ, 0xc0, !PT ;  /* 0x0000000202ff7812 */ /* 0x000fe2000788c0ff */
[----:B------:R-:W-:Y:S01]  /*0640*/  IMAD.IADD R12, R6, 0x1, -R8 ;  /* 0x00000001060c7824 */ /* 0x000fe200078e0a08 */
[----:B------:R-:W-:-:S02]  /*0650*/  LOP3.LUT R2, R15, 0x3fffffe, RZ, 0xc0, !PT ;  /* 0x03fffffe0f027812 */ /* 0x000fc400078ec0ff */
[----:B------:R-:W-:Y:S01]  /*0660*/  ISETP.NE.U32.AND P3, PT, R7, 0x1, PT ;  /* 0x000000010700780c */ /* 0x000fe20003f65070 */
[----:B------:R-:W-:Y:S01]  /*0670*/  IMAD.SHL.U32 R7, R19, 0x2, RZ ;  /* 0x0000000213077824 */ /* 0x000fe200078e00ff */
[----:B------:R-:W-:Y:S01]  /*0680*/  LOP3.LUT R6, R3, 0x1c0, RZ, 0xc0, !PT ;  /* 0x000001c003067812 */ /* 0x000fe200078ec0ff */
[C---:B------:R-:W-:Y:S01]  /*0690*/  IMAD.IADD R19, R0.reuse, 0x1, -R2 ;  /* 0x0000000100137824 */ /* 0x040fe200078e0a02 */
[C---:B------:R-:W-:Y:S01]  /*06a0*/  LOP3.LUT P2, RZ, R0.reuse, 0x2, RZ, 0xc0, !PT ;  /* 0x0000000200ff7812 */ /* 0x040fe2000784c0ff */
[----:B------:R-:W-:Y:S01]  /*06b0*/  IMAD.SHL.U32 R0, R0, 0x40, RZ ;  /* 0x0000004000007824 */ /* 0x000fe200078e00ff */
[----:B------:R-:W-:Y:S01]  /*06c0*/  SHF.R.S32.HI R3, RZ, 0x3, R10 ;  /* 0x00000003ff037819 */ /* 0x000fe2000001140a */
[----:B------:R-:W-:Y:S01]  /*06d0*/  IMAD R10, R13, 0x200, R7 ;  /* 0x000002000d0a7824 */ /* 0x000fe200078e0207 */
[----:B------:R-:W-:Y:S02]  /*06e0*/  LOP3.LUT R2, R4, 0xc0, RZ, 0xc0, !PT ;  /* 0x000000c004027812 */ /* 0x000fe400078ec0ff */
        /* <DEDUP_REMOVED lines=40> */
[----:B------:R-:W-:Y:S01]  /*0970*/  LOP3.LUT R8, R8, R0, R7, 0x1e, !PT ;  /* 0x0000000008087212 */ /* 0x000fe200078e1e07 */
[----:B------:R-:W-:Y:S01]  /*0980*/  IMAD.SHL.U32 R0, R21, 0x20, RZ ;  /* 0x0000002015007824 */ /* 0x000fe200078e00ff */
[----:B------:R-:W-:Y:S02]  /*0990*/  LOP3.LUT R2, R4, R9, R2, 0x1e, !PT ;  /* 0x0000000904027212 */ /* 0x000fe400078e1e02 */
[C---:B------:R-:W-:Y:S01]  /*09a0*/  LOP3.LUT P5, RZ, R12.reuse, 0x2, RZ, 0xc0, !PT ;  /* 0x000000020cff7812 */ /* 0x040fe200078ac0ff */
[----:B------:R-:W-:Y:S01]  /*09b0*/  IMAD R187, R187, 0x200, R0 ;  /* 0x00000200bbbb7824 */ /* 0x000fe200078e0200 */
[----:B------:R-:W-:Y:S01]  /*09c0*/  LOP3.LUT P6, RZ, R12, 0x4, RZ, 0xc0, !PT ;  /* 0x000000040cff7812 */ /* 0x000fe200078cc0ff */
[----:B------:R-:W-:Y:S01]  /*09d0*/  IMAD.IADD R185, R0, 0x1, R2 ;  /* 0x0000000100b97824 */ /* 0x000fe200078e0202 */
[----:B------:R-:W-:Y:S01]  /*09e0*/  LEA R195, R195, UR4, 0x1 ;  /* 0x00000004c3c37c11 */ /* 0x000fe2000f8e08ff */
[----:B------:R-:W-:Y:S01]  /*09f0*/  IMAD.U32 R0, RZ, RZ, UR6 ;  /* 0x00000006ff007e24 */ /* 0x000fe2000f8e00ff */
[----:B------:R-:W-:Y:S01]  /*0a00*/  USHF.R.S32.HI UR6, URZ, 0x1f, UR49 ;  /* 0x0000001f3f067899 */ /* 0x000fe20008011431 */
[----:B------:R-:W-:Y:S01]  /*0a10*/  IMAD.U32 R2, RZ, RZ, UR5 ;  /* 0x00000005ff027e24 */ /* 0x000fe2000f8e00ff */
[----:B------:R-:W-:Y:S01]  /*0a20*/  USHF.R.S32.HI UR5, URZ, 0x1f, UR58 ;  /* 0x0000001f3f057899 */ /* 0x000fe2000801143a */
[----:B------:R-:W-:Y:S01]  /*0a30*/  IMAD.IADD R187, R187, 0x1, R5 ;  /* 0x00000001bbbb7824 */ /* 0x000fe200078e0205 */
[----:B------:R-:W-:Y:S01]  /*0a40*/  LOP3.LUT P0, RZ, R17, 0x2, RZ, 0xc0, !PT ;  /* 0x0000000211ff7812 */ /* 0x000fe2000780c0ff */
[----:B------:R-:W-:Y:S01]  /*0a50*/  IMAD.IADD R8, R8, 0x1, R10 ;  /* 0x0000000108087824 */ /* 0x000fe200078e020a */
[C---:B------:R-:W-:Y:S01]  /*0a60*/  SEL R182, R186.reuse, 0xffffffe0, !P5 ;  /* 0xffffffe0bab67807 */ /* 0x040fe20006800000 */
[----:B------:R-:W-:Y:S01]  /*0a70*/  IMAD.U32 R0, RZ, RZ, UR6 ;  /* 0x00000006ff007e24 */ /* 0x000fe2000f8e00ff */
[----:B------:R-:W-:Y:S01]  /*0a80*/  UIADD3 UR6, UR4, 0x9000, URZ ;  /* 0x0000900004067890 */ /* 0x000fe2000fffe03f */
[----:B------:R-:W-:Y:S01]  /*0a90*/  IMAD.U32 R0, RZ, RZ, UR5 ;  /* 0x00000005ff007e24 */ /* 0x000fe2000f8e00ff */
[----:B------:R-:W-:Y:S01]  /*0aa0*/  UIADD3 UR5, UR4, 0x15000, URZ ;  /* 0x0001500004057890 */ /* 0x000fe2000fffe03f */
[----:B------:R-:W-:Y:S01]  /*0ab0*/  IMAD.SHL.U32 R179, R187, 0x2, RZ ;  /* 0x00000002bbb37824 */ /* 0x000fe200078e00ff */
[----:B------:R-:W-:Y:S01]  /*0ac0*/  SEL R177, R186, 0xffffffe0, !P4 ;  /* 0xffffffe0bab17807 */ /* 0x000fe20006000000 */
[C---:B------:R-:W-:Y:S01]  /*0ad0*/  VIADD R193, R195.reuse, 0x20 ;  /* 0x00000020c3c17836 */ /* 0x040fe20000000000 */
[----:B------:R-:W-:Y:S01]  /*0ae0*/  SEL R192, R192, 0x10, !P3 ;  /* 0x00000010c0c07807 */ /* 0x000fe20005800000 */
[----:B------:R-:W-:Y:S01]  /*0af0*/  @P2 VIADD R193, R195, 0xffffffe0 ;  /* 0xffffffe0c3c12836 */ /* 0x000fe20000000000 */
[----:B------:R-:W-:-:S02]  /*0b00*/  LEA R181, R181, UR5, 0x1 ;  /* 0x00000005b5b57c11 */ /* 0x000fc4000f8e08ff */
[----:B------:R-:W-:Y:S01]  /*0b10*/  SEL R183, R183, 0x40, P6 ;  /* 0x00000040b7b77807 */ /* 0x000fe20003000000 */
[----:B------:R-:W-:Y:S01]  /*0b20*/  IMAD.IADD R194, R195, 0x1, R192 ;  /* 0x00000001c3c27824 */ /* 0x000fe200078e02c0 */
[----:B------:R-:W-:Y:S01]  /*0b30*/  LEA R248, R8, UR6, 0x1 ;  /* 0x0000000608f87c11 */ /* 0x000fe2000f8e08ff */
[C---:B------:R-:W-:Y:S01]  /*0b40*/  IMAD.IADD R182, R181.reuse, 0x1, R182 ;  /* 0x00000001b5b67824 */ /* 0x040fe200078e02b6 */
        /* <DEDUP_REMOVED lines=9> */
[----:B------:R-:W-:Y:S02]  /*0be0*/  @P1 VIADD R249, R248, 0xffffffe0 ;  /* 0xffffffe0f8f91836 */ /* 0x000fe40000000000 */
[----:B------:R-:W-:-:S07]  /*0bf0*/  IMAD.IADD R180, R180, 0x1, R186 ;  /* 0x00000001b4b47824 */ /* 0x000fce00078e02ba */
.L_x_1261:
        /* <DEDUP_REMOVED lines=67> */
.L_x_1218:
        /* <DEDUP_REMOVED lines=89> */
[----:B------:R-:W-:Y:S01]  /*15c0*/  @!UP2 UIADD3 UR51, UR41, UR23, URZ ;  /* 0x000000172933a290 */ /* 0x000fe2000fffe03f */
[----:B------:R-:W-:Y:S01]  /*15d0*/  @!P1 VIADD R0, R0, 0x1 ;  /* 0x0000000100009836 */ /* 0x000fe20000000000 */
[----:B------:R-:W-:Y:S01]  /*15e0*/  @UP3 UIMAD UR23, UR58, UR12, UR18 ;  /* 0x0000000c3a1732a4 */ /* 0x000fe2000f8e0212 */
[----:B------:R-:W-:Y:S01]  /*15f0*/  ISETP.GE.U32.AND P0, PT, R3, R6, PT ;  /* 0x000000060300720c */ /* 0x000fe20003f06070 */
[----:B------:R-:W-:Y:S01]  /*1600*/  UIMAD UR19, UR8, UR13, UR19 ;  /* 0x0000000d081372a4 */ /* 0x000fe2000f8e0213 */
[----:B------:R-:W-:Y:S01]  /*1610*/  LOP3.LUT R3, R7, UR58, RZ, 0x3c, !PT ;  /* 0x0000003a07037c12 */ /* 0x000fe2000f8e3cff */
[----:B------:R-:W-:Y:S01]  /*1620*/  ULEA UR18, UR37, 0xffffffc0, 0x6 ;  /* 0xffffffc025127891 */ /* 0x000fe2000f8e303f */
[----:B------:R-:W-:Y:S01]  /*1630*/  PLOP3.LUT P1, PT, PT, PT, UP1, 0x80, 0x0 ;  /* 0x000000000000781c */ /* 0x000fe20003f2f018 */
[----:B------:R-:W-:Y:S01]  /*1640*/  UIMAD UR50, UR58, UR44, URZ ;  /* 0x0000002c3a3272a4 */ /* 0x000fe2000f8e023f */
        /* <DEDUP_REMOVED lines=12> */
[----:B------:R-:W-:Y:S01]  /*1710*/  @!UP3 UIMAD UR23, UR20, UR34, URZ ;  /* 0x000000221417b2a4 */ /* 0x000fe2000f8e023f */
[----:B------:R-:W-:Y:S01]  /*1720*/  @UP1 ULDC.64 UR24, c[0x0][0x250] ;  /* 0x0000940000181ab9 */ /* 0x000fe20000000a00 */
[----:B------:R-:W-:Y:S01]  /*1730*/  UIMAD.WIDE.U32 UR34, UR8, UR5, URZ ;  /* 0x00000005082272a5 */ /* 0x000fe2000f8e003f */
[----:B------:R-:W-:Y:S01]  /*1740*/  @!P2 IADD3 R13, -R13, RZ, RZ ;  /* 0x000000ff0d0da210 */ /* 0x000fe20007ffe1ff */
[----:B------:R-:W-:Y:S01]  /*1750*/  UIMAD UR12, UR9, UR14, URZ ;  /* 0x0000000e090c72a4 */ /* 0x000fe2000f8e023f */
[----:B------:R-:W-:Y:S01]  /*1760*/  @!P3 LOP3.LUT R13, RZ, R7, RZ, 0x33, !PT ;  /* 0x00000007ff0db212 */ /* 0x000fe200078e33ff */
[----:B------:R-:W-:Y:S02]  /*1770*/  UIMAD UR5, UR8, UR16, UR7 ;  /* 0x00000010080572a4 */ /* 0x000fe4000f8e0207 */
[----:B------:R-:W-:Y:S02]  /*1780*/  @UP1 UIMAD.WIDE.U32 UR8, UR28, UR24, URZ ;  /* 0x000000181c0812a5 */ /* 0x000fe4000f8e003f */
[----:B------:R-:W-:-:S02]  /*1790*/  @UP1 UIMAD UR7, UR28, UR25, URZ ;  /* 0x000000191c0712a4 */ /* 0x000fc4000f8e023f */
[----:B------:R-:W-:Y:S02]  /*17a0*/  USEL UR54, UR32, URZ, UP4 ;  /* 0x0000003f20367287 */ /* 0x000fe4000a000000 */
[----:B------:R-:W-:Y:S02]  /*17b0*/  USHF.R.S32.HI UR33, URZ, 0x1f, UR46 ;  /* 0x0000001f3f217899 */ /* 0x000fe4000801142e */
[----:B------:R-:W-:Y:S02]  /*17c0*/  @UP2 UIADD3 UR44, UR13, UR12, URZ ;  /* 0x0000000c0d2c2290 */ /* 0x000fe4000fffe03f */
[----:B------:R-:W-:Y:S02]  /*17d0*/  USHF.R.S32.HI UR55, URZ, 0x1f, UR50 ;  /* 0x0000001f3f377899 */ /* 0x000fe40008011432 */
        /* <DEDUP_REMOVED lines=17> */
.L_x_1220:
        /* <DEDUP_REMOVED lines=13> */
.L_x_1221:
        /* <DEDUP_REMOVED lines=11> */
.L_x_1222:
[----:B------:R-:W-:Y:S02]  /*1a70*/  ULDC UR5, c[0x0][0x270] ;  /* 0x00009c0000057ab9 */ /* 0x000fe40000000800 */
[----:B------:R-:W-:-:S04]  /*1a80*/  UIMAD UR5, UR49, UR5, UR58 ;  /* 0x00000005310572a4 */ /* 0x000fc8000f8e023a */
[----:B------:R-:W-:-:S12]  /*1a90*/  UIMAD UR5, UR5, UR60, URZ ;  /* 0x0000003c050572a4 */ /* 0x000fd8000f8e023f */
.L_x_1223:
[----:B------:R-:W1:Y:S01]  /*1aa0*/  S2R R22, SR_TID.X ;  /* 0x0000000000167919 */ /* 0x000e620000002100 */
[----:B------:R-:W-:Y:S01]  /*1ab0*/  SHF.R.S32.HI R21, RZ, 0x1f, R246 ;  /* 0x0000001fff157819 */ /* 0x000fe200000114f6 */
[----:B------:R-:W-:Y:S01]  /*1ac0*/  ULDC UR8, c[0x0][0x2dc] ;  /* 0x0000b70000087ab9 */ /* 0x000fe20000000800 */
[----:B------:R-:W-:Y:S01]  /*1ad0*/  IADD3 R0, P0, R246, UR18, RZ ;  /* 0x00000012f6007c10 */ /* 0x000fe2000ff1e0ff */
[----:B------:R-:W-:Y:S01]  /*1ae0*/  ULDC UR9, c[0x0][0x270] ;  /* 0x00009c0000097ab9 */ /* 0x000fe20000000800 */
[--C-:B------:R-:W-:Y:S01]  /*1af0*/  SHF.R.S32.HI R205, RZ, 0x1f, R204.reuse ;  /* 0x0000001fffcd7819 */ /* 0x100fe200000114cc */
[----:B------:R-:W-:Y:S01]  /*1b00*/  UIMAD UR36, UR8, UR9, URZ ;  /* 0x00000009082472a4 */ /* 0x000fe2000f8e023f */
[----:B------:R-:W-:Y:S01]  /*1b10*/  IADD3.X R3, R21, UR17, RZ, P0, !PT ;  /* 0x0000001115037c10 */ /* 0x000fe200087fe4ff */
[----:B------:R-:W-:Y:S01]  /*1b20*/  UIADD3 UR21, UR18, UR5, URZ ;  /* 0x0000000512157290 */ /* 0x000fe2000fffe03f */
[----:B------:R-:W-:Y:S01]  /*1b30*/  IADD3 R4, P0, R204, UR7, RZ ;  /* 0x00000007cc047c10 */ /* 0x000fe2000ff1e0ff */
[----:B------:R-:W-:Y:S01]  /*1b40*/  ULDC.64 UR8, c[0x0][0x420] ;  /* 0x0001080000087ab9 */ /* 0x000fe20000000a00 */
[----:B------:R-:W-:Y:S01]  /*1b50*/  IMAD.WIDE.U32 R6, R0, UR38, R204 ;  /* 0x0000002600067c25 */ /* 0x000fe2000f8e00cc */
[----:B------:R-:W-:Y:S01]  /*1b60*/  UIMAD UR5, UR17, UR8, URZ ;  /* 0x00000008110572a4 */ /* 0x000fe2000f8e023f */
[----:B------:R-:W-:Y:S01]  /*1b70*/  IADD3.X R5, R205, UR51, RZ, P0, !PT ;  /* 0x00000033cd057c10 */ /* 0x000fe200087fe4ff */
[----:B------:R-:W-:Y:S01]  /*1b80*/  USHF.R.S32.HI UR60, URZ, 0x1f, UR58 ;  /* 0x0000001f3f3c7899 */ /* 0x000fe2000801143a */
[----:B------:R-:W-:Y:S01]  /*1b90*/  IMAD R3, R3, UR38, RZ ;  /* 0x0000002603037c24 */ /* 0x000fe2000f8e02ff */
[----:B------:R-:W-:Y:S01]  /*1ba0*/  UIMAD UR5, UR18, UR9, UR5 ;  /* 0x00000009120572a4 */ /* 0x000fe2000f8e0205 */
[----:B------:R-:W-:Y:S01]  /*1bb0*/  IADD3 R6, P0, R6, UR57, RZ ;  /* 0x0000003906067c10 */ /* 0x000fe2000ff1e0ff */
[----:B------:R-:W-:Y:S01]  /*1bc0*/  ULDC.64 UR12, c[0x0][0x258] ;  /* 0x00009600000c7ab9 */ /* 0x000fe20000000a00 */
[----:B------:R-:W-:Y:S01]  /*1bd0*/  IMAD R3, R0, UR39, R3 ;  /* 0x0000002700037c24 */ /* 0x000fe2000f8e0203 */
[----:B------:R-:W-:Y:S01]  /*1be0*/  UIADD3 UR14, -UR6, UR15, UR46 ;  /* 0x0000000f060e7290 */ /* 0x000fe2000fffe12e */
[----:B------:R-:W-:Y:S01]  /*1bf0*/  IMAD.U32 R0, RZ, RZ, UR8 ;  /* 0x00000008ff007e24 */ /* 0x000fe2000f8e00ff */
[----:B------:R-:W-:Y:S01]  /*1c00*/  UIMAD UR7, UR60, UR12, URZ ;  /* 0x0000000c3c0772a4 */ /* 0x000fe2000f8e023f */
[----:B------:R-:W-:Y:S01]  /*1c10*/  IMAD.U32 R9, RZ, RZ, UR12 ;  /* 0x0000000cff097e24 */ /* 0x000fe2000f8e00ff */
[----:B------:R-:W-:Y:S01]  /*1c20*/  ULDC UR35, c[0x0][0x398] ;  /* 0x0000e60000237ab9 */ /* 0x000fe20000000800 */
[----:B------:R-:W-:Y:S01]  /*1c30*/  IMAD.WIDE.U32 R4, R0, UR18, R4 ;  /* 0x0000001200047c25 */ /* 0x000fe2000f8e0004 */
[----:B------:R-:W-:Y:S01]  /*1c40*/  UIMAD UR16, UR58, UR13, UR7 ;  /* 0x0000000d3a1072a4 */ /* 0x000fe2000f8e0207 */
[----:B------:R-:W-:Y:S01]  /*1c50*/  IADD3.X R7, R7, UR47, R3, P0, !PT ;  /* 0x0000002f07077c10 */ /* 0x000fe200087fe403 */
[----:B------:R-:W-:Y:S01]  /*1c60*/  UIADD3 UR20, UR18, UR23, URZ ;  /* 0x0000001712147290 */ /* 0x000fe2000fffe03f */
[----:B------:R-:W-:Y:S01]  /*1c70*/  VIADD R5, R5, UR5 ;  /* 0x0000000505057c36 */ /* 0x000fe20008000000 */
[----:B------:R-:W-:Y:S01]  /*1c80*/  UIADD3 UR5, UR14, -UR35, URZ ;  /* 0x800000230e057290 */ /* 0x000fe2000fffe03f */
[----:B------:R-:W-:Y:S01]  /*1c90*/  BSSY B1, `(.L_x_1219) ;  /* 0x000087c000017945 */ /* 0x000fe20003800000 */
[----:B-1----:R-:W-:Y:S01]  /*1ca0*/  SHF.R.S32.HI R23, RZ, 0x1f, R22 ;  /* 0x0000001fff177819 */ /* 0x002fe20000011416 */
[----:B------:R-:W-:Y:S01]  /*1cb0*/  ULDC.64 UR12, c[0x0][0x428] ;  /* 0x00010a00000c7ab9 */ /* 0x000fe20000000a00 */
[----:B------:R-:W-:Y:S01]  /*1cc0*/  USHF.R.S32.HI UR23, URZ, 0x1f, UR5 ;  /* 0x0000001f3f177899 */ /* 0x000fe20008011405 */
[----:B------:R-:W-:Y:S01]  /*1cd0*/  IMAD.U32 R0, RZ, RZ, UR12 ;  /* 0x0000000cff007e24 */ /* 0x000fe2000f8e00ff */
[----:B------:R-:W-:Y:S01]  /*1ce0*/  LEA.HI R8, R23, R22, RZ, 0x5 ;  /* 0x0000001617087211 */ /* 0x000fe200078f28ff */
[----:B------:R-:W-:Y:S01]  /*1cf0*/  UIMAD UR7, UR60, UR12, URZ ;  /* 0x0000000c3c0772a4 */ /* 0x000fe2000f8e023f */
[----:B------:R-:W-:Y:S01]  /*1d00*/  IMAD.WIDE.U32 R6, R9, UR58, R6 ;  /* 0x0000003a09067c25 */ /* 0x000fe2000f8e0006 */
[----:B------:R-:W-:Y:S01]  /*1d10*/  USHF.L.U32 UR22, UR36, 0x6, URZ ;  /* 0x0000000624167899 */ /* 0x000fe2000800063f */
[----:B------:R-:W-:Y:S01]  /*1d20*/  LOP3.LUT R3, R8, 0xffffffe0, RZ, 0xc0, !PT ;  /* 0xffffffe008037812 */ /* 0x000fe200078ec0ff */
[----:B------:R-:W-:Y:S01]  /*1d30*/  UIMAD UR13, UR58, UR13, UR7 ;  /* 0x0000000d3a0d72a4 */ /* 0x000fe2000f8e0207 */
[----:B------:R-:W-:Y:S01]  /*1d40*/  SHF.R.S32.HI R8, RZ, 0x5, R8 ;  /* 0x00000005ff087819 */ /* 0x000fe20000011408 */
[----:B------:R-:W-:Y:S01]  /*1d50*/  ULEA.HI UR23, UR23, UR5, URZ, 0x6 ;  /* 0x0000000517177291 */ /* 0x000fe2000f8f303f */
[----:B------:R-:W-:Y:S01]  /*1d60*/  IMAD.WIDE.U32 R4, R0, UR58, R4 ;  /* 0x0000003a00047c25 */ /* 0x000fe2000f8e0004 */
[----:B------:R-:W-:-:S02]  /*1d70*/  USHF.R.S32.HI UR7, URZ, 0x1f, UR22 ;  /* 0x0000001f3f077899 */ /* 0x000fc40008011416 */
[----:B------:R-:W-:Y:S01]  /*1d80*/  UIADD3 UR12, UP2, UP0, UR34, UR22, UR50 ;  /* 0x00000016220c7290 */ /* 0x000fe2000f85e032 */
[----:B------:R-:W-:Y:S01]  /*1d90*/  IMAD.IADD R3, R22, 0x1, -R3 ;  /* 0x0000000116037824 */ /* 0x000fe200078e0a03 */
[----:B------:R-:W-:Y:S01]  /*1da0*/  USHF.R.S32.HI UR23, URZ, 0x6, UR23 ;  /* 0x000000063f177899 */ /* 0x000fe20008011417 */
[----:B------:R-:W-:Y:S01]  /*1db0*/  IMAD R0, R21, UR8, RZ ;  /* 0x0000000815007c24 */ /* 0x000fe2000f8e02ff */
[----:B------:R-:W-:Y:S01]  /*1dc0*/  UIADD3.X UR5, UR32, UR7, UR55, UP2, UP0 ;  /* 0x0000000720057290 */ /* 0x000fe200097e0437 */
[----:B------:R-:W-:Y:S01]  /*1dd0*/  IMAD R3, R8, UR36, R3 ;  /* 0x0000002408037c24 */ /* 0x000fe2000f8e0203 */
[----:B------:R-:W-:Y:S01]  /*1de0*/  UIADD3 UR7, UP3, UP2, UR54, UR12, UR56 ;  /* 0x0000000c36077290 */ /* 0x000fe2000fa7e038 */
[----:B------:R-:W-:Y:S01]  /*1df0*/  VIADD R5, R5, UR13 ;  /* 0x0000000d05057c36 */ /* 0x000fe20008000000 */
[----:B------:R-:W-:Y:S01]  /*1e00*/  UISETP.LT.AND UP0, UPT, URZ, UR23, UPT ;  /* 0x000000173f00728c */ /* 0x000fe2000bf01270 */
[C---:B------:R-:W-:Y:S01]  /*1e10*/  IMAD R8, R246.reuse, UR9, R0 ;  /* 0x00000009f6087c24 */ /* 0x040fe2000f8e0200 */
[----:B------:R-:W-:Y:S01]  /*1e20*/  UIADD3.X UR5, UR53, UR5, UR44, UP3, UP2 ;  /* 0x0000000535057290 */ /* 0x000fe20009fe442c */
[----:B------:R-:W-:Y:S01]  /*1e30*/  IMAD.WIDE.U32 R4, R246, UR8, R4 ;  /* 0x00000008f6047c25 */ /* 0x000fe2000f8e0004 */
[----:B------:R-:W-:Y:S01]  /*1e40*/  IADD3 R0, P0, R3, UR7, RZ ;  /* 0x0000000703007c10 */ /* 0x000fe2000ff1e0ff */
[----:B------:R-:W-:Y:S01]  /*1e50*/  USEL UR23, URZ, UR23, !UP0 ;  /* 0x000000173f177287 */ /* 0x000fe2000c000000 */
[----:B------:R-:W-:-:S02]  /*1e60*/  ULDC.64 UR8, c[0x0][0x400] ;  /* 0x0001000000087ab9 */ /* 0x000fc40000000a00 */
[----:B------:R-:W-:Y:S01]  /*1e70*/  LEA.HI.X.SX32 R3, R3, UR5, 0x1, P0 ;  /* 0x0000000503037c11 */ /* 0x000fe200080f0eff */
[----:B------:R-:W-:Y:S01]  /*1e80*/  UISETP.GT.AND UP0, UPT, UR37, UR23, UPT ;  /* 0x000000172500728c */ /* 0x000fe2000bf04270 */
[C---:B------:R-:W-:Y:S01]  /*1e90*/  LEA R191, P0, R0.reuse, UR8, 0x2 ;  /* 0x0000000800bf7c11 */ /* 0x040fe2000f8010ff */
[----:B------:R-:W-:Y:S01]  /*1ea0*/  ULDC.64 UR18, c[0x0][0x210] ;  /* 0x0000840000127ab9 */ /* 0x000fe20000000a00 */
[----:B------:R-:W-:Y:S01]  /*1eb0*/  VIADD R7, R7, UR16 ;  /* 0x0000001007077c36 */ /* 0x000fe20008000000 */
[----:B------:R-:W-:Y:S01]  /*1ec0*/  ULDC.64 UR40, c[0x0][0x478] ;  /* 0x00011e0000287ab9 */ /* 0x000fe20000000a00 */
[----:B------:R-:W-:Y:S01]  /*1ed0*/  LEA.HI.X R190, R0, UR9, R3, 0x2, P0 ;  /* 0x0000000900be7c11 */ /* 0x000fe200080f1403 */
[----:B------:R-:W-:Y:S01]  /*1ee0*/  ULDC.64 UR42, c[0x0][0x2b0] ;  /* 0x0000ac00002a7ab9 */ /* 0x000fe20000000a00 */
[----:B------:R-:W-:Y:S01]  /*1ef0*/  PLOP3.LUT P0, PT, PT, PT, UP0, 0x80, 0x0 ;  /* 0x000000000000781c */ /* 0x000fe20003f0f008 */
[----:B------:R-:W-:Y:S01]  /*1f00*/  UIMAD.WIDE UR12, UR21, 0x4, UR40 ;  /* 0x00000004150c78a5 */ /* 0x000fe2000f8e0228 */
[C---:B------:R-:W-:Y:S01]  /*1f10*/  LEA R209, P2, R6.reuse, UR18, 0x1 ;  /* 0x0000001206d17c11 */ /* 0x040fe2000f8408ff */
[----:B------:R-:W-:Y:S01]  /*1f20*/  ULDC.64 UR16, c[0x0][0x3e0] ;  /* 0x0000f80000107ab9 */ /* 0x000fe20000000a00 */
[----:B------:R-:W-:Y:S01]  /*1f30*/  UIMAD.WIDE UR20, UR20, 0x4, UR42 ;  /* 0x00000004141478a5 */ /* 0x000fe2000f8e022a */
[----:B------:R-:W-:Y:S01]  /*1f40*/  IMAD.IADD R0, R5, 0x1, R8 ;  /* 0x0000000105007824 */ /* 0x000fe200078e0208 */
[----:B------:R-:W-:Y:S01]  /*1f50*/  LEA.HI.X R208, R6, UR19, R7, 0x1, P2 ;  /* 0x0000001306d07c11 */ /* 0x000fe200090f0c07 */
[----:B------:R-:W-:Y:S01]  /*1f60*/  UIADD3 UR8, UR37, -0x1, URZ ;  /* 0xffffffff25087890 */ /* 0x000fe2000fffe03f */
[C---:B------:R-:W-:Y:S01]  /*1f70*/  LEA R207, P2, R4.reuse, UR16, 0x1 ;  /* 0x0000001004cf7c11 */ /* 0x040fe2000f8408ff */
[----:B------:R-:W-:Y:S01]  /*1f80*/  UMOV UR19, UR12 ;  /* 0x0000000c00137c82 */ /* 0x000fe20008000000 */
[----:B------:R-:W-:Y:S01]  /*1f90*/  UMOV UR18, UR13 ;  /* 0x0000000d00127c82 */ /* 0x000fe20008000000 */
[----:B------:R-:W-:Y:S01]  /*1fa0*/  UMOV UR16, UR21 ;  /* 0x0000001500107c82 */ /* 0x000fe20008000000 */
[----:B------:R-:W-:Y:S01]  /*1fb0*/  LEA.HI.X R206, R4, UR17, R0, 0x1, P2 ;  /* 0x0000001104ce7c11 */ /* 0x000fe200090f0c00 */
[----:B------:R-:W-:Y:S01]  /*1fc0*/  UMOV UR17, UR20 ;  /* 0x0000001400117c82 */ /* 0x000fe20008000000 */
[----:B------:R-:W-:-:S02]  /*1fd0*/  VIADD R14, R204, 0x20 ;  /* 0x00000020cc0e7836 */ /* 0x000fc40000000000 */
        /* <DEDUP_REMOVED lines=21> */
.L_x_1225:
        /* <DEDUP_REMOVED lines=19> */
.L_x_1226:
        /* <DEDUP_REMOVED lines=36> */
.L_x_1228:
[----:B------:R-:W-:Y:S05]  /*24a0*/  BSYNC B0 ;  /* 0x0000000000007941 */ /* 0x000fea0003800000 */
.L_x_1227:
        /* <DEDUP_REMOVED lines=19> */
.L_x_1230:
[----:B------:R-:W-:Y:S05]  /*25e0*/  BSYNC B0 ;  /* 0x0000000000007941 */ /* 0x000fea0003800000 */
.L_x_1229:
        /* <DEDUP_REMOVED lines=32> */
.L_x_1232:
[----:B------:R-:W-:Y:S05]  /*27f0*/  BSYNC B0 ;  /* 0x0000000000007941 */ /* 0x000fea0003800000 */
.L_x_1231:
        /* <DEDUP_REMOVED lines=20> */
.L_x_1224:
        /* <DEDUP_REMOVED lines=47> */
.L_x_1235:
[----:B------:R-:W-:Y:S05]  /*2c30*/  BSYNC B0 ;  /* 0x0000000000007941 */ /* 0x000fea0003800000 */
.L_x_1234:
        /* <DEDUP_REMOVED lines=16> */
.L_x_1237:
        /* <DEDUP_REMOVED lines=35> */
.L_x_1238:
[----:B------:R-:W-:Y:S05]  /*2f70*/  BSYNC B0 ;  /* 0x0000000000007941 */ /* 0x000fea0003800000 */
.L_x_1236:
        /* <DEDUP_REMOVED lines=68> */
.L_x_1240:
[----:B------:R-:W-:Y:S05]  /*33c0*/  BSYNC B0 ;  /* 0x0000000000007941 */ /* 0x000fea0003800000 */
.L_x_1239:
        /* <DEDUP_REMOVED lines=44> */
.L_x_1242:
[----:B------:R-:W-:Y:S05]  /*3690*/  BSYNC B0 ;  /* 0x0000000000007941 */ /* 0x000fea0003800000 */
.L_x_1241:
        /* <DEDUP_REMOVED lines=56> */
.L_x_1244:
[----:B------:R-:W-:Y:S05]  /*3a20*/  BSYNC B0 ;  /* 0x0000000000007941 */ /* 0x000fea0003800000 */
.L_x_1243:
        /* <DEDUP_REMOVED lines=41> */
.L_x_1246:
[----:B------:R-:W-:Y:S05]  /*3cc0*/  BSYNC B0 ;  /* 0x0000000000007941 */ /* 0x000fea0003800000 */
.L_x_1245:
[----:B------:R-:W-:Y:S01]  /*3cd0*/  ULDC.64 UR20, c[0x0][0x3c8] ;  /* 0x0000f20000147ab9 */ /* 0x000fe20000000a00 */
[----:B------:R-:W-:Y:S01]  /*3ce0*/  USHF.R.S32.HI UR7, URZ, 0x1f, UR58 ;  /* 0x0000001f3f077899 */ /* 0x000fe2000801143a */
[----:B------:R-:W-:Y:S01]  /*3cf0*/  ISETP.NE.AND P5, PT, R18, RZ, PT ;  /* 0x000000ff1200720c */ /* 0x000fe20003fa5270 */
[----:B------:R-:W-:Y:S01]  /*3d00*/  UISETP.NE.U32.AND UP1, UPT, UR20, URZ, UPT ;  /* 0x0000003f1400728c */ /* 0x000fe2000bf25070 */
[----:B-1-3--:R-:W-:Y:S01]  /*3d10*/  SHF.R.S32.HI R9, RZ, 0x1f, R244 ;  /* 0x0000001fff097819 */ /* 0x00afe200000114f4 */
[----:B------:R-:W0:Y:S01]  /*3d20*/  LDGDEPBAR ;  /* 0x00000000000079af */ /* 0x000e220000000000 */
[----:B------:R-:W-:Y:S01]  /*3d30*/  SHF.R.S32.HI R3, RZ, 0x1f, R16 ;  /* 0x0000001fff037819 */ /* 0x000fe20000011410 */
[----:B------:R-:W-:Y:S01]  /*3d40*/  UISETP.NE.AND.EX UP1, UPT, UR21, URZ, UPT, UP1 ;  /* 0x0000003f1500728c */ /* 0x000fe2000bf25310 */
[----:B------:R-:W-:Y:S01]  /*3d50*/  IMAD.MOV.U32 R241, RZ, RZ, 0x7f800000 ;  /* 0x7f800000fff17424 */ /* 0x000fe200078e00ff */
[----:B------:R-:W-:Y:S02]  /*3d60*/  ISETP.NE.AND P4, PT, R20, RZ, PT ;  /* 0x000000ff1400720c */ /* 0x000fe40003f85270 */
[----:B------:R-:W-:Y:S01]  /*3d70*/  ISETP.NE.AND P3, PT, R19, RZ, PT ;  /* 0x000000ff1300720c */ /* 0x000fe20003f65270 */
[----:B------:R-:W-:Y:S01]  /*3d80*/  IMAD.MOV.U32 R242, RZ, RZ, 0x7f800000 ;  /* 0x7f800000fff27424 */ /* 0x000fe200078e00ff */
[----:B------:R-:W-:Y:S01]  /*3d90*/  PLOP3.LUT P1, PT, PT, PT, UP1, 0x80, 0x0 ;  /* 0x000000000000781c */ /* 0x000fe20003f2f018 */
[----:B------:R-:W-:Y:S01]  /*3da0*/  IMAD.MOV.U32 R243, RZ, RZ, 0x7f800000 ;  /* 0x7f800000fff37424 */ /* 0x000fe200078e00ff */
[----:B------:R-:W-:Y:S01]  /*3db0*/  ULDC UR44, c[0x0][0x2d0] ;  /* 0x0000b400002c7ab9 */ /* 0x000fe20000000800 */
[----:B------:R-:W-:Y:S01]  /*3dc0*/  IMAD.MOV.U32 R240, RZ, RZ, 0x7f800000 ;  /* 0x7f800000fff07424 */ /* 0x000fe200078e00ff */
[----:B------:R-:W-:Y:S01]  /*3dd0*/  ULDC UR47, c[0x0][0x398] ;  /* 0x0000e600002f7ab9 */ /* 0x000fe20000000800 */
[----:B------:R-:W-:Y:S01]  /*3de0*/  @UP1 ULDC.64 UR24, c[0x0][0x3d0] ;  /* 0x0000f40000181ab9 */ /* 0x000fe20000000a00 */
[----:B------:R-:W-:Y:S01]  /*3df0*/  @UP1 UMOV UR12, UR58 ;  /* 0x0000003a000c1c82 */ /* 0x000fe20008000000 */
[----:B------:R-:W-:Y:S01]  /*3e00*/  @UP1 UIMAD UR5, UR59, UR24, URZ ;  /* 0x000000183b0512a4 */ /* 0x000fe2000f8e023f */
[----:B------:R-:W-:-:S02]  /*3e10*/  @UP1 UMOV UR13, UR7 ;  /* 0x00000007000d1c82 */ /* 0x000fc40008000000 */
[----:B------:R-:W-:Y:S02]  /*3e20*/  @UP1 UIMAD.WIDE.U32 UR12, UR49, UR24, UR12 ;  /* 0x00000018310c12a5 */ /* 0x000fe4000f8e000c */
[----:B------:R-:W-:Y:S02]  /*3e30*/  @UP1 UIMAD UR5, UR49, UR25, UR5 ;  /* 0x00000019310512a4 */ /* 0x000fe4000f8e0205 */
[----:B------:R-:W-:Y:S02]  /*3e40*/  @UP1 ULEA UR20, UP0, UR12, UR20, 0x2 ;  /* 0x000000140c141291 */ /* 0x000fe4000f80103f */
[----:B------:R-:W-:Y:S01]  /*3e50*/  @UP1 UIADD3 UR5, UR13, UR5, URZ ;  /* 0x000000050d051290 */ /* 0x000fe2000fffe03f */
[----:B--2---:R-:W-:Y:S01]  /*3e60*/  SHF.L.U64.HI R0, R244, 0x2, R9 ;  /* 0x00000002f4007819 */ /* 0x004fe20000010209 */
[----:B------:R-:W-:Y:S02]  /*3e70*/  IMAD R245, RZ, RZ, -UR22 ;  /* 0x80000016fff57e24 */ /* 0x000fe4000f8e02ff */
[----:B------:R-:W-:Y:S01]  /*3e80*/  IMAD.U32 R188, RZ, RZ, UR52 ;  /* 0x00000034ffbc7e24 */ /* 0x000fe2000f8e00ff */
[----:B------:R-:W-:Y:S01]  /*3e90*/  @UP1 ULEA.HI.X UR21, UR12, UR21, UR5, 0x2, UP0 ;  /* 0x000000150c151291 */ /* 0x000fe200080f1405 */
[----:B------:R-:W-:Y:S01]  /*3ea0*/  IMAD.U32 R4, RZ, RZ, UR20 ;  /* 0x00000014ff047e24 */ /* 0x000fe2000f8e00ff */
[----:B------:R-:W-:Y:S01]  /*3eb0*/  UIADD3 UR41, UR46, UR15, URZ ;  /* 0x0000000f2e297290 */ /* 0x000fe2000fffe03f */
[----:B------:R-:W-:Y:S01]  /*3ec0*/  @UP1 ULDC UR5, c[0x0][0x2e8] ;  /* 0x0000ba0000051ab9 */ /* 0x000fe20000000800 */
[----:B------:R-:W-:Y:S01]  /*3ed0*/  IMAD.MOV.U32 R239, RZ, RZ, R189 ;  /* 0x000000ffffef7224 */ /* 0x000fe200078e00bd */
[----:B------:R-:W-:Y:S01]  /*3ee0*/  CS2R R126, SRZ ;  /* 0x00000000007e7805 */ /* 0x000fe2000001ff00 */
[----:B------:R-:W-:Y:S01]  /*3ef0*/  IMAD.U32 R5, RZ, RZ, UR21 ;  /* 0x00000015ff057e24 */ /* 0x000fe2000f8e00ff */
[----:B------:R-:W-:-:S02]  /*3f00*/  CS2R R124, SRZ ;  /* 0x00000000007c7805 */ /* 0x000fc4000001ff00 */
[----:B------:R-:W-:Y:S02]  /*3f10*/  CS2R R130, SRZ ;  /* 0x0000000000827805 */ /* 0x000fe4000001ff00 */
[----:B------:R-:W-:Y:S02]  /*3f20*/  CS2R R128, SRZ ;  /* 0x0000000000807805 */ /* 0x000fe4000001ff00 */
[----:B------:R-:W-:Y:S01]  /*3f30*/  CS2R R122, SRZ ;  /* 0x00000000007a7805 */ /* 0x000fe2000001ff00 */
[----:B------:R1:W2:Y:S01]  /*3f40*/  @P1 LDG.E R8, desc[UR10][R4.64] ;  /* 0x0000000a04081981 */ /* 0x0002a2000c1e1900 */
        /* <DEDUP_REMOVED lines=24> */
[----:B-1----:R-:W-:Y:S01]  /*40d0*/  IMAD.SHL.U32 R4, R244, 0x4, RZ ;  /* 0x00000004f4047824 */ /* 0x002fe200078e00ff */
[----:B------:R-:W-:Y:S02]  /*40e0*/  CS2R R72, SRZ ;  /* 0x0000000000487805 */ /* 0x000fe4000001ff00 */
[----:B------:R-:W-:Y:S02]  /*40f0*/  CS2R R70, SRZ ;  /* 0x0000000000467805 */ /* 0x000fe4000001ff00 */
[----:B------:R-:W-:-:S02]  /*4100*/  CS2R R68, SRZ ;  /* 0x0000000000447805 */ /* 0x000fc4000001ff00 */
[----:B------:R-:W-:Y:S02]  /*4110*/  CS2R R62, SRZ ;  /* 0x00000000003e7805 */ /* 0x000fe4000001ff00 */
[----:B------:R-:W-:Y:S02]  /*4120*/  IADD3 R4, P2, R4, UR17, RZ ;  /* 0x0000001104047c10 */ /* 0x000fe4000ff5e0ff */
[----:B------:R-:W-:Y:S02]  /*4130*/  CS2R R60, SRZ ;  /* 0x00000000003c7805 */ /* 0x000fe4000001ff00 */
[----:B------:R-:W-:Y:S02]  /*4140*/  CS2R R66, SRZ ;  /* 0x0000000000427805 */ /* 0x000fe4000001ff00 */
[----:B------:R-:W-:Y:S02]  /*4150*/  CS2R R64, SRZ ;  /* 0x0000000000407805 */ /* 0x000fe4000001ff00 */
[----:B------:R-:W-:-:S02]  /*4160*/  IADD3.X R5, R0, UR16, RZ, P2, !PT ;  /* 0x0000001000057c10 */ /* 0x000fc400097fe4ff */
[----:B------:R-:W-:Y:S02]  /*4170*/  CS2R R58, SRZ ;  /* 0x00000000003a7805 */ /* 0x000fe4000001ff00 */
[C---:B------:R-:W-:Y:S02]  /*4180*/  @!P6 LEA R6, P2, R16.reuse, UR17, 0x2 ;  /* 0x000000111006ec11 */ /* 0x040fe4000f8410ff */
[----:B------:R-:W-:Y:S02]  /*4190*/  CS2R R56, SRZ ;  /* 0x0000000000387805 */ /* 0x000fe4000001ff00 */
[----:B------:R-:W-:Y:S01]  /*41a0*/  LEA.HI R0, R23, R22, RZ, 0x6 ;  /* 0x0000001617007211 */ /* 0x000fe200078f30ff */
[----:B------:R-:W-:Y:S01]  /*41b0*/  USHF.L.U32 UR22, UR36, 0x4, URZ ;  /* 0x0000000424167899 */ /* 0x000fe2000800063f */
[----:B------:R-:W-:Y:S01]  /*41c0*/  @!P6 LEA.HI.X R7, R16, UR16, R3, 0x2, P2 ;  /* 0x000000101007ec11 */ /* 0x000fe200090f1403 */
[----:B------:R-:W-:Y:S01]  /*41d0*/  USHF.L.U32 UR21, UR36, 0x3, URZ ;  /* 0x0000000324157899 */ /* 0x000fe2000800063f */
[----:B------:R-:W5:Y:S01]  /*41e0*/  @!P5 LDG.E R242, desc[UR10][R4.64] ;  /* 0x0000000a04f2d981 */ /* 0x000f62000c1e1900 */
[----:B------:R-:W-:-:S02]  /*41f0*/  CS2R R54, SRZ ;  /* 0x0000000000367805 */ /* 0x000fc4000001ff00 */
[----:B------:R-:W-:Y:S02]  /*4200*/  CS2R R52, SRZ ;  /* 0x0000000000347805 */ /* 0x000fe4000001ff00 */
[----:B------:R-:W-:Y:S01]  /*4210*/  CS2R R46, SRZ ;  /* 0x00000000002e7805 */ /* 0x000fe2000001ff00 */
[----:B------:R-:W5:Y:S01]  /*4220*/  @!P6 LDG.E R241, desc[UR10][R6.64] ;  /* 0x0000000a06f1e981 */ /* 0x000f62000c1e1900 */
[----:B------:R-:W2:Y:S01]  /*4230*/  @P1 MUFU.RCP R3, UR5 ;  /* 0x0000000500031d08 */ /* 0x000ea20008001000 */
[----:B------:R-:W-:Y:S01]  /*4240*/  SHF.R.S32.HI R0, RZ, 0x6, R0 ;  /* 0x00000006ff007819 */ /* 0x000fe20000011400 */
[----:B------:R-:W-:Y:S01]  /*4250*/  IMAD.SHL.U32 R22, R22, 0x2, RZ ;  /* 0x0000000216167824 */ /* 0x000fe200078e00ff */
[----:B------:R-:W5:Y:S01]  /*4260*/  @!P4 LDG.E R243, desc[UR10][R4.64+0x20] ;  /* 0x0000200a04f3c981 */ /* 0x000f62000c1e1900 */
[----:B------:R-:W-:Y:S02]  /*4270*/  CS2R R44, SRZ ;  /* 0x00000000002c7805 */ /* 0x000fe4000001ff00 */
[----:B------:R-:W-:Y:S01]  /*4280*/  CS2R R50, SRZ ;  /* 0x0000000000327805 */ /* 0x000fe2000001ff00 */
[----:B------:R-:W-:Y:S01]  /*4290*/  IMAD.SHL.U32 R0, R0, 0x20, RZ ;  /* 0x0000002000007824 */ /* 0x000fe200078e00ff */
[----:B------:R-:W-:Y:S01]  /*42a0*/  UIADD3 UR33, UR22, 0x40, URZ ;  /* 0x0000004016217890 */ /* 0x000fe2000fffe03f */
[----:B------:R1:W5:Y:S01]  /*42b0*/  @!P3 LDG.E R240, desc[UR10][R4.64+0x80] ;  /* 0x0000800a04f0b981 */ /* 0x000362000c1e1900 */
[----:B------:R-:W-:-:S02]  /*42c0*/  UIADD3 UR30, UR22, 0x20, URZ ;  /* 0x00000020161e7890 */ /* 0x000fc4000fffe03f */
[----:B------:R-:W-:Y:S01]  /*42d0*/  LOP3.LUT R0, R0, 0x6, R22, 0xf8, !PT ;  /* 0x0000000600007812 */ /* 0x000fe200078ef816 */
[----:B------:R-:W-:Y:S02]  /*42e0*/  UIADD3 UR32, UR21, UR33, URZ ;  /* 0x0000002115207290 */ /* 0x000fe4000fffe03f */
[----:B------:R-:W-:Y:S02]  /*42f0*/  UIADD3 UR29, UR21, UR30, URZ ;  /* 0x0000001e151d7290 */ /* 0x000fe4000fffe03f */
[----:B------:R-:W-:Y:S01]  /*4300*/  IMAD R188, R188, 0x80, R0 ;  /* 0x00000080bcbc7824 */ /* 0x000fe200078e0200 */
[----:B------:R-:W-:Y:S01]  /*4310*/  UIADD3 UR31, UR21, UR32, URZ ;  /* 0x00000020151f7290 */ /* 0x000fe2000fffe03f */
[----:B------:R-:W-:Y:S01]  /*4320*/  VIADD R0, R244, 0xffffffc0 ;  /* 0xffffffc0f4007836 */ /* 0x000fe20000000000 */
[----:B------:R-:W-:Y:S02]  /*4330*/  UIADD3 UR28, UR21, UR29, URZ ;  /* 0x0000001d151c7290 */ /* 0x000fe4000fffe03f */
[----:B------:R-:W-:-:S02]  /*4340*/  UIADD3 UR25, UR21, UR31, URZ ;  /* 0x0000001f15197290 */ /* 0x000fc4000fffe03f */
[----:B------:R-:W-:Y:S02]  /*4350*/  UIADD3 UR27, UR21, UR28, URZ ;  /* 0x0000001c151b7290 */ /* 0x000fe4000fffe03f */
[----:B------:R-:W-:Y:S01]  /*4360*/  UIADD3 UR42, -UR6, 0x80, UR41 ;  /* 0x00000080062a7890 */ /* 0x000fe2000fffe129 */
[----:B------:R-:W-:Y:S02]  /*4370*/  CS2R R48, SRZ ;  /* 0x0000000000307805 */ /* 0x000fe4000001ff00 */
[----:B------:R-:W-:Y:S02]  /*4380*/  CS2R R42, SRZ ;  /* 0x00000000002a7805 */ /* 0x000fe4000001ff00 */
[----:B------:R-:W-:Y:S02]  /*4390*/  CS2R R40, SRZ ;  /* 0x0000000000287805 */ /* 0x000fe4000001ff00 */
[----:B------:R-:W-:Y:S02]  /*43a0*/  CS2R R38, SRZ ;  /* 0x0000000000267805 */ /* 0x000fe4000001ff00 */
[----:B------:R-:W-:-:S02]  /*43b0*/  CS2R R36, SRZ ;  /* 0x0000000000247805 */ /* 0x000fc4000001ff00 */
[C---:B------:R-:W-:Y:S01]  /*43c0*/  SHF.L.U64.HI R252, R244.reuse, 0x2, R9 ;  /* 0x00000002f4fc7819 */ /* 0x040fe20000010209 */
[----:B------:R-:W-:Y:S01]  /*43d0*/  ULDC UR9, c[0x0][0x394] ;  /* 0x0000e50000097ab9 */ /* 0x000fe20000000800 */
[----:B-1----:R-:W-:Y:S01]  /*43e0*/  VIADD R4, R187, 0x1800 ;  /* 0x00001800bb047836 */ /* 0x002fe20000000000 */
[----:B------:R-:W-:Y:S01]  /*43f0*/  UIMAD UR40, UR36, 0x18, URZ ;  /* 0x00000018242878a4 */ /* 0x000fe2000f8e023f */
[----:B------:R-:W-:Y:S01]  /*4400*/  IMAD.SHL.U32 R5, R244, 0x4, RZ ;  /* 0x00000004f4057824 */ /* 0x000fe200078e00ff */
[----:B------:R-:W-:Y:S02]  /*4410*/  USHF.L.U32 UR39, UR36, 0x5, URZ ;  /* 0x0000000524277899 */ /* 0x000fe4000800063f */
[----:B------:R-:W-:Y:S01]  /*4420*/  SEL R4, R4, R187, !P0 ;  /* 0x000000bb04047207 */ /* 0x000fe20004000000 */
[----:B------:R-:W-:Y:S01]  /*4430*/  UIADD3 UR26, UR21, UR27, URZ ;  /* 0x0000001b151a7290 */ /* 0x000fe2000fffe03f */
[----:B------:R-:W-:Y:S01]  /*4440*/  IMAD.SHL.U32 R250, R0, 0x4, RZ ;  /* 0x0000000400fa7824 */ /* 0x000fe200078e00ff */
[----:B------:R-:W-:Y:S01]  /*4450*/  UIADD3 UR24, UR21, UR25, URZ ;  /* 0x0000001915187290 */ /* 0x000fe2000fffe03f */
[----:B------:R-:W-:Y:S01]  /*4460*/  LEA R178, R4, UR4, 0x1 ;  /* 0x0000000404b27c11 */ /* 0x000fe2000f8e08ff */
[----:B------:R-:W-:Y:S01]  /*4470*/  UMOV UR5, URZ ;  /* 0x0000003f00057c82 */ /* 0x000fe20008000000 */
[----:B------:R-:W-:-:S02]  /*4480*/  UIMAD UR38, UR36, 0x28, URZ ;  /* 0x00000028242678a4 */ /* 0x000fc4000f8e023f */
[----:B------:R-:W-:Y:S02]  /*4490*/  UIMAD UR37, UR36, 0x30, URZ ;  /* 0x00000030242578a4 */ /* 0x000fe4000f8e023f */
[----:B------:R-:W-:Y:S02]  /*44a0*/  UIADD3 UR42, UR42, -UR35, URZ ;  /* 0x800000232a2a7290 */ /* 0x000fe4000fffe03f */
[----:B------:R-:W-:Y:S02]  /*44b0*/  UIADD3 UR43, UR46, 0x80, URZ ;  /* 0x000000802e2b7890 */ /* 0x000fe4000fffe03f */
[----:B------:R-:W-:Y:S02]  /*44c0*/  UIMAD UR36, UR36, 0x38, URZ ;  /* 0x00000038242478a4 */ /* 0x000fe4000f8e023f */
[----:B------:R-:W-:Y:S02]  /*44d0*/  UIADD3 UR35, UR21, UR26, URZ ;  /* 0x0000001a15237290 */ /* 0x000fe4000fffe03f */
[----:B------:R-:W-:Y:S01]  /*44e0*/  UIADD3 UR34, UR21, UR24, URZ ;  /* 0x0000001815227290 */ /* 0x000fe2000fffe03f */
[----:B------:R-:W-:Y:S01]  /*44f0*/  UMOV UR12, UR9 ;  /* 0x00000009000c7c82 */ /* 0x000fe20008000000 */
[----:B------:R-:W-:Y:S01]  /*4500*/  ULDC UR13, c[0x0][0x2ec] ;  /* 0x0000bb00000d7ab9 */ /* 0x000fe20000000800 */
[----:B--2---:R-:W-:-:S05]  /*4510*/  @P1 FMUL.FTZ R3, R8, R3 ;  /* 0x0000000308031220 */ /* 0x004fca0000410000 */
[----:B------:R-:W-:Y:S01]  /*4520*/  @P1 R2UR UR7, R3 ;  /* 0x00000000030712ca */ /* 0x000fe200000e0000 */
[----:B------:R-:W-:-:S05]  /*4530*/  VIADD R3, R185, 0x1800 ;  /* 0x00001800b9037836 */ /* 0x000fca0000000000 */
[----:B------:R-:W-:Y:S02]  /*4540*/  SEL R5, R3, R185, !P0 ;  /* 0x000000b903057207 */ /* 0x000fe40004000000 */
[----:B------:R-:W-:-:S04]  /*4550*/  SHF.R.S32.HI R3, RZ, 0x1f, R0 ;  /* 0x0000001fff037819 */ /* 0x000fc80000011400 */
[----:B------:R-:W-:Y:S02]  /*4560*/  SHF.L.U64.HI R251, R0, 0x2, R3 ;  /* 0x0000000200fb7819 */ /* 0x000fe40000010203 */
[----:B------:R-:W-:Y:S01]  /*4570*/  LEA R3, R5, UR4, 0x1 ;  /* 0x0000000405037c11 */ /* 0x000fe2000f8e08ff */
[----:B------:R-:W-:Y:S01]  /*4580*/  @UP1 UMOV UR5, UR7 ;  /* 0x0000000700051c82 */ /* 0x000fe20008000000 */
[----:B------:R-:W-:-:S05]  /*4590*/  ULDC UR7, c[0x0][0x39c] ;  /* 0x0000e70000077ab9 */ /* 0x000fca0000000800 */
.L_x_1251:
[----:B------:R-:W0:Y:S01]  /*45a0*/  LDGDEPBAR ;  /* 0x00000000000079af */ /* 0x000e220000000000 */
[----:B------:R-:W-:Y:S01]  /*45b0*/  IADD3 R0, R186, R178, RZ ;  /* 0x000000b2ba007210 */ /* 0x000fe20007ffe0ff */
[----:B------:R-:W-:Y:S01]  /*45c0*/  USHF.L.U32 UR9, UR8, 0x6, URZ ;  /* 0x0000000608097899 */ /* 0x000fe2000800063f */
[----:B------:R-:W-:Y:S01]  /*45d0*/  SHF.L.U32 R196, R244, 0x2, RZ ;  /* 0x00000002f4c47819 */ /* 0x000fe200000006ff */
[----:B------:R-:W-:Y:S01]  /*45e0*/  UMOV UR14, UR61 ;  /* 0x0000003d000e7c82 */ /* 0x000fe20008000000 */
[----:B------:R-:W-:Y:S01]  /*45f0*/  MOV R212, R191 ;  /* 0x000000bf00d47202 */ /* 0x000fe20000000f00 */
[----:B------:R-:W-:Y:S01]  /*4600*/  UISETP.GE.AND UP0, UPT, UR9, UR42, UPT ;  /* 0x0000002a0900728c */ /* 0x000fe2000bf06270 */
[----:B------:R-:W-:Y:S01]  /*4610*/  MOV R213, R190 ;  /* 0x000000be00d57202 */ /* 0x000fe20000000f00 */
        /* <DEDUP_REMOVED lines=18> */
[----:B------:R-:W3:Y:S05]  /*4740*/  LDSM.16.M88.4 R160, [R178+0x1800] ;  /* 0x00180000b2a0783b */ /* 0x000eea0000000200 */
[-C--:B------:R-:W-:Y:S03]  /*4750*/  HMMA.16816.F32.BF16 R28, R28, R134.reuse, RZ ;  /* 0x000000861c1c723c */ /* 0x080fe600000418ff */
[----:B------:R-:W3:Y:S03]  /*4760*/  LDSM.16.M88.4 R164, [R176+0xb400] ;  /* 0x00b40000b0a4783b */ /* 0x000ee60000000200 */
[----:B------:R-:W-:Y:S05]  /*4770*/  HMMA.16816.F32.BF16 R32, R32, R134, RZ ;  /* 0x000000862020723c */ /* 0x000fea00000418ff */
[----:B------:R-:W-:Y:S01]  /*4780*/  LDSM.16.M88.4 R132, [R0+0x1000] ;  /* 0x001000000084783b */ /* 0x000fe20000000200 */
[-C--:B----4-:R-:W-:Y:S06]  /*4790*/  HMMA.16816.F32.BF16 R4, R136, R140.reuse, R4 ;  /* 0x0000008c8804723c */ /* 0x090fec0000041804 */
[C---:B-1----:R-:W-:Y:S01]  /*47a0*/  HMMA.16816.F32.BF16 R8, R144.reuse, R140, R8 ;  /* 0x0000008c9008723c */ /* 0x042fe20000041808 */
[----:B------:R-:W-:Y:S05]  /*47b0*/  LDSM.16.M88.4 R168, [R0+0x1800] ;  /* 0x0018000000a8783b */ /* 0x000fea0000000200 */
[-C--:B------:R-:W-:Y:S03]  /*47c0*/  HMMA.16816.F32.BF16 R12, R144, R142.reuse, R12 ;  /* 0x0000008e900c723c */ /* 0x080fe6000004180c */
[----:B------:R-:W-:Y:S03]  /*47d0*/  LDSM.16.M88.4 R172, [R177+0xb400] ;  /* 0x00b40000b1ac783b */ /* 0x000fe60000000200 */
[C---:B------:R-:W-:Y:S05]  /*47e0*/  HMMA.16816.F32.BF16 R16, R136.reuse, R142, R16 ;  /* 0x0000008e8810723c */ /* 0x040fea0000041810 */
[----:B------:R-:W1:Y:S01]  /*47f0*/  LDSM.16.M88.4 R140, [R177+0xb000] ;  /* 0x00b00000b18c783b */ /* 0x000e620000000200 */
        /* <DEDUP_REMOVED lines=11> */
[----:B------:R-:W3:Y:S05]  /*48b0*/  LDSM.16.M88.4 R156, [R176+0xd400] ;  /* 0x00d40000b09c783b */ /* 0x000eea0000000200 */
[-C--:B------:R-:W-:Y:S06]  /*48c0*/  HMMA.16816.F32.BF16 R20, R152, R164.reuse, R20 ;  /* 0x000000a49814723c */ /* 0x080fec0000041814 */
[C---:B------:R-:W-:Y:S06]  /*48d0*/  HMMA.16816.F32.BF16 R24, R160.reuse, R164, R24 ;  /* 0x000000a4a018723c */ /* 0x040fec0000041818 */
[-C--:B------:R-:W-:Y:S06]  /*48e0*/  HMMA.16816.F32.BF16 R28, R160, R166.reuse, R28 ;  /* 0x000000a6a01c723c */ /* 0x080fec000004181c */
        /* <DEDUP_REMOVED lines=12> */
[-C--:B--2---:R-:W-:Y:S06]  /*49b0*/  HMMA.16816.F32.BF16 R4, R136, R144.reuse, R4 ;  /* 0x000000908804723c */ /* 0x084fec0000041804 */
[C---:B----4-:R-:W-:Y:S06]  /*49c0*/  HMMA.16816.F32.BF16 R8, R148.reuse, R144, R8 ;  /* 0x000000909408723c */ /* 0x050fec0000041808 */
[-C--:B------:R-:W-:Y:S05]  /*49d0*/  HMMA.16816.F32.BF16 R12, R148, R146.reuse, R12 ;  /* 0x00000092940c723c */ /* 0x080fea000004180c */
[----:B------:R-:W-:Y:S01]  /*49e0*/  IADD3 R144, P0, R196, UR19, RZ ;  /* 0x00000013c4907c10 */ /* 0x000fe2000ff1e0ff */
[C---:B------:R-:W-:Y:S05]  /*49f0*/  HMMA.16816.F32.BF16 R16, R136.reuse, R146, R16 ;  /* 0x000000928810723c */ /* 0x040fea0000041810 */
[----:B------:R-:W-:Y:S01]  /*4a00*/  IADD3.X R145, R252, UR18, RZ, P0, !PT ;  /* 0x00000012fc917c10 */ /* 0x000fe200087fe4ff */
[-C--:B---3--:R-:W-:Y:S05]  /*4a10*/  HMMA.16816.F32.BF16 R20, R136, R156.reuse, R20 ;  /* 0x0000009c8814723c */ /* 0x088fea0000041814 */
[----:B-1----:R-:W-:Y:S01]  /*4a20*/  IADD3 R0, R244, -UR15, -R188 ;  /* 0x8000000ff4007c10 */ /* 0x002fe2000fffe8bc */
[C---:B------:R-:W-:Y:S05]  /*4a30*/  HMMA.16816.F32.BF16 R24, R148.reuse, R156, R24 ;  /* 0x0000009c9418723c */ /* 0x040fea0000041818 */
[----:B------:R-:W-:Y:S01]  /*4a40*/  IADD3 R0, R0, UR6, RZ ;  /* 0x0000000600007c10 */ /* 0x000fe2000fffe0ff */
[-C--:B------:R-:W-:Y:S01]  /*4a50*/  HMMA.16816.F32.BF16 R28, R148, R158.reuse, R28 ;  /* 0x0000009e941c723c */ /* 0x080fe2000004181c */
[----:B-----5:R-:W5:Y:S04]  /*4a60*/  LDG.E R150, desc[UR10][R144.64] ;  /* 0x0000000a90967981 */ /* 0x020f68000c1e1900 */
[----:B------:R-:W5:Y:S01]  /*4a70*/  LDG.E R151, desc[UR10][R144.64+0x20] ;  /* 0x0000200a90977981 */ /* 0x000f62000c1e1900 */
[----:B------:R-:W-:Y:S03]  /*4a80*/  HMMA.16816.F32.BF16 R32, R136, R158, R32 ;  /* 0x0000009e8820723c */ /* 0x000fe60000041820 */
[----:B------:R-:W5:Y:S02]  /*4a90*/  LDG.E R149, desc[UR10][R144.64+0x80] ;  /* 0x0000800a90957981 */ /* 0x000f64000c1e1900 */
[----:B------:R-:W-:Y:S01]  /*4aa0*/  IADD3 R0, R0, UR9, RZ ;  /* 0x0000000900007c10 */ /* 0x000fe2000fffe0ff */
[-C--:B------:R-:W-:Y:S01]  /*4ab0*/  HMMA.16816.F32.BF16 R4, R140, R152.reuse, R4 ;  /* 0x000000988c04723c */ /* 0x080fe20000041804 */
[----:B------:R1:W5:Y:S04]  /*4ac0*/  LDG.E R148, desc[UR10][R144.64+0xa0] ;  /* 0x0000a00a90947981 */ /* 0x000368000c1e1900 */
[----:B------:R-:W2:Y:S01]  /*4ad0*/  LDSM.16.M88.4 R136, [R177+0xd400] ;  /* 0x00d40000b188783b */ /* 0x000ea20000000200 */
        /* <DEDUP_REMOVED lines=11> */
[----:B------:R-:W-:Y:S05]  /*4b90*/  FMUL.FTZ R9, R9, UR7 ;  /* 0x0000000709097c20 */ /* 0x000fea0008410000 */
[----:B------:R4:W-:Y:S01]  /*4ba0*/  MUFU.TANH R163, R6 ;  /* 0x0000000600a37308 */ /* 0x0009e20000002400 */
[----:B------:R-:W-:Y:S01]  /*4bb0*/  FMUL.FTZ R14, R14, UR7 ;  /* 0x000000070e0e7c20 */ /* 0x000fe20008410000 */
[----:B-1----:R-:W-:Y:S02]  /*4bc0*/  FMUL.FTZ R145, R13, UR7 ;  /* 0x000000070d917c20 */ /* 0x002fe40008410000 */
[----:B------:R-:W-:Y:S01]  /*4bd0*/  FMUL.FTZ R152, R18, UR7 ;  /* 0x0000000712987c20 */ /* 0x000fe20008410000 */
[----:B------:R-:W-:Y:S05]  /*4be0*/  FMUL.FTZ R13, R16, UR7 ;  /* 0x00000007100d7c20 */ /* 0x000fea0008410000 */
[----:B------:R1:W-:Y:S01]  /*4bf0*/  MUFU.TANH R154, R14 ;  /* 0x0000000e009a7308 */ /* 0x0003e20000002400 */
[-C--:B--2---:R-:W-:Y:S03]  /*4c00*/  HMMA.16816.F32.BF16 R20, R140, R136.reuse, R20 ;  /* 0x000000888c14723c */ /* 0x084fe60000041814 */
[----:B---3--:R-:W-:Y:S01]  /*4c10*/  FMUL.FTZ R4, R15, UR7 ;  /* 0x000000070f047c20 */ /* 0x008fe20008410000 */
[----:B------:R-:W-:Y:S02]  /*4c20*/  IADD3 R15, R0, 0x8, RZ ;  /* 0x00000008000f7810 */ /* 0x000fe40007ffe0ff */
[C---:B------:R-:W-:Y:S03]  /*4c30*/  HMMA.16816.F32.BF16 R24, R132.reuse, R136, R24 ;  /* 0x000000888418723c */ /* 0x040fe60000041818 */
[----:B------:R2:W-:Y:S01]  /*4c40*/  MUFU.TANH R160, R5 ;  /* 0x0000000500a07308 */ /* 0x0005e20000002400 */
[----:B------:R-:W-:Y:S01]  /*4c50*/  ISETP.GE.AND P2, PT, R15, RZ, PT ;  /* 0x000000ff0f00720c */ /* 0x000fe20003f46270 */
[----:B----4-:R-:W-:Y:S01]  /*4c60*/  FMUL.FTZ R6, R12, UR7 ;  /* 0x000000070c067c20 */ /* 0x010fe20008410000 */
[-C--:B------:R-:W-:Y:S07]  /*4c70*/  HMMA.16816.F32.BF16 R28, R132, R138.reuse, R28 ;  /* 0x0000008a841c723c */ /* 0x080fee000004181c */
[----:B------:R3:W4:Y:S01]  /*4c80*/  MUFU.TANH R159, R10 ;  /* 0x0000000a009f7308 */ /* 0x0007220000002400 */
[----:B-1----:R-:W-:Y:S01]  /*4c90*/  IADD3 R14, R0, 0x7, RZ ;  /* 0x00000007000e7810 */ /* 0x002fe20007ffe0ff */
[----:B------:R-:W-:Y:S04]  /*4ca0*/  HMMA.16816.F32.BF16 R32, R140, R138, R32 ;  /* 0x0000008a8c20723c */ /* 0x000fe80000041820 */
[----:B------:R-:W-:Y:S04]  /*4cb0*/  ISETP.GE.AND P6, PT, R14, RZ, PT ;  /* 0x000000ff0e00720c */ /* 0x000fe80003fc6270 */
[----:B------:R1:W4:Y:S03]  /*4cc0*/  MUFU.TANH R157, R11 ;  /* 0x0000000b009d7308 */ /* 0x0003260000002400 */
[C---:B------:R-:W-:Y:S01]  /*4cd0*/  IADD3 R134, R0.reuse, -0x1, RZ ;  /* 0xffffffff00867810 */ /* 0x040fe20007ffe0ff */
[----:B------:R-:W-:Y:S01]  /*4ce0*/  FMUL.FTZ R135, R19, UR7 ;  /* 0x0000000713877c20 */ /* 0x000fe20008410000 */
[----:B--2---:R-:W-:Y:S02]  /*4cf0*/  IADD3 R5, R0, 0x28, RZ ;  /* 0x0000002800057810 */ /* 0x004fe40007ffe0ff */
[----:B------:R-:W-:Y:S01]  /*4d00*/  ISETP.GE.AND P3, PT, R134, RZ, PT ;  /* 0x000000ff8600720c */ /* 0x000fe20003f66270 */
[----:B------:R-:W-:Y:S01]  /*4d10*/  FMUL.FTZ R12, R17, UR7 ;  /* 0x00000007110c7c20 */ /* 0x000fe20008410000 */
[C---:B------:R-:W-:Y:S01]  /*4d20*/  IADD3 R133, R0.reuse, -0x8, RZ ;  /* 0xfffffff800857810 */ /* 0x040fe20007ffe0ff */
[----:B------:R2:W4:Y:S01]  /*4d30*/  MUFU.TANH R156, R8 ;  /* 0x00000008009c7308 */ /* 0x0005220000002400 */
[----:B---3--:R-:W-:Y:S01]  /*4d40*/  IADD3 R10, R0, 0x1f, RZ ;  /* 0x0000001f000a7810 */ /* 0x008fe20007ffe0ff */
[----:B------:R-:W-:Y:S01]  /*4d50*/  FMUL.FTZ R20, R20, UR7 ;  /* 0x0000000714147c20 */ /* 0x000fe20008410000 */
[----:B------:R-:W-:Y:S01]  /*4d60*/  @!P2 IADD3 R15, -R0, -0x8, RZ ;  /* 0xfffffff8000fa810 */ /* 0x000fe20007ffe1ff */
[----:B------:R-:W-:Y:S01]  /*4d70*/  FMUL.FTZ R22, R22, UR7 ;  /* 0x0000000716167c20 */ /* 0x000fe20008410000 */
[C---:B------:R-:W-:Y:S01]  /*4d80*/  @!P6 IADD3 R14, -R0.reuse, -0x7, RZ ;  /* 0xfffffff9000ee810 */ /* 0x040fe20007ffe1ff */
[----:B------:R-:W-:Y:S01]  /*4d90*/  FMUL.FTZ R27, R27, UR7 ;  /* 0x000000071b1b7c20 */ /* 0x000fe20008410000 */
[----:B------:R-:W-:Y:S03]  /*4da0*/  ISETP.GE.AND P1, PT, R5, RZ, PT ;  /* 0x000000ff0500720c */ /* 0x000fe60003f26270 */
[----:B------:R3:W4:Y:S01]  /*4db0*/  MUFU.TANH R155, R9 ;  /* 0x00000009009b7308 */ /* 0x0007220000002400 */
[C---:B-1----:R-:W-:Y:S01]  /*4dc0*/  IADD3 R11, R0.reuse, 0x20, RZ ;  /* 0x00000020000b7810 */ /* 0x042fe20007ffe0ff */
[----:B------:R-:W-:Y:S01]  /*4dd0*/  FMUL.FTZ R23, R23, UR7 ;  /* 0x0000000717177c20 */ /* 0x000fe20008410000 */
[----:B------:R-:W-:Y:S01]  /*4de0*/  @!P3 IADD3 R134, -R0, 0x1, RZ ;  /* 0x000000010086b810 */ /* 0x000fe20007ffe1ff */
[----:B------:R-:W-:Y:S01]  /*4df0*/  FMUL.FTZ R21, R21, UR7 ;  /* 0x0000000715157c20 */ /* 0x000fe20008410000 */
[----:B------:R-:W-:Y:S01]  /*4e00*/  ISETP.GE.AND P5, PT, R11, RZ, PT ;  /* 0x000000ff0b00720c */ /* 0x000fe20003fa6270 */
[----:B------:R-:W-:Y:S01]  /*4e10*/  FMUL.FTZ R169, R35, UR7 ;  /* 0x0000000723a97c20 */ /* 0x000fe20008410000 */
[----:B------:R-:W-:Y:S03]  /*4e20*/  ISETP.GE.AND P4, PT, R10, RZ, PT ;  /* 0x000000ff0a00720c */ /* 0x000fe60003f86270 */
        /* <DEDUP_REMOVED lines=9> */
[C---:B---3--:R-:W-:Y:S01]  /*4ec0*/  IADD3 R9, R0.reuse, 0x18, RZ ;  /* 0x0000001800097810 */ /* 0x048fe20007ffe0ff */
[----:B------:R-:W-:Y:S01]  /*4ed0*/  FMUL.FTZ R168, R33, UR7 ;  /* 0x0000000721a87c20 */ /* 0x000fe20008410000 */
[----:B------:R-:W-:Y:S01]  /*4ee0*/  IADD3 R19, R0, -0x10, RZ ;  /* 0xfffffff000137810 */ /* 0x000fe20007ffe0ff */
[----:B------:R-:W-:Y:S01]  /*4ef0*/  FMUL.FTZ R142, R25, UR7 ;  /* 0x00000007198e7c20 */ /* 0x000fe20008410000 */
[----:B------:R-:W-:Y:S01]  /*4f00*/  ISETP.GE.AND P3, PT, R9, RZ, PT ;  /* 0x000000ff0900720c */ /* 0x000fe20003f66270 */
[----:B------:R-:W-:Y:S01]  /*4f10*/  FMUL.FTZ R158, R30, UR7 ;  /* 0x000000071e9e7c20 */ /* 0x000fe20008410000 */
[C---:B------:R-:W-:Y:S03]  /*4f20*/  IADD3 R18, R0.reuse, -0x11, RZ ;  /* 0xffffffef00127810 */ /* 0x040fe60007ffe0ff */
[----:B------:R3:W4:Y:S01]  /*4f30*/  MUFU.TANH R140, R6 ;  /* 0x00000006008c7308 */ /* 0x0007220000002400 */
[----:B-1----:R-:W-:Y:S01]  /*4f40*/  IADD3 R4, R0, 0x27, RZ ;  /* 0x0000002700047810 */ /* 0x002fe20007ffe0ff */
[----:B------:R-:W-:Y:S01]  /*4f50*/  FMUL.FTZ R143, R28, UR7 ;  /* 0x000000071c8f7c20 */ /* 0x000fe20008410000 */
[----:B------:R-:W-:Y:S01]  /*4f60*/  IADD3 R17, R0, -0x18, RZ ;  /* 0xffffffe800117810 */ /* 0x000fe20007ffe0ff */
[----:B------:R-:W-:Y:S01]  /*4f70*/  FMUL.FTZ R165, R31, UR7 ;  /* 0x000000071fa57c20 */ /* 0x000fe20008410000 */
[----:B------:R-:W-:Y:S01]  /*4f80*/  ISETP.GE.AND P0, PT, R4, RZ, PT ;  /* 0x000000ff0400720c */ /* 0x000fe20003f06270 */
[----:B------:R-:W-:Y:S01]  /*4f90*/  FMUL.FTZ R166, R32, UR7 ;  /* 0x0000000720a67c20 */ /* 0x000fe20008410000 */
[C---:B------:R-:W-:Y:S03]  /*4fa0*/  IADD3 R16, R0.reuse, -0x19, RZ ;  /* 0xffffffe700107810 */ /* 0x040fe60007ffe0ff */
[----:B------:R-:W-:Y:S01]  /*4fb0*/  MUFU.TANH R144, R20 ;  /* 0x0000001400907308 */ /* 0x000fe20000002400 */
[----:B--2---:R-:W-:Y:S01]  /*4fc0*/  IADD3 R7, R0, 0x10, RZ ;  /* 0x0000001000077810 */ /* 0x004fe20007ffe0ff */
[----:B------:R-:W-:Y:S01]  /*4fd0*/  FMUL.FTZ R167, R34, UR7 ;  /* 0x0000000722a77c20 */ /* 0x000fe20008410000 */
[C---:B------:R-:W-:Y:S02]  /*4fe0*/  @!P1 IADD3 R5, -R0.reuse, -0x28, RZ ;  /* 0xffffffd800059810 */ /* 0x040fe40007ffe1ff */
[C---:B------:R-:W-:Y:S02]  /*4ff0*/  @!P5 IADD3 R11, -R0.reuse, -0x20, RZ ;  /* 0xffffffe0000bd810 */ /* 0x040fe40007ffe1ff */
[C---:B------:R-:W-:Y:S03]  /*5000*/  @!P4 IADD3 R10, -R0.reuse, -0x1f, RZ ;  /* 0xffffffe1000ac810 */ /* 0x040fe60007ffe1ff */
[----:B------:R-:W1:Y:S01]  /*5010*/  MUFU.TANH R153, R135 ;  /* 0x0000008700997308 */ /* 0x000e620000002400 */
[C---:B---3--:R-:W-:Y:S02]  /*5020*/  IADD3 R6, R0.reuse, 0xf, RZ ;  /* 0x0000000f00067810 */ /* 0x048fe40007ffe0ff */
[C---:B------:R-:W-:Y:S02]  /*5030*/  @!P0 IADD3 R4, -R0.reuse, -0x27, RZ ;  /* 0xffffffd900048810 */ /* 0x040fe40007ffe1ff */
[C---:B------:R-:W-:Y:S02]  /*5040*/  @!P3 IADD3 R9, -R0.reuse, -0x18, RZ ;  /* 0xffffffe80009b810 */ /* 0x040fe40007ffe1ff */
[C---:B------:R-:W-:Y:S03]  /*5050*/  @!P2 IADD3 R8, -R0.reuse, -0x17, RZ ;  /* 0xffffffe90008a810 */ /* 0x040fe60007ffe1ff */
[----:B------:R-:W-:Y:S01]  /*5060*/  MUFU.TANH R146, R22 ;  /* 0x0000001600927308 */ /* 0x000fe20000002400 */
[----:B------:R-:W-:Y:S02]  /*5070*/  @!P6 IADD3 R133, -R0, 0x8, RZ ;  /* 0x000000080085e810 */ /* 0x000fe40007ffe1ff */
[----:B------:R-:W-:Y:S02]  /*5080*/  ISETP.GE.AND P1, PT, R132, RZ, PT ;  /* 0x000000ff8400720c */ /* 0x000fe40003f26270 */
[----:B------:R-:W-:Y:S02]  /*5090*/  ISETP.GE.AND P0, PT, R19, RZ, PT ;  /* 0x000000ff1300720c */ /* 0x000fe40003f06270 */
[----:B------:R-:W-:Y:S03]  /*50a0*/  ISETP.GE.AND P5, PT, R18, RZ, PT ;  /* 0x000000ff1200720c */ /* 0x000fe60003fa6270 */
[----:B------:R4:W-:Y:S01]  /*50b0*/  MUFU.TANH R139, R27 ;  /* 0x0000001b008b7308 */ /* 0x0009e20000002400 */
[----:B------:R-:W-:Y:S02]  /*50c0*/  ISETP.GE.AND P4, PT, R7, RZ, PT ;  /* 0x000000ff0700720c */ /* 0x000fe40003f86270 */
[----:B------:R-:W-:Y:S02]  /*50d0*/  ISETP.GE.AND P3, PT, R6, RZ, PT ;  /* 0x000000ff0600720c */ /* 0x000fe40003f66270 */
[----:B------:R-:W-:Y:S02]  /*50e0*/  ISETP.GE.AND P2, PT, R17, RZ, PT ;  /* 0x000000ff1100720c */ /* 0x000fe40003f46270 */
[----:B------:R-:W-:Y:S03]  /*50f0*/  ISETP.GE.AND P6, PT, R16, RZ, PT ;  /* 0x000000ff1000720c */ /* 0x000fe60003fc6270 */
[----:B------:R2:W-:Y:S01]  /*5100*/  MUFU.TANH R147, R23 ;  /* 0x0000001700937308 */ /* 0x0005e20000002400 */
[C---:B------:R-:W-:Y:S02]  /*5110*/  @!P1 IADD3 R132, -R0.reuse, 0x9, RZ ;  /* 0x0000000900849810 */ /* 0x040fe40007ffe1ff */
[C---:B------:R-:W-:Y:S02]  /*5120*/  @!P0 IADD3 R19, -R0.reuse, 0x10, RZ ;  /* 0x0000001000138810 */ /* 0x040fe40007ffe1ff */
[C---:B------:R-:W-:Y:S02]  /*5130*/  @!P5 IADD3 R18, -R0.reuse, 0x11, RZ ;  /* 0x000000110012d810 */ /* 0x040fe40007ffe1ff */
[C---:B------:R-:W-:Y:S03]  /*5140*/  @!P4 IADD3 R7, -R0.reuse, -0x10, RZ ;  /* 0xfffffff00007c810 */ /* 0x040fe60007ffe1ff */
[----:B------:R3:W-:Y:S01]  /*5150*/  MUFU.TANH R35, R21 ;  /* 0x0000001500237308 */ /* 0x0007e20000002400 */
[C---:B------:R-:W-:Y:S01]  /*5160*/  @!P3 IADD3 R6, -R0.reuse, -0xf, RZ ;  /* 0xfffffff10006b810 */ /* 0x040fe20007ffe1ff */
[----:B----4-:R-:W-:Y:S01]  /*5170*/  FFMA.FTZ R27, -R159, R159, 1 ;  /* 0x3f8000009f1b7423 */ /* 0x010fe2000001019f */
[C---:B------:R-:W-:Y:S02]  /*5180*/  @!P2 IADD3 R17, -R0.reuse, 0x18, RZ ;  /* 0x000000180011a810 */ /* 0x040fe40007ffe1ff */
[----:B------:R-:W-:Y:S02]  /*5190*/  @!P6 IADD3 R16, -R0, 0x19, RZ ;  /* 0x000000190010e810 */ /* 0x000fe40007ffe1ff */
[----:B------:R-:W-:Y:S03]  /*51a0*/  IABS R0, R0 ;  /* 0x0000000000007213 */ /* 0x000fe60000000000 */
[----:B------:R4:W-:Y:S01]  /*51b0*/  MUFU.TANH R141, R26 ;  /* 0x0000001a008d7308 */ /* 0x0009e20000002400 */
[----:B------:R-:W-:Y:S02]  /*51c0*/  I2FP.F32.S32 R20, R4 ;  /* 0x0000000400147245 */ /* 0x000fe40000201400 */
[----:B------:R-:W-:Y:S02]  /*51d0*/  MOV R29, R0 ;  /* 0x00000000001d7202 */ /* 0x000fe40000000f00 */
[----:B------:R-:W-:Y:S01]  /*51e0*/  I2FP.F32.S32 R4, R11 ;  /* 0x0000000b00047245 */ /* 0x000fe20000201400 */
[----:B------:R-:W-:Y:S01]  /*51f0*/  FFMA.FTZ R20, R20, -UR5, R157 ;  /* 0x8000000514147c23 */ /* 0x000fe2000801009d */
[----:B------:R-:W-:Y:S03]  /*5200*/  I2FP.F32.S32 R29, R29 ;  /* 0x0000001d001d7245 */ /* 0x000fe60000201400 */
[----:B------:R-:W1:Y:S01]  /*5210*/  MUFU.TANH R152, R152 ;  /* 0x0000009800987308 */ /* 0x000e620000002400 */
[----:B------:R-:W-:Y:S01]  /*5220*/  I2FP.F32.S32 R135, R18 ;  /* 0x0000001200877245 */ /* 0x000fe20000201400 */
[----:B------:R-:W-:Y:S01]  /*5230*/  FFMA.FTZ R18, -R163, R163, 1 ;  /* 0x3f800000a3127423 */ /* 0x000fe200000101a3 */
[----:B------:R-:W-:Y:S02]  /*5240*/  I2FP.F32.S32 R0, R10 ;  /* 0x0000000a00007245 */ /* 0x000fe40000201400 */
[----:B------:R-:W-:Y:S01]  /*5250*/  I2FP.F32.S32 R22, R9 ;  /* 0x0000000900167245 */ /* 0x000fe20000201400 */
[----:B------:R-:W-:Y:S01]  /*5260*/  FFMA.FTZ R9, -R160, R160, 1 ;  /* 0x3f800000a0097423 */ /* 0x000fe200000101a0 */
[----:B--2---:R-:W-:Y:S03]  /*5270*/  I2FP.F32.S32 R23, R134 ;  /* 0x0000008600177245 */ /* 0x004fe60000201400 */
[----:B------:R-:W2:Y:S01]  /*5280*/  MUFU.TANH R12, R12 ;  /* 0x0000000c000c7308 */ /* 0x000ea20000002400 */
[----:B------:R-:W-:Y:S01]  /*5290*/  I2FP.F32.S32 R33, R15 ;  /* 0x0000000f00217245 */ /* 0x000fe20000201400 */
[----:B------:R-:W-:Y:S01]  /*52a0*/  FFMA.FTZ R15, R4, -UR5, R156 ;  /* 0x80000005040f7c23 */ /* 0x000fe2000801009c */
[----:B---3--:R-:W-:Y:S01]  /*52b0*/  I2FP.F32.S32 R21, R5 ;  /* 0x0000000500157245 */ /* 0x008fe20000201400 */
[----:B------:R-:W-:Y:S01]  /*52c0*/  FFMA.FTZ R28, R0, -UR5, R155 ;  /* 0x80000005001c7c23 */ /* 0x000fe2000801009b */
[----:B------:R-:W-:Y:S01]  /*52d0*/  I2FP.F32.S32 R137, R16 ;  /* 0x0000001000897245 */ /* 0x000fe20000201400 */
[----:B------:R-:W-:Y:S01]  /*52e0*/  FFMA.FTZ R16, -R156, R156, 1 ;  /* 0x3f8000009c107423 */ /* 0x000fe2000001019c */
[----:B------:R-:W-:Y:S03]  /*52f0*/  I2FP.F32.S32 R5, R8 ;  /* 0x0000000800057245 */ /* 0x000fe60000201400 */
[----:B------:R-:W-:Y:S01]  /*5300*/  MUFU.TANH R25, R24 ;  /* 0x0000001800197308 */ /* 0x000fe20000002400 */
[----:B------:R-:W-:Y:S01]  /*5310*/  I2FP.F32.S32 R134, R7 ;  /* 0x0000000700867245 */ /* 0x000fe20000201400 */
[----:B------:R-:W-:Y:S01]  /*5320*/  FFMA.FTZ R8, -R161, R161, 1 ;  /* 0x3f800000a1087423 */ /* 0x000fe200000101a1 */
[----:B------:R-:W-:Y:S01]  /*5330*/  I2FP.F32.S32 R30, R19 ;  /* 0x00000013001e7245 */ /* 0x000fe20000201400 */
[----:B------:R-:W-:Y:S01]  /*5340*/  FFMA.FTZ R7, R29, -UR5, R161 ;  /* 0x800000051d077c23 */ /* 0x000fe200080100a1 */
[----:B------:R-:W-:Y:S01]  /*5350*/  FMUL.FTZ R156, R18, UR7 ;  /* 0x00000007129c7c20 */ /* 0x000fe20008410000 */
[----:B------:R-:W-:Y:S01]  /*5360*/  FFMA.FTZ R19, R4, -UR5, R154 ;  /* 0x8000000504137c23 */ /* 0x000fe2000801009a */
[----:B------:R-:W-:Y:S03]  /*5370*/  FFMA.FTZ R18, R0, -UR5, R138 ;  /* 0x8000000500127c23 */ /* 0x000fe6000801008a */
[----:B------:R-:W3:Y:S01]  /*5380*/  MUFU.TANH R13, R13 ;  /* 0x0000000d000d7308 */ /* 0x000ee20000002400 */
[----:B------:R-:W-:Y:S01]  /*5390*/  FMUL.FTZ R161, R27, UR7 ;  /* 0x000000071ba17c20 */ /* 0x000fe20008410000 */
[----:B------:R-:W-:Y:S01]  /*53a0*/  FFMA.FTZ R4, -R138, R138, 1 ;  /* 0x3f8000008a047423 */ /* 0x000fe2000001018a */
[----:B------:R-:W-:Y:S01]  /*53b0*/  FFMA.FTZ R0, -R140, R140, 1 ;  /* 0x3f8000008c007423 */ /* 0x000fe2000001018c */
[----:B------:R-:W-:Y:S01]  /*53c0*/  FFMA.FTZ R27, R22, -UR5, R140 ;  /* 0x80000005161b7c23 */ /* 0x000fe2000801008c */
[----:B------:R-:W-:Y:S01]  /*53d0*/  FFMA.FTZ R21, R21, -UR5, R159 ;  /* 0x8000000515157c23 */ /* 0x000fe2000801009f */
[----:B------:R-:W-:Y:S01]  /*53e0*/  I2FP.F32.S32 R136, R17 ;  /* 0x0000001100887245 */ /* 0x000fe20000201400 */
[----:B------:R-:W-:Y:S03]  /*53f0*/  FMUL.FTZ R159, R8, UR7 ;  /* 0x00000007089f7c20 */ /* 0x000fe60008410000 */
[----:B------:R-:W3:Y:S01]  /*5400*/  MUFU.TANH R24, R142 ;  /* 0x0000008e00187308 */ /* 0x000ee20000002400 */
[----:B------:R-:W-:Y:S01]  /*5410*/  FFMA.FTZ R17, -R162, R162, 1 ;  /* 0x3f800000a2117423 */ /* 0x000fe200000101a2 */
[----:B------:R-:W-:Y:S01]  /*5420*/  FFMA.FTZ R8, -R155, R155, 1 ;  /* 0x3f8000009b087423 */ /* 0x000fe2000001019b */
[----:B------:R-:W-:Y:S01]  /*5430*/  I2FP.F32.S32 R31, R132 ;  /* 0x00000084001f7245 */ /* 0x000fe20000201400 */
[----:B------:R-:W-:Y:S01]  /*5440*/  FFMA.FTZ R132, -R154, R154, 1 ;  /* 0x3f8000009a847423 */ /* 0x000fe2000001019a */
[----:B------:R-:W-:Y:S01]  /*5450*/  FMUL.FTZ R155, R17, UR7 ;  /* 0x00000007119b7c20 */ /* 0x000fe20008410000 */
[----:B------:R-:W-:Y:S01]  /*5460*/  FMUL.FTZ R154, R8, UR7 ;  /* 0x00000007089a7c20 */ /* 0x000fe20008410000 */
[----:B----4-:R-:W-:Y:S03]  /*5470*/  FFMA.FTZ R26, -R157, R157, 1 ;  /* 0x3f8000009d1a7423 */ /* 0x010fe6000001019d */
[----:B------:R4:W-:Y:S01]  /*5480*/  MUFU.TANH R142, R158 ;  /* 0x0000009e008e7308 */ /* 0x0009e20000002400 */
[----:B-1----:R-:W-:Y:S01]  /*5490*/  FFMA.FTZ R8, R23, -UR5, R153 ;  /* 0x8000000517087c23 */ /* 0x002fe20008010099 */
[----:B------:R-:W-:Y:S01]  /*54a0*/  FFMA.FTZ R17, -R153, R153, 1 ;  /* 0x3f80000099117423 */ /* 0x000fe20000010199 */
[----:B------:R-:W-:Y:S01]  /*54b0*/  I2FP.F32.S32 R32, R133 ;  /* 0x0000008500207245 */ /* 0x000fe20000201400 */
[----:B------:R-:W-:Y:S01]  /*54c0*/  FMUL.FTZ R157, R9, UR7 ;  /* 0x00000007099d7c20 */ /* 0x000fe20008410000 */
[----:B------:R-:W-:Y:S01]  /*54d0*/  FMUL.FTZ R153, R0, UR7 ;  /* 0x0000000700997c20 */ /* 0x000fe20008410000 */
[----:B------:R-:W-:Y:S01]  /*54e0*/  FFMA.FTZ R9, R29, -UR5, R152 ;  /* 0x800000051d097c23 */ /* 0x000fe20008010098 */
[----:B--2---:R-:W-:Y:S03]  /*54f0*/  FFMA.FTZ R0, -R12, R12, 1 ;  /* 0x3f8000000c007423 */ /* 0x004fe6000001010c */
[----:B------:R1:W-:Y:S01]  /*5500*/  MUFU.TANH R140, R164 ;  /* 0x000000a4008c7308 */ /* 0x0003e20000002400 */
[----:B------:R-:W-:Y:S01]  /*5510*/  FFMA.FTZ R11, R33, -UR5, R163 ;  /* 0x80000005210b7c23 */ /* 0x000fe200080100a3 */
[----:B------:R-:W-:Y:S01]  /*5520*/  FFMA.FTZ R29, -R146, R146, 1 ;  /* 0x3f800000921d7423 */ /* 0x000fe20000010192 */
[----:B------:R-:W-:Y:S01]  /*5530*/  I2FP.F32.S32 R34, R14 ;  /* 0x0000000e00227245 */ /* 0x000fe20000201400 */
[----:B------:R-:W-:Y:S01]  /*5540*/  FMUL.FTZ R163, R4, UR7 ;  /* 0x0000000704a37c20 */ /* 0x000fe20008410000 */
[----:B------:R-:W-:Y:S01]  /*5550*/  FFMA.FTZ R14, R23, -UR5, R160 ;  /* 0x80000005170e7c23 */ /* 0x000fe200080100a0 */
[----:B---3--:R-:W-:Y:S01]  /*5560*/  FFMA.FTZ R4, -R13, R13, 1 ;  /* 0x3f8000000d047423 */ /* 0x008fe2000001010d */
[----:B------:R-:W-:Y:S03]  /*5570*/  FMUL.FTZ R160, R26, UR7 ;  /* 0x000000071aa07c20 */ /* 0x000fe60008410000 */
[----:B------:R2:W-:Y:S01]  /*5580*/  MUFU.TANH R138, R165 ;  /* 0x000000a5008a7308 */ /* 0x0005e20000002400 */
[----:B----4-:R-:W-:Y:S01]  /*5590*/  FMUL.FTZ R158, R16, UR7 ;  /* 0x00000007109e7c20 */ /* 0x010fe20008410000 */
[C---:B------:R-:W-:Y:S01]  /*55a0*/  FFMA.FTZ R13, R32.reuse, -UR5, R13 ;  /* 0x80000005200d7c23 */ /* 0x040fe2000801000d */
[----:B------:R-:W-:Y:S01]  /*55b0*/  FFMA.FTZ R32, R32, -UR5, R146 ;  /* 0x8000000520207c23 */ /* 0x000fe20008010092 */
[----:B------:R-:W-:Y:S01]  /*55c0*/  FMUL.FTZ R203, R29, UR7 ;  /* 0x000000071dcb7c20 */ /* 0x000fe20008410000 */
[----:B------:R-:W-:Y:S01]  /*55d0*/  PLOP3.LUT P0, PT, PT, PT, UP0, 0x80, 0x0 ;  /* 0x000000000000781c */ /* 0x000fe20003f0f008 */
[----:B------:R-:W-:Y:S01]  /*55e0*/  FFMA.FTZ R133, -R152, R152, 1 ;  /* 0x3f80000098857423 */ /* 0x000fe20000010198 */
[----:B------:R-:W-:Y:S03]  /*55f0*/  FFMA.FTZ R10, R34, -UR5, R162 ;  /* 0x80000005220a7c23 */ /* 0x000fe600080100a2 */
[----:B------:R-:W3:Y:S01]  /*5600*/  MUFU.TANH R145, R145 ;  /* 0x0000009100917308 */ /* 0x000ee20000002400 */
[----:B-1----:R-:W-:Y:S01]  /*5610*/  FMUL.FTZ R164, R132, UR7 ;  /* 0x0000000784a47c20 */ /* 0x002fe20008410000 */
[----:B------:R-:W-:Y:S01]  /*5620*/  FFMA.FTZ R132, R30, -UR5, R144 ;  /* 0x800000051e847c23 */ /* 0x000fe20008010090 */
[----:B------:R-:W-:Y:S01]  /*5630*/  I2FP.F32.S32 R6, R6 ;  /* 0x0000000600067245 */ /* 0x000fe20000201400 */
[----:B------:R-:W-:Y:S01]  /*5640*/  FFMA.FTZ R23, -R147, R147, 1 ;  /* 0x3f80000093177423 */ /* 0x000fe20000010193 */
[----:B------:R-:W-:Y:S01]  /*5650*/  FMUL.FTZ R162, R4, UR7 ;  /* 0x0000000704a27c20 */ /* 0x000fe20008410000 */
[----:B------:R-:W-:Y:S01]  /*5660*/  FFMA.FTZ R4, -R35, R35, 1 ;  /* 0x3f80000023047423 */ /* 0x000fe20000010123 */
[----:B------:R-:W-:Y:S03]  /*5670*/  FMUL.FTZ R170, R17, UR7 ;  /* 0x0000000711aa7c20 */ /* 0x000fe60008410000 */
[----:B------:R-:W1:Y:S01]  /*5680*/  MUFU.TANH R143, R143 ;  /* 0x0000008f008f7308 */ /* 0x000e620000002400 */
[----:B--2---:R-:W-:Y:S01]  /*5690*/  FMUL.FTZ R165, R0, UR7 ;  /* 0x0000000700a57c20 */ /* 0x004fe20008410000 */
[----:B------:R-:W-:Y:S01]  /*56a0*/  FFMA.FTZ R0, -R144, R144, 1 ;  /* 0x3f80000090007423 */ /* 0x000fe20000010190 */
[----:B------:R-:W-:Y:S01]  /*56b0*/  FMUL.FTZ R171, R133, UR7 ;  /* 0x0000000785ab7c20 */ /* 0x000fe20008410000 */
[----:B------:R-:W-:Y:S01]  /*56c0*/  FFMA.FTZ R17, R22, -UR5, R141 ;  /* 0x8000000516117c23 */ /* 0x000fe2000801008d */
[----:B------:R-:W-:Y:S01]  /*56d0*/  FMUL.FTZ R202, R23, UR7 ;  /* 0x0000000717ca7c20 */ /* 0x000fe20008410000 */
[----:B------:R-:W-:Y:S01]  /*56e0*/  FMUL.FTZ R198, R0, UR7 ;  /* 0x0000000700c67c20 */ /* 0x000fe20008410000 */
[----:B------:R-:W-:Y:S03]  /*56f0*/  FFMA.FTZ R0, -R24, R24, 1 ;  /* 0x3f80000018007423 */ /* 0x000fe60000010118 */
[----:B------:R-:W2:Y:S01]  /*5700*/  MUFU.TANH R146, R166 ;  /* 0x000000a600927308 */ /* 0x000ea20000002400 */
[----:B---3--:R-:W-:Y:S01]  /*5710*/  FFMA.FTZ R16, -R145, R145, 1 ;  /* 0x3f80000091107423 */ /* 0x008fe20000010191 */
[C---:B------:R-:W-:Y:S01]  /*5720*/  FFMA.FTZ R26, R5.reuse, -UR5, R145 ;  /* 0x80000005051a7c23 */ /* 0x040fe20008010091 */
[----:B------:R-:W-:Y:S01]  /*5730*/  FMUL.FTZ R173, R4, UR7 ;  /* 0x0000000704ad7c20 */ /* 0x000fe20008410000 */
[----:B------:R-:W-:Y:S01]  /*5740*/  FFMA.FTZ R24, R6, -UR5, R24 ;  /* 0x8000000506187c23 */ /* 0x000fe20008010018 */
[----:B------:R-:W-:Y:S01]  /*5750*/  FMUL.FTZ R152, R16, UR7 ;  /* 0x0000000710987c20 */ /* 0x000fe20008410000 */
[----:B------:R-:W-:Y:S01]  /*5760*/  FFMA.FTZ R16, R5, -UR5, R139 ;  /* 0x8000000505107c23 */ /* 0x000fe2000801008b */
[----:B------:R-:W-:Y:S03]  /*5770*/  FFMA.FTZ R5, -R25, R25, 1 ;  /* 0x3f80000019057423 */ /* 0x000fe60000010119 */
[----:B------:R-:W3:Y:S01]  /*5780*/  MUFU.TANH R145, R167 ;  /* 0x000000a700917308 */ /* 0x000ee20000002400 */
[C---:B------:R-:W-:Y:S01]  /*5790*/  FFMA.FTZ R25, R134.reuse, -UR5, R25 ;  /* 0x8000000586197c23 */ /* 0x040fe20008010019 */
[----:B-1----:R-:W-:Y:S01]  /*57a0*/  FFMA.FTZ R23, R33, -UR5, R143 ;  /* 0x8000000521177c23 */ /* 0x002fe2000801008f */
[----:B------:R-:W-:Y:S01]  /*57b0*/  FFMA.FTZ R134, R134, -UR5, R142 ;  /* 0x8000000586867c23 */ /* 0x000fe2000801008e */
[----:B------:R-:W-:Y:S01]  /*57c0*/  FFMA.FTZ R22, R34, -UR5, R140 ;  /* 0x8000000522167c23 */ /* 0x000fe2000801008c */
[----:B------:R-:W-:Y:S01]  /*57d0*/  FFMA.FTZ R133, R6, -UR5, R138 ;  /* 0x8000000506857c23 */ /* 0x000fe2000801008a */
[----:B------:R-:W-:Y:S01]  /*57e0*/  FMUL.FTZ R174, R5, UR7 ;  /* 0x0000000705ae7c20 */ /* 0x000fe20008410000 */
[----:B------:R-:W-:Y:S03]  /*57f0*/  FMUL.FTZ R172, R0, UR7 ;  /* 0x0000000700ac7c20 */ /* 0x000fe60008410000 */
[----:B------:R-:W1:Y:S01]  /*5800*/  MUFU.TANH R29, R168 ;  /* 0x000000a8001d7308 */ /* 0x000e620000002400 */
[----:B------:R-:W-:Y:S01]  /*5810*/  FFMA.FTZ R141, -R141, R141, 1 ;  /* 0x3f8000008d8d7423 */ /* 0x000fe2000001018d */
[----:B------:R-:W-:Y:S01]  /*5820*/  FFMA.FTZ R139, -R139, R139, 1 ;  /* 0x3f8000008b8b7423 */ /* 0x000fe2000001018b */
[----:B------:R-:W-:Y:S01]  /*5830*/  FFMA.FTZ R143, -R143, R143, 1 ;  /* 0x3f8000008f8f7423 */ /* 0x000fe2000001018f */
[----:B------:R-:W-:Y:S01]  /*5840*/  FFMA.FTZ R142, -R142, R142, 1 ;  /* 0x3f8000008e8e7423 */ /* 0x000fe2000001018e */
[----:B------:R-:W-:Y:S01]  /*5850*/  FFMA.FTZ R140, -R140, R140, 1 ;  /* 0x3f8000008c8c7423 */ /* 0x000fe2000001018c */
[----:B------:R-:W-:Y:S01]  /*5860*/  FFMA.FTZ R138, -R138, R138, 1 ;  /* 0x3f8000008a8a7423 */ /* 0x000fe2000001018a */
[----:B--2---:R-:W-:Y:S03]  /*5870*/  FFMA.FTZ R6, -R146, R146, 1 ;  /* 0x3f80000092067423 */ /* 0x004fe60000010192 */
[----:B------:R-:W2:Y:S01]  /*5880*/  MUFU.TANH R144, R169 ;  /* 0x000000a900907308 */ /* 0x000ea20000002400 */
[----:B---3--:R-:W-:Y:S01]  /*5890*/  FFMA.FTZ R5, -R145, R145, 1 ;  /* 0x3f80000091057423 */ /* 0x008fe20000010191 */
[C---:B------:R-:W-:Y:S01]  /*58a0*/  FFMA.FTZ R12, R31.reuse, -UR5, R12 ;  /* 0x800000051f0c7c23 */ /* 0x040fe2000801000c */
[----:B------:R-:W-:Y:S01]  /*58b0*/  FFMA.FTZ R31, R31, -UR5, R147 ;  /* 0x800000051f1f7c23 */ /* 0x000fe20008010093 */
[----:B------:R-:W-:Y:S01]  /*58c0*/  FFMA.FTZ R35, R135, -UR5, R35 ;  /* 0x8000000587237c23 */ /* 0x000fe20008010023 */
[----:B------:R-:W-:Y:S01]  /*58d0*/  FFMA.FTZ R34, R136, -UR5, R146 ;  /* 0x8000000588227c23 */ /* 0x000fe20008010092 */
[----:B------:R-:W-:Y:S01]  /*58e0*/  FFMA.FTZ R30, R30, -UR5, R145 ;  /* 0x800000051e1e7c23 */ /* 0x000fe20008010091 */
[----:B------:R-:W-:Y:S01]  /*58f0*/  FMUL.FTZ R201, R141, UR7 ;  /* 0x000000078dc97c20 */ /* 0x000fe20008410000 */
[----:B------:R-:W-:Y:S01]  /*5900*/  FMUL.FTZ R200, R139, UR7 ;  /* 0x000000078bc87c20 */ /* 0x000fe20008410000 */
[----:B-1----:R-:W-:Y:S01]  /*5910*/  FFMA.FTZ R4, -R29, R29, 1 ;  /* 0x3f8000001d047423 */ /* 0x002fe2000001011d */
[----:B------:R-:W-:Y:S01]  /*5920*/  FFMA.FTZ R33, R137, -UR5, R29 ;  /* 0x8000000589217c23 */ /* 0x000fe2000801001d */
[----:B------:R-:W-:Y:S01]  /*5930*/  FMUL.FTZ R196, R142, UR7 ;  /* 0x000000078ec47c20 */ /* 0x000fe20008410000 */
[----:B------:R-:W-:Y:S01]  /*5940*/  FMUL.FTZ R166, R140, UR7 ;  /* 0x000000078ca67c20 */ /* 0x000fe20008410000 */
[----:B------:R-:W-:Y:S01]  /*5950*/  FMUL.FTZ R167, R138, UR7 ;  /* 0x000000078aa77c20 */ /* 0x000fe20008410000 */
[----:B------:R-:W-:Y:S01]  /*5960*/  FMUL.FTZ R197, R6, UR7 ;  /* 0x0000000706c57c20 */ /* 0x000fe20008410000 */
[----:B------:R-:W-:Y:S01]  /*5970*/  FMUL.FTZ R199, R5, UR7 ;  /* 0x0000000705c77c20 */ /* 0x000fe20008410000 */
[----:B------:R-:W-:Y:S01]  /*5980*/  FMUL.FTZ R168, R4, UR7 ;  /* 0x0000000704a87c20 */ /* 0x000fe20008410000 */
[----:B--2---:R-:W-:Y:S01]  /*5990*/  FFMA.FTZ R0, -R144, R144, 1 ;  /* 0x3f80000090007423 */ /* 0x004fe20000010190 */
[----:B------:R-:W-:Y:S01]  /*59a0*/  FFMA.FTZ R29, R135, -UR5, R144 ;  /* 0x80000005871d7c23 */ /* 0x000fe20008010090 */
[----:B------:R-:W-:Y:S02]  /*59b0*/  FMUL.FTZ R169, R143, UR7 ;  /* 0x000000078fa97c20 */ /* 0x000fe40008410000 */
        /* <DEDUP_REMOVED lines=11> */
.L_x_1247:
        /* <DEDUP_REMOVED lines=126> */
.L_x_1248:
        /* <DEDUP_REMOVED lines=9> */
[----:B------:R-:W-:Y:S01]  /*62e0*/  FSEL R5, R5, RZ, P0 ;  /* 0x000000ff05057208 */ /* 0x000fe20000000000 */
[--C-:B------:R-:W-:Y:S01]  /*62f0*/  FFMA.FTZ R14, R14, UR13, -R6.reuse ;  /* 0x0000000d0e0e7c23 */ /* 0x100fe20008010806 */
[----:B------:R-:W-:Y:S01]  /*6300*/  FSETP.NEU.FTZ.AND P0, PT, R240, -INF , PT ;  /* 0xff800000f000780b */ /* 0x000fe20003f1d000 */
[----:B------:R-:W-:Y:S01]  /*6310*/  MUFU.EX2 R144, R7 ;  /* 0x0000000700907308 */ /* 0x000fe20000000800 */
[----:B------:R-:W-:Y:S01]  /*6320*/  FFMA.FTZ R132, R132, UR13, -R6 ;  /* 0x0000000d84847c23 */ /* 0x000fe20008010806 */
        /* <DEDUP_REMOVED lines=16> */
[----:B------:R-:W1:Y:S01]  /*6430*/  MUFU.EX2 R146, R14 ;  /* 0x0000000e00927308 */ /* 0x000e620000000800 */
[----:B------:R-:W-:Y:S01]  /*6440*/  FFMA.FTZ R4, R22, UR13, -R4 ;  /* 0x0000000d16047c23 */ /* 0x000fe20008010804 */
[--C-:B------:R-:W-:Y:S01]  /*6450*/  FFMA.FTZ R35, R35, UR13, -R6.reuse ;  /* 0x0000000d23237c23 */ /* 0x100fe20008010806 */
[--C-:B------:R-:W-:Y:S01]  /*6460*/  FFMA.FTZ R34, R34, UR13, -R6.reuse ;  /* 0x0000000d22227c23 */ /* 0x100fe20008010806 */
[--C-:B------:R-:W-:Y:S01]  /*6470*/  FFMA.FTZ R13, R13, UR13, -R6.reuse ;  /* 0x0000000d0d0d7c23 */ /* 0x100fe20008010806 */
[--C-:B------:R-:W-:Y:S01]  /*6480*/  FFMA.FTZ R12, R12, UR13, -R6.reuse ;  /* 0x0000000d0c0c7c23 */ /* 0x100fe20008010806 */
[----:B------:R-:W-:Y:S01]  /*6490*/  FSETP.NEU.FTZ.AND P0, PT, R241, -INF , PT ;  /* 0xff800000f100780b */ /* 0x000fe20003f1d000 */
[----:B------:R-:W-:Y:S03]  /*64a0*/  FFMA.FTZ R6, R33, UR13, -R6 ;  /* 0x0000000d21067c23 */ /* 0x000fe60008010806 */
[----:B------:R1:W-:Y:S01]  /*64b0*/  MUFU.EX2 R235, R5 ;  /* 0x0000000500eb7308 */ /* 0x0003e20000000800 */
[----:B------:R-:W-:Y:S02]  /*64c0*/  FSEL R0, R0, RZ, P0 ;  /* 0x000000ff00007208 */ /* 0x000fe40000000000 */
[----:B------:R-:W-:Y:S03]  /*64d0*/  PLOP3.LUT P0, PT, PT, PT, UP0, 0x80, 0x0 ;  /* 0x000000000000781c */ /* 0x000fe60003f0f008 */
[--C-:B------:R-:W-:Y:S04]  /*64e0*/  FFMA.FTZ R21, R21, UR13, -R0.reuse ;  /* 0x0000000d15157c23 */ /* 0x100fe80008010800 */
        /* <DEDUP_REMOVED lines=8> */
[----:B------:R-:W2:Y:S10]  /*6570*/  MUFU.EX2 R216, R10 ;  /* 0x0000000a00d87308 */ /* 0x000eb40000000800 */
[----:B------:R2:W-:Y:S10]  /*6580*/  MUFU.EX2 R232, R4 ;  /* 0x0000000400e87308 */ /* 0x0005f40000000800 */
[----:B------:R-:W-:Y:S10]  /*6590*/  MUFU.EX2 R233, R13 ;  /* 0x0000000d00e97308 */ /* 0x000ff40000000800 */
[----:B------:R-:W3:Y:S10]  /*65a0*/  MUFU.EX2 R231, R12 ;  /* 0x0000000c00e77308 */ /* 0x000ef40000000800 */
[----:B------:R-:W-:Y:S10]  /*65b0*/  MUFU.EX2 R230, R9 ;  /* 0x0000000900e67308 */ /* 0x000ff40000000800 */
[----:B------:R-:W4:Y:S10]  /*65c0*/  MUFU.EX2 R229, R8 ;  /* 0x0000000800e57308 */ /* 0x000f340000000800 */
        /* <DEDUP_REMOVED lines=18> */
[----:B------:R-:W-:Y:S10]  /*66f0*/  MUFU.EX2 R228, R25 ;  /* 0x0000001900e47308 */ /* 0x000ff40000000800 */
[----:B------:R-:W4:Y:S10]  /*6700*/  MUFU.EX2 R226, R24 ;  /* 0x0000001800e27308 */ /* 0x000f340000000800 */
[----:B------:R-:W-:Y:S10]  /*6710*/  MUFU.EX2 R227, R134 ;  /* 0x0000008600e37308 */ /* 0x000ff40000000800 */
[----:B------:R-:W4:Y:S01]  /*6720*/  MUFU.EX2 R234, R23 ;  /* 0x0000001700ea7308 */ /* 0x000f220000000800 */
[----:B-1----:R-:W-:Y:S02]  /*6730*/  F2FP.BF16.F32.PACK_AB R5, R146, R144 ;  /* 0x000000909205723e */ /* 0x002fe400000010ff */
[----:B--2---:R-:W-:Y:S02]  /*6740*/  F2FP.BF16.F32.PACK_AB R4, R216, R145 ;  /* 0x00000091d804723e */ /* 0x004fe400000010ff */
        /* <DEDUP_REMOVED lines=30> */
[----:B------:R-:W-:Y:S08]  /*6930*/  LDSM.16.M88.4 R32, [R179+UR4+0x6000] ;  /* 0x00600004b320783b */ /* 0x000ff00008000200 */
[----:B------:R-:W1:Y:S08]  /*6940*/  LDSM.16.M88.4 R16, [R176+0xf000] ;  /* 0x00f00000b010783b */ /* 0x000e700000000200 */
[----:B------:R-:W2:Y:S08]  /*6950*/  LDSM.16.M88.4 R28, [R179+UR4+0x6800] ;  /* 0x00680004b31c783b */ /* 0x000eb00008000200 */
[----:B------:R-:W3:Y:S08]  /*6960*/  LDSM.16.M88.4 R132, [R176+0xf400] ;  /* 0x00f40000b084783b */ /* 0x000ef00000000200 */
[----:B------:R-:W-:Y:S08]  /*6970*/  LDSM.16.M88.4 R136, [R180] ;  /* 0x00000000b488783b */ /* 0x000ff00000000200 */
[----:B------:R-:W4:Y:S01]  /*6980*/  LDSM.16.M88.4 R140, [R177+0xf000] ;  /* 0x00f00000b18c783b */ /* 0x000f220000000200 */
        /* <DEDUP_REMOVED lines=68> */
[----:B------:R-:W-:Y:S01]  /*6dd0*/  FADD.FTZ R8, -R149, R8 ;  /* 0x0000000895087221 */ /* 0x000fe20000010100 */
[----:B------:R-:W1:Y:S01]  /*6de0*/  LDSM.16.M88.4 R144, [R177+0x13400] ;  /* 0x01340000b190783b */ /* 0x000e620000000200 */
[C---:B------:R-:W-:Y:S01]  /*6df0*/  FADD.FTZ R10, -R148.reuse, R10 ;  /* 0x0000000a940a7221 */ /* 0x040fe20000010100 */
[----:B------:R-:W-:Y:S01]  /*6e00*/  FADD.FTZ R11, -R148, R11 ;  /* 0x0000000b940b7221 */ /* 0x000fe20000010100 */
[----:B------:R-:W-:Y:S01]  /*6e10*/  FMUL.FTZ R132, R216, R7 ;  /* 0x00000007d8847220 */ /* 0x000fe20000410000 */
[----:B------:R-:W-:Y:S01]  /*6e20*/  FMUL.FTZ R6, R211, R8 ;  /* 0x00000008d3067220 */ /* 0x000fe20000410000 */
[----:B------:R-:W-:Y:S01]  /*6e30*/  FADD.FTZ R14, -R148, R14 ;  /* 0x0000000e940e7221 */ /* 0x000fe20000010100 */
[----:B------:R-:W-:Y:S01]  /*6e40*/  FADD.FTZ R9, -R149, R9 ;  /* 0x0000000995097221 */ /* 0x000fe20000010100 */
[----:B------:R-:W-:Y:S01]  /*6e50*/  FMUL.FTZ R8, R191, R10 ;  /* 0x0000000abf087220 */ /* 0x000fe20000410000 */
[----:B------:R-:W-:Y:S01]  /*6e60*/  FMUL.FTZ R7, R190, R11 ;  /* 0x0000000bbe077220 */ /* 0x000fe20000410000 */
        /* <DEDUP_REMOVED lines=14> */
[----:B------:R-:W-:Y:S01]  /*6f50*/  FMUL.FTZ R7, R160, R7 ;  /* 0x00000007a0077220 */ /* 0x000fe20000410000 */
[C---:B------:R-:W-:Y:S01]  /*6f60*/  FADD.FTZ R16, -R150.reuse, R16 ;  /* 0x0000001096107221 */ /* 0x040fe20000010100 */
[----:B------:R-:W-:Y:S01]  /*6f70*/  FADD.FTZ R17, -R150, R17 ;  /* 0x0000001196117221 */ /* 0x000fe20000010100 */
[C---:B------:R-:W-:Y:S01]  /*6f80*/  FADD.FTZ R18, -R151.reuse, R18 ;  /* 0x0000001297127221 */ /* 0x040fe20000010100 */
[----:B------:R-:W-:Y:S01]  /*6f90*/  FADD.FTZ R19, -R151, R19 ;  /* 0x0000001397137221 */ /* 0x000fe20000010100 */
[----:B------:R-:W-:Y:S01]  /*6fa0*/  F2FP.BF16.F32.PACK_AB R132, R132, R4 ;  /* 0x000000048484723e */ /* 0x000fe200000010ff */
[----:B------:R-:W-:Y:S01]  /*6fb0*/  FMUL.FTZ R6, R158, R6 ;  /* 0x000000069e067220 */ /* 0x000fe20000410000 */
        /* <DEDUP_REMOVED lines=10> */
[-C--:B-1----:R-:W-:Y:S03]  /*7060*/  HMMA.16816.F32.BF16 R20, R140, R144.reuse, R20 ;  /* 0x000000908c14723c */ /* 0x082fe60000041814 */
[----:B------:R-:W-:Y:S01]  /*7070*/  F2FP.BF16.F32.PACK_AB R17, R5, R6 ;  /* 0x000000060511723e */ /* 0x000fe200000010ff */
[----:B------:R-:W-:Y:S01]  /*7080*/  FMUL.FTZ R6, R162, R9 ;  /* 0x00000009a2067220 */ /* 0x000fe20000410000 */
[----:B------:R-:W-:Y:S01]  /*7090*/  F2FP.BF16.F32.PACK_AB R15, R15, R4 ;  /* 0x000000040f0f723e */ /* 0x000fe200000010ff */
[C---:B------:R-:W-:Y:S05]  /*70a0*/  HMMA.16816.F32.BF16 R24, R136.reuse, R144, R24 ;  /* 0x000000908818723c */ /* 0x040fea0000041818 */
[----:B------:R-:W-:Y:S01]  /*70b0*/  F2FP.BF16.F32.PACK_AB R14, R14, R0 ;  /* 0x000000000e0e723e */ /* 0x000fe200000010ff */
[-C--:B------:R-:W-:Y:S05]  /*70c0*/  HMMA.16816.F32.BF16 R28, R136, R146.reuse, R28 ;  /* 0x00000092881c723c */ /* 0x080fea000004181c */
[----:B------:R-:W-:Y:S01]  /*70d0*/  FMUL.FTZ R13, R165, R13 ;  /* 0x0000000da50d7220 */ /* 0x000fe20000410000 */
[----:B------:R-:W-:Y:S05]  /*70e0*/  HMMA.16816.F32.BF16 R32, R140, R146, R32 ;  /* 0x000000928c20723c */ /* 0x000fea0000041820 */
[----:B------:R-:W-:Y:S01]  /*70f0*/  FMUL.FTZ R5, R171, R18 ;  /* 0x00000012ab057220 */ /* 0x000fe20000410000 */
[C---:B------:R-:W-:Y:S01]  /*7100*/  FADD.FTZ R20, -R150.reuse, R20 ;  /* 0x0000001496147221 */ /* 0x040fe20000010100 */
        /* <DEDUP_REMOVED lines=37> */
[----:B------:R-:W-:Y:S01]  /*7360*/  IADD3 R161, R204, 0x40, RZ ;  /* 0x00000040cca17810 */ /* 0x000fe20007ffe0ff */
[----:B------:R-:W-:Y:S01]  /*7370*/  FMUL.FTZ R9, R237, R33 ;  /* 0x00000021ed097220 */ /* 0x000fe20000410000 */
[----:B------:R-:W-:Y:S01]  /*7380*/  FMUL.FTZ R20, R236, R34 ;  /* 0x00000022ec147220 */ /* 0x000fe20000410000 */
[----:B------:R-:W-:Y:S01]  /*7390*/  IADD3 R160, R204, 0x20, RZ ;  /* 0x00000020cca07810 */ /* 0x000fe20007ffe0ff */
        /* <DEDUP_REMOVED lines=69> */
.L_x_1249:
        /* <DEDUP_REMOVED lines=123> */
.L_x_1250:
        /* <DEDUP_REMOVED lines=442> */
.L_x_1252:
[----:B------:R-:W-:Y:S01]  /*9b40*/  @UP0 UIADD3 UR5, UR45, UR48, URZ ;  /* 0x000000302d050290 */ /* 0x000fe2000fffe03f */
[----:B-1----:R-:W-:Y:S01]  /*9b50*/  LEA R0, R247, UR4, 0x1 ;  /* 0x00000004f7007c11 */ /* 0x002fe2000f8e08ff */
        /* <DEDUP_REMOVED lines=17> */
.L_x_1253:
        /* <DEDUP_REMOVED lines=50> */
.L_x_1255:
[----:B------:R-:W-:Y:S05]  /*9f90*/  BSYNC B0 ;  /* 0x0000000000007941 */ /* 0x000fea0003800000 */
.L_x_1254:
        /* <DEDUP_REMOVED lines=20> */
.L_x_1257:
[----:B------:R-:W-:Y:S05]  /*a0e0*/  BSYNC B0 ;  /* 0x0000000000007941 */ /* 0x000fea0003800000 */
.L_x_1256:
[----:B------:R-:W-:Y:S01]  /*a0f0*/  UIMAD UR5, UR5, UR12, URZ ;  /* 0x0000000c050572a4 */ /* 0x000fe2000f8e023f */
[----:B------:R-:W-:Y:S01]  /*a100*/  IMAD.U32 R3, RZ, RZ, UR12 ;  /* 0x0000000cff037e24 */ /* 0x000fe2000f8e00ff */
[----:B--2---:R-:W2:Y:S01]  /*a110*/  LDS.128 R20, [R0+0xf000] ;  /* 0x00f0000000147984 */ /* 0x004ea20000000c00 */
[----:B------:R-:W-:Y:S01]  /*a120*/  USHF.R.S32.HI UR8, URZ, 0x1f, UR58 ;  /* 0x0000001f3f087899 */ /* 0x000fe2000801143a */
[----:B------:R-:W-:Y:S01]  /*a130*/  BSSY B0, `(.L_x_1258) ;  /* 0x000001f000007945 */ /* 0x000fe20003800000 */
[----:B------:R-:W-:Y:S01]  /*a140*/  UIMAD UR5, UR46, UR13, UR5 ;  /* 0x0000000d2e0572a4 */ /* 0x000fe2000f8e0205 */
[----:B------:R-:W-:Y:S01]  /*a150*/  IMAD.WIDE.U32 R6, R3, UR46, R6 ;  /* 0x0000002e03067c25 */ /* 0x000fe2000f8e0006 */
[----:B------:R-:W2:Y:S01]  /*a160*/  LDS.128 R16, [R0+0x11000] ;  /* 0x0110000000107984 */ /* 0x000ea20000000c00 */
[----:B------:R-:W-:-:S03]  /*a170*/  ULDC.64 UR6, c[0x0][0x470] ;  /* 0x00011c0000067ab9 */ /* 0x000fc60000000a00 */
[----:B------:R1:W2:Y:S01]  /*a180*/  LDS.128 R12, [R0+0x13000] ;  /* 0x01300000000c7984 */ /* 0x0002a20000000c00 */
[----:B------:R-:W-:Y:S01]  /*a190*/  IADD3 R6, P0, R6, UR14, RZ ;  /* 0x0000000e06067c10 */ /* 0x000fe2000ff1e0ff */
        /* <DEDUP_REMOVED lines=24> */
.L_x_1259:
[----:B------:R-:W-:Y:S05]  /*a320*/  BSYNC B0 ;  /* 0x0000000000007941 */ /* 0x000fea0003800000 */
.L_x_1258:
        /* <DEDUP_REMOVED lines=18> */
.L_x_1233:
[----:B------:R-:W-:Y:S05]  /*a450*/  BSYNC B1 ;  /* 0x0000000000017941 */ /* 0x000fea0003800000 */
.L_x_1219:
        /* <DEDUP_REMOVED lines=8> */
.L_x_1260:
[----:B------:R-:W-:Y:S05]  /*a4e0*/  EXIT ;  /* 0x000000000000794d */ /* 0x000fea0003800000 */
.L_x_1262:
        /* <DEDUP_REMOVED lines=9> */
.L_x_1316:


//--------------------- .text._ZN5flash25flash_bwd_dot_do_o_kernelILb0E23Flash_bwd_kernel_traitsILi96ELi64ELi128ELi8ELi2ELi4ELi4ELb0ELb0EN7cutlass10bfloat16_tE19Flash_kernel_traitsILi96ELi64ELi128ELi8ES3_EEEEvNS_16Flash_bwd_paramsE --------------------------
	.section	.text._ZN5flash25flash_bwd_dot_do_o_kernelILb0E23Flash_bwd_kernel_traitsILi96ELi64ELi128ELi8ELi2ELi4ELi4ELb0ELb0EN7cutlass10bfloat16_tE19Flash_kernel_traitsILi96ELi64ELi128ELi8ES3_EEEEvNS_16Flash_bwd_paramsE,"ax",@progbits
	.align	128
        .global         _ZN5flash25flash_bwd_dot_do_o_kernelILb0E23Flash_bwd_kernel_traitsILi96ELi64ELi128ELi8ELi2ELi4ELi4ELb0ELb0EN7cutlass10bfloat16_tE19Flash_kernel_traitsILi96ELi64ELi128ELi8ES3_EEEEvNS_16Flash_bwd_paramsE
        .type           _ZN5flash25flash_bwd_dot_do_o_kernelILb0E23Flash_bwd_kernel_traitsILi96ELi64ELi128ELi8ELi2ELi4ELi4ELb0ELb0EN7cutlass10bfloat16_tE19Flash_kernel_traitsILi96ELi64ELi128ELi8ES3_EEEEvNS_16Flash_bwd_paramsE,@function
        .size           _ZN5flash25flash_bwd_dot_do_o_kernelILb0E23Flash_bwd_kernel_traitsILi96ELi64ELi128ELi8ELi2ELi4ELi4ELb0ELb0EN7cutlass10bfloat16_tE19Flash_kernel_traitsILi96ELi64ELi128ELi8ES3_EEEEvNS_16Flash_bwd_paramsE,(.L_x_1317 - _ZN5flash25flash_bwd_dot_do_o_kernelILb0E23Flash_bwd_kernel_traitsILi96ELi64ELi128ELi8ELi2ELi4ELi4ELb0ELb0EN7cutlass10bfloat16_tE19Flash_kernel_traitsILi96ELi64ELi128ELi8ES3_EEEEvNS_16Flash_bwd_paramsE)
        .other          _ZN5flash25flash_bwd_dot_do_o_kernelILb0E23Flash_bwd_kernel_traitsILi96ELi64ELi128ELi8ELi2ELi4ELi4ELb0ELb0EN7cutlass10bfloat16_tE19Flash_kernel_traitsILi96ELi64ELi128ELi8ES3_EEEEvNS_16Flash_bwd_paramsE,@"STO_CUDA_ENTRY STV_DEFAULT"
_ZN5flash25flash_bwd_dot_do_o_kernelILb0E23Flash_bwd_kernel_traitsILi96ELi64ELi128ELi8ELi2ELi4ELi4ELb0ELb0EN7cutlass10bfloat16_tE19Flash_kernel_traitsILi96ELi64ELi128ELi8ES3_EEEEvNS_16Flash_bwd_paramsE:
.text._ZN5flash25flash_bwd_dot_do_o_kernelILb0E23Flash_bwd_kernel_traitsILi96ELi64ELi128ELi8ELi2ELi4ELi4ELb0ELb0EN7cutlass10bfloat16_tE19Flash_kernel_traitsILi96ELi64ELi128ELi8ES3_EEEEvNS_16Flash_bwd_paramsE:
        /* <DEDUP_REMOVED lines=54> */
.L_x_1263:
[----:B------:R-:W0:Y:S08]  /*0360*/  LDC R5, c[0x0][0x270] ;  /* 0x00009c00ff057b82 */ /* 0x000e300000000800 */
[----:B------:R-:W1:Y:S01]  /*0370*/  LDC R37, c[0x0][0x2d4] ;  /* 0x0000b500ff257b82 */ /* 0x000e620000000800 */
[----:B0-----:R-:W-:-:S04]  /*0380*/  IMAD R2, R2, R5, UR5 ;  /* 0x0000000502027e24 */ /* 0x001fc8000f8e0205 */
[----:B-1----:R-:W-:-:S07]  /*0390*/  IMAD R37, R2, R37, RZ ;  /* 0x0000002502257224 */ /* 0x002fce00078e02ff */
.L_x_1264:
        /* <DEDUP_REMOVED lines=50> */
.L_x_1266:
[----:B------:R-:W-:Y:S05]  /*06c0*/  BSYNC B0 ;  /* 0x0000000000007941 */ /* 0x000fea0003800000 */
.L_x_1265:
        /* <DEDUP_REMOVED lines=35> */
.L_x_1268:
[----:B------:R-:W-:Y:S05]  /*0900*/  BSYNC B0 ;  /* 0x0000000000007941 */ /* 0x000fea0003800000 */
.L_x_1267:
        /* <DEDUP_REMOVED lines=88> */
.L_x_1269:
        /* <DEDUP_REMOVED lines=15> */
.L_x_1317:


//--------------------- .text._ZN5flash25flash_bwd_dot_do_o_kernelILb1E23Flash_bwd_kernel_traitsILi96ELi64ELi128ELi8ELi2ELi4ELi4ELb0ELb0EN7cutlass10bfloat16_tE19Flash_kernel_traitsILi96ELi64ELi128ELi8ES3_EEEEvNS_16Flash_bwd_paramsE --------------------------
	.section	.text._ZN5flash25flash_bwd_dot_do_o_kernelILb1E23Flash_bwd_kernel_traitsILi96ELi64ELi128ELi8ELi2ELi4ELi4ELb0ELb0EN7cutlass10bfloat16_tE19Flash_kernel_traitsILi96ELi64ELi128ELi8ES3_EEEEvNS_16Flash_bwd_paramsE,"ax",@progbits
	.align	128
        .global         _ZN5flash25flash_bwd_dot_do_o_kernelILb1E23Flash_bwd_kernel_traitsILi96ELi64ELi128ELi8ELi2ELi4ELi4ELb0ELb0EN7cutlass10bfloat16_tE19Flash_kernel_traitsILi96ELi64ELi128ELi8ES3_EEEEvNS_16Flash_bwd_paramsE
        .type           _ZN5flash25flash_bwd_dot_do_o_kernelILb1E23Flash_bwd_kernel_traitsILi96ELi64ELi128ELi8ELi2ELi4ELi4ELb0ELb0EN7cutlass10bfloat16_tE19Flash_kernel_traitsILi96ELi64ELi128ELi8ES3_EEEEvNS_16Flash_bwd_paramsE,@function
        .size           _ZN5flash25flash_bwd_dot_do_o_kernelILb1E23Flash_bwd_kernel_traitsILi96ELi64ELi128ELi8ELi2ELi4ELi4ELb0ELb0EN7cutlass10bfloat16_tE19Flash_kernel_traitsILi96ELi64ELi128ELi8ES3_EEEEvNS_16Flash_bwd_paramsE,(.L_x_1318 - _ZN5flash25flash_bwd_dot_do_o_kernelILb1E23Flash_bwd_kernel_traitsILi96ELi64ELi128ELi8ELi2ELi4ELi4ELb0ELb0EN7cutlass10bfloat16_tE19Flash_kernel_traitsILi96ELi64ELi128ELi8ES3_EEEEvNS_16Flash_bwd_paramsE)
        .other          _ZN5flash25flash_bwd_dot_do_o_kernelILb1E23Flash_bwd_kernel_traitsILi96ELi64ELi128ELi8ELi2ELi4ELi4ELb0ELb0EN7cutlass10bfloat16_tE19Flash_kernel_traitsILi96ELi64ELi128ELi8ES3_EEEEvNS_16Flash_bwd_paramsE,@"STO_CUDA_ENTRY STV_DEFAULT"
_ZN5flash25flash_bwd_dot_do_o_kernelILb1E23Flash_bwd_kernel_traitsILi96ELi64ELi128ELi8ELi2ELi4ELi4ELb0ELb0EN7cutlass10bfloat16_tE19Flash_kernel_traitsILi96ELi64ELi128ELi8ES3_EEEEvNS_16Flash_bwd_paramsE:
.text._ZN5flash25flash_bwd_dot_do_o_kernelILb1E23Flash_bwd_kernel_traitsILi96ELi64ELi128ELi8ELi2ELi4ELi4ELb0ELb0EN7cutlass10bfloat16_tE19Flash_kernel_traitsILi96ELi64ELi128ELi8ES3_EEEEvNS_16Flash_bwd_paramsE:
        /* <DEDUP_REMOVED lines=64> */
.L_x_1270:
        /* <DEDUP_REMOVED lines=27> */
.L_x_1271:
[----:B------:R-:W-:-:S04]  /*05b0*/  IMAD R10, R10, R32, R33 ;  /* 0x000000200a0a7224 */ /* 0x000fc800078e0221 */
[----:B------:R-:W-:-:S07]  /*05c0*/  IMAD R36, R10, R13, RZ ;  /* 0x0000000d0a247224 */ /* 0x000fce00078e02ff */
.L_x_1272:
        /* <DEDUP_REMOVED lines=62> */
.L_x_1274:
[----:B------:R-:W-:Y:S05]  /*09b0*/  BSYNC B0 ;  /* 0x0000000000007941 */ /* 0x000fea0003800000 */
.L_x_1273:
        /* <DEDUP_REMOVED lines=35> */
.L_x_1276:
[----:B------:R-:W-:Y:S05]  /*0bf0*/  BSYNC B0 ;  /* 0x0000000000007941 */ /* 0x000fea0003800000 */
.L_x_1275:
        /* <DEDUP_REMOVED lines=95> */
.L_x_1277:
        /* <DEDUP_REMOVED lines=9> */
.L_x_1318:


//--------------------- .nv.shared._ZN5flash44flash_bwd_dq_dk_dv_loop_seqk_parallel_kernelI23Flash_bwd_kernel_traitsILi96ELi64ELi128ELi8ELi2ELi4ELi4ELb1ELb0EN7cutlass10bfloat16_tE19Flash_kernel_traitsILi96ELi64ELi128ELi8ES3_EELb0ELb0ELb0ELb0ELb0ELb1ELb0EEEvNS_16Flash_bwd_paramsE --------------------------
	.section	.nv.shared._ZN5flash44flash_bwd_dq_dk_dv_loop_seqk_parallel_kernelI23Flash_bwd_kernel_traitsILi96ELi64ELi128ELi8ELi2ELi4ELi4ELb1ELb0EN7cutlass10bfloat16_tE19Flash_kernel_traitsILi96ELi64ELi128ELi8ES3_EELb0ELb0ELb0ELb0ELb0ELb1ELb0EEEvNS_16Flash_bwd_paramsE,"aw",@nobits
	.sectionflags	@""
	.align	16
	.zero		1024


//--------------------- .nv.shared.reserved.0     --------------------------
	.section	.nv.shared.reserved.0,"aw",@nobits
	.weak		__nv_reservedSMEM_offset_0_alias
	.size		__nv_reservedSMEM_offset_0_alias, 0, 0
	.other		__nv_reservedSMEM_offset_0_alias,@"STO_CUDA_RESERVED_SHARED STV_DEFAULT"
__nv_reservedSMEM_offset_0_alias:
	.zero		0


//--------------------- .nv.global                --------------------------
	.section	.nv.global,"aw",@nobits
.nv.global:
	.type		_ZN65_INTERNAL_960262eb_29_flash_bwd_hdim96_bf16_sm80_cu_0106449f_29124cute1_E,@object
	.size		_ZN65_INTERNAL_960262eb_29_flash_bwd_hdim96_bf16_sm80_cu_0106449f_29124cute1_E,(_ZN65_INTERNAL_960262eb_29_flash_bwd_hdim96_bf16_sm80_cu_0106449f_29124cuda3std3__45__cpo6cbeginE - _ZN65_INTERNAL_960262eb_29_flash_bwd_hdim96_bf16_sm80_cu_0106449f_29124cute1_E)
_ZN65_INTERNAL_960262eb_29_flash_bwd_hdim96_bf16_sm80_cu_0106449f_29124cute1_E:
	.zero		1
	.type		_ZN65_INTERNAL_960262eb_29_flash_bwd_hdim96_bf16_sm80_cu_0106449f_29124cuda3std3__45__cpo6cbeginE,@object
	.size		_ZN65_INTERNAL_960262eb_29_flash_bwd_hdim96_bf16_sm80_cu_0106449f_29124cuda3std3__45__cpo6cbeginE,(_ZN65_INTERNAL_960262eb_29_flash_bwd_hdim96_bf16_sm80_cu_0106449f_29124cuda3std3__48in_placeE - _ZN65_INTERNAL_960262eb_29_flash_bwd_hdim96_bf16_sm80_cu_0106449f_29124cuda3std3__45__cpo6cbeginE)
_ZN65_INTERNAL_960262eb_29_flash_bwd_hdim96_bf16_sm80_cu_0106449f_29124cuda3std3__45__cpo6cbeginE:
	.zero		1
	.type		_ZN65_INTERNAL_960262eb_29_flash_bwd_hdim96_bf16_sm80_cu_0106449f_29124cuda3std3__48in_placeE,@object
	.size		_ZN65_INTERNAL_960262eb_29_flash_bwd_hdim96_bf16_sm80_cu_0106449f_29124cuda3std3__48in_placeE,(_ZN65_INTERNAL_960262eb_29_flash_bwd_hdim96_bf16_sm80_cu_0106449f_29124cuda3std6ranges3__45__cpo9iter_moveE - _ZN65_INTERNAL_960262eb_29_flash_bwd_hdim96_bf16_sm80_cu_0106449f_29124cuda3std3__48in_placeE)
_ZN65_INTERNAL_960262eb_29_flash_bwd_hdim96_bf16_sm80_cu_0106449f_29124cuda3std3__48in_placeE:
	.zero		1
	.type		_ZN65_INTERNAL_960262eb_29_flash_bwd_hdim96_bf16_sm80_cu_0106449f_29124cuda3std6ranges3__45__cpo9iter_moveE,@object
	.size		_ZN65_INTERNAL_960262eb_29_flash_bwd_hdim96_bf16_sm80_cu_0106449f_29124cuda3std6ranges3__45__cpo9iter_moveE,(_ZN65_INTERNAL_960262eb_29_flash_bwd_hdim96_bf16_sm80_cu_0106449f_29124cuda3std3__45__cpo5beginE - _ZN65_INTERNAL_960262eb_29_flash_bwd_hdim96_bf16_sm80_cu_0106449f_29124cuda3std6ranges3__45__cpo9iter_moveE)
_ZN65_INTERNAL_960262eb_29_flash_bwd_hdim96_bf16_sm80_cu_0106449f_29124cuda3std6ranges3__45__cpo9iter_moveE:
	.zero		1
	.type		_ZN65_INTERNAL_960262eb_29_flash_bwd_hdim96_bf16_sm80_cu_0106449f_29124cuda3std3__45__cpo5beginE,@object
	.size		_ZN65_INTERNAL_960262eb_29_flash_bwd_hdim96_bf16_sm80_cu_0106449f_29124cuda3std3__45__cpo5beginE,(_ZN65_INTERNAL_960262eb_29_flash_bwd_hdim96_bf16_sm80_cu_0106449f_29124cuda3std3__467_GLOBAL__N__960262eb_29_flash_bwd_hdim96_bf16_sm80_cu_0106449f_29126ignoreE - _ZN65_INTERNAL_960262eb_29_flash_bwd_hdim96_bf16_sm80_cu_0106449f_29124cuda3std3__45__cpo5beginE)
_ZN65_INTERNAL_960262eb_29_flash_bwd_hdim96_bf16_sm80_cu_0106449f_29124cuda3std3__45__cpo5beginE:
	.zero		1
	.type		_ZN65_INTERNAL_960262eb_29_flash_bwd_hdim96_bf16_sm80_cu_0106449f_29124cuda3std3__467_GLOBAL__N__960262eb_29_flash_bwd_hdim96_bf16_sm80_cu_0106449f_29126ignoreE,@object
	.size		_ZN65_INTERNAL_960262eb_29_flash_bwd_hdim96_bf16_sm80_cu_0106449f_29124cuda3std3__467_GLOBAL__N__960262eb_29_flash_bwd_hdim96_bf16_sm80_cu_0106449f_29126ignoreE,(_ZN65_INTERNAL_960262eb_29_flash_bwd_hdim96_bf16_sm80_cu_0106449f_29124cute7productE - _ZN65_INTERNAL_960262eb_29_flash_bwd_hdim96_bf16_sm80_cu_0106449f_29124cuda3std3__467_GLOBAL__N__960262eb_29_flash_bwd_hdim96_bf16_sm80_cu_0106449f_29126ignoreE)
_ZN65_INTERNAL_960262eb_29_flash_bwd_hdim96_bf16_sm80_cu_0106449f_29124cuda3std3__467_GLOBAL__N__960262eb_29_flash_bwd_hdim96_bf16_sm80_cu_0106449f_29126ignoreE:
	.zero		1
	.type		_ZN65_INTERNAL_960262eb_29_flash_bwd_hdim96_bf16_sm80_cu_0106449f_29124cute7productE,@object
	.size		_ZN65_INTERNAL_960262eb_29_flash_bwd_hdim96_bf16_sm80_cu_0106449f_29124cute7productE,(_ZN65_INTERNAL_960262eb_29_flash_bwd_hdim96_bf16_sm80_cu_0106449f_29124cuda3std3__45__cpo3endE - _ZN65_INTERNAL_960262eb_29_flash_bwd_hdim96_bf16_sm80_cu_0106449f_29124cute7productE)
_ZN65_INTERNAL_960262eb_29_flash_bwd_hdim96_bf16_sm80_cu_0106449f_29124cute7productE:
	.zero		1
	.type		_ZN65_INTERNAL_960262eb_29_flash_bwd_hdim96_bf16_sm80_cu_0106449f_29124cuda3std3__45__cpo3endE,@object
	.size		_ZN65_INTERNAL_960262eb_29_flash_bwd_hdim96_bf16_sm80_cu_0106449f_29124cuda3std3__45__cpo3endE,(_ZN65_INTERNAL_960262eb_29_flash_bwd_hdim96_bf16_sm80_cu_0106449f_29124cuda3std3__419piecewise_constructE - _ZN65_INTERNAL_960262eb_29_flash_bwd_hdim96_bf16_sm80_cu_0106449f_29124cuda3std3__45__cpo3endE)
_ZN65_INTERNAL_960262eb_29_flash_bwd_hdim96_bf16_sm80_cu_0106449f_29124cuda3std3__45__cpo3endE:
	.zero		1
	.type		_ZN65_INTERNAL_960262eb_29_flash_bwd_hdim96_bf16_sm80_cu_0106449f_29124cuda3std3__419piecewise_constructE,@object
	.size		_ZN65_INTERNAL_960262eb_29_flash_bwd_hdim96_bf16_sm80_cu_0106449f_29124cuda3std3__419piecewise_constructE,(_ZN65_INTERNAL_960262eb_29_flash_bwd_hdim96_bf16_sm80_cu_0106449f_29124cuda3std3__45__cpo4cendE - _ZN65_INTERNAL_960262eb_29_flash_bwd_hdim96_bf16_sm80_cu_0106449f_29124cuda3std3__419piecewise_constructE)
_ZN65_INTERNAL_960262eb_29_flash_bwd_hdim96_bf16_sm80_cu_0106449f_29124cuda3std3__419piecewise_constructE:
	.zero		1
	.type		_ZN65_INTERNAL_960262eb_29_flash_bwd_hdim96_bf16_sm80_cu_0106449f_29124cuda3std3__45__cpo4cendE,@object
	.size		_ZN65_INTERNAL_960262eb_29_flash_bwd_hdim96_bf16_sm80_cu_0106449f_29124cuda3std3__45__cpo4cendE,(_ZN65_INTERNAL_960262eb_29_flash_bwd_hdim96_bf16_sm80_cu_0106449f_29124cuda3std6ranges3__45__cpo4swapE - _ZN65_INTERNAL_960262eb_29_flash_bwd_hdim96_bf16_sm80_cu_0106449f_29124cuda3std3__45__cpo4cendE)
_ZN65_INTERNAL_960262eb_29_flash_bwd_hdim96_bf16_sm80_cu_0106449f_29124cuda3std3__45__cpo4cendE:
	.zero		1
	.type		_ZN65_INTERNAL_960262eb_29_flash_bwd_hdim96_bf16_sm80_cu_0106449f_29124cuda3std6ranges3__45__cpo4swapE,@object
	.size		_ZN65_INTERNAL_960262eb_29_flash_bwd_hdim96_bf16_sm80_cu_0106449f_29124cuda3std6ranges3__45__cpo4swapE,(.L_7 - _ZN65_INTERNAL_960262eb_29_flash_bwd_hdim96_bf16_sm80_cu_0106449f_29124cuda3std6ranges3__45__cpo4swapE)
_ZN65_INTERNAL_960262eb_29_flash_bwd_hdim96_bf16_sm80_cu_0106449f_29124cuda3std6ranges3__45__cpo4swapE:
	.zero		1
.L_7:


//--------------------- .nv.shared._ZN5flash44flash_bwd_dq_dk_dv_loop_seqk_parallel_kernelI23Flash_bwd_kernel_traitsILi96ELi64ELi128ELi8ELi2ELi4ELi4ELb1ELb0EN7cutlass10bfloat16_tE19Flash_kernel_traitsILi96ELi64ELi128ELi8ES3_EELb0ELb0ELb0ELb0ELb0ELb0ELb0EEEvNS_16Flash_bwd_paramsE --------------------------
	.section	.nv.shared._ZN5flash44flash_bwd_dq_dk_dv_loop_seqk_parallel_kernelI23Flash_bwd_kernel_traitsILi96ELi64ELi128ELi8ELi2ELi4ELi4ELb1ELb0EN7cutlass10bfloat16_tE19Flash_kernel_traitsILi96ELi64ELi128ELi8ES3_EELb0ELb0ELb0ELb0ELb0ELb0ELb0EEEvNS_16Flash_bwd_paramsE,"aw",@nobits
	.sectionflags	@""
	.align	16
	.zero		1024


//--------------------- .nv.shared._ZN5flash44flash_bwd_dq_dk_dv_loop_seqk_parallel_kernelI23Flash_bwd_kernel_traitsILi96ELi64ELi128ELi8ELi2ELi4ELi4ELb1ELb0EN7cutlass10bfloat16_tE19Flash_kernel_traitsILi96ELi64ELi128ELi8ES3_EELb0ELb0ELb1ELb0ELb0ELb0ELb0EEEvNS_16Flash_bwd_paramsE --------------------------
	.section	.nv.shared._ZN5flash44flash_bwd_dq_dk_dv_loop_seqk_parallel_kernelI23Flash_bwd_kernel_traitsILi96ELi64ELi128ELi8ELi2ELi4ELi4ELb1ELb0EN7cutlass10bfloat16_tE19Flash_kernel_traitsILi96ELi64ELi128ELi8ES3_EELb0ELb0ELb1ELb0ELb0ELb0ELb0EEEvNS_16Flash_bwd_paramsE,"aw",@nobits
	.sectionflags	@""
	.align	16
	.zero		1024


//--------------------- .nv.shared._ZN5flash44flash_bwd_dq_dk_dv_loop_seqk_parallel_kernelI23Flash_bwd_kernel_traitsILi96ELi64ELi128ELi8ELi2ELi4ELi4ELb1ELb0EN7cutlass10bfloat16_tE19Flash_kernel_traitsILi96ELi64ELi128ELi8ES3_EELb0ELb0ELb0ELb0ELb1ELb1ELb0EEEvNS_16Flash_bwd_paramsE --------------------------
	.section	.nv.shared._ZN5flash44flash_bwd_dq_dk_dv_loop_seqk_parallel_kernelI23Flash_bwd_kernel_traitsILi96ELi64ELi128ELi8ELi2ELi4ELi4ELb1ELb0EN7cutlass10bfloat16_tE19Flash_kernel_traitsILi96ELi64ELi128ELi8ES3_EELb0ELb0ELb0ELb0ELb1ELb1ELb0EEEvNS_16Flash_bwd_paramsE,"aw",@nobits
	.sectionflags	@""
	.align	16
	.zero		1024


//--------------------- .nv.shared._ZN5flash44flash_bwd_dq_dk_dv_loop_seqk_parallel_kernelI23Flash_bwd_kernel_traitsILi96ELi64ELi128ELi8ELi2ELi4ELi4ELb1ELb0EN7cutlass10bfloat16_tE19Flash_kernel_traitsILi96ELi64ELi128ELi8ES3_EELb0ELb0ELb0ELb1ELb0ELb0ELb0EEEvNS_16Flash_bwd_paramsE --------------------------
	.section	.nv.shared._ZN5flash44flash_bwd_dq_dk_dv_loop_seqk_parallel_kernelI23Flash_bwd_kernel_traitsILi96ELi64ELi128ELi8ELi2ELi4ELi4ELb1ELb0EN7cutlass10bfloat16_tE19Flash_kernel_traitsILi96ELi64ELi128ELi8ES3_EELb0ELb0ELb0ELb1ELb0ELb0ELb0EEEvNS_16Flash_bwd_paramsE,"aw",@nobits
	.sectionflags	@""
	.align	16
	.zero		1024


//--------------------- .nv.shared._ZN5flash44flash_bwd_dq_dk_dv_loop_seqk_parallel_kernelI23Flash_bwd_kernel_traitsILi96ELi64ELi128ELi8ELi2ELi4ELi4ELb1ELb0EN7cutlass10bfloat16_tE19Flash_kernel_traitsILi96ELi64ELi128ELi8ES3_EELb0ELb0ELb1ELb0ELb0ELb1ELb0EEEvNS_16Flash_bwd_paramsE --------------------------
	.section	.nv.shared._ZN5flash44flash_bwd_dq_dk_dv_loop_seqk_parallel_kernelI23Flash_bwd_kernel_traitsILi96ELi64ELi128ELi8ELi2ELi4ELi4ELb1ELb0EN7cutlass10bfloat16_tE19Flash_kernel_traitsILi96ELi64ELi128ELi8ES3_EELb0ELb0ELb1ELb0ELb0ELb1ELb0EEEvNS_16Flash_bwd_paramsE,"aw",@nobits
	.sectionflags	@""
	.align	16
	.zero		1024


//--------------------- .nv.shared._ZN5flash44flash_bwd_dq_dk_dv_loop_seqk_parallel_kernelI23Flash_bwd_kernel_traitsILi96ELi64ELi128ELi8ELi2ELi4ELi4ELb1ELb0EN7cutlass10bfloat16_tE19Flash_kernel_traitsILi96ELi64ELi128ELi8ES3_EELb0ELb0ELb1ELb1ELb0ELb0ELb0EEEvNS_16Flash_bwd_paramsE --------------------------
	.section	.nv.shared._ZN5flash44flash_bwd_dq_dk_dv_loop_seqk_parallel_kernelI23Flash_bwd_kernel_traitsILi96ELi64ELi128ELi8ELi2ELi4ELi4ELb1ELb0EN7cutlass10bfloat16_tE19Flash_kernel_traitsILi96ELi64ELi128ELi8ES3_EELb0ELb0ELb1ELb1ELb0ELb0ELb0EEEvNS_16Flash_bwd_paramsE,"aw",@nobits
	.sectionflags	@""
	.align	16
	.zero		1024


//--------------------- .nv.shared._ZN5flash27flash_bwd_convert_dq_kernelI23Flash_bwd_kernel_traitsILi96ELi64ELi128ELi8ELi2ELi4ELi4ELb1ELb0EN7cutlass10bfloat16_tE19Flash_kernel_traitsILi96ELi64ELi128ELi8ES3_EEEEvNS_16Flash_bwd_paramsEi --------------------------
	.section	.nv.shared._ZN5flash27flash_bwd_convert_dq_kernelI23Flash_bwd_kernel_traitsILi96ELi64ELi128ELi8ELi2ELi4ELi4ELb1ELb0EN7cutlass10bfloat16_tE19Flash_kernel_traitsILi96ELi64ELi128ELi8ES3_EEEEvNS_16Flash_bwd_paramsEi,"aw",@nobits
	.sectionflags	@""
	.align	16
	.zero		1024


//--------------------- .nv.shared._ZN5flash44flash_bwd_dq_dk_dv_loop_seqk_parallel_kernelI23Flash_bwd_kernel_traitsILi96ELi64ELi128ELi8ELi2ELi4ELi4ELb1ELb0EN7cutlass10bfloat16_tE19Flash_kernel_traitsILi96ELi64ELi128ELi8ES3_EELb1ELb0ELb0ELb0ELb0ELb1ELb0EEEvNS_16Flash_bwd_paramsE --------------------------
	.section	.nv.shared._ZN5flash44flash_bwd_dq_dk_dv_loop_seqk_parallel_kernelI23Flash_bwd_kernel_traitsILi96ELi64ELi128ELi8ELi2ELi4ELi4ELb1ELb0EN7cutlass10bfloat16_tE19Flash_kernel_traitsILi96ELi64ELi128ELi8ES3_EELb1ELb0ELb0ELb0ELb0ELb1ELb0EEEvNS_16Flash_bwd_paramsE,"aw",@nobits
	.sectionflags	@""
	.align	16
	.zero		1024


//--------------------- .nv.shared._ZN5flash44flash_bwd_dq_dk_dv_loop_seqk_parallel_kernelI23Flash_bwd_kernel_traitsILi96ELi64ELi128ELi8ELi2ELi4ELi4ELb1ELb0EN7cutlass10bfloat16_tE19Flash_kernel_traitsILi96ELi64ELi128ELi8ES3_EELb0ELb0ELb0ELb0ELb0ELb1ELb1EEEvNS_16Flash_bwd_paramsE --------------------------
	.section	.nv.shared._ZN5flash44flash_bwd_dq_dk_dv_loop_seqk_parallel_kernelI23Flash_bwd_kernel_traitsILi96ELi64ELi128ELi8ELi2ELi4ELi4ELb1ELb0EN7cutlass10bfloat16_tE19Flash_kernel_traitsILi96ELi64ELi128ELi8ES3_EELb0ELb0ELb0ELb0ELb0ELb1ELb1EEEvNS_16Flash_bwd_paramsE,"aw",@nobits
	.sectionflags	@""
	.align	16
	.zero		1024


//--------------------- .nv.shared._ZN5flash44flash_bwd_dq_dk_dv_loop_seqk_parallel_kernelI23Flash_bwd_kernel_traitsILi96ELi64ELi128ELi8ELi2ELi4ELi4ELb1ELb0EN7cutlass10bfloat16_tE19Flash_kernel_traitsILi96ELi64ELi128ELi8ES3_EELb1ELb0ELb0ELb0ELb0ELb0ELb0EEEvNS_16Flash_bwd_paramsE --------------------------
	.section	.nv.shared._ZN5flash44flash_bwd_dq_dk_dv_loop_seqk_parallel_kernelI23Flash_bwd_kernel_traitsILi96ELi64ELi128ELi8ELi2ELi4ELi4ELb1ELb0EN7cutlass10bfloat16_tE19Flash_kernel_traitsILi96ELi64ELi128ELi8ES3_EELb1ELb0ELb0ELb0ELb0ELb0ELb0EEEvNS_16Flash_bwd_paramsE,"aw",@nobits
	.sectionflags	@""
	.align	16
	.zero		1024


//--------------------- .nv.shared._ZN5flash44flash_bwd_dq_dk_dv_loop_seqk_parallel_kernelI23Flash_bwd_kernel_traitsILi96ELi64ELi128ELi8ELi2ELi4ELi4ELb1ELb0EN7cutlass10bfloat16_tE19Flash_kernel_traitsILi96ELi64ELi128ELi8ES3_EELb0ELb0ELb0ELb0ELb0ELb0ELb1EEEvNS_16Flash_bwd_paramsE --------------------------
	.section	.nv.shared._ZN5flash44flash_bwd_dq_dk_dv_loop_seqk_parallel_kernelI23Flash_bwd_kernel_traitsILi96ELi64ELi128ELi8ELi2ELi4ELi4ELb1ELb0EN7cutlass10bfloat16_tE19Flash_kernel_traitsILi96ELi64ELi128ELi8ES3_EELb0ELb0ELb0ELb0ELb0ELb0ELb1EEEvNS_16Flash_bwd_paramsE,"aw",@nobits
	.sectionflags	@""
	.align	16
	.zero		1024


//--------------------- .nv.shared._ZN5flash44flash_bwd_dq_dk_dv_loop_seqk_parallel_kernelI23Flash_bwd_kernel_traitsILi96ELi64ELi128ELi8ELi2ELi4ELi4ELb1ELb0EN7cutlass10bfloat16_tE19Flash_kernel_traitsILi96ELi64ELi128ELi8ES3_EELb1ELb0ELb1ELb0ELb0ELb0ELb0EEEvNS_16Flash_bwd_paramsE --------------------------
	.section	.nv.shared._ZN5flash44flash_bwd_dq_dk_dv_loop_seqk_parallel_kernelI23Flash_bwd_kernel_traitsILi96ELi64ELi128ELi8ELi2ELi4ELi4ELb1ELb0EN7cutlass10bfloat16_tE19Flash_kernel_traitsILi96ELi64ELi128ELi8ES3_EELb1ELb0ELb1ELb0ELb0ELb0ELb0EEEvNS_16Flash_bwd_paramsE,"aw",@nobits
	.sectionflags	@""
	.align	16
	.zero		1024


//--------------------- .nv.shared._ZN5flash44flash_bwd_dq_dk_dv_loop_seqk_parallel_kernelI23Flash_bwd_kernel_traitsILi96ELi64ELi128ELi8ELi2ELi4ELi4ELb1ELb0EN7cutlass10bfloat16_tE19Flash_kernel_traitsILi96ELi64ELi128ELi8ES3_EELb0ELb0ELb1ELb0ELb0ELb0ELb1EEEvNS_16Flash_bwd_paramsE --------------------------
	.section	.nv.shared._ZN5flash44flash_bwd_dq_dk_dv_loop_seqk_parallel_kernelI23Flash_bwd_kernel_traitsILi96ELi64ELi128ELi8ELi2ELi4ELi4ELb1ELb0EN7cutlass10bfloat16_tE19Flash_kernel_traitsILi96ELi64ELi128ELi8ES3_EELb0ELb0ELb1ELb0ELb0ELb0ELb1EEEvNS_16Flash_bwd_paramsE,"aw",@nobits
	.sectionflags	@""
	.align	16
	.zero		1024


//--------------------- .nv.shared._ZN5flash44flash_bwd_dq_dk_dv_loop_seqk_parallel_kernelI23Flash_bwd_kernel_traitsILi96ELi64ELi128ELi8ELi2ELi4ELi4ELb1ELb0EN7cutlass10bfloat16_tE19Flash_kernel_traitsILi96ELi64ELi128ELi8ES3_EELb1ELb0ELb0ELb0ELb1ELb1ELb0EEEvNS_16Flash_bwd_paramsE --------------------------
	.section	.nv.shared._ZN5flash44flash_bwd_dq_dk_dv_loop_seqk_parallel_kernelI23Flash_bwd_kernel_traitsILi96ELi64ELi128ELi8ELi2ELi4ELi4ELb1ELb0EN7cutlass10bfloat16_tE19Flash_kernel_traitsILi96ELi64ELi128ELi8ES3_EELb1ELb0ELb0ELb0ELb1ELb1ELb0EEEvNS_16Flash_bwd_paramsE,"aw",@nobits
	.sectionflags	@""
	.align	16
	.zero		1024


//--------------------- .nv.shared._ZN5flash44flash_bwd_dq_dk_dv_loop_seqk_parallel_kernelI23Flash_bwd_kernel_traitsILi96ELi64ELi128ELi8ELi2ELi4ELi4ELb1ELb0EN7cutlass10bfloat16_tE19Flash_kernel_traitsILi96ELi64ELi128ELi8ES3_EELb0ELb0ELb0ELb0ELb1ELb1ELb1EEEvNS_16Flash_bwd_paramsE --------------------------
	.section	.nv.shared._ZN5flash44flash_bwd_dq_dk_dv_loop_seqk_parallel_kernelI23Flash_bwd_kernel_traitsILi96ELi64ELi128ELi8ELi2ELi4ELi4ELb1ELb0EN7cutlass10bfloat16_tE19Flash_kernel_traitsILi96ELi64ELi128ELi8ES3_EELb0ELb0ELb0ELb0ELb1ELb1ELb1EEEvNS_16Flash_bwd_paramsE,"aw",@nobits
	.sectionflags	@""
	.align	16
	.zero		1024


//--------------------- .nv.shared._ZN5flash44flash_bwd_dq_dk_dv_loop_seqk_parallel_kernelI23Flash_bwd_kernel_traitsILi96ELi64ELi128ELi8ELi2ELi4ELi4ELb1ELb0EN7cutlass10bfloat16_tE19Flash_kernel_traitsILi96ELi64ELi128ELi8ES3_EELb1ELb0ELb0ELb1ELb0ELb0ELb0EEEvNS_16Flash_bwd_paramsE --------------------------
	.section	.nv.shared._ZN5flash44flash_bwd_dq_dk_dv_loop_seqk_parallel_kernelI23Flash_bwd_kernel_traitsILi96ELi64ELi128ELi8ELi2ELi4ELi4ELb1ELb0EN7cutlass10bfloat16_tE19Flash_kernel_traitsILi96ELi64ELi128ELi8ES3_EELb1ELb0ELb0ELb1ELb0ELb0ELb0EEEvNS_16Flash_bwd_paramsE,"aw",@nobits
	.sectionflags	@""
	.align	16
	.zero		1024


//--------------------- .nv.shared._ZN5flash44flash_bwd_dq_dk_dv_loop_seqk_parallel_kernelI23Flash_bwd_kernel_traitsILi96ELi64ELi128ELi8ELi2ELi4ELi4ELb1ELb0EN7cutlass10bfloat16_tE19Flash_kernel_traitsILi96ELi64ELi128ELi8ES3_EELb0ELb0ELb0ELb1ELb0ELb0ELb1EEEvNS_16Flash_bwd_paramsE --------------------------
	.section	.nv.shared._ZN5flash44flash_bwd_dq_dk_dv_loop_seqk_parallel_kernelI23Flash_bwd_kernel_traitsILi96ELi64ELi128ELi8ELi2ELi4ELi4ELb1ELb0EN7cutlass10bfloat16_tE19Flash_kernel_traitsILi96ELi64ELi128ELi8ES3_EELb0ELb0ELb0ELb1ELb0ELb0ELb1EEEvNS_16Flash_bwd_paramsE,"aw",@nobits
	.sectionflags	@""
	.align	16
	.zero		1024


//--------------------- .nv.shared._ZN5flash44flash_bwd_dq_dk_dv_loop_seqk_parallel_kernelI23Flash_bwd_kernel_traitsILi96ELi64ELi128ELi8ELi2ELi4ELi4ELb1ELb0EN7cutlass10bfloat16_tE19Flash_kernel_traitsILi96ELi64ELi128ELi8ES3_EELb1ELb0ELb1ELb0ELb0ELb1ELb0EEEvNS_16Flash_bwd_paramsE --------------------------
	.section	.nv.shared._ZN5flash44flash_bwd_dq_dk_dv_loop_seqk_parallel_kernelI23Flash_bwd_kernel_traitsILi96ELi64ELi128ELi8ELi2ELi4ELi4ELb1ELb0EN7cutlass10bfloat16_tE19Flash_kernel_traitsILi96ELi64ELi128ELi8ES3_EELb1ELb0ELb1ELb0ELb0ELb1ELb0EEEvNS_16Flash_bwd_paramsE,"aw",@nobits
	.sectionflags	@""
	.align	16
	.zero		1024


//--------------------- .nv.shared._ZN5flash44flash_bwd_dq_dk_dv_loop_seqk_parallel_kernelI23Flash_bwd_kernel_traitsILi96ELi64ELi128ELi8ELi2ELi4ELi4ELb1ELb0EN7cutlass10bfloat16_tE19Flash_kernel_traitsILi96ELi64ELi128ELi8ES3_EELb0ELb0ELb1ELb0ELb0ELb1ELb1EEEvNS_16Flash_bwd_paramsE --------------------------
	.section	.nv.shared._ZN5flash44flash_bwd_dq_dk_dv_loop_seqk_parallel_kernelI23Flash_bwd_kernel_traitsILi96ELi64ELi128ELi8ELi2ELi4ELi4ELb1ELb0EN7cutlass10bfloat16_tE19Flash_kernel_traitsILi96ELi64ELi128ELi8ES3_EELb0ELb0ELb1ELb0ELb0ELb1ELb1EEEvNS_16Flash_bwd_paramsE,"aw",@nobits
	.sectionflags	@""
	.align	16
	.zero		1024


//--------------------- .nv.shared._ZN5flash44flash_bwd_dq_dk_dv_loop_seqk_parallel_kernelI23Flash_bwd_kernel_traitsILi96ELi64ELi128ELi8ELi2ELi4ELi4ELb1ELb0EN7cutlass10bfloat16_tE19Flash_kernel_traitsILi96ELi64ELi128ELi8ES3_EELb1ELb0ELb1ELb1ELb0ELb0ELb0EEEvNS_16Flash_bwd_paramsE --------------------------
	.section	.nv.shared._ZN5flash44flash_bwd_dq_dk_dv_loop_seqk_parallel_kernelI23Flash_bwd_kernel_traitsILi96ELi64ELi128ELi8ELi2ELi4ELi4ELb1ELb0EN7cutlass10bfloat16_tE19Flash_kernel_traitsILi96ELi64ELi128ELi8ES3_EELb1ELb0ELb1ELb1ELb0ELb0ELb0EEEvNS_16Flash_bwd_paramsE,"aw",@nobits
	.sectionflags	@""
	.align	16
	.zero		1024


//--------------------- .nv.shared._ZN5flash44flash_bwd_dq_dk_dv_loop_seqk_parallel_kernelI23Flash_bwd_kernel_traitsILi96ELi64ELi128ELi8ELi2ELi4ELi4ELb1ELb0EN7cutlass10bfloat16_tE19Flash_kernel_traitsILi96ELi64ELi128ELi8ES3_EELb0ELb0ELb1ELb1ELb0ELb0ELb1EEEvNS_16Flash_bwd_paramsE --------------------------
	.section	.nv.shared._ZN5flash44flash_bwd_dq_dk_dv_loop_seqk_parallel_kernelI23Flash_bwd_kernel_traitsILi96ELi64ELi128ELi8ELi2ELi4ELi4ELb1ELb0EN7cutlass10bfloat16_tE19Flash_kernel_traitsILi96ELi64ELi128ELi8ES3_EELb0ELb0ELb1ELb1ELb0ELb0ELb1EEEvNS_16Flash_bwd_paramsE,"aw",@nobits
	.sectionflags	@""
	.align	16
	.zero		1024


//--------------------- .nv.shared._ZN5flash25flash_bwd_dot_do_o_kernelILb0E23Flash_bwd_kernel_traitsILi96ELi64ELi128ELi8ELi2ELi4ELi4ELb1ELb0EN7cutlass10bfloat16_tE19Flash_kernel_traitsILi96ELi64ELi128ELi8ES3_EEEEvNS_16Flash_bwd_paramsE --------------------------
	.section	.nv.shared._ZN5flash25flash_bwd_dot_do_o_kernelILb0E23Flash_bwd_kernel_traitsILi96ELi64ELi128ELi8ELi2ELi4ELi4ELb1ELb0EN7cutlass10bfloat16_tE19Flash_kernel_traitsILi96ELi64ELi128ELi8ES3_EEEEvNS_16Flash_bwd_paramsE,"aw",@nobits
	.sectionflags	@""
	.align	16
	.zero		1024


//--------------------- .nv.shared._ZN5flash25flash_bwd_dot_do_o_kernelILb1E23Flash_bwd_kernel_traitsILi96ELi64ELi128ELi8ELi2ELi4ELi4ELb1ELb0EN7cutlass10bfloat16_tE19Flash_kernel_traitsILi96ELi64ELi128ELi8ES3_EEEEvNS_16Flash_bwd_paramsE --------------------------
	.section	.nv.shared._ZN5flash25flash_bwd_dot_do_o_kernelILb1E23Flash_bwd_kernel_traitsILi96ELi64ELi128ELi8ELi2ELi4ELi4ELb1ELb0EN7cutlass10bfloat16_tE19Flash_kernel_traitsILi96ELi64ELi128ELi8ES3_EEEEvNS_16Flash_bwd_paramsE,"aw",@nobits
	.sectionflags	@""
	.align	16
	.zero		1024


//--------------------- .nv.shared._ZN5flash27flash_bwd_convert_dq_kernelI23Flash_bwd_kernel_traitsILi96ELi64ELi128ELi8ELi2ELi4ELi4ELb0ELb0EN7cutlass10bfloat16_tE19Flash_kernel_traitsILi96ELi64ELi128ELi8ES3_EEEEvNS_16Flash_bwd_paramsEi --------------------------
	.section	.nv.shared._ZN5flash27flash_bwd_convert_dq_kernelI23Flash_bwd_kernel_traitsILi96ELi64ELi128ELi8ELi2ELi4ELi4ELb0ELb0EN7cutlass10bfloat16_tE19Flash_kernel_traitsILi96ELi64ELi128ELi8ES3_EEEEvNS_16Flash_bwd_paramsEi,"aw",@nobits
	.sectionflags	@""
	.align	16
	.zero		1024


//--------------------- .nv.shared._ZN5flash44flash_bwd_dq_dk_dv_loop_seqk_parallel_kernelI23Flash_bwd_kernel_traitsILi96ELi64ELi128ELi8ELi2ELi4ELi4ELb0ELb0EN7cutlass10bfloat16_tE19Flash_kernel_traitsILi96ELi64ELi128ELi8ES3_EELb1ELb0ELb0ELb0ELb0ELb1ELb0EEEvNS_16Flash_bwd_paramsE --------------------------
	.section	.nv.shared._ZN5flash44flash_bwd_dq_dk_dv_loop_seqk_parallel_kernelI23Flash_bwd_kernel_traitsILi96ELi64ELi128ELi8ELi2ELi4ELi4ELb0ELb0EN7cutlass10bfloat16_tE19Flash_kernel_traitsILi96ELi64ELi128ELi8ES3_EELb1ELb0ELb0ELb0ELb0ELb1ELb0EEEvNS_16Flash_bwd_paramsE,"aw",@nobits
	.sectionflags	@""
	.align	16
	.zero		1024


//--------------------- .nv.shared._ZN5flash44flash_bwd_dq_dk_dv_loop_seqk_parallel_kernelI23Flash_bwd_kernel_traitsILi96ELi64ELi128ELi8ELi2ELi4ELi4ELb0ELb0EN7cutlass10bfloat16_tE19Flash_kernel_traitsILi96ELi64ELi128ELi8ES3_EELb0ELb0ELb0ELb0ELb0ELb1ELb1EEEvNS_16Flash_bwd_paramsE --------------------------
	.section	.nv.shared._ZN5flash44flash_bwd_dq_dk_dv_loop_seqk_parallel_kernelI23Flash_bwd_kernel_traitsILi96ELi64ELi128ELi8ELi2ELi4ELi4ELb0ELb0EN7cutlass10bfloat16_tE19Flash_kernel_traitsILi96ELi64ELi128ELi8ES3_EELb0ELb0ELb0ELb0ELb0ELb1ELb1EEEvNS_16Flash_bwd_paramsE,"aw",@nobits
	.sectionflags	@""
	.align	16
	.zero		1024


//--------------------- .nv.shared._ZN5flash44flash_bwd_dq_dk_dv_loop_seqk_parallel_kernelI23Flash_bwd_kernel_traitsILi96ELi64ELi128ELi8ELi2ELi4ELi4ELb0ELb0EN7cutlass10bfloat16_tE19Flash_kernel_traitsILi96ELi64ELi128ELi8ES3_EELb1ELb0ELb0ELb0ELb0ELb0ELb0EEEvNS_16Flash_bwd_paramsE --------------------------
	.section	.nv.shared._ZN5flash44flash_bwd_dq_dk_dv_loop_seqk_parallel_kernelI23Flash_bwd_kernel_traitsILi96ELi64ELi128ELi8ELi2ELi4ELi4ELb0ELb0EN7cutlass10bfloat16_tE19Flash_kernel_traitsILi96ELi64ELi128ELi8ES3_EELb1ELb0ELb0ELb0ELb0ELb0ELb0EEEvNS_16Flash_bwd_paramsE,"aw",@nobits
	.sectionflags	@""
	.align	16
	.zero		1024


//--------------------- .nv.shared._ZN5flash44flash_bwd_dq_dk_dv_loop_seqk_parallel_kernelI23Flash_bwd_kernel_traitsILi96ELi64ELi128ELi8ELi2ELi4ELi4ELb0ELb0EN7cutlass10bfloat16_tE19Flash_kernel_traitsILi96ELi64ELi128ELi8ES3_EELb0ELb0ELb0ELb0ELb0ELb0ELb1EEEvNS_16Flash_bwd_paramsE --------------------------
	.section	.nv.shared._ZN5flash44flash_bwd_dq_dk_dv_loop_seqk_parallel_kernelI23Flash_bwd_kernel_traitsILi96ELi64ELi128ELi8ELi2ELi4ELi4ELb0ELb0EN7cutlass10bfloat16_tE19Flash_kernel_traitsILi96ELi64ELi128ELi8ES3_EELb0ELb0ELb0ELb0ELb0ELb0ELb1EEEvNS_16Flash_bwd_paramsE,"aw",@nobits
	.sectionflags	@""
	.align	16
	.zero		1024


//--------------------- .nv.shared._ZN5flash44flash_bwd_dq_dk_dv_loop_seqk_parallel_kernelI23Flash_bwd_kernel_traitsILi96ELi64ELi128ELi8ELi2ELi4ELi4ELb0ELb0EN7cutlass10bfloat16_tE19Flash_kernel_traitsILi96ELi64ELi128ELi8ES3_EELb1ELb0ELb1ELb0ELb0ELb0ELb0EEEvNS_16Flash_bwd_paramsE --------------------------
	.section	.nv.shared._ZN5flash44flash_bwd_dq_dk_dv_loop_seqk_parallel_kernelI23Flash_bwd_kernel_traitsILi96ELi64ELi128ELi8ELi2ELi4ELi4ELb0ELb0EN7cutlass10bfloat16_tE19Flash_kernel_traitsILi96ELi64ELi128ELi8ES3_EELb1ELb0ELb1ELb0ELb0ELb0ELb0EEEvNS_16Flash_bwd_paramsE,"aw",@nobits
	.sectionflags	@""
	.align	16
	.zero		1024


//--------------------- .nv.shared._ZN5flash44flash_bwd_dq_dk_dv_loop_seqk_parallel_kernelI23Flash_bwd_kernel_traitsILi96ELi64ELi128ELi8ELi2ELi4ELi4ELb0ELb0EN7cutlass10bfloat16_tE19Flash_kernel_traitsILi96ELi64ELi128ELi8ES3_EELb0ELb0ELb1ELb0ELb0ELb0ELb1EEEvNS_16Flash_bwd_paramsE --------------------------
	.section	.nv.shared._ZN5flash44flash_bwd_dq_dk_dv_loop_seqk_parallel_kernelI23Flash_bwd_kernel_traitsILi96ELi64ELi128ELi8ELi2ELi4ELi4ELb0ELb0EN7cutlass10bfloat16_tE19Flash_kernel_traitsILi96ELi64ELi128ELi8ES3_EELb0ELb0ELb1ELb0ELb0ELb0ELb1EEEvNS_16Flash_bwd_paramsE,"aw",@nobits
	.sectionflags	@""
	.align	16
	.zero		1024


//--------------------- .nv.shared._ZN5flash44flash_bwd_dq_dk_dv_loop_seqk_parallel_kernelI23Flash_bwd_kernel_traitsILi96ELi64ELi128ELi8ELi2ELi4ELi4ELb0ELb0EN7cutlass10bfloat16_tE19Flash_kernel_traitsILi96ELi64ELi128ELi8ES3_EELb1ELb0ELb0ELb0ELb1ELb1ELb0EEEvNS_16Flash_bwd_paramsE --------------------------
	.section	.nv.shared._ZN5flash44flash_bwd_dq_dk_dv_loop_seqk_parallel_kernelI23Flash_bwd_kernel_traitsILi96ELi64ELi128ELi8ELi2ELi4ELi4ELb0ELb0EN7cutlass10bfloat16_tE19Flash_kernel_traitsILi96ELi64ELi128ELi8ES3_EELb1ELb0ELb0ELb0ELb1ELb1ELb0EEEvNS_16Flash_bwd_paramsE,"aw",@nobits
	.sectionflags	@""
	.align	16
	.zero		1024


//--------------------- .nv.shared._ZN5flash44flash_bwd_dq_dk_dv_loop_seqk_parallel_kernelI23Flash_bwd_kernel_traitsILi96ELi64ELi128ELi8ELi2ELi4ELi4ELb0ELb0EN7cutlass10bfloat16_tE19Flash_kernel_traitsILi96ELi64ELi128ELi8ES3_EELb0ELb0ELb0ELb0ELb1ELb1ELb1EEEvNS_16Flash_bwd_paramsE --------------------------
	.section	.nv.shared._ZN5flash44flash_bwd_dq_dk_dv_loop_seqk_parallel_kernelI23Flash_bwd_kernel_traitsILi96ELi64ELi128ELi8ELi2ELi4ELi4ELb0ELb0EN7cutlass10bfloat16_tE19Flash_kernel_traitsILi96ELi64ELi128ELi8ES3_EELb0ELb0ELb0ELb0ELb1ELb1ELb1EEEvNS_16Flash_bwd_paramsE,"aw",@nobits
	.sectionflags	@""
	.align	16
	.zero		1024


//--------------------- .nv.shared._ZN5flash44flash_bwd_dq_dk_dv_loop_seqk_parallel_kernelI23Flash_bwd_kernel_traitsILi96ELi64ELi128ELi8ELi2ELi4ELi4ELb0ELb0EN7cutlass10bfloat16_tE19Flash_kernel_traitsILi96ELi64ELi128ELi8ES3_EELb1ELb0ELb0ELb1ELb0ELb0ELb0EEEvNS_16Flash_bwd_paramsE --------------------------
	.section	.nv.shared._ZN5flash44flash_bwd_dq_dk_dv_loop_seqk_parallel_kernelI23Flash_bwd_kernel_traitsILi96ELi64ELi128ELi8ELi2ELi4ELi4ELb0ELb0EN7cutlass10bfloat16_tE19Flash_kernel_traitsILi96ELi64ELi128ELi8ES3_EELb1ELb0ELb0ELb1ELb0ELb0ELb0EEEvNS_16Flash_bwd_paramsE,"aw",@nobits
	.sectionflags	@""
	.align	16
	.zero		1024


//--------------------- .nv.shared._ZN5flash44flash_bwd_dq_dk_dv_loop_seqk_parallel_kernelI23Flash_bwd_kernel_traitsILi96ELi64ELi128ELi8ELi2ELi4ELi4ELb0ELb0EN7cutlass10bfloat16_tE19Flash_kernel_traitsILi96ELi64ELi128ELi8ES3_EELb0ELb0ELb0ELb1ELb0ELb0ELb1EEEvNS_16Flash_bwd_paramsE --------------------------
	.section	.nv.shared._ZN5flash44flash_bwd_dq_dk_dv_loop_seqk_parallel_kernelI23Flash_bwd_kernel_traitsILi96ELi64ELi128ELi8ELi2ELi4ELi4ELb0ELb0EN7cutlass10bfloat16_tE19Flash_kernel_traitsILi96ELi64ELi128ELi8ES3_EELb0ELb0ELb0ELb1ELb0ELb0ELb1EEEvNS_16Flash_bwd_paramsE,"aw",@nobits
	.sectionflags	@""
	.align	16
	.zero		1024


//--------------------- .nv.shared._ZN5flash44flash_bwd_dq_dk_dv_loop_seqk_parallel_kernelI23Flash_bwd_kernel_traitsILi96ELi64ELi128ELi8ELi2ELi4ELi4ELb0ELb0EN7cutlass10bfloat16_tE19Flash_kernel_traitsILi96ELi64ELi128ELi8ES3_EELb1ELb0ELb1ELb0ELb0ELb1ELb0EEEvNS_16Flash_bwd_paramsE --------------------------
	.section	.nv.shared._ZN5flash44flash_bwd_dq_dk_dv_loop_seqk_parallel_kernelI23Flash_bwd_kernel_traitsILi96ELi64ELi128ELi8ELi2ELi4ELi4ELb0ELb0EN7cutlass10bfloat16_tE19Flash_kernel_traitsILi96ELi64ELi128ELi8ES3_EELb1ELb0ELb1ELb0ELb0ELb1ELb0EEEvNS_16Flash_bwd_paramsE,"aw",@nobits
	.sectionflags	@""
	.align	16
	.zero		1024


//--------------------- .nv.shared._ZN5flash44flash_bwd_dq_dk_dv_loop_seqk_parallel_kernelI23Flash_bwd_kernel_traitsILi96ELi64ELi128ELi8ELi2ELi4ELi4ELb0ELb0EN7cutlass10bfloat16_tE19Flash_kernel_traitsILi96ELi64ELi128ELi8ES3_EELb0ELb0ELb1ELb0ELb0ELb1ELb1EEEvNS_16Flash_bwd_paramsE --------------------------
	.section	.nv.shared._ZN5flash44flash_bwd_dq_dk_dv_loop_seqk_parallel_kernelI23Flash_bwd_kernel_traitsILi96ELi64ELi128ELi8ELi2ELi4ELi4ELb0ELb0EN7cutlass10bfloat16_tE19Flash_kernel_traitsILi96ELi64ELi128ELi8ES3_EELb0ELb0ELb1ELb0ELb0ELb1ELb1EEEvNS_16Flash_bwd_paramsE,"aw",@nobits
	.sectionflags	@""
	.align	16
	.zero		1024


//--------------------- .nv.shared._ZN5flash44flash_bwd_dq_dk_dv_loop_seqk_parallel_kernelI23Flash_bwd_kernel_traitsILi96ELi64ELi128ELi8ELi2ELi4ELi4ELb0ELb0EN7cutlass10bfloat16_tE19Flash_kernel_traitsILi96ELi64ELi128ELi8ES3_EELb1ELb0ELb1ELb1ELb0ELb0ELb0EEEvNS_16Flash_bwd_paramsE --------------------------
	.section	.nv.shared._ZN5flash44flash_bwd_dq_dk_dv_loop_seqk_parallel_kernelI23Flash_bwd_kernel_traitsILi96ELi64ELi128ELi8ELi2ELi4ELi4ELb0ELb0EN7cutlass10bfloat16_tE19Flash_kernel_traitsILi96ELi64ELi128ELi8ES3_EELb1ELb0ELb1ELb1ELb0ELb0ELb0EEEvNS_16Flash_bwd_paramsE,"aw",@nobits
	.sectionflags	@""
	.align	16
	.zero		1024


//--------------------- .nv.shared._ZN5flash44flash_bwd_dq_dk_dv_loop_seqk_parallel_kernelI23Flash_bwd_kernel_traitsILi96ELi64ELi128ELi8ELi2ELi4ELi4ELb0ELb0EN7cutlass10bfloat16_tE19Flash_kernel_traitsILi96ELi64ELi128ELi8ES3_EELb0ELb0ELb1ELb1ELb0ELb0ELb1EEEvNS_16Flash_bwd_paramsE --------------------------
	.section	.nv.shared._ZN5flash44flash_bwd_dq_dk_dv_loop_seqk_parallel_kernelI23Flash_bwd_kernel_traitsILi96ELi64ELi128ELi8ELi2ELi4ELi4ELb0ELb0EN7cutlass10bfloat16_tE19Flash_kernel_traitsILi96ELi64ELi128ELi8ES3_EELb0ELb0ELb1ELb1ELb0ELb0ELb1EEEvNS_16Flash_bwd_paramsE,"aw",@nobits
	.sectionflags	@""
	.align	16
	.zero		1024


//--------------------- .nv.shared._ZN5flash25flash_bwd_dot_do_o_kernelILb0E23Flash_bwd_kernel_traitsILi96ELi64ELi128ELi8ELi2ELi4ELi4ELb0ELb0EN7cutlass10bfloat16_tE19Flash_kernel_traitsILi96ELi64ELi128ELi8ES3_EEEEvNS_16Flash_bwd_paramsE --------------------------
	.section	.nv.shared._ZN5flash25flash_bwd_dot_do_o_kernelILb0E23Flash_bwd_kernel_traitsILi96ELi64ELi128ELi8ELi2ELi4ELi4ELb0ELb0EN7cutlass10bfloat16_tE19Flash_kernel_traitsILi96ELi64ELi128ELi8ES3_EEEEvNS_16Flash_bwd_paramsE,"aw",@nobits
	.sectionflags	@""
	.align	16
	.zero		1024


//--------------------- .nv.shared._ZN5flash25flash_bwd_dot_do_o_kernelILb1E23Flash_bwd_kernel_traitsILi96ELi64ELi128ELi8ELi2ELi4ELi4ELb0ELb0EN7cutlass10bfloat16_tE19Flash_kernel_traitsILi96ELi64ELi128ELi8ES3_EEEEvNS_16Flash_bwd_paramsE --------------------------
	.section	.nv.shared._ZN5flash25flash_bwd_dot_do_o_kernelILb1E23Flash_bwd_kernel_traitsILi96ELi64ELi128ELi8ELi2ELi4ELi4ELb0ELb0EN7cutlass10bfloat16_tE19Flash_kernel_traitsILi96ELi64ELi128ELi8ES3_EEEEvNS_16Flash_bwd_paramsE,"aw",@nobits
	.sectionflags	@""
	.align	16
	.zero		1024


//--------------------- .nv.constant0._ZN5flash44flash_bwd_dq_dk_dv_loop_seqk_parallel_kernelI23Flash_bwd_kernel_traitsILi96ELi64ELi128ELi8ELi2ELi4ELi4ELb1ELb0EN7cutlass10bfloat16_tE19Flash_kernel_traitsILi96ELi64ELi128ELi8ES3_EELb0ELb0ELb0ELb0ELb0ELb1ELb0EEEvNS_16Flash_bwd_paramsE --------------------------
	.section	.nv.constant0._ZN5flash44flash_bwd_dq_dk_dv_loop_seqk_parallel_kernelI23Flash_bwd_kernel_traitsILi96ELi64ELi128ELi8ELi2ELi4ELi4ELb1ELb0EN7cutlass10bfloat16_tE19Flash_kernel_traitsILi96ELi64ELi128ELi8ES3_EELb0ELb0ELb0ELb0ELb0ELb1ELb0EEEvNS_16Flash_bwd_paramsE,"a",@progbits
	.sectionflags	@""
	.align	4
.nv.constant0._ZN5flash44flash_bwd_dq_dk_dv_loop_seqk_parallel_kernelI23Flash_bwd_kernel_traitsILi96ELi64ELi128ELi8ELi2ELi4ELi4ELb1ELb0EN7cutlass10bfloat16_tE19Flash_kernel_traitsILi96ELi64ELi128ELi8ES3_EELb0ELb0ELb0ELb0ELb0ELb1ELb0EEEvNS_16Flash_bwd_paramsE:
	.zero		1168


//--------------------- .nv.constant0._ZN5flash44flash_bwd_dq_dk_dv_loop_seqk_parallel_kernelI23Flash_bwd_kernel_traitsILi96ELi64ELi128ELi8ELi2ELi4ELi4ELb1ELb0EN7cutlass10bfloat16_tE19Flash_kernel_traitsILi96ELi64ELi128ELi8ES3_EELb0ELb0ELb0ELb0ELb0ELb0ELb0EEEvNS_16Flash_bwd_paramsE --------------------------
	.section	.nv.constant0._ZN5flash44flash_bwd_dq_dk_dv_loop_seqk_parallel_kernelI23Flash_bwd_kernel_traitsILi96ELi64ELi128ELi8ELi2ELi4ELi4ELb1ELb0EN7cutlass10bfloat16_tE19Flash_kernel_traitsILi96ELi64ELi128ELi8ES3_EELb0ELb0ELb0ELb0ELb0ELb0ELb0EEEvNS_16Flash_bwd_paramsE,"a",@progbits
	.sectionflags	@""
	.align	4
.nv.constant0._ZN5flash44flash_bwd_dq_dk_dv_loop_seqk_parallel_kernelI23Flash_bwd_kernel_traitsILi96ELi64ELi128ELi8ELi2ELi4ELi4ELb1ELb0EN7cutlass10bfloat16_tE19Flash_kernel_traitsILi96ELi64ELi128ELi8ES3_EELb0ELb0ELb0ELb0ELb0ELb0ELb0EEEvNS_16Flash_bwd_paramsE:
	.zero		1168


//--------------------- .nv.constant0._ZN5flash44flash_bwd_dq_dk_dv_loop_seqk_parallel_kernelI23Flash_bwd_kernel_traitsILi96ELi64ELi128ELi8ELi2ELi4ELi4ELb1ELb0EN7cutlass10bfloat16_tE19Flash_kernel_traitsILi96ELi64ELi128ELi8ES3_EELb0ELb0ELb1ELb0ELb0ELb0ELb0EEEvNS_16Flash_bwd_paramsE --------------------------
	.section	.nv.constant0._ZN5flash44flash_bwd_dq_dk_dv_loop_seqk_parallel_kernelI23Flash_bwd_kernel_traitsILi96ELi64ELi128ELi8ELi2ELi4ELi4ELb1ELb0EN7cutlass10bfloat16_tE19Flash_kernel_traitsILi96ELi64ELi128ELi8ES3_EELb0ELb0ELb1ELb0ELb0ELb0ELb0EEEvNS_16Flash_bwd_paramsE,"a",@progbits
	.sectionflags	@""
	.align	4
.nv.constant0._ZN5flash44flash_bwd_dq_dk_dv_loop_seqk_parallel_kernelI23Flash_bwd_kernel_traitsILi96ELi64ELi128ELi8ELi2ELi4ELi4ELb1ELb0EN7cutlass10bfloat16_tE19Flash_kernel_traitsILi96ELi64ELi128ELi8ES3_EELb0ELb0ELb1ELb0ELb0ELb0ELb0EEEvNS_16Flash_bwd_paramsE:
	.zero		1168


//--------------------- .nv.constant0._ZN5flash44flash_bwd_dq_dk_dv_loop_seqk_parallel_kernelI23Flash_bwd_kernel_traitsILi96ELi64ELi128ELi8ELi2ELi4ELi4ELb1ELb0EN7cutlass10bfloat16_tE19Flash_kernel_traitsILi96ELi64ELi128ELi8ES3_EELb0ELb0ELb0ELb0ELb1ELb1ELb0EEEvNS_16Flash_bwd_paramsE --------------------------
	.section	.nv.constant0._ZN5flash44flash_bwd_dq_dk_dv_loop_seqk_parallel_kernelI23Flash_bwd_kernel_traitsILi96ELi64ELi128ELi8ELi2ELi4ELi4ELb1ELb0EN7cutlass10bfloat16_tE19Flash_kernel_traitsILi96ELi64ELi128ELi8ES3_EELb0ELb0ELb0ELb0ELb1ELb1ELb0EEEvNS_16Flash_bwd_paramsE,"a",@progbits
	.sectionflags	@""
	.align	4
.nv.constant0._ZN5flash44flash_bwd_dq_dk_dv_loop_seqk_parallel_kernelI23Flash_bwd_kernel_traitsILi96ELi64ELi128ELi8ELi2ELi4ELi4ELb1ELb0EN7cutlass10bfloat16_tE19Flash_kernel_traitsILi96ELi64ELi128ELi8ES3_EELb0ELb0ELb0ELb0ELb1ELb1ELb0EEEvNS_16Flash_bwd_paramsE:
	.zero		1168


//--------------------- .nv.constant0._ZN5flash44flash_bwd_dq_dk_dv_loop_seqk_parallel_kernelI23Flash_bwd_kernel_traitsILi96ELi64ELi128ELi8ELi2ELi4ELi4ELb1ELb0EN7cutlass10bfloat16_tE19Flash_kernel_traitsILi96ELi64ELi128ELi8ES3_EELb0ELb0ELb0ELb1ELb0ELb0ELb0EEEvNS_16Flash_bwd_paramsE --------------------------
	.section	.nv.constant0._ZN5flash44flash_bwd_dq_dk_dv_loop_seqk_parallel_kernelI23Flash_bwd_kernel_traitsILi96ELi64ELi128ELi8ELi2ELi4ELi4ELb1ELb0EN7cutlass10bfloat16_tE19Flash_kernel_traitsILi96ELi64ELi128ELi8ES3_EELb0ELb0ELb0ELb1ELb0ELb0ELb0EEEvNS_16Flash_bwd_paramsE,"a",@progbits
	.sectionflags	@""
	.align	4
.nv.constant0._ZN5flash44flash_bwd_dq_dk_dv_loop_seqk_parallel_kernelI23Flash_bwd_kernel_traitsILi96ELi64ELi128ELi8ELi2ELi4ELi4ELb1ELb0EN7cutlass10bfloat16_tE19Flash_kernel_traitsILi96ELi64ELi128ELi8ES3_EELb0ELb0ELb0ELb1ELb0ELb0ELb0EEEvNS_16Flash_bwd_paramsE:
	.zero		1168


//--------------------- .nv.constant0._ZN5flash44flash_bwd_dq_dk_dv_loop_seqk_parallel_kernelI23Flash_bwd_kernel_traitsILi96ELi64ELi128ELi8ELi2ELi4ELi4ELb1ELb0EN7cutlass10bfloat16_tE19Flash_kernel_traitsILi96ELi64ELi128ELi8ES3_EELb0ELb0ELb1ELb0ELb0ELb1ELb0EEEvNS_16Flash_bwd_paramsE --------------------------
	.section	.nv.constant0._ZN5flash44flash_bwd_dq_dk_dv_loop_seqk_parallel_kernelI23Flash_bwd_kernel_traitsILi96ELi64ELi128ELi8ELi2ELi4ELi4ELb1ELb0EN7cutlass10bfloat16_tE19Flash_kernel_traitsILi96ELi64ELi128ELi8ES3_EELb0ELb0ELb1ELb0ELb0ELb1ELb0EEEvNS_16Flash_bwd_paramsE,"a",@progbits
	.sectionflags	@""
	.align	4
.nv.constant0._ZN5flash44flash_bwd_dq_dk_dv_loop_seqk_parallel_kernelI23Flash_bwd_kernel_traitsILi96ELi64ELi128ELi8ELi2ELi4ELi4ELb1ELb0EN7cutlass10bfloat16_tE19Flash_kernel_traitsILi96ELi64ELi128ELi8ES3_EELb0ELb0ELb1ELb0ELb0ELb1ELb0EEEvNS_16Flash_bwd_paramsE:
	.zero		1168


//--------------------- .nv.constant0._ZN5flash44flash_bwd_dq_dk_dv_loop_seqk_parallel_kernelI23Flash_bwd_kernel_traitsILi96ELi64ELi128ELi8ELi2ELi4ELi4ELb1ELb0EN7cutlass10bfloat16_tE19Flash_kernel_traitsILi96ELi64ELi128ELi8ES3_EELb0ELb0ELb1ELb1ELb0ELb0ELb0EEEvNS_16Flash_bwd_paramsE --------------------------
	.section	.nv.constant0._ZN5flash44flash_bwd_dq_dk_dv_loop_seqk_parallel_kernelI23Flash_bwd_kernel_traitsILi96ELi64ELi128ELi8ELi2ELi4ELi4ELb1ELb0EN7cutlass10bfloat16_tE19Flash_kernel_traitsILi96ELi64ELi128ELi8ES3_EELb0ELb0ELb1ELb1ELb0ELb0ELb0EEEvNS_16Flash_bwd_paramsE,"a",@progbits
	.sectionflags	@""
	.align	4
.nv.constant0._ZN5flash44flash_bwd_dq_dk_dv_loop_seqk_parallel_kernelI23Flash_bwd_kernel_traitsILi96ELi64ELi128ELi8ELi2ELi4ELi4ELb1ELb0EN7cutlass10bfloat16_tE19Flash_kernel_traitsILi96ELi64ELi128ELi8ES3_EELb0ELb0ELb1ELb1ELb0ELb0ELb0EEEvNS_16Flash_bwd_paramsE:
	.zero		1168


//--------------------- .nv.constant0._ZN5flash27flash_bwd_convert_dq_kernelI23Flash_bwd_kernel_traitsILi96ELi64ELi128ELi8ELi2ELi4ELi4ELb1ELb0EN7cutlass10bfloat16_tE19Flash_kernel_traitsILi96ELi64ELi128ELi8ES3_EEEEvNS_16Flash_bwd_paramsEi --------------------------
	.section	.nv.constant0._ZN5flash27flash_bwd_convert_dq_kernelI23Flash_bwd_kernel_traitsILi96ELi64ELi128ELi8ELi2ELi4ELi4ELb1ELb0EN7cutlass10bfloat16_tE19Flash_kernel_traitsILi96ELi64ELi128ELi8ES3_EEEEvNS_16Flash_bwd_paramsEi,"a",@progbits
	.sectionflags	@""
	.align	4
.nv.constant0._ZN5flash27flash_bwd_convert_dq_kernelI23Flash_bwd_kernel_traitsILi96ELi64ELi128ELi8ELi2ELi4ELi4ELb1ELb0EN7cutlass10bfloat16_tE19Flash_kernel_traitsILi96ELi64ELi128ELi8ES3_EEEEvNS_16Flash_bwd_paramsEi:
	.zero		1172


//--------------------- .nv.constant0._ZN5flash44flash_bwd_dq_dk_dv_loop_seqk_parallel_kernelI23Flash_bwd_kernel_traitsILi96ELi64ELi128ELi8ELi2ELi4ELi4ELb1ELb0EN7cutlass10bfloat16_tE19Flash_kernel_traitsILi96ELi64ELi128ELi8ES3_EELb1ELb0ELb0ELb0ELb0ELb1ELb0EEEvNS_16Flash_bwd_paramsE --------------------------
	.section	.nv.constant0._ZN5flash44flash_bwd_dq_dk_dv_loop_seqk_parallel_kernelI23Flash_bwd_kernel_traitsILi96ELi64ELi128ELi8ELi2ELi4ELi4ELb1ELb0EN7cutlass10bfloat16_tE19Flash_kernel_traitsILi96ELi64ELi128ELi8ES3_EELb1ELb0ELb0ELb0ELb0ELb1ELb0EEEvNS_16Flash_bwd_paramsE,"a",@progbits
	.sectionflags	@""
	.align	4
.nv.constant0._ZN5flash44flash_bwd_dq_dk_dv_loop_seqk_parallel_kernelI23Flash_bwd_kernel_traitsILi96ELi64ELi128ELi8ELi2ELi4ELi4ELb1ELb0EN7cutlass10bfloat16_tE19Flash_kernel_traitsILi96ELi64ELi128ELi8ES3_EELb1ELb0ELb0ELb0ELb0ELb1ELb0EEEvNS_16Flash_bwd_paramsE:
	.zero		1168


//--------------------- .nv.constant0._ZN5flash44flash_bwd_dq_dk_dv_loop_seqk_parallel_kernelI23Flash_bwd_kernel_traitsILi96ELi64ELi128ELi8ELi2ELi4ELi4ELb1ELb0EN7cutlass10bfloat16_tE19Flash_kernel_traitsILi96ELi64ELi128ELi8ES3_EELb0ELb0ELb0ELb0ELb0ELb1ELb1EEEvNS_16Flash_bwd_paramsE --------------------------
	.section	.nv.constant0._ZN5flash44flash_bwd_dq_dk_dv_loop_seqk_parallel_kernelI23Flash_bwd_kernel_traitsILi96ELi64ELi128ELi8ELi2ELi4ELi4ELb1ELb0EN7cutlass10bfloat16_tE19Flash_kernel_traitsILi96ELi64ELi128ELi8ES3_EELb0ELb0ELb0ELb0ELb0ELb1ELb1EEEvNS_16Flash_bwd_paramsE,"a",@progbits
	.sectionflags	@""
	.align	4
.nv.constant0._ZN5flash44flash_bwd_dq_dk_dv_loop_seqk_parallel_kernelI23Flash_bwd_kernel_traitsILi96ELi64ELi128ELi8ELi2ELi4ELi4ELb1ELb0EN7cutlass10bfloat16_tE19Flash_kernel_traitsILi96ELi64ELi128ELi8ES3_EELb0ELb0ELb0ELb0ELb0ELb1ELb1EEEvNS_16Flash_bwd_paramsE:
	.zero		1168


//--------------------- .nv.constant0._ZN5flash44flash_bwd_dq_dk_dv_loop_seqk_parallel_kernelI23Flash_bwd_kernel_traitsILi96ELi64ELi128ELi8ELi2ELi4ELi4ELb1ELb0EN7cutlass10bfloat16_tE19Flash_kernel_traitsILi96ELi64ELi128ELi8ES3_EELb1ELb0ELb0ELb0ELb0ELb0ELb0EEEvNS_16Flash_bwd_paramsE --------------------------
	.section	.nv.constant0._ZN5flash44flash_bwd_dq_dk_dv_loop_seqk_parallel_kernelI23Flash_bwd_kernel_traitsILi96ELi64ELi128ELi8ELi2ELi4ELi4ELb1ELb0EN7cutlass10bfloat16_tE19Flash_kernel_traitsILi96ELi64ELi128ELi8ES3_EELb1ELb0ELb0ELb0ELb0ELb0ELb0EEEvNS_16Flash_bwd_paramsE,"a",@progbits
	.sectionflags	@""
	.align	4
.nv.constant0._ZN5flash44flash_bwd_dq_dk_dv_loop_seqk_parallel_kernelI23Flash_bwd_kernel_traitsILi96ELi64ELi128ELi8ELi2ELi4ELi4ELb1ELb0EN7cutlass10bfloat16_tE19Flash_kernel_traitsILi96ELi64ELi128ELi8ES3_EELb1ELb0ELb0ELb0ELb0ELb0ELb0EEEvNS_16Flash_bwd_paramsE:
	.zero		1168


//--------------------- .nv.constant0._ZN5flash44flash_bwd_dq_dk_dv_loop_seqk_parallel_kernelI23Flash_bwd_kernel_traitsILi96ELi64ELi128ELi8ELi2ELi4ELi4ELb1ELb0EN7cutlass10bfloat16_tE19Flash_kernel_traitsILi96ELi64ELi128ELi8ES3_EELb0ELb0ELb0ELb0ELb0ELb0ELb1EEEvNS_16Flash_bwd_paramsE --------------------------
	.section	.nv.constant0._ZN5flash44flash_bwd_dq_dk_dv_loop_seqk_parallel_kernelI23Flash_bwd_kernel_traitsILi96ELi64ELi128ELi8ELi2ELi4ELi4ELb1ELb0EN7cutlass10bfloat16_tE19Flash_kernel_traitsILi96ELi64ELi128ELi8ES3_EELb0ELb0ELb0ELb0ELb0ELb0ELb1EEEvNS_16Flash_bwd_paramsE,"a",@progbits
	.sectionflags	@""
	.align	4
.nv.constant0._ZN5flash44flash_bwd_dq_dk_dv_loop_seqk_parallel_kernelI23Flash_bwd_kernel_traitsILi96ELi64ELi128ELi8ELi2ELi4ELi4ELb1ELb0EN7cutlass10bfloat16_tE19Flash_kernel_traitsILi96ELi64ELi128ELi8ES3_EELb0ELb0ELb0ELb0ELb0ELb0ELb1EEEvNS_16Flash_bwd_paramsE:
	.zero		1168


//--------------------- .nv.constant0._ZN5flash44flash_bwd_dq_dk_dv_loop_seqk_parallel_kernelI23Flash_bwd_kernel_traitsILi96ELi64ELi128ELi8ELi2ELi4ELi4ELb1ELb0EN7cutlass10bfloat16_tE19Flash_kernel_traitsILi96ELi64ELi128ELi8ES3_EELb1ELb0ELb1ELb0ELb0ELb0ELb0EEEvNS_16Flash_bwd_paramsE --------------------------
	.section	.nv.constant0._ZN5flash44flash_bwd_dq_dk_dv_loop_seqk_parallel_kernelI23Flash_bwd_kernel_traitsILi96ELi64ELi128ELi8ELi2ELi4ELi4ELb1ELb0EN7cutlass10bfloat16_tE19Flash_kernel_traitsILi96ELi64ELi128ELi8ES3_EELb1ELb0ELb1ELb0ELb0ELb0ELb0EEEvNS_16Flash_bwd_paramsE,"a",@progbits
	.sectionflags	@""
	.align	4
.nv.constant0._ZN5flash44flash_bwd_dq_dk_dv_loop_seqk_parallel_kernelI23Flash_bwd_kernel_traitsILi96ELi64ELi128ELi8ELi2ELi4ELi4ELb1ELb0EN7cutlass10bfloat16_tE19Flash_kernel_traitsILi96ELi64ELi128ELi8ES3_EELb1ELb0ELb1ELb0ELb0ELb0ELb0EEEvNS_16Flash_bwd_paramsE:
	.zero		1168


//--------------------- .nv.constant0._ZN5flash44flash_bwd_dq_dk_dv_loop_seqk_parallel_kernelI23Flash_bwd_kernel_traitsILi96ELi64ELi128ELi8ELi2ELi4ELi4ELb1ELb0EN7cutlass10bfloat16_tE19Flash_kernel_traitsILi96ELi64ELi128ELi8ES3_EELb0ELb0ELb1ELb0ELb0ELb0ELb1EEEvNS_16Flash_bwd_paramsE --------------------------
	.section	.nv.constant0._ZN5flash44flash_bwd_dq_dk_dv_loop_seqk_parallel_kernelI23Flash_bwd_kernel_traitsILi96ELi64ELi128ELi8ELi2ELi4ELi4ELb1ELb0EN7cutlass10bfloat16_tE19Flash_kernel_traitsILi96ELi64ELi128ELi8ES3_EELb0ELb0ELb1ELb0ELb0ELb0ELb1EEEvNS_16Flash_bwd_paramsE,"a",@progbits
	.sectionflags	@""
	.align	4
.nv.constant0._ZN5flash44flash_bwd_dq_dk_dv_loop_seqk_parallel_kernelI23Flash_bwd_kernel_traitsILi96ELi64ELi128ELi8ELi2ELi4ELi4ELb1ELb0EN7cutlass10bfloat16_tE19Flash_kernel_traitsILi96ELi64ELi128ELi8ES3_EELb0ELb0ELb1ELb0ELb0ELb0ELb1EEEvNS_16Flash_bwd_paramsE:
	.zero		1168


//--------------------- .nv.constant0._ZN5flash44flash_bwd_dq_dk_dv_loop_seqk_parallel_kernelI23Flash_bwd_kernel_traitsILi96ELi64ELi128ELi8ELi2ELi4ELi4ELb1ELb0EN7cutlass10bfloat16_tE19Flash_kernel_traitsILi96ELi64ELi128ELi8ES3_EELb1ELb0ELb0ELb0ELb1ELb1ELb0EEEvNS_16Flash_bwd_paramsE --------------------------
	.section	.nv.constant0._ZN5flash44flash_bwd_dq_dk_dv_loop_seqk_parallel_kernelI23Flash_bwd_kernel_traitsILi96ELi64ELi128ELi8ELi2ELi4ELi4ELb1ELb0EN7cutlass10bfloat16_tE19Flash_kernel_traitsILi96ELi64ELi128ELi8ES3_EELb1ELb0ELb0ELb0ELb1ELb1ELb0EEEvNS_16Flash_bwd_paramsE,"a",@progbits
	.sectionflags	@""
	.align	4
.nv.constant0._ZN5flash44flash_bwd_dq_dk_dv_loop_seqk_parallel_kernelI23Flash_bwd_kernel_traitsILi96ELi64ELi128ELi8ELi2ELi4ELi4ELb1ELb0EN7cutlass10bfloat16_tE19Flash_kernel_traitsILi96ELi64ELi128ELi8ES3_EELb1ELb0ELb0ELb0ELb1ELb1ELb0EEEvNS_16Flash_bwd_paramsE:
	.zero		1168


//--------------------- .nv.constant0._ZN5flash44flash_bwd_dq_dk_dv_loop_seqk_parallel_kernelI23Flash_bwd_kernel_traitsILi96ELi64ELi128ELi8ELi2ELi4ELi4ELb1ELb0EN7cutlass10bfloat16_tE19Flash_kernel_traitsILi96ELi64ELi128ELi8ES3_EELb0ELb0ELb0ELb0ELb1ELb1ELb1EEEvNS_16Flash_bwd_paramsE --------------------------
	.section	.nv.constant0._ZN5flash44flash_bwd_dq_dk_dv_loop_seqk_parallel_kernelI23Flash_bwd_kernel_traitsILi96ELi64ELi128ELi8ELi2ELi4ELi4ELb1ELb0EN7cutlass10bfloat16_tE19Flash_kernel_traitsILi96ELi64ELi128ELi8ES3_EELb0ELb0ELb0ELb0ELb1ELb1ELb1EEEvNS_16Flash_bwd_paramsE,"a",@progbits
	.sectionflags	@""
	.align	4
.nv.constant0._ZN5flash44flash_bwd_dq_dk_dv_loop_seqk_parallel_kernelI23Flash_bwd_kernel_traitsILi96ELi64ELi128ELi8ELi2ELi4ELi4ELb1ELb0EN7cutlass10bfloat16_tE19Flash_kernel_traitsILi96ELi64ELi128ELi8ES3_EELb0ELb0ELb0ELb0ELb1ELb1ELb1EEEvNS_16Flash_bwd_paramsE:
	.zero		1168


//--------------------- .nv.constant0._ZN5flash44flash_bwd_dq_dk_dv_loop_seqk_parallel_kernelI23Flash_bwd_kernel_traitsILi96ELi64ELi128ELi8ELi2ELi4ELi4ELb1ELb0EN7cutlass10bfloat16_tE19Flash_kernel_traitsILi96ELi64ELi128ELi8ES3_EELb1ELb0ELb0ELb1ELb0ELb0ELb0EEEvNS_16Flash_bwd_paramsE --------------------------
	.section	.nv.constant0._ZN5flash44flash_bwd_dq_dk_dv_loop_seqk_parallel_kernelI23Flash_bwd_kernel_traitsILi96ELi64ELi128ELi8ELi2ELi4ELi4ELb1ELb0EN7cutlass10bfloat16_tE19Flash_kernel_traitsILi96ELi64ELi128ELi8ES3_EELb1ELb0ELb0ELb1ELb0ELb0ELb0EEEvNS_16Flash_bwd_paramsE,"a",@progbits
	.sectionflags	@""
	.align	4
.nv.constant0._ZN5flash44flash_bwd_dq_dk_dv_loop_seqk_parallel_kernelI23Flash_bwd_kernel_traitsILi96ELi64ELi128ELi8ELi2ELi4ELi4ELb1ELb0EN7cutlass10bfloat16_tE19Flash_kernel_traitsILi96ELi64ELi128ELi8ES3_EELb1ELb0ELb0ELb1ELb0ELb0ELb0EEEvNS_16Flash_bwd_paramsE:
	.zero		1168


//--------------------- .nv.constant0._ZN5flash44flash_bwd_dq_dk_dv_loop_seqk_parallel_kernelI23Flash_bwd_kernel_traitsILi96ELi64ELi128ELi8ELi2ELi4ELi4ELb1ELb0EN7cutlass10bfloat16_tE19Flash_kernel_traitsILi96ELi64ELi128ELi8ES3_EELb0ELb0ELb0ELb1ELb0ELb0ELb1EEEvNS_16Flash_bwd_paramsE --------------------------
	.section	.nv.constant0._ZN5flash44flash_bwd_dq_dk_dv_loop_seqk_parallel_kernelI23Flash_bwd_kernel_traitsILi96ELi64ELi128ELi8ELi2ELi4ELi4ELb1ELb0EN7cutlass10bfloat16_tE19Flash_kernel_traitsILi96ELi64ELi128ELi8ES3_EELb0ELb0ELb0ELb1ELb0ELb0ELb1EEEvNS_16Flash_bwd_paramsE,"a",@progbits
	.sectionflags	@""
	.align	4
.nv.constant0._ZN5flash44flash_bwd_dq_dk_dv_loop_seqk_parallel_kernelI23Flash_bwd_kernel_traitsILi96ELi64ELi128ELi8ELi2ELi4ELi4ELb1ELb0EN7cutlass10bfloat16_tE19Flash_kernel_traitsILi96ELi64ELi128ELi8ES3_EELb0ELb0ELb0ELb1ELb0ELb0ELb1EEEvNS_16Flash_bwd_paramsE:
	.zero		1168


//--------------------- .nv.constant0._ZN5flash44flash_bwd_dq_dk_dv_loop_seqk_parallel_kernelI23Flash_bwd_kernel_traitsILi96ELi64ELi128ELi8ELi2ELi4ELi4ELb1ELb0EN7cutlass10bfloat16_tE19Flash_kernel_traitsILi96ELi64ELi128ELi8ES3_EELb1ELb0ELb1ELb0ELb0ELb1ELb0EEEvNS_16Flash_bwd_paramsE --------------------------
	.section	.nv.constant0._ZN5flash44flash_bwd_dq_dk_dv_loop_seqk_parallel_kernelI23Flash_bwd_kernel_traitsILi96ELi64ELi128ELi8ELi2ELi4ELi4ELb1ELb0EN7cutlass10bfloat16_tE19Flash_kernel_traitsILi96ELi64ELi128ELi8ES3_EELb1ELb0ELb1ELb0ELb0ELb1ELb0EEEvNS_16Flash_bwd_paramsE,"a",@progbits
	.sectionflags	@""
	.align	4
.nv.constant0._ZN5flash44flash_bwd_dq_dk_dv_loop_seqk_parallel_kernelI23Flash_bwd_kernel_traitsILi96ELi64ELi128ELi8ELi2ELi4ELi4ELb1ELb0EN7cutlass10bfloat16_tE19Flash_kernel_traitsILi96ELi64ELi128ELi8ES3_EELb1ELb0ELb1ELb0ELb0ELb1ELb0EEEvNS_16Flash_bwd_paramsE:
	.zero		1168


//--------------------- .nv.constant0._ZN5flash44flash_bwd_dq_dk_dv_loop_seqk_parallel_kernelI23Flash_bwd_kernel_traitsILi96ELi64ELi128ELi8ELi2ELi4ELi4ELb1ELb0EN7cutlass10bfloat16_tE19Flash_kernel_traitsILi96ELi64ELi128ELi8ES3_EELb0ELb0ELb1ELb0ELb0ELb1ELb1EEEvNS_16Flash_bwd_paramsE --------------------------
	.section	.nv.constant0._ZN5flash44flash_bwd_dq_dk_dv_loop_seqk_parallel_kernelI23Flash_bwd_kernel_traitsILi96ELi64ELi128ELi8ELi2ELi4ELi4ELb1ELb0EN7cutlass10bfloat16_tE19Flash_kernel_traitsILi96ELi64ELi128ELi8ES3_EELb0ELb0ELb1ELb0ELb0ELb1ELb1EEEvNS_16Flash_bwd_paramsE,"a",@progbits
	.sectionflags	@""
	.align	4
.nv.constant0._ZN5flash44flash_bwd_dq_dk_dv_loop_seqk_parallel_kernelI23Flash_bwd_kernel_traitsILi96ELi64ELi128ELi8ELi2ELi4ELi4ELb1ELb0EN7cutlass10bfloat16_tE19Flash_kernel_traitsILi96ELi64ELi128ELi8ES3_EELb0ELb0ELb1ELb0ELb0ELb1ELb1EEEvNS_16Flash_bwd_paramsE:
	.zero		1168


//--------------------- .nv.constant0._ZN5flash44flash_bwd_dq_dk_dv_loop_seqk_parallel_kernelI23Flash_bwd_kernel_traitsILi96ELi64ELi128ELi8ELi2ELi4ELi4ELb1ELb0EN7cutlass10bfloat16_tE19Flash_kernel_traitsILi96ELi64ELi128ELi8ES3_EELb1ELb0ELb1ELb1ELb0ELb0ELb0EEEvNS_16Flash_bwd_paramsE --------------------------
	.section	.nv.constant0._ZN5flash44flash_bwd_dq_dk_dv_loop_seqk_parallel_kernelI23Flash_bwd_kernel_traitsILi96ELi64ELi128ELi8ELi2ELi4ELi4ELb1ELb0EN7cutlass10bfloat16_tE19Flash_kernel_traitsILi96ELi64ELi128ELi8ES3_EELb1ELb0ELb1ELb1ELb0ELb0ELb0EEEvNS_16Flash_bwd_paramsE,"a",@progbits
	.sectionflags	@""
	.align	4
.nv.constant0._ZN5flash44flash_bwd_dq_dk_dv_loop_seqk_parallel_kernelI23Flash_bwd_kernel_traitsILi96ELi64ELi128ELi8ELi2ELi4ELi4ELb1ELb0EN7cutlass10bfloat16_tE19Flash_kernel_traitsILi96ELi64ELi128ELi8ES3_EELb1ELb0ELb1ELb1ELb0ELb0ELb0EEEvNS_16Flash_bwd_paramsE:
	.zero		1168


//--------------------- .nv.constant0._ZN5flash44flash_bwd_dq_dk_dv_loop_seqk_parallel_kernelI23Flash_bwd_kernel_traitsILi96ELi64ELi128ELi8ELi2ELi4ELi4ELb1ELb0EN7cutlass10bfloat16_tE19Flash_kernel_traitsILi96ELi64ELi128ELi8ES3_EELb0ELb0ELb1ELb1ELb0ELb0ELb1EEEvNS_16Flash_bwd_paramsE --------------------------
	.section	.nv.constant0._ZN5flash44flash_bwd_dq_dk_dv_loop_seqk_parallel_kernelI23Flash_bwd_kernel_traitsILi96ELi64ELi128ELi8ELi2ELi4ELi4ELb1ELb0EN7cutlass10bfloat16_tE19Flash_kernel_traitsILi96ELi64ELi128ELi8ES3_EELb0ELb0ELb1ELb1ELb0ELb0ELb1EEEvNS_16Flash_bwd_paramsE,"a",@progbits
	.sectionflags	@""
	.align	4
.nv.constant0._ZN5flash44flash_bwd_dq_dk_dv_loop_seqk_parallel_kernelI23Flash_bwd_kernel_traitsILi96ELi64ELi128ELi8ELi2ELi4ELi4ELb1ELb0EN7cutlass10bfloat16_tE19Flash_kernel_traitsILi96ELi64ELi128ELi8ES3_EELb0ELb0ELb1ELb1ELb0ELb0ELb1EEEvNS_16Flash_bwd_paramsE:
	.zero		1168


//--------------------- .nv.constant0._ZN5flash25flash_bwd_dot_do_o_kernelILb0E23Flash_bwd_kernel_traitsILi96ELi64ELi128ELi8ELi2ELi4ELi4ELb1ELb0EN7cutlass10bfloat16_tE19Flash_kernel_traitsILi96ELi64ELi128ELi8ES3_EEEEvNS_16Flash_bwd_paramsE --------------------------
	.section	.nv.constant0._ZN5flash25flash_bwd_dot_do_o_kernelILb0E23Flash_bwd_kernel_traitsILi96ELi64ELi128ELi8ELi2ELi4ELi4ELb1ELb0EN7cutlass10bfloat16_tE19Flash_kernel_traitsILi96ELi64ELi128ELi8ES3_EEEEvNS_16Flash_bwd_paramsE,"a",@progbits
	.sectionflags	@""
	.align	4
.nv.constant0._ZN5flash25flash_bwd_dot_do_o_kernelILb0E23Flash_bwd_kernel_traitsILi96ELi64ELi128ELi8ELi2ELi4ELi4ELb1ELb0EN7cutlass10bfloat16_tE19Flash_kernel_traitsILi96ELi64ELi128ELi8ES3_EEEEvNS_16Flash_bwd_paramsE:
	.zero		1168


//--------------------- .nv.constant0._ZN5flash25flash_bwd_dot_do_o_kernelILb1E23Flash_bwd_kernel_traitsILi96ELi64ELi128ELi8ELi2ELi4ELi4ELb1ELb0EN7cutlass10bfloat16_tE19Flash_kernel_traitsILi96ELi64ELi128ELi8ES3_EEEEvNS_16Flash_bwd_paramsE --------------------------
	.section	.nv.constant0._ZN5flash25flash_bwd_dot_do_o_kernelILb1E23Flash_bwd_kernel_traitsILi96ELi64ELi128ELi8ELi2ELi4ELi4ELb1ELb0EN7cutlass10bfloat16_tE19Flash_kernel_traitsILi96ELi64ELi128ELi8ES3_EEEEvNS_16Flash_bwd_paramsE,"a",@progbits
	.sectionflags	@""
	.align	4
.nv.constant0._ZN5flash25flash_bwd_dot_do_o_kernelILb1E23Flash_bwd_kernel_traitsILi96ELi64ELi128ELi8ELi2ELi4ELi4ELb1ELb0EN7cutlass10bfloat16_tE19Flash_kernel_traitsILi96ELi64ELi128ELi8ES3_EEEEvNS_16Flash_bwd_paramsE:
	.zero		1168


//--------------------- .nv.constant0._ZN5flash27flash_bwd_convert_dq_kernelI23Flash_bwd_kernel_traitsILi96ELi64ELi128ELi8ELi2ELi4ELi4ELb0ELb0EN7cutlass10bfloat16_tE19Flash_kernel_traitsILi96ELi64ELi128ELi8ES3_EEEEvNS_16Flash_bwd_paramsEi --------------------------
	.section	.nv.constant0._ZN5flash27flash_bwd_convert_dq_kernelI23Flash_bwd_kernel_traitsILi96ELi64ELi128ELi8ELi2ELi4ELi4ELb0ELb0EN7cutlass10bfloat16_tE19Flash_kernel_traitsILi96ELi64ELi128ELi8ES3_EEEEvNS_16Flash_bwd_paramsEi,"a",@progbits
	.sectionflags	@""
	.align	4
.nv.constant0._ZN5flash27flash_bwd_convert_dq_kernelI23Flash_bwd_kernel_traitsILi96ELi64ELi128ELi8ELi2ELi4ELi4ELb0ELb0EN7cutlass10bfloat16_tE19Flash_kernel_traitsILi96ELi64ELi128ELi8ES3_EEEEvNS_16Flash_bwd_paramsEi:
	.zero		1172


//--------------------- .nv.constant0._ZN5flash44flash_bwd_dq_dk_dv_loop_seqk_parallel_kernelI23Flash_bwd_kernel_traitsILi96ELi64ELi128ELi8ELi2ELi4ELi4ELb0ELb0EN7cutlass10bfloat16_tE19Flash_kernel_traitsILi96ELi64ELi128ELi8ES3_EELb1ELb0ELb0ELb0ELb0ELb1ELb0EEEvNS_16Flash_bwd_paramsE --------------------------
	.section	.nv.constant0._ZN5flash44flash_bwd_dq_dk_dv_loop_seqk_parallel_kernelI23Flash_bwd_kernel_traitsILi96ELi64ELi128ELi8ELi2ELi4ELi4ELb0ELb0EN7cutlass10bfloat16_tE19Flash_kernel_traitsILi96ELi64ELi128ELi8ES3_EELb1ELb0ELb0ELb0ELb0ELb1ELb0EEEvNS_16Flash_bwd_paramsE,"a",@progbits
	.sectionflags	@""
	.align	4
.nv.constant0._ZN5flash44flash_bwd_dq_dk_dv_loop_seqk_parallel_kernelI23Flash_bwd_kernel_traitsILi96ELi64ELi128ELi8ELi2ELi4ELi4ELb0ELb0EN7cutlass10bfloat16_tE19Flash_kernel_traitsILi96ELi64ELi128ELi8ES3_EELb1ELb0ELb0ELb0ELb0ELb1ELb0EEEvNS_16Flash_bwd_paramsE:
	.zero		1168


//--------------------- .nv.constant0._ZN5flash44flash_bwd_dq_dk_dv_loop_seqk_parallel_kernelI23Flash_bwd_kernel_traitsILi96ELi64ELi128ELi8ELi2ELi4ELi4ELb0ELb0EN7cutlass10bfloat16_tE19Flash_kernel_traitsILi96ELi64ELi128ELi8ES3_EELb0ELb0ELb0ELb0ELb0ELb1ELb1EEEvNS_16Flash_bwd_paramsE --------------------------
	.section	.nv.constant0._ZN5flash44flash_bwd_dq_dk_dv_loop_seqk_parallel_kernelI23Flash_bwd_kernel_traitsILi96ELi64ELi128ELi8ELi2ELi4ELi4ELb0ELb0EN7cutlass10bfloat16_tE19Flash_kernel_traitsILi96ELi64ELi128ELi8ES3_EELb0ELb0ELb0ELb0ELb0ELb1ELb1EEEvNS_16Flash_bwd_paramsE,"a",@progbits
	.sectionflags	@""
	.align	4
.nv.constant0._ZN5flash44flash_bwd_dq_dk_dv_loop_seqk_parallel_kernelI23Flash_bwd_kernel_traitsILi96ELi64ELi128ELi8ELi2ELi4ELi4ELb0ELb0EN7cutlass10bfloat16_tE19Flash_kernel_traitsILi96ELi64ELi128ELi8ES3_EELb0ELb0ELb0ELb0ELb0ELb1ELb1EEEvNS_16Flash_bwd_paramsE:
	.zero		1168


//--------------------- .nv.constant0._ZN5flash44flash_bwd_dq_dk_dv_loop_seqk_parallel_kernelI23Flash_bwd_kernel_traitsILi96ELi64ELi128ELi8ELi2ELi4ELi4ELb0ELb0EN7cutlass10bfloat16_tE19Flash_kernel_traitsILi96ELi64ELi128ELi8ES3_EELb1ELb0ELb0ELb0ELb0ELb0ELb0EEEvNS_16Flash_bwd_paramsE --------------------------
	.section	.nv.constant0._ZN5flash44flash_bwd_dq_dk_dv_loop_seqk_parallel_kernelI23Flash_bwd_kernel_traitsILi96ELi64ELi128ELi8ELi2ELi4ELi4ELb0ELb0EN7cutlass10bfloat16_tE19Flash_kernel_traitsILi96ELi64ELi128ELi8ES3_EELb1ELb0ELb0ELb0ELb0ELb0ELb0EEEvNS_16Flash_bwd_paramsE,"a",@progbits
	.sectionflags	@""
	.align	4
.nv.constant0._ZN5flash44flash_bwd_dq_dk_dv_loop_seqk_parallel_kernelI23Flash_bwd_kernel_traitsILi96ELi64ELi128ELi8ELi2ELi4ELi4ELb0ELb0EN7cutlass10bfloat16_tE19Flash_kernel_traitsILi96ELi64ELi128ELi8ES3_EELb1ELb0ELb0ELb0ELb0ELb0ELb0EEEvNS_16Flash_bwd_paramsE:
	.zero		1168


//--------------------- .nv.constant0._ZN5flash44flash_bwd_dq_dk_dv_loop_seqk_parallel_kernelI23Flash_bwd_kernel_traitsILi96ELi64ELi128ELi8ELi2ELi4ELi4ELb0ELb0EN7cutlass10bfloat16_tE19Flash_kernel_traitsILi96ELi64ELi128ELi8ES3_EELb0ELb0ELb0ELb0ELb0ELb0ELb1EEEvNS_16Flash_bwd_paramsE --------------------------
	.section	.nv.constant0._ZN5flash44flash_bwd_dq_dk_dv_loop_seqk_parallel_kernelI23Flash_bwd_kernel_traitsILi96ELi64ELi128ELi8ELi2ELi4ELi4ELb0ELb0EN7cutlass10bfloat16_tE19Flash_kernel_traitsILi96ELi64ELi128ELi8ES3_EELb0ELb0ELb0ELb0ELb0ELb0ELb1EEEvNS_16Flash_bwd_paramsE,"a",@progbits
	.sectionflags	@""
	.align	4
.nv.constant0._ZN5flash44flash_bwd_dq_dk_dv_loop_seqk_parallel_kernelI23Flash_bwd_kernel_traitsILi96ELi64ELi128ELi8ELi2ELi4ELi4ELb0ELb0EN7cutlass10bfloat16_tE19Flash_kernel_traitsILi96ELi64ELi128ELi8ES3_EELb0ELb0ELb0ELb0ELb0ELb0ELb1EEEvNS_16Flash_bwd_paramsE:
	.zero		1168


//--------------------- .nv.constant0._ZN5flash44flash_bwd_dq_dk_dv_loop_seqk_parallel_kernelI23Flash_bwd_kernel_traitsILi96ELi64ELi128ELi8ELi2ELi4ELi4ELb0ELb0EN7cutlass10bfloat16_tE19Flash_kernel_traitsILi96ELi64ELi128ELi8ES3_EELb1ELb0ELb1ELb0ELb0ELb0ELb0EEEvNS_16Flash_bwd_paramsE --------------------------
	.section	.nv.constant0._ZN5flash44flash_bwd_dq_dk_dv_loop_seqk_parallel_kernelI23Flash_bwd_kernel_traitsILi96ELi64ELi128ELi8ELi2ELi4ELi4ELb0ELb0EN7cutlass10bfloat16_tE19Flash_kernel_traitsILi96ELi64ELi128ELi8ES3_EELb1ELb0ELb1ELb0ELb0ELb0ELb0EEEvNS_16Flash_bwd_paramsE,"a",@progbits
	.sectionflags	@""
	.align	4
.nv.constant0._ZN5flash44flash_bwd_dq_dk_dv_loop_seqk_parallel_kernelI23Flash_bwd_kernel_traitsILi96ELi64ELi128ELi8ELi2ELi4ELi4ELb0ELb0EN7cutlass10bfloat16_tE19Flash_kernel_traitsILi96ELi64ELi128ELi8ES3_EELb1ELb0ELb1ELb0ELb0ELb0ELb0EEEvNS_16Flash_bwd_paramsE:
	.zero		1168


//--------------------- .nv.constant0._ZN5flash44flash_bwd_dq_dk_dv_loop_seqk_parallel_kernelI23Flash_bwd_kernel_traitsILi96ELi64ELi128ELi8ELi2ELi4ELi4ELb0ELb0EN7cutlass10bfloat16_tE19Flash_kernel_traitsILi96ELi64ELi128ELi8ES3_EELb0ELb0ELb1ELb0ELb0ELb0ELb1EEEvNS_16Flash_bwd_paramsE --------------------------
	.section	.nv.constant0._ZN5flash44flash_bwd_dq_dk_dv_loop_seqk_parallel_kernelI23Flash_bwd_kernel_traitsILi96ELi64ELi128ELi8ELi2ELi4ELi4ELb0ELb0EN7cutlass10bfloat16_tE19Flash_kernel_traitsILi96ELi64ELi128ELi8ES3_EELb0ELb0ELb1ELb0ELb0ELb0ELb1EEEvNS_16Flash_bwd_paramsE,"a",@progbits
	.sectionflags	@""
	.align	4
.nv.constant0._ZN5flash44flash_bwd_dq_dk_dv_loop_seqk_parallel_kernelI23Flash_bwd_kernel_traitsILi96ELi64ELi128ELi8ELi2ELi4ELi4ELb0ELb0EN7cutlass10bfloat16_tE19Flash_kernel_traitsILi96ELi64ELi128ELi8ES3_EELb0ELb0ELb1ELb0ELb0ELb0ELb1EEEvNS_16Flash_bwd_paramsE:
	.zero		1168


//--------------------- .nv.constant0._ZN5flash44flash_bwd_dq_dk_dv_loop_seqk_parallel_kernelI23Flash_bwd_kernel_traitsILi96ELi64ELi128ELi8ELi2ELi4ELi4ELb0ELb0EN7cutlass10bfloat16_tE19Flash_kernel_traitsILi96ELi64ELi128ELi8ES3_EELb1ELb0ELb0ELb0ELb1ELb1ELb0EEEvNS_16Flash_bwd_paramsE --------------------------
	.section	.nv.constant0._ZN5flash44flash_bwd_dq_dk_dv_loop_seqk_parallel_kernelI23Flash_bwd_kernel_traitsILi96ELi64ELi128ELi8ELi2ELi4ELi4ELb0ELb0EN7cutlass10bfloat16_tE19Flash_kernel_traitsILi96ELi64ELi128ELi8ES3_EELb1ELb0ELb0ELb0ELb1ELb1ELb0EEEvNS_16Flash_bwd_paramsE,"a",@progbits
	.sectionflags	@""
	.align	4
.nv.constant0._ZN5flash44flash_bwd_dq_dk_dv_loop_seqk_parallel_kernelI23Flash_bwd_kernel_traitsILi96ELi64ELi128ELi8ELi2ELi4ELi4ELb0ELb0EN7cutlass10bfloat16_tE19Flash_kernel_traitsILi96ELi64ELi128ELi8ES3_EELb1ELb0ELb0ELb0ELb1ELb1ELb0EEEvNS_16Flash_bwd_paramsE:
	.zero		1168


//--------------------- .nv.constant0._ZN5flash44flash_bwd_dq_dk_dv_loop_seqk_parallel_kernelI23Flash_bwd_kernel_traitsILi96ELi64ELi128ELi8ELi2ELi4ELi4ELb0ELb0EN7cutlass10bfloat16_tE19Flash_kernel_traitsILi96ELi64ELi128ELi8ES3_EELb0ELb0ELb0ELb0ELb1ELb1ELb1EEEvNS_16Flash_bwd_paramsE --------------------------
	.section	.nv.constant0._ZN5flash44flash_bwd_dq_dk_dv_loop_seqk_parallel_kernelI23Flash_bwd_kernel_traitsILi96ELi64ELi128ELi8ELi2ELi4ELi4ELb0ELb0EN7cutlass10bfloat16_tE19Flash_kernel_traitsILi96ELi64ELi128ELi8ES3_EELb0ELb0ELb0ELb0ELb1ELb1ELb1EEEvNS_16Flash_bwd_paramsE,"a",@progbits
	.sectionflags	@""
	.align	4
.nv.constant0._ZN5flash44flash_bwd_dq_dk_dv_loop_seqk_parallel_kernelI23Flash_bwd_kernel_traitsILi96ELi64ELi128ELi8ELi2ELi4ELi4ELb0ELb0EN7cutlass10bfloat16_tE19Flash_kernel_traitsILi96ELi64ELi128ELi8ES3_EELb0ELb0ELb0ELb0ELb1ELb1ELb1EEEvNS_16Flash_bwd_paramsE:
	.zero		1168


//--------------------- .nv.constant0._ZN5flash44flash_bwd_dq_dk_dv_loop_seqk_parallel_kernelI23Flash_bwd_kernel_traitsILi96ELi64ELi128ELi8ELi2ELi4ELi4ELb0ELb0EN7cutlass10bfloat16_tE19Flash_kernel_traitsILi96ELi64ELi128ELi8ES3_EELb1ELb0ELb0ELb1ELb0ELb0ELb0EEEvNS_16Flash_bwd_paramsE --------------------------
	.section	.nv.constant0._ZN5flash44flash_bwd_dq_dk_dv_loop_seqk_parallel_kernelI23Flash_bwd_kernel_traitsILi96ELi64ELi128ELi8ELi2ELi4ELi4ELb0ELb0EN7cutlass10bfloat16_tE19Flash_kernel_traitsILi96ELi64ELi128ELi8ES3_EELb1ELb0ELb0ELb1ELb0ELb0ELb0EEEvNS_16Flash_bwd_paramsE,"a",@progbits
	.sectionflags	@""
	.align	4
.nv.constant0._ZN5flash44flash_bwd_dq_dk_dv_loop_seqk_parallel_kernelI23Flash_bwd_kernel_traitsILi96ELi64ELi128ELi8ELi2ELi4ELi4ELb0ELb0EN7cutlass10bfloat16_tE19Flash_kernel_traitsILi96ELi64ELi128ELi8ES3_EELb1ELb0ELb0ELb1ELb0ELb0ELb0EEEvNS_16Flash_bwd_paramsE:
	.zero		1168


//--------------------- .nv.constant0._ZN5flash44flash_bwd_dq_dk_dv_loop_seqk_parallel_kernelI23Flash_bwd_kernel_traitsILi96ELi64ELi128ELi8ELi2ELi4ELi4ELb0ELb0EN7cutlass10bfloat16_tE19Flash_kernel_traitsILi96ELi64ELi128ELi8ES3_EELb0ELb0ELb0ELb1ELb0ELb0ELb1EEEvNS_16Flash_bwd_paramsE --------------------------
	.section	.nv.constant0._ZN5flash44flash_bwd_dq_dk_dv_loop_seqk_parallel_kernelI23Flash_bwd_kernel_traitsILi96ELi64ELi128ELi8ELi2ELi4ELi4ELb0ELb0EN7cutlass10bfloat16_tE19Flash_kernel_traitsILi96ELi64ELi128ELi8ES3_EELb0ELb0ELb0ELb1ELb0ELb0ELb1EEEvNS_16Flash_bwd_paramsE,"a",@progbits
	.sectionflags	@""
	.align	4
.nv.constant0._ZN5flash44flash_bwd_dq_dk_dv_loop_seqk_parallel_kernelI23Flash_bwd_kernel_traitsILi96ELi64ELi128ELi8ELi2ELi4ELi4ELb0ELb0EN7cutlass10bfloat16_tE19Flash_kernel_traitsILi96ELi64ELi128ELi8ES3_EELb0ELb0ELb0ELb1ELb0ELb0ELb1EEEvNS_16Flash_bwd_paramsE:
	.zero		1168


//--------------------- .nv.constant0._ZN5flash44flash_bwd_dq_dk_dv_loop_seqk_parallel_kernelI23Flash_bwd_kernel_traitsILi96ELi64ELi128ELi8ELi2ELi4ELi4ELb0ELb0EN7cutlass10bfloat16_tE19Flash_kernel_traitsILi96ELi64ELi128ELi8ES3_EELb1ELb0ELb1ELb0ELb0ELb1ELb0EEEvNS_16Flash_bwd_paramsE --------------------------
	.section	.nv.constant0._ZN5flash44flash_bwd_dq_dk_dv_loop_seqk_parallel_kernelI23Flash_bwd_kernel_traitsILi96ELi64ELi128ELi8ELi2ELi4ELi4ELb0ELb0EN7cutlass10bfloat16_tE19Flash_kernel_traitsILi96ELi64ELi128ELi8ES3_EELb1ELb0ELb1ELb0ELb0ELb1ELb0EEEvNS_16Flash_bwd_paramsE,"a",@progbits
	.sectionflags	@""
	.align	4
.nv.constant0._ZN5flash44flash_bwd_dq_dk_dv_loop_seqk_parallel_kernelI23Flash_bwd_kernel_traitsILi96ELi64ELi128ELi8ELi2ELi4ELi4ELb0ELb0EN7cutlass10bfloat16_tE19Flash_kernel_traitsILi96ELi64ELi128ELi8ES3_EELb1ELb0ELb1ELb0ELb0ELb1ELb0EEEvNS_16Flash_bwd_paramsE:
	.zero		1168


//--------------------- .nv.constant0._ZN5flash44flash_bwd_dq_dk_dv_loop_seqk_parallel_kernelI23Flash_bwd_kernel_traitsILi96ELi64ELi128ELi8ELi2ELi4ELi4ELb0ELb0EN7cutlass10bfloat16_tE19Flash_kernel_traitsILi96ELi64ELi128ELi8ES3_EELb0ELb0ELb1ELb0ELb0ELb1ELb1EEEvNS_16Flash_bwd_paramsE --------------------------
	.section	.nv.constant0._ZN5flash44flash_bwd_dq_dk_dv_loop_seqk_parallel_kernelI23Flash_bwd_kernel_traitsILi96ELi64ELi128ELi8ELi2ELi4ELi4ELb0ELb0EN7cutlass10bfloat16_tE19Flash_kernel_traitsILi96ELi64ELi128ELi8ES3_EELb0ELb0ELb1ELb0ELb0ELb1ELb1EEEvNS_16Flash_bwd_paramsE,"a",@progbits
	.sectionflags	@""
	.align	4
.nv.constant0._ZN5flash44flash_bwd_dq_dk_dv_loop_seqk_parallel_kernelI23Flash_bwd_kernel_traitsILi96ELi64ELi128ELi8ELi2ELi4ELi4ELb0ELb0EN7cutlass10bfloat16_tE19Flash_kernel_traitsILi96ELi64ELi128ELi8ES3_EELb0ELb0ELb1ELb0ELb0ELb1ELb1EEEvNS_16Flash_bwd_paramsE:
	.zero		1168


//--------------------- .nv.constant0._ZN5flash44flash_bwd_dq_dk_dv_loop_seqk_parallel_kernelI23Flash_bwd_kernel_traitsILi96ELi64ELi128ELi8ELi2ELi4ELi4ELb0ELb0EN7cutlass10bfloat16_tE19Flash_kernel_traitsILi96ELi64ELi128ELi8ES3_EELb1ELb0ELb1ELb1ELb0ELb0ELb0EEEvNS_16Flash_bwd_paramsE --------------------------
	.section	.nv.constant0._ZN5flash44flash_bwd_dq_dk_dv_loop_seqk_parallel_kernelI23Flash_bwd_kernel_traitsILi96ELi64ELi128ELi8ELi2ELi4ELi4ELb0ELb0EN7cutlass10bfloat16_tE19Flash_kernel_traitsILi96ELi64ELi128ELi8ES3_EELb1ELb0ELb1ELb1ELb0ELb0ELb0EEEvNS_16Flash_bwd_paramsE,"a",@progbits
	.sectionflags	@""
	.align	4
.nv.constant0._ZN5flash44flash_bwd_dq_dk_dv_loop_seqk_parallel_kernelI23Flash_bwd_kernel_traitsILi96ELi64ELi128ELi8ELi2ELi4ELi4ELb0ELb0EN7cutlass10bfloat16_tE19Flash_kernel_traitsILi96ELi64ELi128ELi8ES3_EELb1ELb0ELb1ELb1ELb0ELb0ELb0EEEvNS_16Flash_bwd_paramsE:
	.zero		1168


//--------------------- .nv.constant0._ZN5flash44flash_bwd_dq_dk_dv_loop_seqk_parallel_kernelI23Flash_bwd_kernel_traitsILi96ELi64ELi128ELi8ELi2ELi4ELi4ELb0ELb0EN7cutlass10bfloat16_tE19Flash_kernel_traitsILi96ELi64ELi128ELi8ES3_EELb0ELb0ELb1ELb1ELb0ELb0ELb1EEEvNS_16Flash_bwd_paramsE --------------------------
	.section	.nv.constant0._ZN5flash44flash_bwd_dq_dk_dv_loop_seqk_parallel_kernelI23Flash_bwd_kernel_traitsILi96ELi64ELi128ELi8ELi2ELi4ELi4ELb0ELb0EN7cutlass10bfloat16_tE19Flash_kernel_traitsILi96ELi64ELi128ELi8ES3_EELb0ELb0ELb1ELb1ELb0ELb0ELb1EEEvNS_16Flash_bwd_paramsE,"a",@progbits
	.sectionflags	@""
	.align	4
.nv.constant0._ZN5flash44flash_bwd_dq_dk_dv_loop_seqk_parallel_kernelI23Flash_bwd_kernel_traitsILi96ELi64ELi128ELi8ELi2ELi4ELi4ELb0ELb0EN7cutlass10bfloat16_tE19Flash_kernel_traitsILi96ELi64ELi128ELi8ES3_EELb0ELb0ELb1ELb1ELb0ELb0ELb1EEEvNS_16Flash_bwd_paramsE:
	.zero		1168


//--------------------- .nv.constant0._ZN5flash25flash_bwd_dot_do_o_kernelILb0E23Flash_bwd_kernel_traitsILi96ELi64ELi128ELi8ELi2ELi4ELi4ELb0ELb0EN7cutlass10bfloat16_tE19Flash_kernel_traitsILi96ELi64ELi128ELi8ES3_EEEEvNS_16Flash_bwd_paramsE --------------------------
	.section	.nv.constant0._ZN5flash25flash_bwd_dot_do_o_kernelILb0E23Flash_bwd_kernel_traitsILi96ELi64ELi128ELi8ELi2ELi4ELi4ELb0ELb0EN7cutlass10bfloat16_tE19Flash_kernel_traitsILi96ELi64ELi128ELi8ES3_EEEEvNS_16Flash_bwd_paramsE,"a",@progbits
	.sectionflags	@""
	.align	4
.nv.constant0._ZN5flash25flash_bwd_dot_do_o_kernelILb0E23Flash_bwd_kernel_traitsILi96ELi64ELi128ELi8ELi2ELi4ELi4ELb0ELb0EN7cutlass10bfloat16_tE19Flash_kernel_traitsILi96ELi64ELi128ELi8ES3_EEEEvNS_16Flash_bwd_paramsE:
	.zero		1168


//--------------------- .nv.constant0._ZN5flash25flash_bwd_dot_do_o_kernelILb1E23Flash_bwd_kernel_traitsILi96ELi64ELi128ELi8ELi2ELi4ELi4ELb0ELb0EN7cutlass10bfloat16_tE19Flash_kernel_traitsILi96ELi64ELi128ELi8ES3_EEEEvNS_16Flash_bwd_paramsE --------------------------
	.section	.nv.constant0._ZN5flash25flash_bwd_dot_do_o_kernelILb1E23Flash_bwd_kernel_traitsILi96ELi64ELi128ELi8ELi2ELi4ELi4ELb0ELb0EN7cutlass10bfloat16_tE19Flash_kernel_traitsILi96ELi64ELi128ELi8ES3_EEEEvNS_16Flash_bwd_paramsE,"a",@progbits
	.sectionflags	@""
	.align	4
.nv.constant0._ZN5flash25flash_bwd_dot_do_o_kernelILb1E23Flash_bwd_kernel_traitsILi96ELi64ELi128ELi8ELi2ELi4ELi4ELb0ELb0EN7cutlass10bfloat16_tE19Flash_kernel_traitsILi96ELi64ELi128ELi8ES3_EEEEvNS_16Flash_bwd_paramsE:
	.zero		1168


//--------------------- SYMBOLS --------------------------

	.type		.nv.reservedSmem.offset0,@object
	.size		.nv.reservedSmem.offset0,0x4
